// Copyright (c) 2024, Jay Shah, Ganesh Bikshandi, Ying Zhang, Vijay Thakkar, Pradeep Ramani, Tri Dao.
// Splitting the different template instantiations to different files to speed up compilation.
// This file is auto-generated. See "generate_kernels.py"

#include "flash_fwd_launch_template.h"

#ifndef FLASHATTENTION_DISABLE_HDIM128
template void run_mha_fwd_<90, cutlass::float_e4m3_t, 128, 128, true, false, false, true>(Flash_fwd_params &params, cudaStream_t stream);
#endif


// ===== COMPILED SASS (sm_90a) =====

	.target	sm_90a

	.elftype	@"ET_EXEC"


//--------------------- .note.nv.tkinfo           --------------------------
	.section	.note.nv.tkinfo,"",@"SHT_NOTE"
	.sectionflags	@"SHF_NOTE_NV_TKINFO"
	.tkinfo
        /*0018*/ 	.word	0x00000002
        /*0030*/ 	.string	""
        /*0030*/ 	.string	"ptxas"
        /*0030*/ 	.string	"Cuda compilation tools, release 13.0, V13.0.88"
        /*0030*/ 	.string	"Build cuda_13.0.r13.0/compiler.36424714_0"
        /*0030*/ 	.string	"-arch sm_90a -m 64 "



//--------------------- .note.nv.cuinfo           --------------------------
	.section	.note.nv.cuinfo,"",@"SHT_NOTE"
	.sectionflags	@"SHF_NOTE_NV_CUINFO"
        /*0018*/ 	.short	0x0002
        /*001a*/ 	.short	0x005a
        /*001c*/ 	.short	0x0082
	.zero		2


//--------------------- .nv.info                  --------------------------
	.section	.nv.info,"",@"SHT_CUDA_INFO"
	.align	4


	//----- nvinfo : EIATTR_REGCOUNT
	.align		4
        /*0000*/ 	.byte	0x04, 0x2f
        /*0002*/ 	.short	(.L_21 - .L_20)
	.align		4
.L_20:
        /*0004*/ 	.word	index@(_ZN7cutlass13device_kernelIN5flash11enable_sm90INS1_16FlashAttnFwdSm90INS1_25CollectiveMainloopFwdSm90ILi2EN4cute5tupleIJNS5_1CILi1EEES8_S8_EEENS6_IJNS7_ILi128EEENS7_ILi224EEESA_EEELi128ENS_12float_e4m3_tEfNS_4arch4Sm90ELb1ELb0ELb0ELb1ELb0ELb1ELb0ELb1ELb1ELb1ELb1ELb0EEENS1_21CollectiveEpilogueFwdINS6_IJSA_SA_SB_EEES9_NS_10bfloat16_tESF_Li256ELb1ELb1ELb1ELb1EEENS1_36VarlenDynamicPersistentTileSchedulerILi128ELi224ELi256ELi128ELb1ELb1ELb1ELb1ELb1ELb1EEEEEEEEEvNT_6ParamsE)
        /*0008*/ 	.word	0x000000a8


	//----- nvinfo : EIATTR_FRAME_SIZE
	.align		4
.L_21:
        /*000c*/ 	.byte	0x04, 0x11
        /*000e*/ 	.short	(.L_23 - .L_22)
	.align		4
.L_22:
        /*0010*/ 	.word	index@(_ZN7cutlass13device_kernelIN5flash11enable_sm90INS1_16FlashAttnFwdSm90INS1_25CollectiveMainloopFwdSm90ILi2EN4cute5tupleIJNS5_1CILi1EEES8_S8_EEENS6_IJNS7_ILi128EEENS7_ILi224EEESA_EEELi128ENS_12float_e4m3_tEfNS_4arch4Sm90ELb1ELb0ELb0ELb1ELb0ELb1ELb0ELb1ELb1ELb1ELb1ELb0EEENS1_21CollectiveEpilogueFwdINS6_IJSA_SA_SB_EEES9_NS_10bfloat16_tESF_Li256ELb1ELb1ELb1ELb1EEENS1_36VarlenDynamicPersistentTileSchedulerILi128ELi224ELi256ELi128ELb1ELb1ELb1ELb1ELb1ELb1EEEEEEEEEvNT_6ParamsE)
        /*0014*/ 	.word	0x000000e0


	//----- nvinfo : EIATTR_REGCOUNT
	.align		4
.L_23:
        /*0018*/ 	.byte	0x04, 0x2f
        /*001a*/ 	.short	(.L_25 - .L_24)
	.align		4
.L_24:
        /*001c*/ 	.word	index@(_ZN7cutlass13device_kernelIN5flash11enable_sm90INS1_16FlashAttnFwdSm90INS1_25CollectiveMainloopFwdSm90ILi2EN4cute5tupleIJNS5_1CILi1EEES8_S8_EEENS6_IJNS7_ILi128EEENS7_ILi224EEESA_EEELi128ENS_12float_e4m3_tEfNS_4arch4Sm90ELb1ELb0ELb0ELb1ELb0ELb0ELb0ELb1ELb1ELb1ELb1ELb0EEENS1_21CollectiveEpilogueFwdINS6_IJSA_SA_SB_EEES9_NS_10bfloat16_tESF_Li256ELb1ELb1ELb1ELb1EEENS1_36VarlenDynamicPersistentTileSchedulerILi128ELi224ELi256ELi128ELb1ELb1ELb1ELb1ELb1ELb1EEEEEEEEEvNT_6ParamsE)
        /*0020*/ 	.word	0x000000a8


	//----- nvinfo : EIATTR_FRAME_SIZE
	.align		4
.L_25:
        /*0024*/ 	.byte	0x04, 0x11
        /*0026*/ 	.short	(.L_27 - .L_26)
	.align		4
.L_26:
        /*0028*/ 	.word	index@(_ZN7cutlass13device_kernelIN5flash11enable_sm90INS1_16FlashAttnFwdSm90INS1_25CollectiveMainloopFwdSm90ILi2EN4cute5tupleIJNS5_1CILi1EEES8_S8_EEENS6_IJNS7_ILi128EEENS7_ILi224EEESA_EEELi128ENS_12float_e4m3_tEfNS_4arch4Sm90ELb1ELb0ELb0ELb1ELb0ELb0ELb0ELb1ELb1ELb1ELb1ELb0EEENS1_21CollectiveEpilogueFwdINS6_IJSA_SA_SB_EEES9_NS_10bfloat16_tESF_Li256ELb1ELb1ELb1ELb1EEENS1_36VarlenDynamicPersistentTileSchedulerILi128ELi224ELi256ELi128ELb1ELb1ELb1ELb1ELb1ELb1EEEEEEEEEvNT_6ParamsE)
        /*002c*/ 	.word	0x00000040


	//----- nvinfo : EIATTR_REGCOUNT
	.align		4
.L_27:
        /*0030*/ 	.byte	0x04, 0x2f
        /*0032*/ 	.short	(.L_29 - .L_28)
	.align		4
.L_28:
        /*0034*/ 	.word	index@(_ZN7cutlass13device_kernelIN5flash11enable_sm90INS1_16FlashAttnFwdSm90INS1_25CollectiveMainloopFwdSm90ILi2EN4cute5tupleIJNS5_1CILi1EEES8_S8_EEENS6_IJNS7_ILi128EEENS7_ILi224EEESA_EEELi128ENS_12float_e4m3_tEfNS_4arch4Sm90ELb1ELb0ELb0ELb0ELb0ELb0ELb0ELb1ELb1ELb1ELb1ELb0EEENS1_21CollectiveEpilogueFwdINS6_IJSA_SA_SB_EEES9_NS_10bfloat16_tESF_Li256ELb0ELb1ELb1ELb1EEENS1_19SingleTileSchedulerILb0ELb1ELb1ELi128EEEEEEEEEvNT_6ParamsE)
        /*0038*/ 	.word	0x000000a8


	//----- nvinfo : EIATTR_FRAME_SIZE
	.align		4
.L_29:
        /*003c*/ 	.byte	0x04, 0x11
        /*003e*/ 	.short	(.L_31 - .L_30)
	.align		4
.L_30:
        /*0040*/ 	.word	index@(_ZN7cutlass13device_kernelIN5flash11enable_sm90INS1_16FlashAttnFwdSm90INS1_25CollectiveMainloopFwdSm90ILi2EN4cute5tupleIJNS5_1CILi1EEES8_S8_EEENS6_IJNS7_ILi128EEENS7_ILi224EEESA_EEELi128ENS_12float_e4m3_tEfNS_4arch4Sm90ELb1ELb0ELb0ELb0ELb0ELb0ELb0ELb1ELb1ELb1ELb1ELb0EEENS1_21CollectiveEpilogueFwdINS6_IJSA_SA_SB_EEES9_NS_10bfloat16_tESF_Li256ELb0ELb1ELb1ELb1EEENS1_19SingleTileSchedulerILb0ELb1ELb1ELi128EEEEEEEEEvNT_6ParamsE)
        /*0044*/ 	.word	0x00000028


	//----- nvinfo : EIATTR_REGCOUNT
	.align		4
.L_31:
        /*0048*/ 	.byte	0x04, 0x2f
        /*004a*/ 	.short	(.L_33 - .L_32)
	.align		4
.L_32:
        /*004c*/ 	.word	index@(_ZN7cutlass13device_kernelIN5flash11enable_sm90INS1_16FlashAttnFwdSm90INS1_25CollectiveMainloopFwdSm90ILi2EN4cute5tupleIJNS5_1CILi1EEES8_S8_EEENS6_IJNS7_ILi128EEENS7_ILi224EEESA_EEELi128ENS_12float_e4m3_tEfNS_4arch4Sm90ELb0ELb1ELb0ELb1ELb0ELb1ELb0ELb1ELb1ELb1ELb1ELb0EEENS1_21CollectiveEpilogueFwdINS6_IJSA_SA_SB_EEES9_NS_10bfloat16_tESF_Li256ELb1ELb1ELb1ELb1EEENS1_36VarlenDynamicPersistentTileSchedulerILi128ELi224ELi256ELi128ELb1ELb1ELb1ELb1ELb0ELb1EEEEEEEEEvNT_6ParamsE)
        /*0050*/ 	.word	0x000000a8


	//----- nvinfo : EIATTR_FRAME_SIZE
	.align		4
.L_33:
        /*0054*/ 	.byte	0x04, 0x11
        /*0056*/ 	.short	(.L_35 - .L_34)
	.align		4
.L_34:
        /*0058*/ 	.word	index@(_ZN7cutlass13device_kernelIN5flash11enable_sm90INS1_16FlashAttnFwdSm90INS1_25CollectiveMainloopFwdSm90ILi2EN4cute5tupleIJNS5_1CILi1EEES8_S8_EEENS6_IJNS7_ILi128EEENS7_ILi224EEESA_EEELi128ENS_12float_e4m3_tEfNS_4arch4Sm90ELb0ELb1ELb0ELb1ELb0ELb1ELb0ELb1ELb1ELb1ELb1ELb0EEENS1_21CollectiveEpilogueFwdINS6_IJSA_SA_SB_EEES9_NS_10bfloat16_tESF_Li256ELb1ELb1ELb1ELb1EEENS1_36VarlenDynamicPersistentTileSchedulerILi128ELi224ELi256ELi128ELb1ELb1ELb1ELb1ELb0ELb1EEEEEEEEEvNT_6ParamsE)
        /*005c*/ 	.word	0x000000e0


	//----- nvinfo : EIATTR_REGCOUNT
	.align		4
.L_35:
        /*0060*/ 	.byte	0x04, 0x2f
        /*0062*/ 	.short	(.L_37 - .L_36)
	.align		4
.L_36:
        /*0064*/ 	.word	index@(_ZN7cutlass13device_kernelIN5flash11enable_sm90INS1_16FlashAttnFwdSm90INS1_25CollectiveMainloopFwdSm90ILi2EN4cute5tupleIJNS5_1CILi1EEES8_S8_EEENS6_IJNS7_ILi128EEENS7_ILi224EEESA_EEELi128ENS_12float_e4m3_tEfNS_4arch4Sm90ELb0ELb1ELb0ELb1ELb0ELb0ELb0ELb1ELb1ELb1ELb1ELb0EEENS1_21CollectiveEpilogueFwdINS6_IJSA_SA_SB_EEES9_NS_10bfloat16_tESF_Li256ELb1ELb1ELb1ELb1EEENS1_36VarlenDynamicPersistentTileSchedulerILi128ELi224ELi256ELi128ELb1ELb1ELb1ELb1ELb0ELb1EEEEEEEEEvNT_6ParamsE)
        /*0068*/ 	.word	0x000000a8


	//----- nvinfo : EIATTR_FRAME_SIZE
	.align		4
.L_37:
        /*006c*/ 	.byte	0x04, 0x11
        /*006e*/ 	.short	(.L_39 - .L_38)
	.align		4
.L_38:
        /*0070*/ 	.word	index@(_ZN7cutlass13device_kernelIN5flash11enable_sm90INS1_16FlashAttnFwdSm90INS1_25CollectiveMainloopFwdSm90ILi2EN4cute5tupleIJNS5_1CILi1EEES8_S8_EEENS6_IJNS7_ILi128EEENS7_ILi224EEESA_EEELi128ENS_12float_e4m3_tEfNS_4arch4Sm90ELb0ELb1ELb0ELb1ELb0ELb0ELb0ELb1ELb1ELb1ELb1ELb0EEENS1_21CollectiveEpilogueFwdINS6_IJSA_SA_SB_EEES9_NS_10bfloat16_tESF_Li256ELb1ELb1ELb1ELb1EEENS1_36VarlenDynamicPersistentTileSchedulerILi128ELi224ELi256ELi128ELb1ELb1ELb1ELb1ELb0ELb1EEEEEEEEEvNT_6ParamsE)
        /*0074*/ 	.word	0x00000038


	//----- nvinfo : EIATTR_REGCOUNT
	.align		4
.L_39:
        /*0078*/ 	.byte	0x04, 0x2f
        /*007a*/ 	.short	(.L_41 - .L_40)
	.align		4
.L_40:
        /*007c*/ 	.word	index@(_ZN7cutlass13device_kernelIN5flash11enable_sm90INS1_16FlashAttnFwdSm90INS1_25CollectiveMainloopFwdSm90ILi2EN4cute5tupleIJNS5_1CILi1EEES8_S8_EEENS6_IJNS7_ILi128EEENS7_ILi224EEESA_EEELi128ENS_12float_e4m3_tEfNS_4arch4Sm90ELb0ELb1ELb0ELb0ELb0ELb0ELb0ELb1ELb1ELb1ELb1ELb0EEENS1_21CollectiveEpilogueFwdINS6_IJSA_SA_SB_EEES9_NS_10bfloat16_tESF_Li256ELb0ELb1ELb1ELb1EEENS1_19SingleTileSchedulerILb0ELb1ELb1ELi128EEEEEEEEEvNT_6ParamsE)
        /*0080*/ 	.word	0x000000a8


	//----- nvinfo : EIATTR_FRAME_SIZE
	.align		4
.L_41:
        /*0084*/ 	.byte	0x04, 0x11
        /*0086*/ 	.short	(.L_43 - .L_42)
	.align		4
.L_42:
        /*0088*/ 	.word	index@(_ZN7cutlass13device_kernelIN5flash11enable_sm90INS1_16FlashAttnFwdSm90INS1_25CollectiveMainloopFwdSm90ILi2EN4cute5tupleIJNS5_1CILi1EEES8_S8_EEENS6_IJNS7_ILi128EEENS7_ILi224EEESA_EEELi128ENS_12float_e4m3_tEfNS_4arch4Sm90ELb0ELb1ELb0ELb0ELb0ELb0ELb0ELb1ELb1ELb1ELb1ELb0EEENS1_21CollectiveEpilogueFwdINS6_IJSA_SA_SB_EEES9_NS_10bfloat16_tESF_Li256ELb0ELb1ELb1ELb1EEENS1_19SingleTileSchedulerILb0ELb1ELb1ELi128EEEEEEEEEvNT_6ParamsE)
        /*008c*/ 	.word	0x00000010


	//----- nvinfo : EIATTR_REGCOUNT
	.align		4
.L_43:
        /*0090*/ 	.byte	0x04, 0x2f
        /*0092*/ 	.short	(.L_45 - .L_44)
	.align		4
.L_44:
        /*0094*/ 	.word	index@(_ZN7cutlass13device_kernelIN5flash11enable_sm90INS1_16FlashAttnFwdSm90INS1_25CollectiveMainloopFwdSm90ILi2EN4cute5tupleIJNS5_1CILi1EEES8_S8_EEENS6_IJNS7_ILi128EEENS7_ILi224EEESA_EEELi128ENS_12float_e4m3_tEfNS_4arch4Sm90ELb0ELb0ELb0ELb1ELb0ELb1ELb0ELb1ELb1ELb1ELb1ELb0EEENS1_21CollectiveEpilogueFwdINS6_IJSA_SA_SB_EEES9_NS_10bfloat16_tESF_Li256ELb1ELb1ELb1ELb1EEENS1_36VarlenDynamicPersistentTileSchedulerILi128ELi224ELi256ELi128ELb1ELb1ELb1ELb0ELb1ELb1EEEEEEEEEvNT_6ParamsE)
        /*0098*/ 	.word	0x000000a8


	//----- nvinfo : EIATTR_FRAME_SIZE
	.align		4
.L_45:
        /*009c*/ 	.byte	0x04, 0x11
        /*009e*/ 	.short	(.L_47 - .L_46)
	.align		4
.L_46:
        /*00a0*/ 	.word	index@(_ZN7cutlass13device_kernelIN5flash11enable_sm90INS1_16FlashAttnFwdSm90INS1_25CollectiveMainloopFwdSm90ILi2EN4cute5tupleIJNS5_1CILi1EEES8_S8_EEENS6_IJNS7_ILi128EEENS7_ILi224EEESA_EEELi128ENS_12float_e4m3_tEfNS_4arch4Sm90ELb0ELb0ELb0ELb1ELb0ELb1ELb0ELb1ELb1ELb1ELb1ELb0EEENS1_21CollectiveEpilogueFwdINS6_IJSA_SA_SB_EEES9_NS_10bfloat16_tESF_Li256ELb1ELb1ELb1ELb1EEENS1_36VarlenDynamicPersistentTileSchedulerILi128ELi224ELi256ELi128ELb1ELb1ELb1ELb0ELb1ELb1EEEEEEEEEvNT_6ParamsE)
        /*00a4*/ 	.word	0x000000f8


	//----- nvinfo : EIATTR_REGCOUNT
	.align		4
.L_47:
        /*00a8*/ 	.byte	0x04, 0x2f
        /*00aa*/ 	.short	(.L_49 - .L_48)
	.align		4
.L_48:
        /*00ac*/ 	.word	index@(_ZN7cutlass13device_kernelIN5flash11enable_sm90INS1_16FlashAttnFwdSm90INS1_25CollectiveMainloopFwdSm90ILi2EN4cute5tupleIJNS5_1CILi1EEES8_S8_EEENS6_IJNS7_ILi128EEENS7_ILi224EEESA_EEELi128ENS_12float_e4m3_tEfNS_4arch4Sm90ELb0ELb0ELb0ELb1ELb0ELb0ELb0ELb1ELb1ELb1ELb1ELb0EEENS1_21CollectiveEpilogueFwdINS6_IJSA_SA_SB_EEES9_NS_10bfloat16_tESF_Li256ELb1ELb1ELb1ELb1EEENS1_36VarlenDynamicPersistentTileSchedulerILi128ELi224ELi256ELi128ELb1ELb1ELb1ELb0ELb1ELb1EEEEEEEEEvNT_6ParamsE)
        /*00b0*/ 	.word	0x000000a8


	//----- nvinfo : EIATTR_FRAME_SIZE
	.align		4
.L_49:
        /*00b4*/ 	.byte	0x04, 0x11
        /*00b6*/ 	.short	(.L_51 - .L_50)
	.align		4
.L_50:
        /*00b8*/ 	.word	index@(_ZN7cutlass13device_kernelIN5flash11enable_sm90INS1_16FlashAttnFwdSm90INS1_25CollectiveMainloopFwdSm90ILi2EN4cute5tupleIJNS5_1CILi1EEES8_S8_EEENS6_IJNS7_ILi128EEENS7_ILi224EEESA_EEELi128ENS_12float_e4m3_tEfNS_4arch4Sm90ELb0ELb0ELb0ELb1ELb0ELb0ELb0ELb1ELb1ELb1ELb1ELb0EEENS1_21CollectiveEpilogueFwdINS6_IJSA_SA_SB_EEES9_NS_10bfloat16_tESF_Li256ELb1ELb1ELb1ELb1EEENS1_36VarlenDynamicPersistentTileSchedulerILi128ELi224ELi256ELi128ELb1ELb1ELb1ELb0ELb1ELb1EEEEEEEEEvNT_6ParamsE)
        /*00bc*/ 	.word	0x00000048


	//----- nvinfo : EIATTR_REGCOUNT
	.align		4
.L_51:
        /*00c0*/ 	.byte	0x04, 0x2f
        /*00c2*/ 	.short	(.L_53 - .L_52)
	.align		4
.L_52:
        /*00c4*/ 	.word	index@(_ZN7cutlass13device_kernelIN5flash11enable_sm90INS1_16FlashAttnFwdSm90INS1_25CollectiveMainloopFwdSm90ILi2EN4cute5tupleIJNS5_1CILi1EEES8_S8_EEENS6_IJNS7_ILi128EEENS7_ILi224EEESA_EEELi128ENS_12float_e4m3_tEfNS_4arch4Sm90ELb0ELb0ELb0ELb0ELb0ELb0ELb0ELb1ELb1ELb1ELb1ELb0EEENS1_21CollectiveEpilogueFwdINS6_IJSA_SA_SB_EEES9_NS_10bfloat16_tESF_Li256ELb0ELb1ELb1ELb1EEENS1_19SingleTileSchedulerILb0ELb1ELb1ELi128EEEEEEEEEvNT_6ParamsE)
        /*00c8*/ 	.word	0x000000a8


	//----- nvinfo : EIATTR_FRAME_SIZE
	.align		4
.L_53:
        /*00cc*/ 	.byte	0x04, 0x11
        /*00ce*/ 	.short	(.L_55 - .L_54)
	.align		4
.L_54:
        /*00d0*/ 	.word	index@(_ZN7cutlass13device_kernelIN5flash11enable_sm90INS1_16FlashAttnFwdSm90INS1_25CollectiveMainloopFwdSm90ILi2EN4cute5tupleIJNS5_1CILi1EEES8_S8_EEENS6_IJNS7_ILi128EEENS7_ILi224EEESA_EEELi128ENS_12float_e4m3_tEfNS_4arch4Sm90ELb0ELb0ELb0ELb0ELb0ELb0ELb0ELb1ELb1ELb1ELb1ELb0EEENS1_21CollectiveEpilogueFwdINS6_IJSA_SA_SB_EEES9_NS_10bfloat16_tESF_Li256ELb0ELb1ELb1ELb1EEENS1_19SingleTileSchedulerILb0ELb1ELb1ELi128EEEEEEEEEvNT_6ParamsE)
        /*00d4*/ 	.word	0x00000028


	//----- nvinfo : EIATTR_MIN_STACK_SIZE
	.align		4
.L_55:
        /*00d8*/ 	.byte	0x04, 0x12
        /*00da*/ 	.short	(.L_57 - .L_56)
	.align		4
.L_56:
        /*00dc*/ 	.word	index@(_ZN7cutlass13device_kernelIN5flash11enable_sm90INS1_16FlashAttnFwdSm90INS1_25CollectiveMainloopFwdSm90ILi2EN4cute5tupleIJNS5_1CILi1EEES8_S8_EEENS6_IJNS7_ILi128EEENS7_ILi224EEESA_EEELi128ENS_12float_e4m3_tEfNS_4arch4Sm90ELb0ELb0ELb0ELb0ELb0ELb0ELb0ELb1ELb1ELb1ELb1ELb0EEENS1_21CollectiveEpilogueFwdINS6_IJSA_SA_SB_EEES9_NS_10bfloat16_tESF_Li256ELb0ELb1ELb1ELb1EEENS1_19SingleTileSchedulerILb0ELb1ELb1ELi128EEEEEEEEEvNT_6ParamsE)
        /*00e0*/ 	.word	0x00000028


	//----- nvinfo : EIATTR_MIN_STACK_SIZE
	.align		4
.L_57:
        /*00e4*/ 	.byte	0x04, 0x12
        /*00e6*/ 	.short	(.L_59 - .L_58)
	.align		4
.L_58:
        /*00e8*/ 	.word	index@(_ZN7cutlass13device_kernelIN5flash11enable_sm90INS1_16FlashAttnFwdSm90INS1_25CollectiveMainloopFwdSm90ILi2EN4cute5tupleIJNS5_1CILi1EEES8_S8_EEENS6_IJNS7_ILi128EEENS7_ILi224EEESA_EEELi128ENS_12float_e4m3_tEfNS_4arch4Sm90ELb0ELb0ELb0ELb1ELb0ELb0ELb0ELb1ELb1ELb1ELb1ELb0EEENS1_21CollectiveEpilogueFwdINS6_IJSA_SA_SB_EEES9_NS_10bfloat16_tESF_Li256ELb1ELb1ELb1ELb1EEENS1_36VarlenDynamicPersistentTileSchedulerILi128ELi224ELi256ELi128ELb1ELb1ELb1ELb0ELb1ELb1EEEEEEEEEvNT_6ParamsE)
        /*00ec*/ 	.word	0x00000048


	//----- nvinfo : EIATTR_MIN_STACK_SIZE
	.align		4
.L_59:
        /*00f0*/ 	.byte	0x04, 0x12
        /*00f2*/ 	.short	(.L_61 - .L_60)
	.align		4
.L_60:
        /*00f4*/ 	.word	index@(_ZN7cutlass13device_kernelIN5flash11enable_sm90INS1_16FlashAttnFwdSm90INS1_25CollectiveMainloopFwdSm90ILi2EN4cute5tupleIJNS5_1CILi1EEES8_S8_EEENS6_IJNS7_ILi128EEENS7_ILi224EEESA_EEELi128ENS_12float_e4m3_tEfNS_4arch4Sm90ELb0ELb0ELb0ELb1ELb0ELb1ELb0ELb1ELb1ELb1ELb1ELb0EEENS1_21CollectiveEpilogueFwdINS6_IJSA_SA_SB_EEES9_NS_10bfloat16_tESF_Li256ELb1ELb1ELb1ELb1EEENS1_36VarlenDynamicPersistentTileSchedulerILi128ELi224ELi256ELi128ELb1ELb1ELb1ELb0ELb1ELb1EEEEEEEEEvNT_6ParamsE)
        /*00f8*/ 	.word	0x000000f8


	//----- nvinfo : EIATTR_MIN_STACK_SIZE
	.align		4
.L_61:
        /*00fc*/ 	.byte	0x04, 0x12
        /*00fe*/ 	.short	(.L_63 - .L_62)
	.align		4
.L_62:
        /*0100*/ 	.word	index@(_ZN7cutlass13device_kernelIN5flash11enable_sm90INS1_16FlashAttnFwdSm90INS1_25CollectiveMainloopFwdSm90ILi2EN4cute5tupleIJNS5_1CILi1EEES8_S8_EEENS6_IJNS7_ILi128EEENS7_ILi224EEESA_EEELi128ENS_12float_e4m3_tEfNS_4arch4Sm90ELb0ELb1ELb0ELb0ELb0ELb0ELb0ELb1ELb1ELb1ELb1ELb0EEENS1_21CollectiveEpilogueFwdINS6_IJSA_SA_SB_EEES9_NS_10bfloat16_tESF_Li256ELb0ELb1ELb1ELb1EEENS1_19SingleTileSchedulerILb0ELb1ELb1ELi128EEEEEEEEEvNT_6ParamsE)
        /*0104*/ 	.word	0x00000010


	//----- nvinfo : EIATTR_MIN_STACK_SIZE
	.align		4
.L_63:
        /*0108*/ 	.byte	0x04, 0x12
        /*010a*/ 	.short	(.L_65 - .L_64)
	.align		4
.L_64:
        /*010c*/ 	.word	index@(_ZN7cutlass13device_kernelIN5flash11enable_sm90INS1_16FlashAttnFwdSm90INS1_25CollectiveMainloopFwdSm90ILi2EN4cute5tupleIJNS5_1CILi1EEES8_S8_EEENS6_IJNS7_ILi128EEENS7_ILi224EEESA_EEELi128ENS_12float_e4m3_tEfNS_4arch4Sm90ELb0ELb1ELb0ELb1ELb0ELb0ELb0ELb1ELb1ELb1ELb1ELb0EEENS1_21CollectiveEpilogueFwdINS6_IJSA_SA_SB_EEES9_NS_10bfloat16_tESF_Li256ELb1ELb1ELb1ELb1EEENS1_36VarlenDynamicPersistentTileSchedulerILi128ELi224ELi256ELi128ELb1ELb1ELb1ELb1ELb0ELb1EEEEEEEEEvNT_6ParamsE)
        /*0110*/ 	.word	0x00000038


	//----- nvinfo : EIATTR_MIN_STACK_SIZE
	.align		4
.L_65:
        /*0114*/ 	.byte	0x04, 0x12
        /*0116*/ 	.short	(.L_67 - .L_66)
	.align		4
.L_66:
        /*0118*/ 	.word	index@(_ZN7cutlass13device_kernelIN5flash11enable_sm90INS1_16FlashAttnFwdSm90INS1_25CollectiveMainloopFwdSm90ILi2EN4cute5tupleIJNS5_1CILi1EEES8_S8_EEENS6_IJNS7_ILi128EEENS7_ILi224EEESA_EEELi128ENS_12float_e4m3_tEfNS_4arch4Sm90ELb0ELb1ELb0ELb1ELb0ELb1ELb0ELb1ELb1ELb1ELb1ELb0EEENS1_21CollectiveEpilogueFwdINS6_IJSA_SA_SB_EEES9_NS_10bfloat16_tESF_Li256ELb1ELb1ELb1ELb1EEENS1_36VarlenDynamicPersistentTileSchedulerILi128ELi224ELi256ELi128ELb1ELb1ELb1ELb1ELb0ELb1EEEEEEEEEvNT_6ParamsE)
        /*011c*/ 	.word	0x000000e0


	//----- nvinfo : EIATTR_MIN_STACK_SIZE
	.align		4
.L_67:
        /*0120*/ 	.byte	0x04, 0x12
        /*0122*/ 	.short	(.L_69 - .L_68)
	.align		4
.L_68:
        /*0124*/ 	.word	index@(_ZN7cutlass13device_kernelIN5flash11enable_sm90INS1_16FlashAttnFwdSm90INS1_25CollectiveMainloopFwdSm90ILi2EN4cute5tupleIJNS5_1CILi1EEES8_S8_EEENS6_IJNS7_ILi128EEENS7_ILi224EEESA_EEELi128ENS_12float_e4m3_tEfNS_4arch4Sm90ELb1ELb0ELb0ELb0ELb0ELb0ELb0ELb1ELb1ELb1ELb1ELb0EEENS1_21CollectiveEpilogueFwdINS6_IJSA_SA_SB_EEES9_NS_10bfloat16_tESF_Li256ELb0ELb1ELb1ELb1EEENS1_19SingleTileSchedulerILb0ELb1ELb1ELi128EEEEEEEEEvNT_6ParamsE)
        /*0128*/ 	.word	0x00000028


	//----- nvinfo : EIATTR_MIN_STACK_SIZE
	.align		4
.L_69:
        /*012c*/ 	.byte	0x04, 0x12
        /*012e*/ 	.short	(.L_71 - .L_70)
	.align		4
.L_70:
        /*0130*/ 	.word	index@(_ZN7cutlass13device_kernelIN5flash11enable_sm90INS1_16FlashAttnFwdSm90INS1_25CollectiveMainloopFwdSm90ILi2EN4cute5tupleIJNS5_1CILi1EEES8_S8_EEENS6_IJNS7_ILi128EEENS7_ILi224EEESA_EEELi128ENS_12float_e4m3_tEfNS_4arch4Sm90ELb1ELb0ELb0ELb1ELb0ELb0ELb0ELb1ELb1ELb1ELb1ELb0EEENS1_21CollectiveEpilogueFwdINS6_IJSA_SA_SB_EEES9_NS_10bfloat16_tESF_Li256ELb1ELb1ELb1ELb1EEENS1_36VarlenDynamicPersistentTileSchedulerILi128ELi224ELi256ELi128ELb1ELb1ELb1ELb1ELb1ELb1EEEEEEEEEvNT_6ParamsE)
        /*0134*/ 	.word	0x00000040


	//----- nvinfo : EIATTR_MIN_STACK_SIZE
	.align		4
.L_71:
        /*0138*/ 	.byte	0x04, 0x12
        /*013a*/ 	.short	(.L_73 - .L_72)
	.align		4
.L_72:
        /*013c*/ 	.word	index@(_ZN7cutlass13device_kernelIN5flash11enable_sm90INS1_16FlashAttnFwdSm90INS1_25CollectiveMainloopFwdSm90ILi2EN4cute5tupleIJNS5_1CILi1EEES8_S8_EEENS6_IJNS7_ILi128EEENS7_ILi224EEESA_EEELi128ENS_12float_e4m3_tEfNS_4arch4Sm90ELb1ELb0ELb0ELb1ELb0ELb1ELb0ELb1ELb1ELb1ELb1ELb0EEENS1_21CollectiveEpilogueFwdINS6_IJSA_SA_SB_EEES9_NS_10bfloat16_tESF_Li256ELb1ELb1ELb1ELb1EEENS1_36VarlenDynamicPersistentTileSchedulerILi128ELi224ELi256ELi128ELb1ELb1ELb1ELb1ELb1ELb1EEEEEEEEEvNT_6ParamsE)
        /*0140*/ 	.word	0x000000e0
.L_73:


//--------------------- .nv.compat                --------------------------
	.section	.nv.compat,"",@"SHT_CUDA_COMPAT_INFO"
	.align	4
        /*0000*/ 	.byte	0x02, 0x09, 0x01, 0x00, 0x02, 0x02, 0x04, 0x00, 0x02, 0x05, 0x05, 0x00, 0x03, 0x07, 0x01, 0x01
        /*0010*/ 	.byte	0x02, 0x03, 0x01, 0x00, 0x02, 0x06, 0x01, 0x00, 0x04, 0x0b, 0x08, 0x00, 0x00, 0x00, 0x00, 0x00
        /*0020*/ 	.byte	0x00, 0x00, 0x00, 0x00


//--------------------- .nv.info._ZN7cutlass13device_kernelIN5flash11enable_sm90INS1_16FlashAttnFwdSm90INS1_25CollectiveMainloopFwdSm90ILi2EN4cute5tupleIJNS5_1CILi1EEES8_S8_EEENS6_IJNS7_ILi128EEENS7_ILi224EEESA_EEELi128ENS_12float_e4m3_tEfNS_4arch4Sm90ELb0ELb0ELb0ELb0ELb0ELb0ELb0ELb1ELb1ELb1ELb1ELb0EEENS1_21CollectiveEpilogueFwdINS6_IJSA_SA_SB_EEES9_NS_10bfloat16_tESF_Li256ELb0ELb1ELb1ELb1EEENS1_19SingleTileSchedulerILb0ELb1ELb1ELi128EEEEEEEEEvNT_6ParamsE --------------------------
	.section	.nv.info._ZN7cutlass13device_kernelIN5flash11enable_sm90INS1_16FlashAttnFwdSm90INS1_25CollectiveMainloopFwdSm90ILi2EN4cute5tupleIJNS5_1CILi1EEES8_S8_EEENS6_IJNS7_ILi128EEENS7_ILi224EEESA_EEELi128ENS_12float_e4m3_tEfNS_4arch4Sm90ELb0ELb0ELb0ELb0ELb0ELb0ELb0ELb1ELb1ELb1ELb1ELb0EEENS1_21CollectiveEpilogueFwdINS6_IJSA_SA_SB_EEES9_NS_10bfloat16_tESF_Li256ELb0ELb1ELb1ELb1EEENS1_19SingleTileSchedulerILb0ELb1ELb1ELi128EEEEEEEEEvNT_6ParamsE,"",@"SHT_CUDA_INFO"
	.sectionflags	@""
	.align	4


	//----- nvinfo : EIATTR_CUDA_API_VERSION
	.align		4
        /*0000*/ 	.byte	0x04, 0x37
        /*0002*/ 	.short	(.L_75 - .L_74)
.L_74:
        /*0004*/ 	.word	0x00000082


	//----- nvinfo : EIATTR_KPARAM_INFO
	.align		4
.L_75:
        /*0008*/ 	.byte	0x04, 0x17
        /*000a*/ 	.short	(.L_77 - .L_76)
.L_76:
        /*000c*/ 	.word	0x00000000
        /*0010*/ 	.short	0x0000
        /*0012*/ 	.short	0x0070
        /*0014*/ 	.byte	0x00, 0xf0, 0x01, 0x28


	//----- nvinfo : EIATTR_SPARSE_MMA_MASK
	.align		4
.L_77:
        /*0018*/ 	.byte	0x03, 0x50
        /*001a*/ 	.short	0x0000


	//----- nvinfo : EIATTR_MAXREG_COUNT
	.align		4
        /*001c*/ 	.byte	0x03, 0x1b
        /*001e*/ 	.short	0x00a8


	//----- nvinfo : EIATTR_NUM_BARRIERS
	.align		4
        /*0020*/ 	.byte	0x02, 0x4c
        /*0022*/ 	.byte	0x10
	.zero		1


	//----- nvinfo : EIATTR_EXTERNS
	.align		4
        /*0024*/ 	.byte	0x04, 0x0f
        /*0026*/ 	.short	(.L_79 - .L_78)


	//   ....[0]....
	.align		4
.L_78:
        /*0028*/ 	.word	index@(__assertfail)


	//----- nvinfo : EIATTR_ANNOTATIONS
	.align		4
.L_79:
        /*002c*/ 	.byte	0x04, 0x55
        /*002e*/ 	.short	(.L_81 - .L_80)


	//   ....[0]....
.L_80:
        /*0030*/ 	.word	0x00000001
        /*0034*/ 	.byte	0x40, 0x09, 0x00, 0x00, 0x01, 0x00, 0x00, 0x00, 0x10, 0x15, 0x00, 0x00, 0x01, 0x00, 0x00, 0x00
        /* <DEDUP_REMOVED lines=13> */
        /*0114*/ 	.byte	0x80, 0xf0, 0x00, 0x00


	//----- nvinfo : EIATTR_MERCURY_ISA_VERSION
	.align		4
.L_81:
        /*0118*/ 	.byte	0x03, 0x5f
        /*011a*/ 	.short	0x0101


	//----- nvinfo : EIATTR_INT_WARP_WIDE_INSTR_OFFSETS
	.align		4
        /*011c*/ 	.byte	0x04, 0x31
        /*011e*/ 	.short	(.L_83 - .L_82)


	//   ....[0]....
.L_82:
        /*0120*/ 	.word	0x00000120


	//   ....[1]....
        /*0124*/ 	.word	0x000001c0


	//   ....[2]....
        /*0128*/ 	.word	0x00000230


	//----- nvinfo : EIATTR_COOP_GROUP_MASK_REGIDS
	.align		4
.L_83:
        /*012c*/ 	.byte	0x04, 0x29
        /*012e*/ 	.short	(.L_85 - .L_84)


	//   ....[0]....
.L_84:
        /*0130*/ 	.word	0xffffffff


	//   ....[1]....
        /*0134*/ 	.word	0xffffffff


	//   ....[2]....
        /*0138*/ 	.word	0xffffffff


	//   ....[3]....
        /*013c*/ 	.word	0xffffffff


	//   ....[4]....
        /*0140*/ 	.word	0xffffffff


	//   ....[5]....
        /*0144*/ 	.word	0xffffffff


	//   ....[6]....
        /*0148*/ 	.word	0xffffffff


	//   ....[7]....
        /*014c*/ 	.word	0xffffffff


	//   ....[8]....
        /*0150*/ 	.word	0xffffffff


	//   ....[9]....
        /*0154*/ 	.word	0xffffffff


	//   ....[10]....
        /*0158*/ 	.word	0xffffffff


	//   ....[11]....
        /*015c*/ 	.word	0xffffffff


	//   ....[12]....
        /*0160*/ 	.word	0xffffffff


	//   ....[13]....
        /*0164*/ 	.word	0xffffffff


	//   ....[14]....
        /*0168*/ 	.word	0xffffffff


	//   ....[15]....
        /*016c*/ 	.word	0xffffffff


	//   ....[16]....
        /*0170*/ 	.word	0xffffffff


	//   ....[17]....
        /*0174*/ 	.word	0xffffffff


	//   ....[18]....
        /*0178*/ 	.word	0xffffffff


	//   ....[19]....
        /*017c*/ 	.word	0xffffffff


	//   ....[20]....
        /*0180*/ 	.word	0xffffffff


	//   ....[21]....
        /*0184*/ 	.word	0xffffffff


	//   ....[22]....
        /*0188*/ 	.word	0xffffffff


	//   ....[23]....
        /*018c*/ 	.word	0xffffffff


	//   ....[24]....
        /*0190*/ 	.word	0xffffffff


	//   ....[25]....
        /*0194*/ 	.word	0xffffffff


	//   ....[26]....
        /*0198*/ 	.word	0xffffffff


	//   ....[27]....
        /*019c*/ 	.word	0xffffffff


	//   ....[28]....
        /*01a0*/ 	.word	0xffffffff


	//   ....[29]....
        /*01a4*/ 	.word	0xffffffff


	//   ....[30]....
        /*01a8*/ 	.word	0xffffffff


	//   ....[31]....
        /*01ac*/ 	.word	0xffffffff


	//   ....[32]....
        /*01b0*/ 	.word	0xffffffff


	//   ....[33]....
        /*01b4*/ 	.word	0xffffffff


	//   ....[34]....
        /*01b8*/ 	.word	0xffffffff


	//   ....[35]....
        /*01bc*/ 	.word	0xffffffff


	//   ....[36]....
        /*01c0*/ 	.word	0xffffffff


	//   ....[37]....
        /*01c4*/ 	.word	0xffffffff


	//   ....[38]....
        /*01c8*/ 	.word	0xffffffff


	//   ....[39]....
        /*01cc*/ 	.word	0xffffffff


	//   ....[40]....
        /*01d0*/ 	.word	0xffffffff


	//   ....[41]....
        /*01d4*/ 	.word	0xffffffff


	//   ....[42]....
        /*01d8*/ 	.word	0xffffffff


	//   ....[43]....
        /*01dc*/ 	.word	0xffffffff


	//   ....[44]....
        /*01e0*/ 	.word	0xffffffff


	//   ....[45]....
        /*01e4*/ 	.word	0xffffffff


	//   ....[46]....
        /*01e8*/ 	.word	0xffffffff


	//   ....[47]....
        /*01ec*/ 	.word	0xffffffff


	//   ....[48]....
        /*01f0*/ 	.word	0xffffffff


	//   ....[49]....
        /*01f4*/ 	.word	0xffffffff


	//   ....[50]....
        /*01f8*/ 	.word	0xffffffff


	//   ....[51]....
        /*01fc*/ 	.word	0xffffffff


	//   ....[52]....
        /*0200*/ 	.word	0xffffffff


	//   ....[53]....
        /*0204*/ 	.word	0xffffffff


	//   ....[54]....
        /*0208*/ 	.word	0xffffffff


	//   ....[55]....
        /*020c*/ 	.word	0xffffffff


	//   ....[56]....
        /*0210*/ 	.word	0xffffffff


	//   ....[57]....
        /*0214*/ 	.word	0xffffffff


	//   ....[58]....
        /*0218*/ 	.word	0xffffffff


	//   ....[59]....
        /*021c*/ 	.word	0xffffffff


	//   ....[60]....
        /*0220*/ 	.word	0xffffffff


	//   ....[61]....
        /*0224*/ 	.word	0xffffffff


	//   ....[62]....
        /*0228*/ 	.word	0xffffffff


	//   ....[63]....
        /*022c*/ 	.word	0xffffffff


	//   ....[64]....
        /*0230*/ 	.word	0xffffffff


	//   ....[65]....
        /*0234*/ 	.word	0xffffffff


	//   ....[66]....
        /*0238*/ 	.word	0xffffffff


	//   ....[67]....
        /*023c*/ 	.word	0xffffffff


	//   ....[68]....
        /*0240*/ 	.word	0xffffffff


	//   ....[69]....
        /*0244*/ 	.word	0xffffffff


	//   ....[70]....
        /*0248*/ 	.word	0xffffffff


	//   ....[71]....
        /*024c*/ 	.word	0xffffffff


	//   ....[72]....
        /*0250*/ 	.word	0xffffffff


	//   ....[73]....
        /*0254*/ 	.word	0xffffffff


	//   ....[74]....
        /*0258*/ 	.word	0xffffffff


	//   ....[75]....
        /*025c*/ 	.word	0xffffffff


	//   ....[76]....
        /*0260*/ 	.word	0xffffffff


	//   ....[77]....
        /*0264*/ 	.word	0xffffffff


	//   ....[78]....
        /*0268*/ 	.word	0xffffffff


	//   ....[79]....
        /*026c*/ 	.word	0xffffffff


	//   ....[80]....
        /*0270*/ 	.word	0xffffffff


	//   ....[81]....
        /*0274*/ 	.word	0xffffffff


	//   ....[82]....
        /*0278*/ 	.word	0xffffffff


	//   ....[83]....
        /*027c*/ 	.word	0xffffffff


	//   ....[84]....
        /*0280*/ 	.word	0xffffffff


	//   ....[85]....
        /*0284*/ 	.word	0xffffffff


	//   ....[86]....
        /*0288*/ 	.word	0xffffffff


	//   ....[87]....
        /*028c*/ 	.word	0xffffffff


	//   ....[88]....
        /*0290*/ 	.word	0xffffffff


	//   ....[89]....
        /*0294*/ 	.word	0xffffffff


	//   ....[90]....
        /*0298*/ 	.word	0xffffffff


	//   ....[91]....
        /*029c*/ 	.word	0xffffffff


	//   ....[92]....
        /*02a0*/ 	.word	0xffffffff


	//   ....[93]....
        /*02a4*/ 	.word	0xffffffff


	//   ....[94]....
        /*02a8*/ 	.word	0xffffffff


	//   ....[95]....
        /*02ac*/ 	.word	0xffffffff


	//   ....[96]....
        /*02b0*/ 	.word	0xffffffff


	//   ....[97]....
        /*02b4*/ 	.word	0xffffffff


	//   ....[98]....
        /*02b8*/ 	.word	0xffffffff


	//   ....[99]....
        /*02bc*/ 	.word	0xffffffff


	//   ....[100]....
        /*02c0*/ 	.word	0xffffffff


	//   ....[101]....
        /*02c4*/ 	.word	0xffffffff


	//   ....[102]....
        /*02c8*/ 	.word	0xffffffff


	//   ....[103]....
        /*02cc*/ 	.word	0xffffffff


	//   ....[104]....
        /*02d0*/ 	.word	0xffffffff


	//   ....[105]....
        /*02d4*/ 	.word	0xffffffff


	//   ....[106]....
        /*02d8*/ 	.word	0xffffffff


	//   ....[107]....
        /*02dc*/ 	.word	0xffffffff


	//   ....[108]....
        /*02e0*/ 	.word	0xffffffff


	//   ....[109]....
        /*02e4*/ 	.word	0xffffffff


	//   ....[110]....
        /*02e8*/ 	.word	0xffffffff


	//   ....[111]....
        /*02ec*/ 	.word	0x0500000f


	//   ....[112]....
        /*02f0*/ 	.word	0x0500000f


	//   ....[113]....
        /*02f4*/ 	.word	0x0500000f


	//   ....[114]....
        /*02f8*/ 	.word	0x0500000f


	//   ....[115]....
        /*02fc*/ 	.word	0x0500000f


	//   ....[116]....
        /*0300*/ 	.word	0x0500000f


	//   ....[117]....
        /*0304*/ 	.word	0x0500000f


	//   ....[118]....
        /*0308*/ 	.word	0x0500000f


	//   ....[119]....
        /*030c*/ 	.word	0x0500000f


	//   ....[120]....
        /*0310*/ 	.word	0x0500000f


	//   ....[121]....
        /*0314*/ 	.word	0x0500000f


	//   ....[122]....
        /*0318*/ 	.word	0x0500000f


	//   ....[123]....
        /*031c*/ 	.word	0x0500000f


	//   ....[124]....
        /*0320*/ 	.word	0x0500000f


	//   ....[125]....
        /*0324*/ 	.word	0x0500000f


	//   ....[126]....
        /*0328*/ 	.word	0x0500000f


	//   ....[127]....
        /*032c*/ 	.word	0x0500000f


	//----- nvinfo : EIATTR_COOP_GROUP_INSTR_OFFSETS
	.align		4
.L_85:
        /*0330*/ 	.byte	0x04, 0x28
        /*0332*/ 	.short	(.L_87 - .L_86)


	//   ....[0]....
.L_86:
        /*0334*/ 	.word	0x00000060


	//   ....[1]....
        /*0338*/ 	.word	0x00000130


	//   ....[2]....
        /*033c*/ 	.word	0x000001e0


	//   ....[3]....
        /*0340*/ 	.word	0x000003a0


	//   ....[4]....
        /*0344*/ 	.word	0x00000500


	//   ....[5]....
        /*0348*/ 	.word	0x00000620


	//   ....[6]....
        /*034c*/ 	.word	0x00000780


	//   ....[7]....
        /*0350*/ 	.word	0x00001340


	//   ....[8]....
        /*0354*/ 	.word	0x000032a0


	//   ....[9]....
        /*0358*/ 	.word	0x00003370


	//   ....[10]....
        /*035c*/ 	.word	0x00003790


	//   ....[11]....
        /*0360*/ 	.word	0x00003960


	//   ....[12]....
        /*0364*/ 	.word	0x00006a40


	//   ....[13]....
        /*0368*/ 	.word	0x00006a60


	//   ....[14]....
        /*036c*/ 	.word	0x00006a80


	//   ....[15]....
        /*0370*/ 	.word	0x00006aa0


	//   ....[16]....
        /*0374*/ 	.word	0x00008ed0


	//   ....[17]....
        /*0378*/ 	.word	0x00008ee0


	//   ....[18]....
        /*037c*/ 	.word	0x00008f60


	//   ....[19]....
        /*0380*/ 	.word	0x00008f70


	//   ....[20]....
        /*0384*/ 	.word	0x00009da0


	//   ....[21]....
        /*0388*/ 	.word	0x00009db0


	//   ....[22]....
        /*038c*/ 	.word	0x00009dc0


	//   ....[23]....
        /*0390*/ 	.word	0x00009de0


	//   ....[24]....
        /*0394*/ 	.word	0x00009df0


	//   ....[25]....
        /*0398*/ 	.word	0x00009e00


	//   ....[26]....
        /*039c*/ 	.word	0x00009e10


	//   ....[27]....
        /*03a0*/ 	.word	0x00009e20


	//   ....[28]....
        /*03a4*/ 	.word	0x00009e30


	//   ....[29]....
        /*03a8*/ 	.word	0x00009e40


	//   ....[30]....
        /*03ac*/ 	.word	0x00009e50


	//   ....[31]....
        /*03b0*/ 	.word	0x00009e60


	//   ....[32]....
        /*03b4*/ 	.word	0x00009e80


	//   ....[33]....
        /*03b8*/ 	.word	0x00009ea0


	//   ....[34]....
        /*03bc*/ 	.word	0x00009eb0


	//   ....[35]....
        /*03c0*/ 	.word	0x00009ec0


	//   ....[36]....
        /*03c4*/ 	.word	0x00009ed0


	//   ....[37]....
        /*03c8*/ 	.word	0x00009ee0


	//   ....[38]....
        /*03cc*/ 	.word	0x00009ef0


	//   ....[39]....
        /*03d0*/ 	.word	0x00009f00


	//   ....[40]....
        /*03d4*/ 	.word	0x00009f10


	//   ....[41]....
        /*03d8*/ 	.word	0x00009f20


	//   ....[42]....
        /*03dc*/ 	.word	0x00009f30


	//   ....[43]....
        /*03e0*/ 	.word	0x00009f40


	//   ....[44]....
        /*03e4*/ 	.word	0x00009f50


	//   ....[45]....
        /*03e8*/ 	.word	0x00009f60


	//   ....[46]....
        /*03ec*/ 	.word	0x00009f70


	//   ....[47]....
        /*03f0*/ 	.word	0x00009f80


	//   ....[48]....
        /*03f4*/ 	.word	0x00009f90


	//   ....[49]....
        /*03f8*/ 	.word	0x00009fa0


	//   ....[50]....
        /*03fc*/ 	.word	0x00009fb0


	//   ....[51]....
        /*0400*/ 	.word	0x00009fd0


	//   ....[52]....
        /*0404*/ 	.word	0x00009fe0


	//   ....[53]....
        /*0408*/ 	.word	0x00009ff0


	//   ....[54]....
        /*040c*/ 	.word	0x0000a000


	//   ....[55]....
        /*0410*/ 	.word	0x0000a010


	//   ....[56]....
        /*0414*/ 	.word	0x0000a030


	//   ....[57]....
        /*0418*/ 	.word	0x0000a050


	//   ....[58]....
        /*041c*/ 	.word	0x0000a060


	//   ....[59]....
        /*0420*/ 	.word	0x0000a080


	//   ....[60]....
        /*0424*/ 	.word	0x0000a0b0


	//   ....[61]....
        /*0428*/ 	.word	0x0000a0c0


	//   ....[62]....
        /*042c*/ 	.word	0x0000a0d0


	//   ....[63]....
        /*0430*/ 	.word	0x0000a0e0


	//   ....[64]....
        /*0434*/ 	.word	0x0000a0f0


	//   ....[65]....
        /*0438*/ 	.word	0x0000a100


	//   ....[66]....
        /*043c*/ 	.word	0x0000a110


	//   ....[67]....
        /*0440*/ 	.word	0x0000a120


	//   ....[68]....
        /*0444*/ 	.word	0x0000a130


	//   ....[69]....
        /*0448*/ 	.word	0x0000a140


	//   ....[70]....
        /*044c*/ 	.word	0x0000a170


	//   ....[71]....
        /*0450*/ 	.word	0x0000a1a0


	//   ....[72]....
        /*0454*/ 	.word	0x0000a1e0


	//   ....[73]....
        /*0458*/ 	.word	0x0000a220


	//   ....[74]....
        /*045c*/ 	.word	0x0000a250


	//   ....[75]....
        /*0460*/ 	.word	0x0000a290


	//   ....[76]....
        /*0464*/ 	.word	0x0000a2c0


	//   ....[77]....
        /*0468*/ 	.word	0x0000a2e0


	//   ....[78]....
        /*046c*/ 	.word	0x0000a2f0


	//   ....[79]....
        /*0470*/ 	.word	0x0000a300


	//   ....[80]....
        /*0474*/ 	.word	0x0000a310


	//   ....[81]....
        /*0478*/ 	.word	0x0000a320


	//   ....[82]....
        /*047c*/ 	.word	0x0000a330


	//   ....[83]....
        /*0480*/ 	.word	0x0000a340


	//   ....[84]....
        /*0484*/ 	.word	0x0000a760


	//   ....[85]....
        /*0488*/ 	.word	0x0000a7b0


	//   ....[86]....
        /*048c*/ 	.word	0x0000a7f0


	//   ....[87]....
        /*0490*/ 	.word	0x0000a830


	//   ....[88]....
        /*0494*/ 	.word	0x0000a860


	//   ....[89]....
        /*0498*/ 	.word	0x0000a8a0


	//   ....[90]....
        /*049c*/ 	.word	0x0000af70


	//   ....[91]....
        /*04a0*/ 	.word	0x0000afa0


	//   ....[92]....
        /*04a4*/ 	.word	0x0000bac0


	//   ....[93]....
        /*04a8*/ 	.word	0x0000c7d0


	//   ....[94]....
        /*04ac*/ 	.word	0x0000d190


	//   ....[95]....
        /*04b0*/ 	.word	0x0000d1c0


	//   ....[96]....
        /*04b4*/ 	.word	0x0000d1f0


	//   ....[97]....
        /*04b8*/ 	.word	0x0000d2a0


	//   ....[98]....
        /*04bc*/ 	.word	0x0000d2d0


	//   ....[99]....
        /*04c0*/ 	.word	0x0000d350


	//   ....[100]....
        /*04c4*/ 	.word	0x0000d380


	//   ....[101]....
        /*04c8*/ 	.word	0x0000d400


	//   ....[102]....
        /*04cc*/ 	.word	0x0000d430


	//   ....[103]....
        /*04d0*/ 	.word	0x0000d4b0


	//   ....[104]....
        /*04d4*/ 	.word	0x0000d4e0


	//   ....[105]....
        /*04d8*/ 	.word	0x0000d560


	//   ....[106]....
        /*04dc*/ 	.word	0x0000d590


	//   ....[107]....
        /*04e0*/ 	.word	0x0000d600


	//   ....[108]....
        /*04e4*/ 	.word	0x0000d620


	//   ....[109]....
        /*04e8*/ 	.word	0x0000d630


	//   ....[110]....
        /*04ec*/ 	.word	0x0000f030


	//   ....[111]....
        /*04f0*/ 	.word	0x0000f520


	//   ....[112]....
        /*04f4*/ 	.word	0x0000f6f0


	//   ....[113]....
        /*04f8*/ 	.word	0x0000f750


	//   ....[114]....
        /*04fc*/ 	.word	0x0000f7f0


	//   ....[115]....
        /*0500*/ 	.word	0x0000f8f0


	//   ....[116]....
        /*0504*/ 	.word	0x0000f960


	//   ....[117]....
        /*0508*/ 	.word	0x0000fa50


	//   ....[118]....
        /*050c*/ 	.word	0x0000fac0


	//   ....[119]....
        /*0510*/ 	.word	0x0000fbb0


	//   ....[120]....
        /*0514*/ 	.word	0x0000fc20


	//   ....[121]....
        /*0518*/ 	.word	0x0000fd10


	//   ....[122]....
        /*051c*/ 	.word	0x0000fd80


	//   ....[123]....
        /*0520*/ 	.word	0x0000fe70


	//   ....[124]....
        /*0524*/ 	.word	0x0000fee0


	//   ....[125]....
        /*0528*/ 	.word	0x0000ffc0


	//   ....[126]....
        /*052c*/ 	.word	0x00010030


	//   ....[127]....
        /*0530*/ 	.word	0x00010110


	//----- nvinfo : EIATTR_REG_RECONFIG
	.align		4
.L_87:
        /*0534*/ 	.byte	0x01, 0x54
	.zero		2


	//----- nvinfo : EIATTR_SYSCALL_OFFSETS
	.align		4
        /*0538*/ 	.byte	0x04, 0x46
        /*053a*/ 	.short	(.L_89 - .L_88)


	//   ....[0]....
.L_88:
        /*053c*/ 	.word	0x00001500


	//   ....[1]....
        /*0540*/ 	.word	0x0000c140


	//   ....[2]....
        /*0544*/ 	.word	0x0000c280


	//   ....[3]....
        /*0548*/ 	.word	0x0000c3c0


	//   ....[4]....
        /*054c*/ 	.word	0x0000c4e0


	//   ....[5]....
        /*0550*/ 	.word	0x0000ce40


	//----- nvinfo : EIATTR_MBARRIER_INSTR_OFFSETS
	.align		4
.L_89:
        /*0554*/ 	.byte	0x04, 0x39
        /*0556*/ 	.short	(.L_91 - .L_90)


	//   ....[0]....
.L_90:
        /*0558*/ 	.word	0x00000250
        /*055c*/ 	.word	0x000000ff
        /*0560*/ 	.word	0x0002e800
        /*0564*/ 	.short	0x0100
        /*0566*/ 	.byte	0x08
	.zero		1


	//   ....[1]....
        /*0568*/ 	.word	0x00000260
        /*056c*/ 	.word	0x000000ff
        /*0570*/ 	.word	0x0002e820
        /*0574*/ 	.short	0x0100
        /*0576*/ 	.byte	0x08
	.zero		1


	//   ....[2]....
        /*0578*/ 	.word	0x00000350
        /*057c*/ 	.word	0x000000ff
        /*0580*/ 	.word	0x0002e830
        /*0584*/ 	.short	0x0100
        /*0586*/ 	.byte	0x08
	.zero		1


	//   ....[3]....
        /*0588*/ 	.word	0x00000360
        /*058c*/ 	.word	0x000000ff
        /*0590*/ 	.word	0x0002e840
        /*0594*/ 	.short	0x0100
        /*0596*/ 	.byte	0x08
	.zero		1


	//   ....[4]....
        /*0598*/ 	.word	0x00000370
        /*059c*/ 	.word	0x000000ff
        /*05a0*/ 	.word	0x0002e838
        /*05a4*/ 	.short	0x0100
        /*05a6*/ 	.byte	0x08
	.zero		1


	//   ....[5]....
        /*05a8*/ 	.word	0x00000380
        /*05ac*/ 	.word	0x000000ff
        /*05b0*/ 	.word	0x0002e848
        /*05b4*/ 	.short	0x0100
        /*05b6*/ 	.byte	0x08
	.zero		1


	//   ....[6]....
        /*05b8*/ 	.word	0x000004b0
        /*05bc*/ 	.word	0x000000ff
        /*05c0*/ 	.word	0x0002e850
        /*05c4*/ 	.short	0x0100
        /*05c6*/ 	.byte	0x08
	.zero		1


	//   ....[7]....
        /*05c8*/ 	.word	0x000004c0
        /*05cc*/ 	.word	0x000000ff
        /*05d0*/ 	.word	0x0002e860
        /*05d4*/ 	.short	0x0100
        /*05d6*/ 	.byte	0x08
	.zero		1


	//   ....[8]....
        /*05d8*/ 	.word	0x000004d0
        /*05dc*/ 	.word	0x000000ff
        /*05e0*/ 	.word	0x0002e858
        /*05e4*/ 	.short	0x0100
        /*05e6*/ 	.byte	0x08
	.zero		1


	//   ....[9]....
        /*05e8*/ 	.word	0x000004e0
        /*05ec*/ 	.word	0x000000ff
        /*05f0*/ 	.word	0x0002e868
        /*05f4*/ 	.short	0x0100
        /*05f6*/ 	.byte	0x08
	.zero		1


	//   ....[10]....
        /*05f8*/ 	.word	0x000005d0
        /*05fc*/ 	.word	0x000000ff
        /*0600*/ 	.word	0x0002e870
        /*0604*/ 	.short	0x0100
        /*0606*/ 	.byte	0x06
	.zero		1


	//   ....[11]....
        /*0608*/ 	.word	0x000005e0
        /*060c*/ 	.word	0x000000ff
        /*0610*/ 	.word	0x0002e880
        /*0614*/ 	.short	0x0100
        /*0616*/ 	.byte	0x06
	.zero		1


	//   ....[12]....
        /*0618*/ 	.word	0x000005f0
        /*061c*/ 	.word	0x000000ff
        /*0620*/ 	.word	0x0002e878
        /*0624*/ 	.short	0x0100
        /*0626*/ 	.byte	0x06
	.zero		1


	//   ....[13]....
        /*0628*/ 	.word	0x00000600
        /*062c*/ 	.word	0x000000ff
        /*0630*/ 	.word	0x0002e888
        /*0634*/ 	.short	0x0100
        /*0636*/ 	.byte	0x06
	.zero		1


	//   ....[14]....
        /*0638*/ 	.word	0x00000730
        /*063c*/ 	.word	0x000000ff
        /*0640*/ 	.word	0x0002e890
        /*0644*/ 	.short	0x0100
        /*0646*/ 	.byte	0x08
	.zero		1


	//   ....[15]....
        /*0648*/ 	.word	0x00000740
        /*064c*/ 	.word	0x000000ff
        /*0650*/ 	.word	0x0002e8a0
        /*0654*/ 	.short	0x0100
        /*0656*/ 	.byte	0x08
	.zero		1


	//   ....[16]....
        /*0658*/ 	.word	0x00000750
        /*065c*/ 	.word	0x000000ff
        /*0660*/ 	.word	0x0002e898
        /*0664*/ 	.short	0x0100
        /*0666*/ 	.byte	0x08
	.zero		1


	//   ....[17]....
        /*0668*/ 	.word	0x00000760
        /*066c*/ 	.word	0x000000ff
        /*0670*/ 	.word	0x0002e8a8
        /*0674*/ 	.short	0x0100
        /*0676*/ 	.byte	0x08
	.zero		1


	//   ....[18]....
        /*0678*/ 	.word	0x00000890
        /*067c*/ 	.word	0x000000ff
        /*0680*/ 	.word	0x0002e8b0
        /*0684*/ 	.short	0x0100
        /*0686*/ 	.byte	0x08
	.zero		1


	//   ....[19]....
        /*0688*/ 	.word	0x000008a0
        /*068c*/ 	.word	0x000000ff
        /*0690*/ 	.word	0x0002e8c0
        /*0694*/ 	.short	0x0100
        /*0696*/ 	.byte	0x08
	.zero		1


	//   ....[20]....
        /*0698*/ 	.word	0x000008b0
        /*069c*/ 	.word	0x000000ff
        /*06a0*/ 	.word	0x0002e8b8
        /*06a4*/ 	.short	0x0100
        /*06a6*/ 	.byte	0x08
	.zero		1


	//   ....[21]....
        /*06a8*/ 	.word	0x000008c0
        /*06ac*/ 	.word	0x000000ff
        /*06b0*/ 	.word	0x0002e8c8
        /*06b4*/ 	.short	0x0100
        /*06b6*/ 	.byte	0x08
	.zero		1


	//   ....[22]....
        /*06b8*/ 	.word	0x00001530
        /*06bc*/ 	.word	0x000000ff
        /*06c0*/ 	.word	0x0002e800
        /*06c4*/ 	.short	0x010a
        /*06c6*/ 	.byte	0x27
	.zero		1


	//   ....[23]....
        /*06c8*/ 	.word	0x00001590
        /*06cc*/ 	.word	0x000000ff
        /*06d0*/ 	.word	0x0002e830
        /*06d4*/ 	.short	0x010a
        /*06d6*/ 	.byte	0x27
	.zero		1


	//   ....[24]....
        /*06d8*/ 	.word	0x00001610
        /*06dc*/ 	.word	0x000000ff
        /*06e0*/ 	.word	0x0002e830
        /*06e4*/ 	.short	0x010a
        /*06e6*/ 	.byte	0x27
	.zero		1


	//   ....[25]....
        /*06e8*/ 	.word	0x00003de0
        /*06ec*/ 	.word	0x00000043
        /*06f0*/ 	.word	0x00000000
        /*06f4*/ 	.short	0x0101
        /*06f6*/ 	.byte	0x3f
	.zero		1


	//   ....[26]....
        /*06f8*/ 	.word	0x000055c0
        /*06fc*/ 	.word	0x000000ff
        /*0700*/ 	.word	0x0002e830
        /*0704*/ 	.short	0x010a
        /*0706*/ 	.byte	0x07
	.zero		1


	//   ....[27]....
        /*0708*/ 	.word	0x00005600
        /*070c*/ 	.word	0x000000ff
        /*0710*/ 	.word	0x0002e830
        /*0714*/ 	.short	0x010a
        /*0716*/ 	.byte	0x07
	.zero		1


	//   ....[28]....
        /*0718*/ 	.word	0x000061f0
        /*071c*/ 	.word	0x000000ff
        /*0720*/ 	.word	0x0002e850
        /*0724*/ 	.short	0x010a
        /*0726*/ 	.byte	0x0a
	.zero		1


	//   ....[29]....
        /*0728*/ 	.word	0x00006230
        /*072c*/ 	.word	0x000000ff
        /*0730*/ 	.word	0x0002e850
        /*0734*/ 	.short	0x010a
        /*0736*/ 	.byte	0x0a
	.zero		1


	//   ....[30]....
        /*0738*/ 	.word	0x00007f80
        /*073c*/ 	.word	0x00000007
        /*0740*/ 	.word	0x00000000
        /*0744*/ 	.short	0x0101
        /*0746*/ 	.byte	0x3f
	.zero		1


	//   ....[31]....
        /*0748*/ 	.word	0x00008370
        /*074c*/ 	.word	0x000000ff
        /*0750*/ 	.word	0x00000000
        /*0754*/ 	.short	0x0101
        /*0756*/ 	.byte	0x04
	.zero		1


	//   ....[32]....
        /*0758*/ 	.word	0x00008af0
        /*075c*/ 	.word	0x000000ff
        /*0760*/ 	.word	0x0002e850
        /*0764*/ 	.short	0x010a
        /*0766*/ 	.byte	0x07
	.zero		1


	//   ....[33]....
        /*0768*/ 	.word	0x00008b30
        /*076c*/ 	.word	0x000000ff
        /*0770*/ 	.word	0x0002e850
        /*0774*/ 	.short	0x010a
        /*0776*/ 	.byte	0x07
	.zero		1


	//   ....[34]....
        /*0778*/ 	.word	0x00009230
        /*077c*/ 	.word	0x000000ff
        /*0780*/ 	.word	0x00000000
        /*0784*/ 	.short	0x0101
        /*0786*/ 	.byte	0x04
	.zero		1


	//   ....[35]....
        /*0788*/ 	.word	0x0000a890
        /*078c*/ 	.word	0x000000ff
        /*0790*/ 	.word	0x00000000
        /*0794*/ 	.short	0x0101
        /*0796*/ 	.byte	0x04
	.zero		1


	//   ....[36]....
        /*0798*/ 	.word	0x0000ca00
        /*079c*/ 	.word	0x000000ff
        /*07a0*/ 	.word	0x0002e880
        /*07a4*/ 	.short	0x010a
        /*07a6*/ 	.byte	0x26
	.zero		1


	//   ....[37]....
        /*07a8*/ 	.word	0x0000cb50
        /*07ac*/ 	.word	0x000000ff
        /*07b0*/ 	.word	0x0002e840
        /*07b4*/ 	.short	0x010a
        /*07b6*/ 	.byte	0x26
	.zero		1


	//   ....[38]....
        /*07b8*/ 	.word	0x0000d750
        /*07bc*/ 	.word	0x000000ff
        /*07c0*/ 	.word	0x0002e800
        /*07c4*/ 	.short	0x0107
        /*07c6*/ 	.byte	0x26
	.zero		1


	//   ....[39]....
        /*07c8*/ 	.word	0x0000d7a0
        /*07cc*/ 	.word	0x000000ff
        /*07d0*/ 	.word	0x0002e800
        /*07d4*/ 	.short	0x0101
        /*07d6*/ 	.byte	0x26
	.zero		1


	//   ....[40]....
        /*07d8*/ 	.word	0x0000d7c0
        /*07dc*/ 	.word	0x000000ff
        /*07e0*/ 	.word	0x0002e820
        /*07e4*/ 	.short	0x010a
        /*07e6*/ 	.byte	0x26
	.zero		1


	//   ....[41]....
        /*07e8*/ 	.word	0x0000daa0
        /*07ec*/ 	.word	0x00000004
        /*07f0*/ 	.word	0x0002e880
        /*07f4*/ 	.short	0x010a
        /*07f6*/ 	.byte	0x3f
	.zero		1


	//   ....[42]....
        /*07f8*/ 	.word	0x0000dce0
        /*07fc*/ 	.word	0x00000004
        /*0800*/ 	.word	0x0002e840
        /*0804*/ 	.short	0x010a
        /*0806*/ 	.byte	0x3f
	.zero		1


	//   ....[43]....
        /*0808*/ 	.word	0x0000df80
        /*080c*/ 	.word	0x00000012
        /*0810*/ 	.word	0x0002e870
        /*0814*/ 	.short	0x010a
        /*0816*/ 	.byte	0x3f
	.zero		1


	//   ....[44]....
        /*0818*/ 	.word	0x0000dfe0
        /*081c*/ 	.word	0x00000012
        /*0820*/ 	.word	0x0002e860
        /*0824*/ 	.short	0x010a
        /*0826*/ 	.byte	0x3f
	.zero		1


	//   ....[45]....
        /*0828*/ 	.word	0x0000e650
        /*082c*/ 	.word	0x00000012
        /*0830*/ 	.word	0x0002e850
        /*0834*/ 	.short	0x0101
        /*0836*/ 	.byte	0x3f
	.zero		1


	//   ....[46]....
        /*0838*/ 	.word	0x0000e6c0
        /*083c*/ 	.word	0x00000000
        /*0840*/ 	.word	0x00000000
        /*0844*/ 	.short	0x0101
        /*0846*/ 	.byte	0x3f
	.zero		1


	//   ....[47]....
        /*0848*/ 	.word	0x0000e7e0
        /*084c*/ 	.word	0x00000010
        /*0850*/ 	.word	0x0002e870
        /*0854*/ 	.short	0x010a
        /*0856*/ 	.byte	0x3f
	.zero		1


	//   ....[48]....
        /*0858*/ 	.word	0x0000e870
        /*085c*/ 	.word	0x00000010
        /*0860*/ 	.word	0x0002e860
        /*0864*/ 	.short	0x010a
        /*0866*/ 	.byte	0x3f
	.zero		1


	//   ....[49]....
        /*0868*/ 	.word	0x0000eed0
        /*086c*/ 	.word	0x00000010
        /*0870*/ 	.word	0x0002e850
        /*0874*/ 	.short	0x0101
        /*0876*/ 	.byte	0x3f
	.zero		1


	//   ....[50]....
        /*0878*/ 	.word	0x0000ef40
        /*087c*/ 	.word	0x00000000
        /*0880*/ 	.word	0x00000000
        /*0884*/ 	.short	0x0101
        /*0886*/ 	.byte	0x3f
	.zero		1


	//   ....[51]....
        /*0888*/ 	.word	0x0000efe0
        /*088c*/ 	.word	0x00000009
        /*0890*/ 	.word	0x0002e820
        /*0894*/ 	.short	0x010a
        /*0896*/ 	.byte	0x3f
	.zero		1


	//   ....[52]....
        /*0898*/ 	.word	0x0000f120
        /*089c*/ 	.word	0x00000005
        /*08a0*/ 	.word	0x00000000
        /*08a4*/ 	.short	0x010a
        /*08a6*/ 	.byte	0x3f
	.zero		1


	//   ....[53]....
        /*08a8*/ 	.word	0x0000f190
        /*08ac*/ 	.word	0x00000007
        /*08b0*/ 	.word	0x00000000
        /*08b4*/ 	.short	0x010a
        /*08b6*/ 	.byte	0x3f
	.zero		1


	//   ....[54]....
        /*08b8*/ 	.word	0x0000f1e0
        /*08bc*/ 	.word	0x00000005
        /*08c0*/ 	.word	0x0002e860
        /*08c4*/ 	.short	0x010a
        /*08c6*/ 	.byte	0x3f
	.zero		1


	//   ....[55]....
        /*08c8*/ 	.word	0x0000f230
        /*08cc*/ 	.word	0x00000003
        /*08d0*/ 	.word	0x0002e860
        /*08d4*/ 	.short	0x010a
        /*08d6*/ 	.byte	0x3f
	.zero		1


	//   ....[56]....
        /*08d8*/ 	.word	0x0000f270
        /*08dc*/ 	.word	0x00000005
        /*08e0*/ 	.word	0x0002e880
        /*08e4*/ 	.short	0x010a
        /*08e6*/ 	.byte	0x3f
	.zero		1


	//   ....[57]....
        /*08e8*/ 	.word	0x0000f290
        /*08ec*/ 	.word	0x00000003
        /*08f0*/ 	.word	0x0002e880
        /*08f4*/ 	.short	0x010a
        /*08f6*/ 	.byte	0x3f
	.zero		1


	//   ....[58]....
        /*08f8*/ 	.word	0x0000f300
        /*08fc*/ 	.word	0x00000000
        /*0900*/ 	.word	0x0002e800
        /*0904*/ 	.short	0x010a
        /*0906*/ 	.byte	0x3f
	.zero		1


	//   ....[59]....
        /*0908*/ 	.word	0x0000f360
        /*090c*/ 	.word	0x00000000
        /*0910*/ 	.word	0x0002e830
        /*0914*/ 	.short	0x010a
        /*0916*/ 	.byte	0x3f
	.zero		1


	//   ....[60]....
        /*0918*/ 	.word	0x0000f3c0
        /*091c*/ 	.word	0x0000000e
        /*0920*/ 	.word	0x0002e830
        /*0924*/ 	.short	0x010a
        /*0926*/ 	.byte	0x3f
	.zero		1


	//   ....[61]....
        /*0928*/ 	.word	0x0000f420
        /*092c*/ 	.word	0x0000000c
        /*0930*/ 	.word	0x0002e850
        /*0934*/ 	.short	0x010a
        /*0936*/ 	.byte	0x3f
	.zero		1


	//   ....[62]....
        /*0938*/ 	.word	0x0000f480
        /*093c*/ 	.word	0x00000005
        /*0940*/ 	.word	0x0002e850
        /*0944*/ 	.short	0x010a
        /*0946*/ 	.byte	0x3f
	.zero		1


	//   ....[63]....
        /*0948*/ 	.word	0x0000f5e0
        /*094c*/ 	.word	0x00000003
        /*0950*/ 	.word	0x0002e880
        /*0954*/ 	.short	0x010a
        /*0956*/ 	.byte	0x3f
	.zero		1


	//   ....[64]....
        /*0958*/ 	.word	0x0000f640
        /*095c*/ 	.word	0x00000003
        /*0960*/ 	.word	0x0002e840
        /*0964*/ 	.short	0x010a
        /*0966*/ 	.byte	0x3f
	.zero		1


	//   ....[65]....
        /*0968*/ 	.word	0x00010150
        /*096c*/ 	.word	0x00000003
        /*0970*/ 	.word	0x0002e820
        /*0974*/ 	.short	0x010a
        /*0976*/ 	.byte	0x3f
	.zero		1


	//   ....[66]....
        /*0978*/ 	.word	0x000101a0
        /*097c*/ 	.word	0x00000004
        /*0980*/ 	.word	0x0002e880
        /*0984*/ 	.short	0x010a
        /*0986*/ 	.byte	0x3f
	.zero		1


	//   ....[67]....
        /*0988*/ 	.word	0x000101f0
        /*098c*/ 	.word	0x00000004
        /*0990*/ 	.word	0x0002e840
        /*0994*/ 	.short	0x010a
        /*0996*/ 	.byte	0x3f
	.zero		1


	//   ....[68]....
        /*0998*/ 	.word	0x00010240
        /*099c*/ 	.word	0x00000012
        /*09a0*/ 	.word	0x0002e870
        /*09a4*/ 	.short	0x010a
        /*09a6*/ 	.byte	0x3f
	.zero		1


	//   ....[69]....
        /*09a8*/ 	.word	0x00010290
        /*09ac*/ 	.word	0x00000012
        /*09b0*/ 	.word	0x0002e860
        /*09b4*/ 	.short	0x010a
        /*09b6*/ 	.byte	0x3f
	.zero		1


	//   ....[70]....
        /*09b8*/ 	.word	0x000102e0
        /*09bc*/ 	.word	0x00000010
        /*09c0*/ 	.word	0x0002e870
        /*09c4*/ 	.short	0x010a
        /*09c6*/ 	.byte	0x3f
	.zero		1


	//   ....[71]....
        /*09c8*/ 	.word	0x00010330
        /*09cc*/ 	.word	0x00000010
        /*09d0*/ 	.word	0x0002e860
        /*09d4*/ 	.short	0x010a
        /*09d6*/ 	.byte	0x3f
	.zero		1


	//   ....[72]....
        /*09d8*/ 	.word	0x00010380
        /*09dc*/ 	.word	0x00000009
        /*09e0*/ 	.word	0x0002e820
        /*09e4*/ 	.short	0x010a
        /*09e6*/ 	.byte	0x3f
	.zero		1


	//   ....[73]....
        /*09e8*/ 	.word	0x000103d0
        /*09ec*/ 	.word	0x00000005
        /*09f0*/ 	.word	0x00000000
        /*09f4*/ 	.short	0x010a
        /*09f6*/ 	.byte	0x3f
	.zero		1


	//   ....[74]....
        /*09f8*/ 	.word	0x00010420
        /*09fc*/ 	.word	0x00000007
        /*0a00*/ 	.word	0x00000000
        /*0a04*/ 	.short	0x010a
        /*0a06*/ 	.byte	0x3f
	.zero		1


	//   ....[75]....
        /*0a08*/ 	.word	0x00010470
        /*0a0c*/ 	.word	0x00000005
        /*0a10*/ 	.word	0x0002e860
        /*0a14*/ 	.short	0x010a
        /*0a16*/ 	.byte	0x3f
	.zero		1


	//   ....[76]....
        /*0a18*/ 	.word	0x000104c0
        /*0a1c*/ 	.word	0x00000003
        /*0a20*/ 	.word	0x0002e860
        /*0a24*/ 	.short	0x010a
        /*0a26*/ 	.byte	0x3f
	.zero		1


	//   ....[77]....
        /*0a28*/ 	.word	0x00010510
        /*0a2c*/ 	.word	0x00000005
        /*0a30*/ 	.word	0x0002e880
        /*0a34*/ 	.short	0x010a
        /*0a36*/ 	.byte	0x3f
	.zero		1


	//----- nvinfo : EIATTR_NUM_MBARRIERS
	.align		4
.L_91:
        /*0a38*/ 	.byte	0x03, 0x38
        /*0a3a*/ 	.short	0x0016


	//----- nvinfo : EIATTR_EXIT_INSTR_OFFSETS
	.align		4
        /*0a3c*/ 	.byte	0x04, 0x1c
        /*0a3e*/ 	.short	(.L_93 - .L_92)


	//   ....[0]....
.L_92:
        /*0a40*/ 	.word	0x0000f2e0


	//----- nvinfo : EIATTR_MAX_THREADS
	.align		4
.L_93:
        /*0a44*/ 	.byte	0x04, 0x05
        /*0a46*/ 	.short	(.L_95 - .L_94)
.L_94:
        /*0a48*/ 	.word	0x00000180
        /*0a4c*/ 	.word	0x00000001
        /*0a50*/ 	.word	0x00000001


	//----- nvinfo : EIATTR_CRS_STACK_SIZE
	.align		4
.L_95:
        /*0a54*/ 	.byte	0x04, 0x1e
        /*0a56*/ 	.short	(.L_97 - .L_96)
.L_96:
        /*0a58*/ 	.word	0x00000000


	//----- nvinfo : EIATTR_CBANK_PARAM_SIZE
	.align		4
.L_97:
        /*0a5c*/ 	.byte	0x03, 0x19
        /*0a5e*/ 	.short	0x0a70


	//----- nvinfo : EIATTR_PARAM_CBANK
	.align		4
        /*0a60*/ 	.byte	0x04, 0x0a
        /*0a62*/ 	.short	(.L_99 - .L_98)
	.align		4
.L_98:
        /*0a64*/ 	.word	index@(.nv.constant0._ZN7cutlass13device_kernelIN5flash11enable_sm90INS1_16FlashAttnFwdSm90INS1_25CollectiveMainloopFwdSm90ILi2EN4cute5tupleIJNS5_1CILi1EEES8_S8_EEENS6_IJNS7_ILi128EEENS7_ILi224EEESA_EEELi128ENS_12float_e4m3_tEfNS_4arch4Sm90ELb0ELb0ELb0ELb0ELb0ELb0ELb0ELb1ELb1ELb1ELb1ELb0EEENS1_21CollectiveEpilogueFwdINS6_IJSA_SA_SB_EEES9_NS_10bfloat16_tESF_Li256ELb0ELb1ELb1ELb1EEENS1_19SingleTileSchedulerILb0ELb1ELb1ELi128EEEEEEEEEvNT_6ParamsE)
        /*0a68*/ 	.short	0x0210
        /*0a6a*/ 	.short	0x0a70


	//----- nvinfo : EIATTR_SW_WAR
	.align		4
.L_99:
        /*0a6c*/ 	.byte	0x04, 0x36
        /*0a6e*/ 	.short	(.L_101 - .L_100)
.L_100:
        /*0a70*/ 	.word	0x00000008
.L_101:


//--------------------- .nv.info._ZN7cutlass13device_kernelIN5flash11enable_sm90INS1_16FlashAttnFwdSm90INS1_25CollectiveMainloopFwdSm90ILi2EN4cute5tupleIJNS5_1CILi1EEES8_S8_EEENS6_IJNS7_ILi128EEENS7_ILi224EEESA_EEELi128ENS_12float_e4m3_tEfNS_4arch4Sm90ELb0ELb0ELb0ELb1ELb0ELb0ELb0ELb1ELb1ELb1ELb1ELb0EEENS1_21CollectiveEpilogueFwdINS6_IJSA_SA_SB_EEES9_NS_10bfloat16_tESF_Li256ELb1ELb1ELb1ELb1EEENS1_36VarlenDynamicPersistentTileSchedulerILi128ELi224ELi256ELi128ELb1ELb1ELb1ELb0ELb1ELb1EEEEEEEEEvNT_6ParamsE --------------------------
	.section	.nv.info._ZN7cutlass13device_kernelIN5flash11enable_sm90INS1_16FlashAttnFwdSm90INS1_25CollectiveMainloopFwdSm90ILi2EN4cute5tupleIJNS5_1CILi1EEES8_S8_EEENS6_IJNS7_ILi128EEENS7_ILi224EEESA_EEELi128ENS_12float_e4m3_tEfNS_4arch4Sm90ELb0ELb0ELb0ELb1ELb0ELb0ELb0ELb1ELb1ELb1ELb1ELb0EEENS1_21CollectiveEpilogueFwdINS6_IJSA_SA_SB_EEES9_NS_10bfloat16_tESF_Li256ELb1ELb1ELb1ELb1EEENS1_36VarlenDynamicPersistentTileSchedulerILi128ELi224ELi256ELi128ELb1ELb1ELb1ELb0ELb1ELb1EEEEEEEEEvNT_6ParamsE,"",@"SHT_CUDA_INFO"
	.sectionflags	@""
	.align	4


	//----- nvinfo : EIATTR_CUDA_API_VERSION
	.align		4
        /*0000*/ 	.byte	0x04, 0x37
        /*0002*/ 	.short	(.L_103 - .L_102)
.L_102:
        /*0004*/ 	.word	0x00000082


	//----- nvinfo : EIATTR_KPARAM_INFO
	.align		4
.L_103:
        /*0008*/ 	.byte	0x04, 0x17
        /*000a*/ 	.short	(.L_105 - .L_104)
.L_104:
        /*000c*/ 	.word	0x00000000
        /*0010*/ 	.short	0x0000
        /*0012*/ 	.short	0x0070
        /*0014*/ 	.byte	0x00, 0xf0, 0x01, 0x2a


	//----- nvinfo : EIATTR_SPARSE_MMA_MASK
	.align		4
.L_105:
        /*0018*/ 	.byte	0x03, 0x50
        /*001a*/ 	.short	0x0000


	//----- nvinfo : EIATTR_MAXREG_COUNT
	.align		4
        /*001c*/ 	.byte	0x03, 0x1b
        /*001e*/ 	.short	0x00a8


	//----- nvinfo : EIATTR_NUM_BARRIERS
	.align		4
        /*0020*/ 	.byte	0x02, 0x4c
        /*0022*/ 	.byte	0x10
	.zero		1


	//----- nvinfo : EIATTR_EXTERNS
	.align		4
        /*0024*/ 	.byte	0x04, 0x0f
        /*0026*/ 	.short	(.L_107 - .L_106)


	//   ....[0]....
	.align		4
.L_106:
        /*0028*/ 	.word	index@(__assertfail)


	//----- nvinfo : EIATTR_ANNOTATIONS
	.align		4
.L_107:
        /*002c*/ 	.byte	0x04, 0x55
        /*002e*/ 	.short	(.L_109 - .L_108)


	//   ....[0]....
.L_108:
        /* <DEDUP_REMOVED lines=53> */


	//----- nvinfo : EIATTR_MERCURY_ISA_VERSION
	.align		4
.L_109:
        /*0368*/ 	.byte	0x03, 0x5f
        /*036a*/ 	.short	0x0101


	//----- nvinfo : EIATTR_UNUSED_LOAD_BYTE_OFFSET
	.align		4
        /*036c*/ 	.byte	0x04, 0x44
        /*036e*/ 	.short	(.L_111 - .L_110)


	//   ....[0]....
.L_110:
        /*0370*/ 	.word	0x00000a40
        /*0374*/ 	.word	0x0000fff0


	//   ....[1]....
        /*0378*/ 	.word	0x0000a060
        /*037c*/ 	.word	0x0000fff0


	//----- nvinfo : EIATTR_INT_WARP_WIDE_INSTR_OFFSETS
	.align		4
.L_111:
        /*0380*/ 	.byte	0x04, 0x31
        /*0382*/ 	.short	(.L_113 - .L_112)


	//   ....[0]....
.L_112:
        /*0384*/ 	.word	0x00000130


	//   ....[1]....
        /*0388*/ 	.word	0x00000170


	//   ....[2]....
        /*038c*/ 	.word	0x000001e0


	//   ....[3]....
        /*0390*/ 	.word	0x0000f600


	//   ....[4]....
        /*0394*/ 	.word	0x0000f690


	//   ....[5]....
        /*0398*/ 	.word	0x00011ee0


	//   ....[6]....
        /*039c*/ 	.word	0x00011f70


	//----- nvinfo : EIATTR_COOP_GROUP_MASK_REGIDS
	.align		4
.L_113:
        /*03a0*/ 	.byte	0x04, 0x29
        /*03a2*/ 	.short	(.L_115 - .L_114)


	//   ....[0]....
.L_114:
        /*03a4*/ 	.word	0xffffffff


	//   ....[1]....
        /*03a8*/ 	.word	0xffffffff


	//   ....[2]....
        /*03ac*/ 	.word	0xffffffff


	//   ....[3]....
        /*03b0*/ 	.word	0xffffffff


	//   ....[4]....
        /*03b4*/ 	.word	0xffffffff


	//   ....[5]....
        /*03b8*/ 	.word	0xffffffff


	//   ....[6]....
        /*03bc*/ 	.word	0xffffffff


	//   ....[7]....
        /*03c0*/ 	.word	0xffffffff


	//   ....[8]....
        /*03c4*/ 	.word	0xffffffff


	//   ....[9]....
        /*03c8*/ 	.word	0xffffffff


	//   ....[10]....
        /*03cc*/ 	.word	0xffffffff


	//   ....[11]....
        /*03d0*/ 	.word	0xffffffff


	//   ....[12]....
        /*03d4*/ 	.word	0xffffffff


	//   ....[13]....
        /*03d8*/ 	.word	0xffffffff


	//   ....[14]....
        /*03dc*/ 	.word	0xffffffff


	//   ....[15]....
        /*03e0*/ 	.word	0xffffffff


	//   ....[16]....
        /*03e4*/ 	.word	0xffffffff


	//   ....[17]....
        /*03e8*/ 	.word	0xffffffff


	//   ....[18]....
        /*03ec*/ 	.word	0xffffffff


	//   ....[19]....
        /*03f0*/ 	.word	0xffffffff


	//   ....[20]....
        /*03f4*/ 	.word	0xffffffff


	//   ....[21]....
        /*03f8*/ 	.word	0xffffffff


	//   ....[22]....
        /*03fc*/ 	.word	0xffffffff


	//   ....[23]....
        /*0400*/ 	.word	0xffffffff


	//   ....[24]....
        /*0404*/ 	.word	0xffffffff


	//   ....[25]....
        /*0408*/ 	.word	0xffffffff


	//   ....[26]....
        /*040c*/ 	.word	0xffffffff


	//   ....[27]....
        /*0410*/ 	.word	0xffffffff


	//   ....[28]....
        /*0414*/ 	.word	0xffffffff


	//   ....[29]....
        /*0418*/ 	.word	0xffffffff


	//   ....[30]....
        /*041c*/ 	.word	0xffffffff


	//   ....[31]....
        /*0420*/ 	.word	0xffffffff


	//   ....[32]....
        /*0424*/ 	.word	0xffffffff


	//   ....[33]....
        /*0428*/ 	.word	0xffffffff


	//   ....[34]....
        /*042c*/ 	.word	0xffffffff


	//   ....[35]....
        /*0430*/ 	.word	0xffffffff


	//   ....[36]....
        /*0434*/ 	.word	0xffffffff


	//   ....[37]....
        /*0438*/ 	.word	0xffffffff


	//   ....[38]....
        /*043c*/ 	.word	0xffffffff


	//   ....[39]....
        /*0440*/ 	.word	0xffffffff


	//   ....[40]....
        /*0444*/ 	.word	0xffffffff


	//   ....[41]....
        /*0448*/ 	.word	0xffffffff


	//   ....[42]....
        /*044c*/ 	.word	0xffffffff


	//   ....[43]....
        /*0450*/ 	.word	0xffffffff


	//   ....[44]....
        /*0454*/ 	.word	0xffffffff


	//   ....[45]....
        /*0458*/ 	.word	0xffffffff


	//   ....[46]....
        /*045c*/ 	.word	0xffffffff


	//   ....[47]....
        /*0460*/ 	.word	0xffffffff


	//   ....[48]....
        /*0464*/ 	.word	0xffffffff


	//   ....[49]....
        /*0468*/ 	.word	0xffffffff


	//   ....[50]....
        /*046c*/ 	.word	0xffffffff


	//   ....[51]....
        /*0470*/ 	.word	0xffffffff


	//   ....[52]....
        /*0474*/ 	.word	0xffffffff


	//   ....[53]....
        /*0478*/ 	.word	0xffffffff


	//   ....[54]....
        /*047c*/ 	.word	0xffffffff


	//   ....[55]....
        /*0480*/ 	.word	0xffffffff


	//   ....[56]....
        /*0484*/ 	.word	0xffffffff


	//   ....[57]....
        /*0488*/ 	.word	0xffffffff


	//   ....[58]....
        /*048c*/ 	.word	0xffffffff


	//   ....[59]....
        /*0490*/ 	.word	0xffffffff


	//   ....[60]....
        /*0494*/ 	.word	0xffffffff


	//   ....[61]....
        /*0498*/ 	.word	0xffffffff


	//   ....[62]....
        /*049c*/ 	.word	0xffffffff


	//   ....[63]....
        /*04a0*/ 	.word	0xffffffff


	//   ....[64]....
        /*04a4*/ 	.word	0xffffffff


	//   ....[65]....
        /*04a8*/ 	.word	0xffffffff


	//   ....[66]....
        /*04ac*/ 	.word	0xffffffff


	//   ....[67]....
        /*04b0*/ 	.word	0xffffffff


	//   ....[68]....
        /*04b4*/ 	.word	0xffffffff


	//   ....[69]....
        /*04b8*/ 	.word	0xffffffff


	//   ....[70]....
        /*04bc*/ 	.word	0xffffffff


	//   ....[71]....
        /*04c0*/ 	.word	0xffffffff


	//   ....[72]....
        /*04c4*/ 	.word	0xffffffff


	//   ....[73]....
        /*04c8*/ 	.word	0xffffffff


	//   ....[74]....
        /*04cc*/ 	.word	0xffffffff


	//   ....[75]....
        /*04d0*/ 	.word	0xffffffff


	//   ....[76]....
        /*04d4*/ 	.word	0xffffffff


	//   ....[77]....
        /*04d8*/ 	.word	0xffffffff


	//   ....[78]....
        /*04dc*/ 	.word	0xffffffff


	//   ....[79]....
        /*04e0*/ 	.word	0xffffffff


	//   ....[80]....
        /*04e4*/ 	.word	0xffffffff


	//   ....[81]....
        /*04e8*/ 	.word	0xffffffff


	//   ....[82]....
        /*04ec*/ 	.word	0xffffffff


	//   ....[83]....
        /*04f0*/ 	.word	0xffffffff


	//   ....[84]....
        /*04f4*/ 	.word	0xffffffff


	//   ....[85]....
        /*04f8*/ 	.word	0xffffffff


	//   ....[86]....
        /*04fc*/ 	.word	0xffffffff


	//   ....[87]....
        /*0500*/ 	.word	0xffffffff


	//   ....[88]....
        /*0504*/ 	.word	0xffffffff


	//   ....[89]....
        /*0508*/ 	.word	0xffffffff


	//   ....[90]....
        /*050c*/ 	.word	0xffffffff


	//   ....[91]....
        /*0510*/ 	.word	0xffffffff


	//   ....[92]....
        /*0514*/ 	.word	0xffffffff


	//   ....[93]....
        /*0518*/ 	.word	0xffffffff


	//   ....[94]....
        /*051c*/ 	.word	0xffffffff


	//   ....[95]....
        /*0520*/ 	.word	0xffffffff


	//   ....[96]....
        /*0524*/ 	.word	0xffffffff


	//   ....[97]....
        /*0528*/ 	.word	0xffffffff


	//   ....[98]....
        /*052c*/ 	.word	0xffffffff


	//   ....[99]....
        /*0530*/ 	.word	0xffffffff


	//   ....[100]....
        /*0534*/ 	.word	0xffffffff


	//   ....[101]....
        /*0538*/ 	.word	0xffffffff


	//   ....[102]....
        /*053c*/ 	.word	0xffffffff


	//   ....[103]....
        /*0540*/ 	.word	0xffffffff


	//   ....[104]....
        /*0544*/ 	.word	0xffffffff


	//   ....[105]....
        /*0548*/ 	.word	0xffffffff


	//   ....[106]....
        /*054c*/ 	.word	0xffffffff


	//   ....[107]....
        /*0550*/ 	.word	0xffffffff


	//   ....[108]....
        /*0554*/ 	.word	0xffffffff


	//   ....[109]....
        /*0558*/ 	.word	0xffffffff


	//   ....[110]....
        /*055c*/ 	.word	0xffffffff


	//   ....[111]....
        /*0560*/ 	.word	0xffffffff


	//   ....[112]....
        /*0564*/ 	.word	0xffffffff


	//   ....[113]....
        /*0568*/ 	.word	0xffffffff


	//   ....[114]....
        /*056c*/ 	.word	0xffffffff


	//   ....[115]....
        /*0570*/ 	.word	0xffffffff


	//   ....[116]....
        /*0574*/ 	.word	0xffffffff


	//   ....[117]....
        /*0578*/ 	.word	0xffffffff


	//   ....[118]....
        /*057c*/ 	.word	0xffffffff


	//   ....[119]....
        /*0580*/ 	.word	0xffffffff


	//   ....[120]....
        /*0584*/ 	.word	0xffffffff


	//   ....[121]....
        /*0588*/ 	.word	0xffffffff


	//   ....[122]....
        /*058c*/ 	.word	0xffffffff


	//   ....[123]....
        /*0590*/ 	.word	0xffffffff


	//   ....[124]....
        /*0594*/ 	.word	0xffffffff


	//   ....[125]....
        /*0598*/ 	.word	0xffffffff


	//   ....[126]....
        /*059c*/ 	.word	0xffffffff


	//   ....[127]....
        /*05a0*/ 	.word	0xffffffff


	//   ....[128]....
        /*05a4*/ 	.word	0xffffffff


	//   ....[129]....
        /*05a8*/ 	.word	0xffffffff


	//   ....[130]....
        /*05ac*/ 	.word	0xffffffff


	//   ....[131]....
        /*05b0*/ 	.word	0xffffffff


	//   ....[132]....
        /*05b4*/ 	.word	0xffffffff


	//   ....[133]....
        /*05b8*/ 	.word	0xffffffff


	//   ....[134]....
        /*05bc*/ 	.word	0xffffffff


	//   ....[135]....
        /*05c0*/ 	.word	0xffffffff


	//   ....[136]....
        /*05c4*/ 	.word	0xffffffff


	//   ....[137]....
        /*05c8*/ 	.word	0xffffffff


	//   ....[138]....
        /*05cc*/ 	.word	0xffffffff


	//   ....[139]....
        /*05d0*/ 	.word	0xffffffff


	//   ....[140]....
        /*05d4*/ 	.word	0xffffffff


	//   ....[141]....
        /*05d8*/ 	.word	0xffffffff


	//   ....[142]....
        /*05dc*/ 	.word	0xffffffff


	//   ....[143]....
        /*05e0*/ 	.word	0xffffffff


	//   ....[144]....
        /*05e4*/ 	.word	0xffffffff


	//   ....[145]....
        /*05e8*/ 	.word	0xffffffff


	//   ....[146]....
        /*05ec*/ 	.word	0xffffffff


	//   ....[147]....
        /*05f0*/ 	.word	0xffffffff


	//   ....[148]....
        /*05f4*/ 	.word	0xffffffff


	//   ....[149]....
        /*05f8*/ 	.word	0xffffffff


	//   ....[150]....
        /*05fc*/ 	.word	0xffffffff


	//   ....[151]....
        /*0600*/ 	.word	0xffffffff


	//   ....[152]....
        /*0604*/ 	.word	0xffffffff


	//   ....[153]....
        /*0608*/ 	.word	0xffffffff


	//   ....[154]....
        /*060c*/ 	.word	0xffffffff


	//   ....[155]....
        /*0610*/ 	.word	0xffffffff


	//   ....[156]....
        /*0614*/ 	.word	0xffffffff


	//   ....[157]....
        /*0618*/ 	.word	0xffffffff


	//   ....[158]....
        /*061c*/ 	.word	0xffffffff


	//   ....[159]....
        /*0620*/ 	.word	0xffffffff


	//   ....[160]....
        /*0624*/ 	.word	0xffffffff


	//   ....[161]....
        /*0628*/ 	.word	0x0500000f


	//   ....[162]....
        /*062c*/ 	.word	0x0500000f


	//   ....[163]....
        /*0630*/ 	.word	0x0500000f


	//   ....[164]....
        /*0634*/ 	.word	0x0500000f


	//   ....[165]....
        /*0638*/ 	.word	0x0500000f


	//   ....[166]....
        /*063c*/ 	.word	0x0500000f


	//   ....[167]....
        /*0640*/ 	.word	0x0500000f


	//   ....[168]....
        /*0644*/ 	.word	0x0500000f


	//   ....[169]....
        /*0648*/ 	.word	0x0500000f


	//   ....[170]....
        /*064c*/ 	.word	0x0500000f


	//   ....[171]....
        /*0650*/ 	.word	0x0500000f


	//   ....[172]....
        /*0654*/ 	.word	0x0500000f


	//   ....[173]....
        /*0658*/ 	.word	0x0500000f


	//   ....[174]....
        /*065c*/ 	.word	0x0500000f


	//   ....[175]....
        /*0660*/ 	.word	0x0500000f


	//   ....[176]....
        /*0664*/ 	.word	0x0500000f


	//   ....[177]....
        /*0668*/ 	.word	0x0500000f


	//   ....[178]....
        /*066c*/ 	.word	0x0500000f


	//----- nvinfo : EIATTR_COOP_GROUP_INSTR_OFFSETS
	.align		4
.L_115:
        /*0670*/ 	.byte	0x04, 0x28
        /*0672*/ 	.short	(.L_117 - .L_116)


	//   ....[0]....
.L_116:
        /*0674*/ 	.word	0x00000070


	//   ....[1]....
        /*0678*/ 	.word	0x00000140


	//   ....[2]....
        /*067c*/ 	.word	0x00000190


	//   ....[3]....
        /*0680*/ 	.word	0x000003c0


	//   ....[4]....
        /*0684*/ 	.word	0x00000520


	//   ....[5]....
        /*0688*/ 	.word	0x00000640


	//   ....[6]....
        /*068c*/ 	.word	0x000007a0


	//   ....[7]....
        /*0690*/ 	.word	0x00001c40


	//   ....[8]....
        /*0694*/ 	.word	0x000038e0


	//   ....[9]....
        /*0698*/ 	.word	0x000039e0


	//   ....[10]....
        /*069c*/ 	.word	0x000042b0


	//   ....[11]....
        /*06a0*/ 	.word	0x00004350


	//   ....[12]....
        /*06a4*/ 	.word	0x00007370


	//   ....[13]....
        /*06a8*/ 	.word	0x00007380


	//   ....[14]....
        /*06ac*/ 	.word	0x000073c0


	//   ....[15]....
        /*06b0*/ 	.word	0x000073d0


	//   ....[16]....
        /*06b4*/ 	.word	0x000098a0


	//   ....[17]....
        /*06b8*/ 	.word	0x000098b0


	//   ....[18]....
        /*06bc*/ 	.word	0x00009930


	//   ....[19]....
        /*06c0*/ 	.word	0x00009940


	//   ....[20]....
        /*06c4*/ 	.word	0x0000a880


	//   ....[21]....
        /*06c8*/ 	.word	0x0000a8a0


	//   ....[22]....
        /*06cc*/ 	.word	0x0000a8d0


	//   ....[23]....
        /*06d0*/ 	.word	0x0000a8f0


	//   ....[24]....
        /*06d4*/ 	.word	0x0000a910


	//   ....[25]....
        /*06d8*/ 	.word	0x0000a930


	//   ....[26]....
        /*06dc*/ 	.word	0x0000a950


	//   ....[27]....
        /*06e0*/ 	.word	0x0000a960


	//   ....[28]....
        /*06e4*/ 	.word	0x0000a970


	//   ....[29]....
        /*06e8*/ 	.word	0x0000a980


	//   ....[30]....
        /*06ec*/ 	.word	0x0000a990


	//   ....[31]....
        /*06f0*/ 	.word	0x0000a9a0


	//   ....[32]....
        /*06f4*/ 	.word	0x0000a9b0


	//   ....[33]....
        /*06f8*/ 	.word	0x0000a9c0


	//   ....[34]....
        /*06fc*/ 	.word	0x0000a9d0


	//   ....[35]....
        /*0700*/ 	.word	0x0000a9e0


	//   ....[36]....
        /*0704*/ 	.word	0x0000a9f0


	//   ....[37]....
        /*0708*/ 	.word	0x0000aa00


	//   ....[38]....
        /*070c*/ 	.word	0x0000aa10


	//   ....[39]....
        /*0710*/ 	.word	0x0000aa20


	//   ....[40]....
        /*0714*/ 	.word	0x0000aa30


	//   ....[41]....
        /*0718*/ 	.word	0x0000aa40


	//   ....[42]....
        /*071c*/ 	.word	0x0000aa50


	//   ....[43]....
        /*0720*/ 	.word	0x0000aa60


	//   ....[44]....
        /*0724*/ 	.word	0x0000aa70


	//   ....[45]....
        /*0728*/ 	.word	0x0000aa80


	//   ....[46]....
        /*072c*/ 	.word	0x0000aa90


	//   ....[47]....
        /*0730*/ 	.word	0x0000aaa0


	//   ....[48]....
        /*0734*/ 	.word	0x0000aab0


	//   ....[49]....
        /*0738*/ 	.word	0x0000aac0


	//   ....[50]....
        /*073c*/ 	.word	0x0000aad0


	//   ....[51]....
        /*0740*/ 	.word	0x0000aae0


	//   ....[52]....
        /*0744*/ 	.word	0x0000aaf0


	//   ....[53]....
        /*0748*/ 	.word	0x0000ab00


	//   ....[54]....
        /*074c*/ 	.word	0x0000ab10


	//   ....[55]....
        /*0750*/ 	.word	0x0000ab20


	//   ....[56]....
        /*0754*/ 	.word	0x0000ab30


	//   ....[57]....
        /*0758*/ 	.word	0x0000ab40


	//   ....[58]....
        /*075c*/ 	.word	0x0000ab50


	//   ....[59]....
        /*0760*/ 	.word	0x0000ab60


	//   ....[60]....
        /*0764*/ 	.word	0x0000ab70


	//   ....[61]....
        /*0768*/ 	.word	0x0000ab80


	//   ....[62]....
        /*076c*/ 	.word	0x0000ab90


	//   ....[63]....
        /*0770*/ 	.word	0x0000aba0


	//   ....[64]....
        /*0774*/ 	.word	0x0000abb0


	//   ....[65]....
        /*0778*/ 	.word	0x0000abc0


	//   ....[66]....
        /*077c*/ 	.word	0x0000abd0


	//   ....[67]....
        /*0780*/ 	.word	0x0000abe0


	//   ....[68]....
        /*0784*/ 	.word	0x0000abf0


	//   ....[69]....
        /*0788*/ 	.word	0x0000ac00


	//   ....[70]....
        /*078c*/ 	.word	0x0000ac10


	//   ....[71]....
        /*0790*/ 	.word	0x0000ac20


	//   ....[72]....
        /*0794*/ 	.word	0x0000ac30


	//   ....[73]....
        /*0798*/ 	.word	0x0000ac40


	//   ....[74]....
        /*079c*/ 	.word	0x0000ac50


	//   ....[75]....
        /*07a0*/ 	.word	0x0000ac60


	//   ....[76]....
        /*07a4*/ 	.word	0x0000ac70


	//   ....[77]....
        /*07a8*/ 	.word	0x0000ac80


	//   ....[78]....
        /*07ac*/ 	.word	0x0000ac90


	//   ....[79]....
        /*07b0*/ 	.word	0x0000aca0


	//   ....[80]....
        /*07b4*/ 	.word	0x0000acb0


	//   ....[81]....
        /*07b8*/ 	.word	0x0000acc0


	//   ....[82]....
        /*07bc*/ 	.word	0x0000acd0


	//   ....[83]....
        /*07c0*/ 	.word	0x0000ace0


	//   ....[84]....
        /*07c4*/ 	.word	0x0000b850


	//   ....[85]....
        /*07c8*/ 	.word	0x0000b860


	//   ....[86]....
        /*07cc*/ 	.word	0x0000b8b0


	//   ....[87]....
        /*07d0*/ 	.word	0x0000b8e0


	//   ....[88]....
        /*07d4*/ 	.word	0x0000c060


	//   ....[89]....
        /*07d8*/ 	.word	0x0000c080


	//   ....[90]....
        /*07dc*/ 	.word	0x0000c170


	//   ....[91]....
        /*07e0*/ 	.word	0x0000c190


	//   ....[92]....
        /*07e4*/ 	.word	0x0000c250


	//   ....[93]....
        /*07e8*/ 	.word	0x0000c270


	//   ....[94]....
        /*07ec*/ 	.word	0x0000c340


	//   ....[95]....
        /*07f0*/ 	.word	0x0000c360


	//   ....[96]....
        /*07f4*/ 	.word	0x0000c850


	//   ....[97]....
        /*07f8*/ 	.word	0x0000c860


	//   ....[98]....
        /*07fc*/ 	.word	0x0000cca0


	//   ....[99]....
        /*0800*/ 	.word	0x0000ccb0


	//   ....[100]....
        /*0804*/ 	.word	0x0000da30


	//   ....[101]....
        /*0808*/ 	.word	0x0000da50


	//   ....[102]....
        /*080c*/ 	.word	0x0000db10


	//   ....[103]....
        /*0810*/ 	.word	0x0000db30


	//   ....[104]....
        /*0814*/ 	.word	0x0000dbf0


	//   ....[105]....
        /*0818*/ 	.word	0x0000dc10


	//   ....[106]....
        /*081c*/ 	.word	0x0000dce0


	//   ....[107]....
        /*0820*/ 	.word	0x0000dd00


	//   ....[108]....
        /*0824*/ 	.word	0x0000de50


	//   ....[109]....
        /*0828*/ 	.word	0x0000e090


	//   ....[110]....
        /*082c*/ 	.word	0x0000e0c0


	//   ....[111]....
        /*0830*/ 	.word	0x0000e100


	//   ....[112]....
        /*0834*/ 	.word	0x0000e130


	//   ....[113]....
        /*0838*/ 	.word	0x0000e160


	//   ....[114]....
        /*083c*/ 	.word	0x0000e1a0


	//   ....[115]....
        /*0840*/ 	.word	0x0000e330


	//   ....[116]....
        /*0844*/ 	.word	0x0000e360


	//   ....[117]....
        /*0848*/ 	.word	0x0000e390


	//   ....[118]....
        /*084c*/ 	.word	0x0000e3c0


	//   ....[119]....
        /*0850*/ 	.word	0x0000e3f0


	//   ....[120]....
        /*0854*/ 	.word	0x0000e430


	//   ....[121]....
        /*0858*/ 	.word	0x0000e4c0


	//   ....[122]....
        /*085c*/ 	.word	0x0000e510


	//   ....[123]....
        /*0860*/ 	.word	0x0000e520


	//   ....[124]....
        /*0864*/ 	.word	0x0000e5b0


	//   ....[125]....
        /*0868*/ 	.word	0x0000fdb0


	//   ....[126]....
        /*086c*/ 	.word	0x00010910


	//   ....[127]....
        /*0870*/ 	.word	0x00010940


	//   ....[128]....
        /*0874*/ 	.word	0x000109f0


	//   ....[129]....
        /*0878*/ 	.word	0x00010a00


	//   ....[130]....
        /*087c*/ 	.word	0x00010a70


	//   ....[131]....
        /*0880*/ 	.word	0x00010a80


	//   ....[132]....
        /*0884*/ 	.word	0x00010af0


	//   ....[133]....
        /*0888*/ 	.word	0x00010b00


	//   ....[134]....
        /*088c*/ 	.word	0x00010b70


	//   ....[135]....
        /*0890*/ 	.word	0x00010b80


	//   ....[136]....
        /*0894*/ 	.word	0x00010bf0


	//   ....[137]....
        /*0898*/ 	.word	0x00010c00


	//   ....[138]....
        /*089c*/ 	.word	0x00010c70


	//   ....[139]....
        /*08a0*/ 	.word	0x00010c80


	//   ....[140]....
        /*08a4*/ 	.word	0x00010c90


	//   ....[141]....
        /*08a8*/ 	.word	0x00010cd0


	//   ....[142]....
        /*08ac*/ 	.word	0x00012aa0


	//   ....[143]....
        /*08b0*/ 	.word	0x00012ad0


	//   ....[144]....
        /*08b4*/ 	.word	0x00012b00


	//   ....[145]....
        /*08b8*/ 	.word	0x00012b10


	//   ....[146]....
        /*08bc*/ 	.word	0x00012b50


	//   ....[147]....
        /*08c0*/ 	.word	0x00012b90


	//   ....[148]....
        /*08c4*/ 	.word	0x00012ba0


	//   ....[149]....
        /*08c8*/ 	.word	0x00012bd0


	//   ....[150]....
        /*08cc*/ 	.word	0x00012d30


	//   ....[151]....
        /*08d0*/ 	.word	0x00012d60


	//   ....[152]....
        /*08d4*/ 	.word	0x00012d90


	//   ....[153]....
        /*08d8*/ 	.word	0x00012dc0


	//   ....[154]....
        /*08dc*/ 	.word	0x00012df0


	//   ....[155]....
        /*08e0*/ 	.word	0x00012e30


	//   ....[156]....
        /*08e4*/ 	.word	0x00012eb0


	//   ....[157]....
        /*08e8*/ 	.word	0x00012ef0


	//   ....[158]....
        /*08ec*/ 	.word	0x00012f00


	//   ....[159]....
        /*08f0*/ 	.word	0x00012f40


	//   ....[160]....
        /*08f4*/ 	.word	0x000135c0


	//   ....[161]....
        /*08f8*/ 	.word	0x00013ae0


	//   ....[162]....
        /*08fc*/ 	.word	0x00013ca0


	//   ....[163]....
        /*0900*/ 	.word	0x00013d10


	//   ....[164]....
        /*0904*/ 	.word	0x00013d70


	//   ....[165]....
        /*0908*/ 	.word	0x00013e60


	//   ....[166]....
        /*090c*/ 	.word	0x00013ec0


	//   ....[167]....
        /*0910*/ 	.word	0x00013fa0


	//   ....[168]....
        /*0914*/ 	.word	0x00014000


	//   ....[169]....
        /*0918*/ 	.word	0x000140e0


	//   ....[170]....
        /*091c*/ 	.word	0x00014140


	//   ....[171]....
        /*0920*/ 	.word	0x00014220


	//   ....[172]....
        /*0924*/ 	.word	0x00014280


	//   ....[173]....
        /*0928*/ 	.word	0x00014360


	//   ....[174]....
        /*092c*/ 	.word	0x000143c0


	//   ....[175]....
        /*0930*/ 	.word	0x00014480


	//   ....[176]....
        /*0934*/ 	.word	0x00014500


	//   ....[177]....
        /*0938*/ 	.word	0x000145c0


	//   ....[178]....
        /*093c*/ 	.word	0x00014910


	//----- nvinfo : EIATTR_REG_RECONFIG
	.align		4
.L_117:
        /*0940*/ 	.byte	0x01, 0x54
	.zero		2


	//----- nvinfo : EIATTR_SYSCALL_OFFSETS
	.align		4
        /*0944*/ 	.byte	0x04, 0x46
        /*0946*/ 	.short	(.L_119 - .L_118)


	//   ....[0]....
.L_118:
        /*0948*/ 	.word	0x00001dc0


	//   ....[1]....
        /*094c*/ 	.word	0x0000f800


	//   ....[2]....
        /*0950*/ 	.word	0x0000f990


	//   ....[3]....
        /*0954*/ 	.word	0x0000fae0


	//   ....[4]....
        /*0958*/ 	.word	0x0000fc20


	//   ....[5]....
        /*095c*/ 	.word	0x000105a0


	//----- nvinfo : EIATTR_MBARRIER_INSTR_OFFSETS
	.align		4
.L_119:
        /*0960*/ 	.byte	0x04, 0x39
        /*0962*/ 	.short	(.L_121 - .L_120)


	//   ....[0]....
.L_120:
        /*0964*/ 	.word	0x00000270
        /*0968*/ 	.word	0x000000ff
        /*096c*/ 	.word	0x0002e800
        /*0970*/ 	.short	0x0100
        /*0972*/ 	.byte	0x08
	.zero		1


	//   ....[1]....
        /*0974*/ 	.word	0x00000280
        /*0978*/ 	.word	0x000000ff
        /*097c*/ 	.word	0x0002e820
        /*0980*/ 	.short	0x0100
        /*0982*/ 	.byte	0x08
	.zero		1


	//   ....[2]....
        /*0984*/ 	.word	0x00000370
        /*0988*/ 	.word	0x000000ff
        /*098c*/ 	.word	0x0002e830
        /*0990*/ 	.short	0x0100
        /*0992*/ 	.byte	0x08
	.zero		1


	//   ....[3]....
        /*0994*/ 	.word	0x00000380
        /*0998*/ 	.word	0x000000ff
        /*099c*/ 	.word	0x0002e840
        /*09a0*/ 	.short	0x0100
        /*09a2*/ 	.byte	0x08
	.zero		1


	//   ....[4]....
        /*09a4*/ 	.word	0x00000390
        /*09a8*/ 	.word	0x000000ff
        /*09ac*/ 	.word	0x0002e838
        /*09b0*/ 	.short	0x0100
        /*09b2*/ 	.byte	0x08
	.zero		1


	//   ....[5]....
        /*09b4*/ 	.word	0x000003a0
        /*09b8*/ 	.word	0x000000ff
        /*09bc*/ 	.word	0x0002e848
        /*09c0*/ 	.short	0x0100
        /*09c2*/ 	.byte	0x08
	.zero		1


	//   ....[6]....
        /*09c4*/ 	.word	0x000004d0
        /*09c8*/ 	.word	0x000000ff
        /*09cc*/ 	.word	0x0002e850
        /*09d0*/ 	.short	0x0100
        /*09d2*/ 	.byte	0x08
	.zero		1


	//   ....[7]....
        /*09d4*/ 	.word	0x000004e0
        /*09d8*/ 	.word	0x000000ff
        /*09dc*/ 	.word	0x0002e860
        /*09e0*/ 	.short	0x0100
        /*09e2*/ 	.byte	0x08
	.zero		1


	//   ....[8]....
        /*09e4*/ 	.word	0x000004f0
        /*09e8*/ 	.word	0x000000ff
        /*09ec*/ 	.word	0x0002e858
        /*09f0*/ 	.short	0x0100
        /*09f2*/ 	.byte	0x08
	.zero		1


	//   ....[9]....
        /*09f4*/ 	.word	0x00000500
        /*09f8*/ 	.word	0x000000ff
        /*09fc*/ 	.word	0x0002e868
        /*0a00*/ 	.short	0x0100
        /*0a02*/ 	.byte	0x08
	.zero		1


	//   ....[10]....
        /*0a04*/ 	.word	0x000005f0
        /*0a08*/ 	.word	0x000000ff
        /*0a0c*/ 	.word	0x0002e870
        /*0a10*/ 	.short	0x0100
        /*0a12*/ 	.byte	0x06
	.zero		1


	//   ....[11]....
        /*0a14*/ 	.word	0x00000600
        /*0a18*/ 	.word	0x000000ff
        /*0a1c*/ 	.word	0x0002e880
        /*0a20*/ 	.short	0x0100
        /*0a22*/ 	.byte	0x06
	.zero		1


	//   ....[12]....
        /*0a24*/ 	.word	0x00000610
        /*0a28*/ 	.word	0x000000ff
        /*0a2c*/ 	.word	0x0002e878
        /*0a30*/ 	.short	0x0100
        /*0a32*/ 	.byte	0x06
	.zero		1


	//   ....[13]....
        /*0a34*/ 	.word	0x00000620
        /*0a38*/ 	.word	0x000000ff
        /*0a3c*/ 	.word	0x0002e888
        /*0a40*/ 	.short	0x0100
        /*0a42*/ 	.byte	0x06
	.zero		1


	//   ....[14]....
        /*0a44*/ 	.word	0x00000750
        /*0a48*/ 	.word	0x000000ff
        /*0a4c*/ 	.word	0x0002e890
        /*0a50*/ 	.short	0x0100
        /*0a52*/ 	.byte	0x08
	.zero		1


	//   ....[15]....
        /*0a54*/ 	.word	0x00000760
        /*0a58*/ 	.word	0x000000ff
        /*0a5c*/ 	.word	0x0002e8a0
        /*0a60*/ 	.short	0x0100
        /*0a62*/ 	.byte	0x08
	.zero		1


	//   ....[16]....
        /*0a64*/ 	.word	0x00000770
        /*0a68*/ 	.word	0x000000ff
        /*0a6c*/ 	.word	0x0002e898
        /*0a70*/ 	.short	0x0100
        /*0a72*/ 	.byte	0x08
	.zero		1


	//   ....[17]....
        /*0a74*/ 	.word	0x00000780
        /*0a78*/ 	.word	0x000000ff
        /*0a7c*/ 	.word	0x0002e8a8
        /*0a80*/ 	.short	0x0100
        /*0a82*/ 	.byte	0x08
	.zero		1


	//   ....[18]....
        /*0a84*/ 	.word	0x000008b0
        /*0a88*/ 	.word	0x000000ff
        /*0a8c*/ 	.word	0x0002e8b0
        /*0a90*/ 	.short	0x0100
        /*0a92*/ 	.byte	0x08
	.zero		1


	//   ....[19]....
        /*0a94*/ 	.word	0x000008c0
        /*0a98*/ 	.word	0x000000ff
        /*0a9c*/ 	.word	0x0002e8c0
        /*0aa0*/ 	.short	0x0100
        /*0aa2*/ 	.byte	0x08
	.zero		1


	//   ....[20]....
        /*0aa4*/ 	.word	0x000008d0
        /*0aa8*/ 	.word	0x000000ff
        /*0aac*/ 	.word	0x0002e8b8
        /*0ab0*/ 	.short	0x0100
        /*0ab2*/ 	.byte	0x08
	.zero		1


	//   ....[21]....
        /*0ab4*/ 	.word	0x000008e0
        /*0ab8*/ 	.word	0x000000ff
        /*0abc*/ 	.word	0x0002e8c8
        /*0ac0*/ 	.short	0x0100
        /*0ac2*/ 	.byte	0x08
	.zero		1


	//   ....[22]....
        /*0ac4*/ 	.word	0x00001e70
        /*0ac8*/ 	.word	0x00000000
        /*0acc*/ 	.word	0x0002e800
        /*0ad0*/ 	.short	0x010a
        /*0ad2*/ 	.byte	0x3f
	.zero		1


	//   ....[23]....
        /*0ad4*/ 	.word	0x00001f00
        /*0ad8*/ 	.word	0x00000007
        /*0adc*/ 	.word	0x0002e830
        /*0ae0*/ 	.short	0x010a
        /*0ae2*/ 	.byte	0x3f
	.zero		1


	//   ....[24]....
        /*0ae4*/ 	.word	0x00001f90
        /*0ae8*/ 	.word	0x00000007
        /*0aec*/ 	.word	0x0002e830
        /*0af0*/ 	.short	0x010a
        /*0af2*/ 	.byte	0x3f
	.zero		1


	//   ....[25]....
        /*0af4*/ 	.word	0x000046e0
        /*0af8*/ 	.word	0x0000003e
        /*0afc*/ 	.word	0x00000000
        /*0b00*/ 	.short	0x0101
        /*0b02*/ 	.byte	0x3f
	.zero		1


	//   ....[26]....
        /*0b04*/ 	.word	0x00005e10
        /*0b08*/ 	.word	0x000000ff
        /*0b0c*/ 	.word	0x0002e830
        /*0b10*/ 	.short	0x010a
        /*0b12*/ 	.byte	0x06
	.zero		1


	//   ....[27]....
        /*0b14*/ 	.word	0x00005e50
        /*0b18*/ 	.word	0x000000ff
        /*0b1c*/ 	.word	0x0002e830
        /*0b20*/ 	.short	0x010a
        /*0b22*/ 	.byte	0x06
	.zero		1


	//   ....[28]....
        /*0b24*/ 	.word	0x00006aa0
        /*0b28*/ 	.word	0x000000ff
        /*0b2c*/ 	.word	0x0002e850
        /*0b30*/ 	.short	0x010a
        /*0b32*/ 	.byte	0x06
	.zero		1


	//   ....[29]....
        /*0b34*/ 	.word	0x00006ae0
        /*0b38*/ 	.word	0x000000ff
        /*0b3c*/ 	.word	0x0002e850
        /*0b40*/ 	.short	0x010a
        /*0b42*/ 	.byte	0x06
	.zero		1


	//   ....[30]....
        /*0b44*/ 	.word	0x00008920
        /*0b48*/ 	.word	0x00000007
        /*0b4c*/ 	.word	0x00000000
        /*0b50*/ 	.short	0x0101
        /*0b52*/ 	.byte	0x3f
	.zero		1


	//   ....[31]....
        /*0b54*/ 	.word	0x00008cf0
        /*0b58*/ 	.word	0x0000000b
        /*0b5c*/ 	.word	0x00000000
        /*0b60*/ 	.short	0x0101
        /*0b62*/ 	.byte	0x3f
	.zero		1


	//   ....[32]....
        /*0b64*/ 	.word	0x00009470
        /*0b68*/ 	.word	0x00000014
        /*0b6c*/ 	.word	0x0002e850
        /*0b70*/ 	.short	0x010a
        /*0b72*/ 	.byte	0x3f
	.zero		1


	//   ....[33]....
        /*0b74*/ 	.word	0x00009500
        /*0b78*/ 	.word	0x00000014
        /*0b7c*/ 	.word	0x0002e850
        /*0b80*/ 	.short	0x010a
        /*0b82*/ 	.byte	0x3f
	.zero		1


	//   ....[34]....
        /*0b84*/ 	.word	0x00009be0
        /*0b88*/ 	.word	0x00000005
        /*0b8c*/ 	.word	0x00000000
        /*0b90*/ 	.short	0x0101
        /*0b92*/ 	.byte	0x3f
	.zero		1


	//   ....[35]....
        /*0b94*/ 	.word	0x0000c050
        /*0b98*/ 	.word	0x00000002
        /*0b9c*/ 	.word	0x00000000
        /*0ba0*/ 	.short	0x0101
        /*0ba2*/ 	.byte	0x3f
	.zero		1


	//   ....[36]....
        /*0ba4*/ 	.word	0x0000c5a0
        /*0ba8*/ 	.word	0x00000002
        /*0bac*/ 	.word	0x00000000
        /*0bb0*/ 	.short	0x0101
        /*0bb2*/ 	.byte	0x3f
	.zero		1


	//   ....[37]....
        /*0bb4*/ 	.word	0x00010030
        /*0bb8*/ 	.word	0x00000003
        /*0bbc*/ 	.word	0x0002e880
        /*0bc0*/ 	.short	0x010a
        /*0bc2*/ 	.byte	0x3f
	.zero		1


	//   ....[38]....
        /*0bc4*/ 	.word	0x000101d0
        /*0bc8*/ 	.word	0x00000003
        /*0bcc*/ 	.word	0x0002e840
        /*0bd0*/ 	.short	0x010a
        /*0bd2*/ 	.byte	0x3f
	.zero		1


	//   ....[39]....
        /*0bd4*/ 	.word	0x00010d80
        /*0bd8*/ 	.word	0x00000012
        /*0bdc*/ 	.word	0x0002e800
        /*0be0*/ 	.short	0x0107
        /*0be2*/ 	.byte	0x3f
	.zero		1


	//   ....[40]....
        /*0be4*/ 	.word	0x00010e70
        /*0be8*/ 	.word	0x00000012
        /*0bec*/ 	.word	0x0002e800
        /*0bf0*/ 	.short	0x0101
        /*0bf2*/ 	.byte	0x3f
	.zero		1


	//   ....[41]....
        /*0bf4*/ 	.word	0x00010e90
        /*0bf8*/ 	.word	0x00000012
        /*0bfc*/ 	.word	0x0002e820
        /*0c00*/ 	.short	0x010a
        /*0c02*/ 	.byte	0x3f
	.zero		1


	//   ....[42]....
        /*0c04*/ 	.word	0x000111c0
        /*0c08*/ 	.word	0x00000003
        /*0c0c*/ 	.word	0x0002e880
        /*0c10*/ 	.short	0x010a
        /*0c12*/ 	.byte	0x3f
	.zero		1


	//   ....[43]....
        /*0c14*/ 	.word	0x00011400
        /*0c18*/ 	.word	0x00000003
        /*0c1c*/ 	.word	0x0002e840
        /*0c20*/ 	.short	0x010a
        /*0c22*/ 	.byte	0x3f
	.zero		1


	//   ....[44]....
        /*0c24*/ 	.word	0x000116d0
        /*0c28*/ 	.word	0x00000013
        /*0c2c*/ 	.word	0x0002e870
        /*0c30*/ 	.short	0x010a
        /*0c32*/ 	.byte	0x3f
	.zero		1


	//   ....[45]....
        /*0c34*/ 	.word	0x00011740
        /*0c38*/ 	.word	0x00000013
        /*0c3c*/ 	.word	0x0002e860
        /*0c40*/ 	.short	0x010a
        /*0c42*/ 	.byte	0x3f
	.zero		1


	//   ....[46]....
        /*0c44*/ 	.word	0x00011db0
        /*0c48*/ 	.word	0x00000013
        /*0c4c*/ 	.word	0x0002e850
        /*0c50*/ 	.short	0x0101
        /*0c52*/ 	.byte	0x3f
	.zero		1


	//   ....[47]....
        /*0c54*/ 	.word	0x00011e30
        /*0c58*/ 	.word	0x00000013
        /*0c5c*/ 	.word	0x00000000
        /*0c60*/ 	.short	0x0101
        /*0c62*/ 	.byte	0x3f
	.zero		1


	//   ....[48]....
        /*0c64*/ 	.word	0x00012050
        /*0c68*/ 	.word	0x00000010
        /*0c6c*/ 	.word	0x0002e870
        /*0c70*/ 	.short	0x010a
        /*0c72*/ 	.byte	0x3f
	.zero		1


	//   ....[49]....
        /*0c74*/ 	.word	0x000120e0
        /*0c78*/ 	.word	0x00000010
        /*0c7c*/ 	.word	0x0002e860
        /*0c80*/ 	.short	0x010a
        /*0c82*/ 	.byte	0x3f
	.zero		1


	//   ....[50]....
        /*0c84*/ 	.word	0x00012770
        /*0c88*/ 	.word	0x00000010
        /*0c8c*/ 	.word	0x0002e850
        /*0c90*/ 	.short	0x0101
        /*0c92*/ 	.byte	0x3f
	.zero		1


	//   ....[51]....
        /*0c94*/ 	.word	0x000127b0
        /*0c98*/ 	.word	0x00000000
        /*0c9c*/ 	.word	0x00000000
        /*0ca0*/ 	.short	0x0101
        /*0ca2*/ 	.byte	0x3f
	.zero		1


	//   ....[52]....
        /*0ca4*/ 	.word	0x00013540
        /*0ca8*/ 	.word	0x00000000
        /*0cac*/ 	.word	0x0002e820
        /*0cb0*/ 	.short	0x010a
        /*0cb2*/ 	.byte	0x3f
	.zero		1


	//   ....[53]....
        /*0cb4*/ 	.word	0x00013700
        /*0cb8*/ 	.word	0x00000006
        /*0cbc*/ 	.word	0x00000000
        /*0cc0*/ 	.short	0x010a
        /*0cc2*/ 	.byte	0x3f
	.zero		1


	//   ....[54]....
        /*0cc4*/ 	.word	0x00013770
        /*0cc8*/ 	.word	0x00000007
        /*0ccc*/ 	.word	0x00000000
        /*0cd0*/ 	.short	0x010a
        /*0cd2*/ 	.byte	0x3f
	.zero		1


	//   ....[55]....
        /*0cd4*/ 	.word	0x000137d0
        /*0cd8*/ 	.word	0x00000004
        /*0cdc*/ 	.word	0x0002e860
        /*0ce0*/ 	.short	0x010a
        /*0ce2*/ 	.byte	0x3f
	.zero		1


	//   ....[56]....
        /*0ce4*/ 	.word	0x00013820
        /*0ce8*/ 	.word	0x00000003
        /*0cec*/ 	.word	0x0002e860
        /*0cf0*/ 	.short	0x010a
        /*0cf2*/ 	.byte	0x3f
	.zero		1


	//   ....[57]....
        /*0cf4*/ 	.word	0x00013860
        /*0cf8*/ 	.word	0x00000004
        /*0cfc*/ 	.word	0x0002e880
        /*0d00*/ 	.short	0x010a
        /*0d02*/ 	.byte	0x3f
	.zero		1


	//   ....[58]....
        /*0d04*/ 	.word	0x00013880
        /*0d08*/ 	.word	0x00000003
        /*0d0c*/ 	.word	0x0002e880
        /*0d10*/ 	.short	0x010a
        /*0d12*/ 	.byte	0x3f
	.zero		1


	//   ....[59]....
        /*0d14*/ 	.word	0x000138e0
        /*0d18*/ 	.word	0x00000000
        /*0d1c*/ 	.word	0x0002e800
        /*0d20*/ 	.short	0x010a
        /*0d22*/ 	.byte	0x3f
	.zero		1


	//   ....[60]....
        /*0d24*/ 	.word	0x00013930
        /*0d28*/ 	.word	0x00000007
        /*0d2c*/ 	.word	0x0002e830
        /*0d30*/ 	.short	0x010a
        /*0d32*/ 	.byte	0x3f
	.zero		1


	//   ....[61]....
        /*0d34*/ 	.word	0x00013990
        /*0d38*/ 	.word	0x00000005
        /*0d3c*/ 	.word	0x0002e830
        /*0d40*/ 	.short	0x010a
        /*0d42*/ 	.byte	0x3f
	.zero		1


	//   ....[62]....
        /*0d44*/ 	.word	0x000139f0
        /*0d48*/ 	.word	0x00000002
        /*0d4c*/ 	.word	0x0002e850
        /*0d50*/ 	.short	0x010a
        /*0d52*/ 	.byte	0x3f
	.zero		1


	//   ....[63]....
        /*0d54*/ 	.word	0x00013a40
        /*0d58*/ 	.word	0x00000014
        /*0d5c*/ 	.word	0x0002e850
        /*0d60*/ 	.short	0x010a
        /*0d62*/ 	.byte	0x3f
	.zero		1


	//   ....[64]....
        /*0d64*/ 	.word	0x00013b90
        /*0d68*/ 	.word	0x00000003
        /*0d6c*/ 	.word	0x0002e880
        /*0d70*/ 	.short	0x010a
        /*0d72*/ 	.byte	0x3f
	.zero		1


	//   ....[65]....
        /*0d74*/ 	.word	0x00013be0
        /*0d78*/ 	.word	0x00000003
        /*0d7c*/ 	.word	0x0002e840
        /*0d80*/ 	.short	0x010a
        /*0d82*/ 	.byte	0x3f
	.zero		1


	//   ....[66]....
        /*0d84*/ 	.word	0x00014600
        /*0d88*/ 	.word	0x00000012
        /*0d8c*/ 	.word	0x0002e820
        /*0d90*/ 	.short	0x010a
        /*0d92*/ 	.byte	0x3f
	.zero		1


	//   ....[67]....
        /*0d94*/ 	.word	0x00014650
        /*0d98*/ 	.word	0x00000003
        /*0d9c*/ 	.word	0x0002e880
        /*0da0*/ 	.short	0x010a
        /*0da2*/ 	.byte	0x3f
	.zero		1


	//   ....[68]....
        /*0da4*/ 	.word	0x000146a0
        /*0da8*/ 	.word	0x00000003
        /*0dac*/ 	.word	0x0002e840
        /*0db0*/ 	.short	0x010a
        /*0db2*/ 	.byte	0x3f
	.zero		1


	//   ....[69]....
        /*0db4*/ 	.word	0x000146f0
        /*0db8*/ 	.word	0x00000013
        /*0dbc*/ 	.word	0x0002e870
        /*0dc0*/ 	.short	0x010a
        /*0dc2*/ 	.byte	0x3f
	.zero		1


	//   ....[70]....
        /*0dc4*/ 	.word	0x00014740
        /*0dc8*/ 	.word	0x00000013
        /*0dcc*/ 	.word	0x0002e860
        /*0dd0*/ 	.short	0x010a
        /*0dd2*/ 	.byte	0x3f
	.zero		1


	//   ....[71]....
        /*0dd4*/ 	.word	0x00014790
        /*0dd8*/ 	.word	0x00000010
        /*0ddc*/ 	.word	0x0002e870
        /*0de0*/ 	.short	0x010a
        /*0de2*/ 	.byte	0x3f
	.zero		1


	//   ....[72]....
        /*0de4*/ 	.word	0x000147e0
        /*0de8*/ 	.word	0x00000010
        /*0dec*/ 	.word	0x0002e860
        /*0df0*/ 	.short	0x010a
        /*0df2*/ 	.byte	0x3f
	.zero		1


	//   ....[73]....
        /*0df4*/ 	.word	0x00014830
        /*0df8*/ 	.word	0x00000000
        /*0dfc*/ 	.word	0x0002e820
        /*0e00*/ 	.short	0x010a
        /*0e02*/ 	.byte	0x3f
	.zero		1


	//   ....[74]....
        /*0e04*/ 	.word	0x000149d0
        /*0e08*/ 	.word	0x00000006
        /*0e0c*/ 	.word	0x00000000
        /*0e10*/ 	.short	0x010a
        /*0e12*/ 	.byte	0x3f
	.zero		1


	//   ....[75]....
        /*0e14*/ 	.word	0x00014a20
        /*0e18*/ 	.word	0x00000007
        /*0e1c*/ 	.word	0x00000000
        /*0e20*/ 	.short	0x010a
        /*0e22*/ 	.byte	0x3f
	.zero		1


	//   ....[76]....
        /*0e24*/ 	.word	0x00014a70
        /*0e28*/ 	.word	0x00000004
        /*0e2c*/ 	.word	0x0002e860
        /*0e30*/ 	.short	0x010a
        /*0e32*/ 	.byte	0x3f
	.zero		1


	//   ....[77]....
        /*0e34*/ 	.word	0x00014ac0
        /*0e38*/ 	.word	0x00000003
        /*0e3c*/ 	.word	0x0002e860
        /*0e40*/ 	.short	0x010a
        /*0e42*/ 	.byte	0x3f
	.zero		1


	//   ....[78]....
        /*0e44*/ 	.word	0x00014b10
        /*0e48*/ 	.word	0x00000004
        /*0e4c*/ 	.word	0x0002e880
        /*0e50*/ 	.short	0x010a
        /*0e52*/ 	.byte	0x3f
	.zero		1


	//----- nvinfo : EIATTR_NUM_MBARRIERS
	.align		4
.L_121:
        /*0e54*/ 	.byte	0x03, 0x38
        /*0e56*/ 	.short	0x0016


	//----- nvinfo : EIATTR_EXIT_INSTR_OFFSETS
	.align		4
        /*0e58*/ 	.byte	0x04, 0x1c
        /*0e5a*/ 	.short	(.L_123 - .L_122)


	//   ....[0]....
.L_122:
        /*0e5c*/ 	.word	0x00000a80


	//   ....[1]....
        /*0e60*/ 	.word	0x0000ddf0


	//   ....[2]....
        /*0e64*/ 	.word	0x000138d0


	//----- nvinfo : EIATTR_MAX_THREADS
	.align		4
.L_123:
        /*0e68*/ 	.byte	0x04, 0x05
        /*0e6a*/ 	.short	(.L_125 - .L_124)
.L_124:
        /*0e6c*/ 	.word	0x00000180
        /*0e70*/ 	.word	0x00000001
        /*0e74*/ 	.word	0x00000001


	//----- nvinfo : EIATTR_CRS_STACK_SIZE
	.align		4
.L_125:
        /*0e78*/ 	.byte	0x04, 0x1e
        /*0e7a*/ 	.short	(.L_127 - .L_126)
.L_126:
        /*0e7c*/ 	.word	0x00000000


	//----- nvinfo : EIATTR_CBANK_PARAM_SIZE
	.align		4
.L_127:
        /*0e80*/ 	.byte	0x03, 0x19
        /*0e82*/ 	.short	0x0af0


	//----- nvinfo : EIATTR_PARAM_CBANK
	.align		4
        /*0e84*/ 	.byte	0x04, 0x0a
        /*0e86*/ 	.short	(.L_129 - .L_128)
	.align		4
.L_128:
        /*0e88*/ 	.word	index@(.nv.constant0._ZN7cutlass13device_kernelIN5flash11enable_sm90INS1_16FlashAttnFwdSm90INS1_25CollectiveMainloopFwdSm90ILi2EN4cute5tupleIJNS5_1CILi1EEES8_S8_EEENS6_IJNS7_ILi128EEENS7_ILi224EEESA_EEELi128ENS_12float_e4m3_tEfNS_4arch4Sm90ELb0ELb0ELb0ELb1ELb0ELb0ELb0ELb1ELb1ELb1ELb1ELb0EEENS1_21CollectiveEpilogueFwdINS6_IJSA_SA_SB_EEES9_NS_10bfloat16_tESF_Li256ELb1ELb1ELb1ELb1EEENS1_36VarlenDynamicPersistentTileSchedulerILi128ELi224ELi256ELi128ELb1ELb1ELb1ELb0ELb1ELb1EEEEEEEEEvNT_6ParamsE)
        /*0e8c*/ 	.short	0x0210
        /*0e8e*/ 	.short	0x0af0


	//----- nvinfo : EIATTR_SW_WAR
	.align		4
.L_129:
        /*0e90*/ 	.byte	0x04, 0x36
        /*0e92*/ 	.short	(.L_131 - .L_130)
.L_130:
        /*0e94*/ 	.word	0x00000008
.L_131:


//--------------------- .nv.info._ZN7cutlass13device_kernelIN5flash11enable_sm90INS1_16FlashAttnFwdSm90INS1_25CollectiveMainloopFwdSm90ILi2EN4cute5tupleIJNS5_1CILi1EEES8_S8_EEENS6_IJNS7_ILi128EEENS7_ILi224EEESA_EEELi128ENS_12float_e4m3_tEfNS_4arch4Sm90ELb0ELb0ELb0ELb1ELb0ELb1ELb0ELb1ELb1ELb1ELb1ELb0EEENS1_21CollectiveEpilogueFwdINS6_IJSA_SA_SB_EEES9_NS_10bfloat16_tESF_Li256ELb1ELb1ELb1ELb1EEENS1_36VarlenDynamicPersistentTileSchedulerILi128ELi224ELi256ELi128ELb1ELb1ELb1ELb0ELb1ELb1EEEEEEEEEvNT_6ParamsE --------------------------
	.section	.nv.info._ZN7cutlass13device_kernelIN5flash11enable_sm90INS1_16FlashAttnFwdSm90INS1_25CollectiveMainloopFwdSm90ILi2EN4cute5tupleIJNS5_1CILi1EEES8_S8_EEENS6_IJNS7_ILi128EEENS7_ILi224EEESA_EEELi128ENS_12float_e4m3_tEfNS_4arch4Sm90ELb0ELb0ELb0ELb1ELb0ELb1ELb0ELb1ELb1ELb1ELb1ELb0EEENS1_21CollectiveEpilogueFwdINS6_IJSA_SA_SB_EEES9_NS_10bfloat16_tESF_Li256ELb1ELb1ELb1ELb1EEENS1_36VarlenDynamicPersistentTileSchedulerILi128ELi224ELi256ELi128ELb1ELb1ELb1ELb0ELb1ELb1EEEEEEEEEvNT_6ParamsE,"",@"SHT_CUDA_INFO"
	.sectionflags	@""
	.align	4


	//----- nvinfo : EIATTR_CUDA_API_VERSION
	.align		4
        /*0000*/ 	.byte	0x04, 0x37
        /*0002*/ 	.short	(.L_133 - .L_132)
.L_132:
        /*0004*/ 	.word	0x00000082


	//----- nvinfo : EIATTR_KPARAM_INFO
	.align		4
.L_133:
        /*0008*/ 	.byte	0x04, 0x17
        /*000a*/ 	.short	(.L_135 - .L_134)
.L_134:
        /*000c*/ 	.word	0x00000000
        /*0010*/ 	.short	0x0000
        /*0012*/ 	.short	0x0070
        /*0014*/ 	.byte	0x00, 0xf0, 0x01, 0x2a


	//----- nvinfo : EIATTR_SPARSE_MMA_MASK
	.align		4
.L_135:
        /*0018*/ 	.byte	0x03, 0x50
        /*001a*/ 	.short	0x0000


	//----- nvinfo : EIATTR_MAXREG_COUNT
	.align		4
        /*001c*/ 	.byte	0x03, 0x1b
        /*001e*/ 	.short	0x00a8


	//----- nvinfo : EIATTR_NUM_BARRIERS
	.align		4
        /*0020*/ 	.byte	0x02, 0x4c
        /*0022*/ 	.byte	0x10
	.zero		1


	//----- nvinfo : EIATTR_EXTERNS
	.align		4
        /*0024*/ 	.byte	0x04, 0x0f
        /*0026*/ 	.short	(.L_137 - .L_136)


	//   ....[0]....
	.align		4
.L_136:
        /*0028*/ 	.word	index@(__assertfail)


	//----- nvinfo : EIATTR_ANNOTATIONS
	.align		4
.L_137:
        /*002c*/ 	.byte	0x04, 0x55
        /*002e*/ 	.short	(.L_139 - .L_138)


	//   ....[0]....
.L_138:
        /* <DEDUP_REMOVED lines=145> */
        /*0934*/ 	.byte	0x10, 0x94, 0x02, 0x00, 0x01, 0x00, 0x00, 0x00, 0xb0, 0x94, 0x02, 0x00


	//----- nvinfo : EIATTR_MERCURY_ISA_VERSION
	.align		4
.L_139:
        /*0940*/ 	.byte	0x03, 0x5f
        /*0942*/ 	.short	0x0101


	//----- nvinfo : EIATTR_UNUSED_LOAD_BYTE_OFFSET
	.align		4
        /*0944*/ 	.byte	0x04, 0x44
        /*0946*/ 	.short	(.L_141 - .L_140)


	//   ....[0]....
.L_140:
        /*0948*/ 	.word	0x00000ab0
        /*094c*/ 	.word	0x0000fff0


	//   ....[1]....
        /*0950*/ 	.word	0x0001a300
        /*0954*/ 	.word	0x0000fff0


	//----- nvinfo : EIATTR_INT_WARP_WIDE_INSTR_OFFSETS
	.align		4
.L_141:
        /*0958*/ 	.byte	0x04, 0x31
        /*095a*/ 	.short	(.L_143 - .L_142)


	//   ....[0]....
.L_142:
        /*095c*/ 	.word	0x00000180


	//   ....[1]....
        /*0960*/ 	.word	0x00000220


	//   ....[2]....
        /*0964*/ 	.word	0x00000290


	//   ....[3]....
        /*0968*/ 	.word	0x00020e00


	//   ....[4]....
        /*096c*/ 	.word	0x00020e60


	//   ....[5]....
        /*0970*/ 	.word	0x000237f0


	//   ....[6]....
        /*0974*/ 	.word	0x00023850


	//----- nvinfo : EIATTR_COOP_GROUP_MASK_REGIDS
	.align		4
.L_143:
        /*0978*/ 	.byte	0x04, 0x29
        /*097a*/ 	.short	(.L_145 - .L_144)


	//   ....[0]....
.L_144:
        /*097c*/ 	.word	0xffffffff


	//   ....[1]....
        /*0980*/ 	.word	0xffffffff


	//   ....[2]....
        /*0984*/ 	.word	0xffffffff


	//   ....[3]....
        /*0988*/ 	.word	0xffffffff


	//   ....[4]....
        /*098c*/ 	.word	0xffffffff


	//   ....[5]....
        /*0990*/ 	.word	0xffffffff


	//   ....[6]....
        /*0994*/ 	.word	0xffffffff


	//   ....[7]....
        /*0998*/ 	.word	0xffffffff


	//   ....[8]....
        /*099c*/ 	.word	0xffffffff


	//   ....[9]....
        /*09a0*/ 	.word	0xffffffff


	//   ....[10]....
        /*09a4*/ 	.word	0xffffffff


	//   ....[11]....
        /*09a8*/ 	.word	0xffffffff


	//   ....[12]....
        /*09ac*/ 	.word	0xffffffff


	//   ....[13]....
        /*09b0*/ 	.word	0xffffffff


	//   ....[14]....
        /*09b4*/ 	.word	0xffffffff


	//   ....[15]....
        /*09b8*/ 	.word	0xffffffff


	//   ....[16]....
        /*09bc*/ 	.word	0xffffffff


	//   ....[17]....
        /*09c0*/ 	.word	0xffffffff


	//   ....[18]....
        /*09c4*/ 	.word	0xffffffff


	//   ....[19]....
        /*09c8*/ 	.word	0xffffffff


	//   ....[20]....
        /*09cc*/ 	.word	0xffffffff


	//   ....[21]....
        /*09d0*/ 	.word	0xffffffff


	//   ....[22]....
        /*09d4*/ 	.word	0xffffffff


	//   ....[23]....
        /*09d8*/ 	.word	0xffffffff


	//   ....[24]....
        /*09dc*/ 	.word	0xffffffff


	//   ....[25]....
        /*09e0*/ 	.word	0xffffffff


	//   ....[26]....
        /*09e4*/ 	.word	0xffffffff


	//   ....[27]....
        /*09e8*/ 	.word	0xffffffff


	//   ....[28]....
        /*09ec*/ 	.word	0xffffffff


	//   ....[29]....
        /*09f0*/ 	.word	0xffffffff


	//   ....[30]....
        /*09f4*/ 	.word	0xffffffff


	//   ....[31]....
        /*09f8*/ 	.word	0xffffffff


	//   ....[32]....
        /*09fc*/ 	.word	0xffffffff


	//   ....[33]....
        /*0a00*/ 	.word	0xffffffff


	//   ....[34]....
        /*0a04*/ 	.word	0xffffffff


	//   ....[35]....
        /*0a08*/ 	.word	0xffffffff


	//   ....[36]....
        /*0a0c*/ 	.word	0xffffffff


	//   ....[37]....
        /*0a10*/ 	.word	0xffffffff


	//   ....[38]....
        /*0a14*/ 	.word	0xffffffff


	//   ....[39]....
        /*0a18*/ 	.word	0xffffffff


	//   ....[40]....
        /*0a1c*/ 	.word	0xffffffff


	//   ....[41]....
        /*0a20*/ 	.word	0xffffffff


	//   ....[42]....
        /*0a24*/ 	.word	0xffffffff


	//   ....[43]....
        /*0a28*/ 	.word	0xffffffff


	//   ....[44]....
        /*0a2c*/ 	.word	0xffffffff


	//   ....[45]....
        /*0a30*/ 	.word	0xffffffff


	//   ....[46]....
        /*0a34*/ 	.word	0xffffffff


	//   ....[47]....
        /*0a38*/ 	.word	0xffffffff


	//   ....[48]....
        /*0a3c*/ 	.word	0xffffffff


	//   ....[49]....
        /*0a40*/ 	.word	0xffffffff


	//   ....[50]....
        /*0a44*/ 	.word	0xffffffff


	//   ....[51]....
        /*0a48*/ 	.word	0xffffffff


	//   ....[52]....
        /*0a4c*/ 	.word	0xffffffff


	//   ....[53]....
        /*0a50*/ 	.word	0xffffffff


	//   ....[54]....
        /*0a54*/ 	.word	0xffffffff


	//   ....[55]....
        /*0a58*/ 	.word	0xffffffff


	//   ....[56]....
        /*0a5c*/ 	.word	0xffffffff


	//   ....[57]....
        /*0a60*/ 	.word	0xffffffff


	//   ....[58]....
        /*0a64*/ 	.word	0xffffffff


	//   ....[59]....
        /*0a68*/ 	.word	0xffffffff


	//   ....[60]....
        /*0a6c*/ 	.word	0xffffffff


	//   ....[61]....
        /*0a70*/ 	.word	0xffffffff


	//   ....[62]....
        /*0a74*/ 	.word	0xffffffff


	//   ....[63]....
        /*0a78*/ 	.word	0xffffffff


	//   ....[64]....
        /*0a7c*/ 	.word	0xffffffff


	//   ....[65]....
        /*0a80*/ 	.word	0xffffffff


	//   ....[66]....
        /*0a84*/ 	.word	0xffffffff


	//   ....[67]....
        /*0a88*/ 	.word	0xffffffff


	//   ....[68]....
        /*0a8c*/ 	.word	0xffffffff


	//   ....[69]....
        /*0a90*/ 	.word	0xffffffff


	//   ....[70]....
        /*0a94*/ 	.word	0xffffffff


	//   ....[71]....
        /*0a98*/ 	.word	0xffffffff


	//   ....[72]....
        /*0a9c*/ 	.word	0xffffffff


	//   ....[73]....
        /*0aa0*/ 	.word	0xffffffff


	//   ....[74]....
        /*0aa4*/ 	.word	0xffffffff


	//   ....[75]....
        /*0aa8*/ 	.word	0xffffffff


	//   ....[76]....
        /*0aac*/ 	.word	0xffffffff


	//   ....[77]....
        /*0ab0*/ 	.word	0xffffffff


	//   ....[78]....
        /*0ab4*/ 	.word	0xffffffff


	//   ....[79]....
        /*0ab8*/ 	.word	0xffffffff


	//   ....[80]....
        /*0abc*/ 	.word	0xffffffff


	//   ....[81]....
        /*0ac0*/ 	.word	0xffffffff


	//   ....[82]....
        /*0ac4*/ 	.word	0xffffffff


	//   ....[83]....
        /*0ac8*/ 	.word	0xffffffff


	//   ....[84]....
        /*0acc*/ 	.word	0xffffffff


	//   ....[85]....
        /*0ad0*/ 	.word	0xffffffff


	//   ....[86]....
        /*0ad4*/ 	.word	0xffffffff


	//   ....[87]....
        /*0ad8*/ 	.word	0xffffffff


	//   ....[88]....
        /*0adc*/ 	.word	0xffffffff


	//   ....[89]....
        /*0ae0*/ 	.word	0xffffffff


	//   ....[90]....
        /*0ae4*/ 	.word	0xffffffff


	//   ....[91]....
        /*0ae8*/ 	.word	0xffffffff


	//   ....[92]....
        /*0aec*/ 	.word	0xffffffff


	//   ....[93]....
        /*0af0*/ 	.word	0xffffffff


	//   ....[94]....
        /*0af4*/ 	.word	0xffffffff


	//   ....[95]....
        /*0af8*/ 	.word	0xffffffff


	//   ....[96]....
        /*0afc*/ 	.word	0xffffffff


	//   ....[97]....
        /*0b00*/ 	.word	0xffffffff


	//   ....[98]....
        /*0b04*/ 	.word	0xffffffff


	//   ....[99]....
        /*0b08*/ 	.word	0xffffffff


	//   ....[100]....
        /*0b0c*/ 	.word	0xffffffff


	//   ....[101]....
        /*0b10*/ 	.word	0xffffffff


	//   ....[102]....
        /*0b14*/ 	.word	0xffffffff


	//   ....[103]....
        /*0b18*/ 	.word	0xffffffff


	//   ....[104]....
        /*0b1c*/ 	.word	0xffffffff


	//   ....[105]....
        /*0b20*/ 	.word	0xffffffff


	//   ....[106]....
        /*0b24*/ 	.word	0xffffffff


	//   ....[107]....
        /*0b28*/ 	.word	0xffffffff


	//   ....[108]....
        /*0b2c*/ 	.word	0xffffffff


	//   ....[109]....
        /*0b30*/ 	.word	0xffffffff


	//   ....[110]....
        /*0b34*/ 	.word	0xffffffff


	//   ....[111]....
        /*0b38*/ 	.word	0xffffffff


	//   ....[112]....
        /*0b3c*/ 	.word	0xffffffff


	//   ....[113]....
        /*0b40*/ 	.word	0xffffffff


	//   ....[114]....
        /*0b44*/ 	.word	0xffffffff


	//   ....[115]....
        /*0b48*/ 	.word	0xffffffff


	//   ....[116]....
        /*0b4c*/ 	.word	0xffffffff


	//   ....[117]....
        /*0b50*/ 	.word	0xffffffff


	//   ....[118]....
        /*0b54*/ 	.word	0xffffffff


	//   ....[119]....
        /*0b58*/ 	.word	0xffffffff


	//   ....[120]....
        /*0b5c*/ 	.word	0xffffffff


	//   ....[121]....
        /*0b60*/ 	.word	0xffffffff


	//   ....[122]....
        /*0b64*/ 	.word	0xffffffff


	//   ....[123]....
        /*0b68*/ 	.word	0xffffffff


	//   ....[124]....
        /*0b6c*/ 	.word	0xffffffff


	//   ....[125]....
        /*0b70*/ 	.word	0xffffffff


	//   ....[126]....
        /*0b74*/ 	.word	0xffffffff


	//   ....[127]....
        /*0b78*/ 	.word	0xffffffff


	//   ....[128]....
        /*0b7c*/ 	.word	0xffffffff


	//   ....[129]....
        /*0b80*/ 	.word	0xffffffff


	//   ....[130]....
        /*0b84*/ 	.word	0xffffffff


	//   ....[131]....
        /*0b88*/ 	.word	0xffffffff


	//   ....[132]....
        /*0b8c*/ 	.word	0xffffffff


	//   ....[133]....
        /*0b90*/ 	.word	0xffffffff


	//   ....[134]....
        /*0b94*/ 	.word	0xffffffff


	//   ....[135]....
        /*0b98*/ 	.word	0xffffffff


	//   ....[136]....
        /*0b9c*/ 	.word	0xffffffff


	//   ....[137]....
        /*0ba0*/ 	.word	0xffffffff


	//   ....[138]....
        /*0ba4*/ 	.word	0xffffffff


	//   ....[139]....
        /*0ba8*/ 	.word	0xffffffff


	//   ....[140]....
        /*0bac*/ 	.word	0xffffffff


	//   ....[141]....
        /*0bb0*/ 	.word	0xffffffff


	//   ....[142]....
        /*0bb4*/ 	.word	0xffffffff


	//   ....[143]....
        /*0bb8*/ 	.word	0xffffffff


	//   ....[144]....
        /*0bbc*/ 	.word	0xffffffff


	//   ....[145]....
        /*0bc0*/ 	.word	0xffffffff


	//   ....[146]....
        /*0bc4*/ 	.word	0xffffffff


	//   ....[147]....
        /*0bc8*/ 	.word	0xffffffff


	//   ....[148]....
        /*0bcc*/ 	.word	0xffffffff


	//   ....[149]....
        /*0bd0*/ 	.word	0xffffffff


	//   ....[150]....
        /*0bd4*/ 	.word	0xffffffff


	//   ....[151]....
        /*0bd8*/ 	.word	0xffffffff


	//   ....[152]....
        /*0bdc*/ 	.word	0xffffffff


	//   ....[153]....
        /*0be0*/ 	.word	0xffffffff


	//   ....[154]....
        /*0be4*/ 	.word	0xffffffff


	//   ....[155]....
        /*0be8*/ 	.word	0xffffffff


	//   ....[156]....
        /*0bec*/ 	.word	0xffffffff


	//   ....[157]....
        /*0bf0*/ 	.word	0xffffffff


	//   ....[158]....
        /*0bf4*/ 	.word	0xffffffff


	//   ....[159]....
        /*0bf8*/ 	.word	0xffffffff


	//   ....[160]....
        /*0bfc*/ 	.word	0xffffffff


	//   ....[161]....
        /*0c00*/ 	.word	0xffffffff


	//   ....[162]....
        /*0c04*/ 	.word	0xffffffff


	//   ....[163]....
        /*0c08*/ 	.word	0xffffffff


	//   ....[164]....
        /*0c0c*/ 	.word	0xffffffff


	//   ....[165]....
        /*0c10*/ 	.word	0xffffffff


	//   ....[166]....
        /*0c14*/ 	.word	0xffffffff


	//   ....[167]....
        /*0c18*/ 	.word	0xffffffff


	//   ....[168]....
        /*0c1c*/ 	.word	0xffffffff


	//   ....[169]....
        /*0c20*/ 	.word	0xffffffff


	//   ....[170]....
        /*0c24*/ 	.word	0x0500000f


	//   ....[171]....
        /*0c28*/ 	.word	0x0500000f


	//   ....[172]....
        /*0c2c*/ 	.word	0x0500000f


	//   ....[173]....
        /*0c30*/ 	.word	0x0500000f


	//   ....[174]....
        /*0c34*/ 	.word	0x0500000f


	//   ....[175]....
        /*0c38*/ 	.word	0x0500000f


	//   ....[176]....
        /*0c3c*/ 	.word	0x0500000f


	//   ....[177]....
        /*0c40*/ 	.word	0x0500000f


	//   ....[178]....
        /*0c44*/ 	.word	0x0500000f


	//   ....[179]....
        /*0c48*/ 	.word	0x0500000f


	//   ....[180]....
        /*0c4c*/ 	.word	0x0500000f


	//   ....[181]....
        /*0c50*/ 	.word	0x0500000f


	//   ....[182]....
        /*0c54*/ 	.word	0x0500000f


	//   ....[183]....
        /*0c58*/ 	.word	0x0500000f


	//   ....[184]....
        /*0c5c*/ 	.word	0x0500000f


	//   ....[185]....
        /*0c60*/ 	.word	0x0500000f


	//   ....[186]....
        /*0c64*/ 	.word	0x0500000f


	//   ....[187]....
        /*0c68*/ 	.word	0x0500000f


	//   ....[188]....
        /*0c6c*/ 	.word	0x0500000f


	//   ....[189]....
        /*0c70*/ 	.word	0x0500000f


	//   ....[190]....
        /*0c74*/ 	.word	0x0500000f


	//   ....[191]....
        /*0c78*/ 	.word	0x0500000f


	//   ....[192]....
        /*0c7c*/ 	.word	0x0500000f


	//   ....[193]....
        /*0c80*/ 	.word	0x0500000f


	//   ....[194]....
        /*0c84*/ 	.word	0x0500000f


	//   ....[195]....
        /*0c88*/ 	.word	0x0500000f


	//   ....[196]....
        /*0c8c*/ 	.word	0x0500000f


	//   ....[197]....
        /*0c90*/ 	.word	0x0500000f


	//   ....[198]....
        /*0c94*/ 	.word	0x0500000f


	//   ....[199]....
        /*0c98*/ 	.word	0x0500000f


	//   ....[200]....
        /*0c9c*/ 	.word	0x0500000f


	//   ....[201]....
        /*0ca0*/ 	.word	0x0500000f


	//   ....[202]....
        /*0ca4*/ 	.word	0x0500000f


	//   ....[203]....
        /*0ca8*/ 	.word	0x0500000f


	//   ....[204]....
        /*0cac*/ 	.word	0x0500000f


	//   ....[205]....
        /*0cb0*/ 	.word	0x0500000f


	//   ....[206]....
        /*0cb4*/ 	.word	0x0500000f


	//   ....[207]....
        /*0cb8*/ 	.word	0x0500000f


	//   ....[208]....
        /*0cbc*/ 	.word	0x0500000f


	//   ....[209]....
        /*0cc0*/ 	.word	0x0500000f


	//   ....[210]....
        /*0cc4*/ 	.word	0x0500000f


	//   ....[211]....
        /*0cc8*/ 	.word	0x0500000f


	//   ....[212]....
        /*0ccc*/ 	.word	0x0500000f


	//   ....[213]....
        /*0cd0*/ 	.word	0x0500000f


	//   ....[214]....
        /*0cd4*/ 	.word	0x0500000f


	//   ....[215]....
        /*0cd8*/ 	.word	0x0500000f


	//   ....[216]....
        /*0cdc*/ 	.word	0x0500000f


	//   ....[217]....
        /*0ce0*/ 	.word	0x0500000f


	//   ....[218]....
        /*0ce4*/ 	.word	0x0500000f


	//   ....[219]....
        /*0ce8*/ 	.word	0x0500000f


	//   ....[220]....
        /*0cec*/ 	.word	0x0500000f


	//   ....[221]....
        /*0cf0*/ 	.word	0x0500000f


	//   ....[222]....
        /*0cf4*/ 	.word	0x0500000f


	//   ....[223]....
        /*0cf8*/ 	.word	0x0500000f


	//   ....[224]....
        /*0cfc*/ 	.word	0x0500000f


	//   ....[225]....
        /*0d00*/ 	.word	0x0500000f


	//   ....[226]....
        /*0d04*/ 	.word	0x0500000f


	//   ....[227]....
        /*0d08*/ 	.word	0x0500000f


	//   ....[228]....
        /*0d0c*/ 	.word	0x0500000f


	//   ....[229]....
        /*0d10*/ 	.word	0x0500000f


	//   ....[230]....
        /*0d14*/ 	.word	0x0500000f


	//   ....[231]....
        /*0d18*/ 	.word	0x0500000f


	//   ....[232]....
        /*0d1c*/ 	.word	0x0500000f


	//   ....[233]....
        /*0d20*/ 	.word	0x0500000f


	//   ....[234]....
        /*0d24*/ 	.word	0x0500000f


	//   ....[235]....
        /*0d28*/ 	.word	0x0500000f


	//   ....[236]....
        /*0d2c*/ 	.word	0x0500000f


	//   ....[237]....
        /*0d30*/ 	.word	0x0500000f


	//   ....[238]....
        /*0d34*/ 	.word	0x0500000f


	//   ....[239]....
        /*0d38*/ 	.word	0x0500000f


	//   ....[240]....
        /*0d3c*/ 	.word	0x0500000f


	//   ....[241]....
        /*0d40*/ 	.word	0x0500000f


	//   ....[242]....
        /*0d44*/ 	.word	0x0500000f


	//   ....[243]....
        /*0d48*/ 	.word	0x0500000f


	//   ....[244]....
        /*0d4c*/ 	.word	0x0500000f


	//   ....[245]....
        /*0d50*/ 	.word	0x0500000f


	//   ....[246]....
        /*0d54*/ 	.word	0x0500000f


	//   ....[247]....
        /*0d58*/ 	.word	0x0500000f


	//   ....[248]....
        /*0d5c*/ 	.word	0x0500000f


	//   ....[249]....
        /*0d60*/ 	.word	0x0500000f


	//   ....[250]....
        /*0d64*/ 	.word	0x0500000f


	//   ....[251]....
        /*0d68*/ 	.word	0x0500000f


	//   ....[252]....
        /*0d6c*/ 	.word	0x0500000f


	//   ....[253]....
        /*0d70*/ 	.word	0x0500000f


	//   ....[254]....
        /*0d74*/ 	.word	0x0500000f


	//   ....[255]....
        /*0d78*/ 	.word	0x0500000f


	//   ....[0]....
        /*0d7c*/ 	.word	0x0500000f


	//   ....[1]....
        /*0d80*/ 	.word	0x0500000f


	//   ....[2]....
        /*0d84*/ 	.word	0x0500000f


	//   ....[3]....
        /*0d88*/ 	.word	0x0500000f


	//   ....[4]....
        /*0d8c*/ 	.word	0x0500000f


	//   ....[5]....
        /*0d90*/ 	.word	0x0500000f


	//   ....[6]....
        /*0d94*/ 	.word	0x0500000f


	//   ....[7]....
        /*0d98*/ 	.word	0x0500000f


	//   ....[8]....
        /*0d9c*/ 	.word	0x0500000f


	//   ....[9]....
        /*0da0*/ 	.word	0x0500000f


	//   ....[10]....
        /*0da4*/ 	.word	0x0500000f


	//   ....[11]....
        /*0da8*/ 	.word	0x0500000f


	//   ....[12]....
        /*0dac*/ 	.word	0x0500000f


	//   ....[13]....
        /*0db0*/ 	.word	0x0500000f


	//   ....[14]....
        /*0db4*/ 	.word	0x0500000f


	//   ....[15]....
        /*0db8*/ 	.word	0x0500000f


	//   ....[16]....
        /*0dbc*/ 	.word	0x0500000f


	//   ....[17]....
        /*0dc0*/ 	.word	0x0500000f


	//   ....[18]....
        /*0dc4*/ 	.word	0x0500000f


	//   ....[19]....
        /*0dc8*/ 	.word	0x0500000f


	//   ....[20]....
        /*0dcc*/ 	.word	0x0500000f


	//   ....[21]....
        /*0dd0*/ 	.word	0x0500000f


	//   ....[22]....
        /*0dd4*/ 	.word	0x0500000f


	//   ....[23]....
        /*0dd8*/ 	.word	0x0500000f


	//   ....[24]....
        /*0ddc*/ 	.word	0x0500000f


	//   ....[25]....
        /*0de0*/ 	.word	0x0500000f


	//   ....[26]....
        /*0de4*/ 	.word	0x0500000f


	//   ....[27]....
        /*0de8*/ 	.word	0x0500000f


	//   ....[28]....
        /*0dec*/ 	.word	0x0500000f


	//   ....[29]....
        /*0df0*/ 	.word	0x0500000f


	//   ....[30]....
        /*0df4*/ 	.word	0x0500000f


	//   ....[31]....
        /*0df8*/ 	.word	0x0500000f


	//   ....[32]....
        /*0dfc*/ 	.word	0x0500000f


	//   ....[33]....
        /*0e00*/ 	.word	0x0500000f


	//   ....[34]....
        /*0e04*/ 	.word	0x0500000f


	//   ....[35]....
        /*0e08*/ 	.word	0x0500000f


	//   ....[36]....
        /*0e0c*/ 	.word	0x0500000f


	//   ....[37]....
        /*0e10*/ 	.word	0x0500000f


	//   ....[38]....
        /*0e14*/ 	.word	0x0500000f


	//   ....[39]....
        /*0e18*/ 	.word	0x0500000f


	//   ....[40]....
        /*0e1c*/ 	.word	0x0500000f


	//   ....[41]....
        /*0e20*/ 	.word	0x0500000f


	//   ....[42]....
        /*0e24*/ 	.word	0x0500000f


	//   ....[43]....
        /*0e28*/ 	.word	0x0500000f


	//----- nvinfo : EIATTR_COOP_GROUP_INSTR_OFFSETS
	.align		4
.L_145:
        /*0e2c*/ 	.byte	0x04, 0x28
        /*0e2e*/ 	.short	(.L_147 - .L_146)


	//   ....[0]....
.L_146:
        /*0e30*/ 	.word	0x00000060


	//   ....[1]....
        /*0e34*/ 	.word	0x00000190


	//   ....[2]....
        /*0e38*/ 	.word	0x00000240


	//   ....[3]....
        /*0e3c*/ 	.word	0x00000400


	//   ....[4]....
        /*0e40*/ 	.word	0x00000560


	//   ....[5]....
        /*0e44*/ 	.word	0x00000680


	//   ....[6]....
        /*0e48*/ 	.word	0x000007e0


	//   ....[7]....
        /*0e4c*/ 	.word	0x0000ce20


	//   ....[8]....
        /*0e50*/ 	.word	0x0000d3b0


	//   ....[9]....
        /*0e54*/ 	.word	0x0000d3c0


	//   ....[10]....
        /*0e58*/ 	.word	0x0000d3d0


	//   ....[11]....
        /*0e5c*/ 	.word	0x0000d3e0


	//   ....[12]....
        /*0e60*/ 	.word	0x0000f300


	//   ....[13]....
        /*0e64*/ 	.word	0x0000f310


	//   ....[14]....
        /*0e68*/ 	.word	0x0000f320


	//   ....[15]....
        /*0e6c*/ 	.word	0x0000f330


	//   ....[16]....
        /*0e70*/ 	.word	0x00013170


	//   ....[17]....
        /*0e74*/ 	.word	0x00013270


	//   ....[18]....
        /*0e78*/ 	.word	0x00013af0


	//   ....[19]....
        /*0e7c*/ 	.word	0x00013b50


	//   ....[20]....
        /*0e80*/ 	.word	0x00017660


	//   ....[21]....
        /*0e84*/ 	.word	0x00017680


	//   ....[22]....
        /*0e88*/ 	.word	0x000176c0


	//   ....[23]....
        /*0e8c*/ 	.word	0x000176e0


	//   ....[24]....
        /*0e90*/ 	.word	0x00019b30


	//   ....[25]....
        /*0e94*/ 	.word	0x00019b40


	//   ....[26]....
        /*0e98*/ 	.word	0x00019bc0


	//   ....[27]....
        /*0e9c*/ 	.word	0x00019bd0


	//   ....[28]....
        /*0ea0*/ 	.word	0x0001a790


	//   ....[29]....
        /*0ea4*/ 	.word	0x0001a7c0


	//   ....[30]....
        /*0ea8*/ 	.word	0x0001a830


	//   ....[31]....
        /*0eac*/ 	.word	0x0001a860


	//   ....[32]....
        /*0eb0*/ 	.word	0x0001a890


	//   ....[33]....
        /*0eb4*/ 	.word	0x0001a8c0


	//   ....[34]....
        /*0eb8*/ 	.word	0x0001a8f0


	//   ....[35]....
        /*0ebc*/ 	.word	0x0001a920


	//   ....[36]....
        /*0ec0*/ 	.word	0x0001a950


	//   ....[37]....
        /*0ec4*/ 	.word	0x0001a980


	//   ....[38]....
        /*0ec8*/ 	.word	0x0001a9b0


	//   ....[39]....
        /*0ecc*/ 	.word	0x0001a9e0


	//   ....[40]....
        /*0ed0*/ 	.word	0x0001aa10


	//   ....[41]....
        /*0ed4*/ 	.word	0x0001aa40


	//   ....[42]....
        /*0ed8*/ 	.word	0x0001aa70


	//   ....[43]....
        /*0edc*/ 	.word	0x0001aaa0


	//   ....[44]....
        /*0ee0*/ 	.word	0x0001aad0


	//   ....[45]....
        /*0ee4*/ 	.word	0x0001ab00


	//   ....[46]....
        /*0ee8*/ 	.word	0x0001ab30


	//   ....[47]....
        /*0eec*/ 	.word	0x0001ab60


	//   ....[48]....
        /*0ef0*/ 	.word	0x0001ab90


	//   ....[49]....
        /*0ef4*/ 	.word	0x0001abc0


	//   ....[50]....
        /*0ef8*/ 	.word	0x0001abf0


	//   ....[51]....
        /*0efc*/ 	.word	0x0001ac20


	//   ....[52]....
        /*0f00*/ 	.word	0x0001ac50


	//   ....[53]....
        /*0f04*/ 	.word	0x0001ac80


	//   ....[54]....
        /*0f08*/ 	.word	0x0001acb0


	//   ....[55]....
        /*0f0c*/ 	.word	0x0001ace0


	//   ....[56]....
        /*0f10*/ 	.word	0x0001ad10


	//   ....[57]....
        /*0f14*/ 	.word	0x0001ad40


	//   ....[58]....
        /*0f18*/ 	.word	0x0001ad70


	//   ....[59]....
        /*0f1c*/ 	.word	0x0001ada0


	//   ....[60]....
        /*0f20*/ 	.word	0x0001add0


	//   ....[61]....
        /*0f24*/ 	.word	0x0001ae00


	//   ....[62]....
        /*0f28*/ 	.word	0x0001ae30


	//   ....[63]....
        /*0f2c*/ 	.word	0x0001ae60


	//   ....[64]....
        /*0f30*/ 	.word	0x0001ae90


	//   ....[65]....
        /*0f34*/ 	.word	0x0001aec0


	//   ....[66]....
        /*0f38*/ 	.word	0x0001aef0


	//   ....[67]....
        /*0f3c*/ 	.word	0x0001af20


	//   ....[68]....
        /*0f40*/ 	.word	0x0001af50


	//   ....[69]....
        /*0f44*/ 	.word	0x0001af80


	//   ....[70]....
        /*0f48*/ 	.word	0x0001afb0


	//   ....[71]....
        /*0f4c*/ 	.word	0x0001afc0


	//   ....[72]....
        /*0f50*/ 	.word	0x0001afd0


	//   ....[73]....
        /*0f54*/ 	.word	0x0001afe0


	//   ....[74]....
        /*0f58*/ 	.word	0x0001aff0


	//   ....[75]....
        /*0f5c*/ 	.word	0x0001b000


	//   ....[76]....
        /*0f60*/ 	.word	0x0001b030


	//   ....[77]....
        /*0f64*/ 	.word	0x0001b060


	//   ....[78]....
        /*0f68*/ 	.word	0x0001b090


	//   ....[79]....
        /*0f6c*/ 	.word	0x0001b0c0


	//   ....[80]....
        /*0f70*/ 	.word	0x0001b0f0


	//   ....[81]....
        /*0f74*/ 	.word	0x0001b120


	//   ....[82]....
        /*0f78*/ 	.word	0x0001b150


	//   ....[83]....
        /*0f7c*/ 	.word	0x0001b180


	//   ....[84]....
        /*0f80*/ 	.word	0x0001b1b0


	//   ....[85]....
        /*0f84*/ 	.word	0x0001b1d0


	//   ....[86]....
        /*0f88*/ 	.word	0x0001b1e0


	//   ....[87]....
        /*0f8c*/ 	.word	0x0001b1f0


	//   ....[88]....
        /*0f90*/ 	.word	0x0001b220


	//   ....[89]....
        /*0f94*/ 	.word	0x0001b240


	//   ....[90]....
        /*0f98*/ 	.word	0x0001b270


	//   ....[91]....
        /*0f9c*/ 	.word	0x0001b2a0


	//   ....[92]....
        /*0fa0*/ 	.word	0x0001bb40


	//   ....[93]....
        /*0fa4*/ 	.word	0x0001bb60


	//   ....[94]....
        /*0fa8*/ 	.word	0x0001bb80


	//   ....[95]....
        /*0fac*/ 	.word	0x0001bb90


	//   ....[96]....
        /*0fb0*/ 	.word	0x0001c2c0


	//   ....[97]....
        /*0fb4*/ 	.word	0x0001c2d0


	//   ....[98]....
        /*0fb8*/ 	.word	0x0001c410


	//   ....[99]....
        /*0fbc*/ 	.word	0x0001c420


	//   ....[100]....
        /*0fc0*/ 	.word	0x0001c560


	//   ....[101]....
        /*0fc4*/ 	.word	0x0001c570


	//   ....[102]....
        /*0fc8*/ 	.word	0x0001c6b0


	//   ....[103]....
        /*0fcc*/ 	.word	0x0001c6c0


	//   ....[104]....
        /*0fd0*/ 	.word	0x0001cc90


	//   ....[105]....
        /*0fd4*/ 	.word	0x0001cca0


	//   ....[106]....
        /*0fd8*/ 	.word	0x0001d1d0


	//   ....[107]....
        /*0fdc*/ 	.word	0x0001d1e0


	//   ....[108]....
        /*0fe0*/ 	.word	0x0001df50


	//   ....[109]....
        /*0fe4*/ 	.word	0x0001df60


	//   ....[110]....
        /*0fe8*/ 	.word	0x0001e0c0


	//   ....[111]....
        /*0fec*/ 	.word	0x0001e0d0


	//   ....[112]....
        /*0ff0*/ 	.word	0x0001e220


	//   ....[113]....
        /*0ff4*/ 	.word	0x0001e230


	//   ....[114]....
        /*0ff8*/ 	.word	0x0001e380


	//   ....[115]....
        /*0ffc*/ 	.word	0x0001e390


	//   ....[116]....
        /*1000*/ 	.word	0x0001e540


	//   ....[117]....
        /*1004*/ 	.word	0x0001e780


	//   ....[118]....
        /*1008*/ 	.word	0x0001e7b0


	//   ....[119]....
        /*100c*/ 	.word	0x0001e7e0


	//   ....[120]....
        /*1010*/ 	.word	0x0001e810


	//   ....[121]....
        /*1014*/ 	.word	0x0001e840


	//   ....[122]....
        /*1018*/ 	.word	0x0001e870


	//   ....[123]....
        /*101c*/ 	.word	0x0001ea10


	//   ....[124]....
        /*1020*/ 	.word	0x0001ea40


	//   ....[125]....
        /*1024*/ 	.word	0x0001ea70


	//   ....[126]....
        /*1028*/ 	.word	0x0001eaa0


	//   ....[127]....
        /*102c*/ 	.word	0x0001ead0


	//   ....[128]....
        /*1030*/ 	.word	0x0001eb00


	//   ....[129]....
        /*1034*/ 	.word	0x0001eb90


	//   ....[130]....
        /*1038*/ 	.word	0x0001ebc0


	//   ....[131]....
        /*103c*/ 	.word	0x0001ebd0


	//   ....[132]....
        /*1040*/ 	.word	0x0001ec80


	//   ....[133]....
        /*1044*/ 	.word	0x0001fe50


	//   ....[134]....
        /*1048*/ 	.word	0x000215a0


	//   ....[135]....
        /*104c*/ 	.word	0x00022190


	//   ....[136]....
        /*1050*/ 	.word	0x000221c0


	//   ....[137]....
        /*1054*/ 	.word	0x00022260


	//   ....[138]....
        /*1058*/ 	.word	0x00022270


	//   ....[139]....
        /*105c*/ 	.word	0x000222f0


	//   ....[140]....
        /*1060*/ 	.word	0x00022300


	//   ....[141]....
        /*1064*/ 	.word	0x00022380


	//   ....[142]....
        /*1068*/ 	.word	0x00022390


	//   ....[143]....
        /*106c*/ 	.word	0x00022410


	//   ....[144]....
        /*1070*/ 	.word	0x00022420


	//   ....[145]....
        /*1074*/ 	.word	0x000224a0


	//   ....[146]....
        /*1078*/ 	.word	0x000224b0


	//   ....[147]....
        /*107c*/ 	.word	0x00022530


	//   ....[148]....
        /*1080*/ 	.word	0x00022540


	//   ....[149]....
        /*1084*/ 	.word	0x00022590


	//   ....[150]....
        /*1088*/ 	.word	0x000225b0


	//   ....[151]....
        /*108c*/ 	.word	0x00024360


	//   ....[152]....
        /*1090*/ 	.word	0x00024390


	//   ....[153]....
        /*1094*/ 	.word	0x000243f0


	//   ....[154]....
        /*1098*/ 	.word	0x00024420


	//   ....[155]....
        /*109c*/ 	.word	0x00024450


	//   ....[156]....
        /*10a0*/ 	.word	0x00024480


	//   ....[157]....
        /*10a4*/ 	.word	0x000244b0


	//   ....[158]....
        /*10a8*/ 	.word	0x000244e0


	//   ....[159]....
        /*10ac*/ 	.word	0x000246a0


	//   ....[160]....
        /*10b0*/ 	.word	0x000246d0


	//   ....[161]....
        /*10b4*/ 	.word	0x00024700


	//   ....[162]....
        /*10b8*/ 	.word	0x00024730


	//   ....[163]....
        /*10bc*/ 	.word	0x00024760


	//   ....[164]....
        /*10c0*/ 	.word	0x00024790


	//   ....[165]....
        /*10c4*/ 	.word	0x00024850


	//   ....[166]....
        /*10c8*/ 	.word	0x00024870


	//   ....[167]....
        /*10cc*/ 	.word	0x00024880


	//   ....[168]....
        /*10d0*/ 	.word	0x000248e0


	//   ....[169]....
        /*10d4*/ 	.word	0x00025020


	//   ....[170]....
        /*10d8*/ 	.word	0x00025520


	//   ....[171]....
        /*10dc*/ 	.word	0x000255d0


	//   ....[172]....
        /*10e0*/ 	.word	0x00025660


	//   ....[173]....
        /*10e4*/ 	.word	0x000256b0


	//   ....[174]....
        /*10e8*/ 	.word	0x00025700


	//   ....[175]....
        /*10ec*/ 	.word	0x000257e0


	//   ....[176]....
        /*10f0*/ 	.word	0x00025870


	//   ....[177]....
        /*10f4*/ 	.word	0x000258c0


	//   ....[178]....
        /*10f8*/ 	.word	0x00025910


	//   ....[179]....
        /*10fc*/ 	.word	0x00025bd0


	//   ....[180]....
        /*1100*/ 	.word	0x00025cf0


	//   ....[181]....
        /*1104*/ 	.word	0x00025e20


	//   ....[182]....
        /*1108*/ 	.word	0x00025f30


	//   ....[183]....
        /*110c*/ 	.word	0x00026060


	//   ....[184]....
        /*1110*/ 	.word	0x000260d0


	//   ....[185]....
        /*1114*/ 	.word	0x00026130


	//   ....[186]....
        /*1118*/ 	.word	0x00026180


	//   ....[187]....
        /*111c*/ 	.word	0x000261e0


	//   ....[188]....
        /*1120*/ 	.word	0x00026250


	//   ....[189]....
        /*1124*/ 	.word	0x000262b0


	//   ....[190]....
        /*1128*/ 	.word	0x00026300


	//   ....[191]....
        /*112c*/ 	.word	0x00026390


	//   ....[192]....
        /*1130*/ 	.word	0x00026410


	//   ....[193]....
        /*1134*/ 	.word	0x00026470


	//   ....[194]....
        /*1138*/ 	.word	0x000264c0


	//   ....[195]....
        /*113c*/ 	.word	0x00026530


	//   ....[196]....
        /*1140*/ 	.word	0x000265a0


	//   ....[197]....
        /*1144*/ 	.word	0x00026600


	//   ....[198]....
        /*1148*/ 	.word	0x00026660


	//   ....[199]....
        /*114c*/ 	.word	0x000266e0


	//   ....[200]....
        /*1150*/ 	.word	0x00026750


	//   ....[201]....
        /*1154*/ 	.word	0x000267b0


	//   ....[202]....
        /*1158*/ 	.word	0x00026800


	//   ....[203]....
        /*115c*/ 	.word	0x00026880


	//   ....[204]....
        /*1160*/ 	.word	0x000268f0


	//   ....[205]....
        /*1164*/ 	.word	0x00026950


	//   ....[206]....
        /*1168*/ 	.word	0x000269a0


	//   ....[207]....
        /*116c*/ 	.word	0x00026a20


	//   ....[208]....
        /*1170*/ 	.word	0x00026a90


	//   ....[209]....
        /*1174*/ 	.word	0x00026af0


	//   ....[210]....
        /*1178*/ 	.word	0x00026b40


	//   ....[211]....
        /*117c*/ 	.word	0x00026bc0


	//   ....[212]....
        /*1180*/ 	.word	0x00026c30


	//   ....[213]....
        /*1184*/ 	.word	0x00026c90


	//   ....[214]....
        /*1188*/ 	.word	0x00026ce0


	//   ....[215]....
        /*118c*/ 	.word	0x00026d60


	//   ....[216]....
        /*1190*/ 	.word	0x00026dd0


	//   ....[217]....
        /*1194*/ 	.word	0x00026e30


	//   ....[218]....
        /*1198*/ 	.word	0x00026e80


	//   ....[219]....
        /*119c*/ 	.word	0x00026ee0


	//   ....[220]....
        /*11a0*/ 	.word	0x00026f50


	//   ....[221]....
        /*11a4*/ 	.word	0x00026fc0


	//   ....[222]....
        /*11a8*/ 	.word	0x00027020


	//   ....[223]....
        /*11ac*/ 	.word	0x00027080


	//   ....[224]....
        /*11b0*/ 	.word	0x000270f0


	//   ....[225]....
        /*11b4*/ 	.word	0x00027150


	//   ....[226]....
        /*11b8*/ 	.word	0x000271a0


	//   ....[227]....
        /*11bc*/ 	.word	0x00027210


	//   ....[228]....
        /*11c0*/ 	.word	0x00027260


	//   ....[229]....
        /*11c4*/ 	.word	0x000272d0


	//   ....[230]....
        /*11c8*/ 	.word	0x00027330


	//   ....[231]....
        /*11cc*/ 	.word	0x000273a0


	//   ....[232]....
        /*11d0*/ 	.word	0x00027410


	//   ....[233]....
        /*11d4*/ 	.word	0x00027470


	//   ....[234]....
        /*11d8*/ 	.word	0x000274c0


	//   ....[235]....
        /*11dc*/ 	.word	0x00027570


	//   ....[236]....
        /*11e0*/ 	.word	0x000275e0


	//   ....[237]....
        /*11e4*/ 	.word	0x00027640


	//   ....[238]....
        /*11e8*/ 	.word	0x00027690


	//   ....[239]....
        /*11ec*/ 	.word	0x00027700


	//   ....[240]....
        /*11f0*/ 	.word	0x00027770


	//   ....[241]....
        /*11f4*/ 	.word	0x00027800


	//   ....[242]....
        /*11f8*/ 	.word	0x00027850


	//   ....[243]....
        /*11fc*/ 	.word	0x000278d0


	//   ....[244]....
        /*1200*/ 	.word	0x00027920


	//   ....[245]....
        /*1204*/ 	.word	0x000279b0


	//   ....[246]....
        /*1208*/ 	.word	0x00027a40


	//   ....[247]....
        /*120c*/ 	.word	0x00027ad0


	//   ....[248]....
        /*1210*/ 	.word	0x00027b60


	//   ....[249]....
        /*1214*/ 	.word	0x00027bf0


	//   ....[250]....
        /*1218*/ 	.word	0x00027c80


	//   ....[251]....
        /*121c*/ 	.word	0x00027d00


	//   ....[252]....
        /*1220*/ 	.word	0x00027d50


	//   ....[253]....
        /*1224*/ 	.word	0x00027de0


	//   ....[254]....
        /*1228*/ 	.word	0x00027e70


	//   ....[255]....
        /*122c*/ 	.word	0x00027ef0


	//   ....[0]....
        /*1230*/ 	.word	0x00027f40


	//   ....[1]....
        /*1234*/ 	.word	0x00027fd0


	//   ....[2]....
        /*1238*/ 	.word	0x00028060


	//   ....[3]....
        /*123c*/ 	.word	0x000280f0


	//   ....[4]....
        /*1240*/ 	.word	0x00028180


	//   ....[5]....
        /*1244*/ 	.word	0x00028210


	//   ....[6]....
        /*1248*/ 	.word	0x000282a0


	//   ....[7]....
        /*124c*/ 	.word	0x00028360


	//   ....[8]....
        /*1250*/ 	.word	0x00028640


	//   ....[9]....
        /*1254*/ 	.word	0x00028840


	//   ....[10]....
        /*1258*/ 	.word	0x00028890


	//   ....[11]....
        /*125c*/ 	.word	0x000288f0


	//   ....[12]....
        /*1260*/ 	.word	0x000289e0


	//   ....[13]....
        /*1264*/ 	.word	0x00028a40


	//   ....[14]....
        /*1268*/ 	.word	0x00028b30


	//   ....[15]....
        /*126c*/ 	.word	0x00028b90


	//   ....[16]....
        /*1270*/ 	.word	0x00028c80


	//   ....[17]....
        /*1274*/ 	.word	0x00028ce0


	//   ....[18]....
        /*1278*/ 	.word	0x00028dd0


	//   ....[19]....
        /*127c*/ 	.word	0x00028e30


	//   ....[20]....
        /*1280*/ 	.word	0x00028f20


	//   ....[21]....
        /*1284*/ 	.word	0x00028f80


	//   ....[22]....
        /*1288*/ 	.word	0x00029050


	//   ....[23]....
        /*128c*/ 	.word	0x000290d0


	//   ....[24]....
        /*1290*/ 	.word	0x000291a0


	//   ....[25]....
        /*1294*/ 	.word	0x00029480


	//   ....[26]....
        /*1298*/ 	.word	0x00029520


	//   ....[27]....
        /*129c*/ 	.word	0x000296c0


	//   ....[28]....
        /*12a0*/ 	.word	0x00029740


	//   ....[29]....
        /*12a4*/ 	.word	0x000297c0


	//   ....[30]....
        /*12a8*/ 	.word	0x00029840


	//   ....[31]....
        /*12ac*/ 	.word	0x000298c0


	//   ....[32]....
        /*12b0*/ 	.word	0x00029950


	//   ....[33]....
        /*12b4*/ 	.word	0x000299f0


	//   ....[34]....
        /*12b8*/ 	.word	0x00029aa0


	//   ....[35]....
        /*12bc*/ 	.word	0x00029b20


	//   ....[36]....
        /*12c0*/ 	.word	0x00029ba0


	//   ....[37]....
        /*12c4*/ 	.word	0x00029c20


	//   ....[38]....
        /*12c8*/ 	.word	0x00029cb0


	//   ....[39]....
        /*12cc*/ 	.word	0x00029d30


	//   ....[40]....
        /*12d0*/ 	.word	0x00029dd0


	//   ....[41]....
        /*12d4*/ 	.word	0x00029e20


	//   ....[42]....
        /*12d8*/ 	.word	0x00029eb0


	//   ....[43]....
        /*12dc*/ 	.word	0x00029fe0


	//----- nvinfo : EIATTR_REG_RECONFIG
	.align		4
.L_147:
        /*12e0*/ 	.byte	0x01, 0x54
	.zero		2


	//----- nvinfo : EIATTR_SYSCALL_OFFSETS
	.align		4
        /*12e4*/ 	.byte	0x04, 0x46
        /*12e6*/ 	.short	(.L_149 - .L_148)


	//   ....[0]....
.L_148:
        /*12e8*/ 	.word	0x00001c60


	//   ....[1]....
        /*12ec*/ 	.word	0x00001db0


	//   ....[2]....
        /*12f0*/ 	.word	0x0000cfe0


	//   ....[3]....
        /*12f4*/ 	.word	0x0000d320


	//   ....[4]....
        /*12f8*/ 	.word	0x00021000


	//   ....[5]....
        /*12fc*/ 	.word	0x00021190


	//   ....[6]....
        /*1300*/ 	.word	0x000212e0


	//   ....[7]....
        /*1304*/ 	.word	0x00021420


	//   ....[8]....
        /*1308*/ 	.word	0x00021e00


	//----- nvinfo : EIATTR_MBARRIER_INSTR_OFFSETS
	.align		4
.L_149:
        /*130c*/ 	.byte	0x04, 0x39
        /*130e*/ 	.short	(.L_151 - .L_150)


	//   ....[0]....
.L_150:
        /*1310*/ 	.word	0x000002b0
        /*1314*/ 	.word	0x000000ff
        /*1318*/ 	.word	0x0002e800
        /*131c*/ 	.short	0x0100
        /*131e*/ 	.byte	0x08
	.zero		1


	//   ....[1]....
        /*1320*/ 	.word	0x000002c0
        /*1324*/ 	.word	0x000000ff
        /*1328*/ 	.word	0x0002e820
        /*132c*/ 	.short	0x0100
        /*132e*/ 	.byte	0x08
	.zero		1


	//   ....[2]....
        /*1330*/ 	.word	0x000003b0
        /*1334*/ 	.word	0x000000ff
        /*1338*/ 	.word	0x0002e830
        /*133c*/ 	.short	0x0100
        /*133e*/ 	.byte	0x08
	.zero		1


	//   ....[3]....
        /*1340*/ 	.word	0x000003c0
        /*1344*/ 	.word	0x000000ff
        /*1348*/ 	.word	0x0002e840
        /*134c*/ 	.short	0x0100
        /*134e*/ 	.byte	0x08
	.zero		1


	//   ....[4]....
        /*1350*/ 	.word	0x000003d0
        /*1354*/ 	.word	0x000000ff
        /*1358*/ 	.word	0x0002e838
        /*135c*/ 	.short	0x0100
        /*135e*/ 	.byte	0x08
	.zero		1


	//   ....[5]....
        /*1360*/ 	.word	0x000003e0
        /*1364*/ 	.word	0x000000ff
        /*1368*/ 	.word	0x0002e848
        /*136c*/ 	.short	0x0100
        /*136e*/ 	.byte	0x08
	.zero		1


	//   ....[6]....
        /*1370*/ 	.word	0x00000510
        /*1374*/ 	.word	0x000000ff
        /*1378*/ 	.word	0x0002e850
        /*137c*/ 	.short	0x0100
        /*137e*/ 	.byte	0x08
	.zero		1


	//   ....[7]....
        /*1380*/ 	.word	0x00000520
        /*1384*/ 	.word	0x000000ff
        /*1388*/ 	.word	0x0002e860
        /*138c*/ 	.short	0x0100
        /*138e*/ 	.byte	0x08
	.zero		1


	//   ....[8]....
        /*1390*/ 	.word	0x00000530
        /*1394*/ 	.word	0x000000ff
        /*1398*/ 	.word	0x0002e858
        /*139c*/ 	.short	0x0100
        /*139e*/ 	.byte	0x08
	.zero		1


	//   ....[9]....
        /*13a0*/ 	.word	0x00000540
        /*13a4*/ 	.word	0x000000ff
        /*13a8*/ 	.word	0x0002e868
        /*13ac*/ 	.short	0x0100
        /*13ae*/ 	.byte	0x08
	.zero		1


	//   ....[10]....
        /*13b0*/ 	.word	0x00000630
        /*13b4*/ 	.word	0x000000ff
        /*13b8*/ 	.word	0x0002e870
        /*13bc*/ 	.short	0x0100
        /*13be*/ 	.byte	0x06
	.zero		1


	//   ....[11]....
        /*13c0*/ 	.word	0x00000640
        /*13c4*/ 	.word	0x000000ff
        /*13c8*/ 	.word	0x0002e880
        /*13cc*/ 	.short	0x0100
        /*13ce*/ 	.byte	0x06
	.zero		1


	//   ....[12]....
        /*13d0*/ 	.word	0x00000650
        /*13d4*/ 	.word	0x000000ff
        /*13d8*/ 	.word	0x0002e878
        /*13dc*/ 	.short	0x0100
        /*13de*/ 	.byte	0x06
	.zero		1


	//   ....[13]....
        /*13e0*/ 	.word	0x00000660
        /*13e4*/ 	.word	0x000000ff
        /*13e8*/ 	.word	0x0002e888
        /*13ec*/ 	.short	0x0100
        /*13ee*/ 	.byte	0x06
	.zero		1


	//   ....[14]....
        /*13f0*/ 	.word	0x00000790
        /*13f4*/ 	.word	0x000000ff
        /*13f8*/ 	.word	0x0002e890
        /*13fc*/ 	.short	0x0100
        /*13fe*/ 	.byte	0x08
	.zero		1


	//   ....[15]....
        /*1400*/ 	.word	0x000007a0
        /*1404*/ 	.word	0x000000ff
        /*1408*/ 	.word	0x0002e8a0
        /*140c*/ 	.short	0x0100
        /*140e*/ 	.byte	0x08
	.zero		1


	//   ....[16]....
        /*1410*/ 	.word	0x000007b0
        /*1414*/ 	.word	0x000000ff
        /*1418*/ 	.word	0x0002e898
        /*141c*/ 	.short	0x0100
        /*141e*/ 	.byte	0x08
	.zero		1


	//   ....[17]....
        /*1420*/ 	.word	0x000007c0
        /*1424*/ 	.word	0x000000ff
        /*1428*/ 	.word	0x0002e8a8
        /*142c*/ 	.short	0x0100
        /*142e*/ 	.byte	0x08
	.zero		1


	//   ....[18]....
        /*1430*/ 	.word	0x000008f0
        /*1434*/ 	.word	0x000000ff
        /*1438*/ 	.word	0x0002e8b0
        /*143c*/ 	.short	0x0100
        /*143e*/ 	.byte	0x08
	.zero		1


	//   ....[19]....
        /*1440*/ 	.word	0x00000900
        /*1444*/ 	.word	0x000000ff
        /*1448*/ 	.word	0x0002e8c0
        /*144c*/ 	.short	0x0100
        /*144e*/ 	.byte	0x08
	.zero		1


	//   ....[20]....
        /*1450*/ 	.word	0x00000910
        /*1454*/ 	.word	0x000000ff
        /*1458*/ 	.word	0x0002e8b8
        /*145c*/ 	.short	0x0100
        /*145e*/ 	.byte	0x08
	.zero		1


	//   ....[21]....
        /*1460*/ 	.word	0x00000920
        /*1464*/ 	.word	0x000000ff
        /*1468*/ 	.word	0x0002e8c8
        /*146c*/ 	.short	0x0100
        /*146e*/ 	.byte	0x08
	.zero		1


	//   ....[22]....
        /*1470*/ 	.word	0x00003340
        /*1474*/ 	.word	0x0000006e
        /*1478*/ 	.word	0x0002e890
        /*147c*/ 	.short	0x010a
        /*147e*/ 	.byte	0x3f
	.zero		1


	//   ....[23]....
        /*1480*/ 	.word	0x00007570
        /*1484*/ 	.word	0x0000006e
        /*1488*/ 	.word	0x0002e890
        /*148c*/ 	.short	0x010a
        /*148e*/ 	.byte	0x3f
	.zero		1


	//   ....[24]....
        /*1490*/ 	.word	0x0000b610
        /*1494*/ 	.word	0x0000006e
        /*1498*/ 	.word	0x0002e890
        /*149c*/ 	.short	0x010a
        /*149e*/ 	.byte	0x3f
	.zero		1


	//   ....[25]....
        /*14a0*/ 	.word	0x0000bd30
        /*14a4*/ 	.word	0x00000030
        /*14a8*/ 	.word	0x00000000
        /*14ac*/ 	.short	0x0101
        /*14ae*/ 	.byte	0x3f
	.zero		1


	//   ....[26]....
        /*14b0*/ 	.word	0x0000bd70
        /*14b4*/ 	.word	0x0000006e
        /*14b8*/ 	.word	0x0002e8b0
        /*14bc*/ 	.short	0x010a
        /*14be*/ 	.byte	0x3f
	.zero		1


	//   ....[27]....
        /*14c0*/ 	.word	0x0000c520
        /*14c4*/ 	.word	0x0000006e
        /*14c8*/ 	.word	0x00000000
        /*14cc*/ 	.short	0x0101
        /*14ce*/ 	.byte	0x3f
	.zero		1


	//   ....[28]....
        /*14d0*/ 	.word	0x0000d080
        /*14d4*/ 	.word	0x00000010
        /*14d8*/ 	.word	0x0002e800
        /*14dc*/ 	.short	0x010a
        /*14de*/ 	.byte	0x3f
	.zero		1


	//   ....[29]....
        /*14e0*/ 	.word	0x0000d0d0
        /*14e4*/ 	.word	0x00000010
        /*14e8*/ 	.word	0x0002e800
        /*14ec*/ 	.short	0x010a
        /*14ee*/ 	.byte	0x3f
	.zero		1


	//   ....[30]....
        /*14f0*/ 	.word	0x0000d730
        /*14f4*/ 	.word	0x00000010
        /*14f8*/ 	.word	0x0002e800
        /*14fc*/ 	.short	0x010a
        /*14fe*/ 	.byte	0x3f
	.zero		1


	//   ....[31]....
        /*1500*/ 	.word	0x0000f540
        /*1504*/ 	.word	0x00000010
        /*1508*/ 	.word	0x0002e800
        /*150c*/ 	.short	0x010a
        /*150e*/ 	.byte	0x3f
	.zero		1


	//   ....[32]....
        /*1510*/ 	.word	0x00011270
        /*1514*/ 	.word	0x00000003
        /*1518*/ 	.word	0x0002e830
        /*151c*/ 	.short	0x010a
        /*151e*/ 	.byte	0x3f
	.zero		1


	//   ....[33]....
        /*1520*/ 	.word	0x00011320
        /*1524*/ 	.word	0x00000003
        /*1528*/ 	.word	0x0002e830
        /*152c*/ 	.short	0x010a
        /*152e*/ 	.byte	0x3f
	.zero		1


	//   ....[34]....
        /*1530*/ 	.word	0x000145b0
        /*1534*/ 	.word	0x00000003
        /*1538*/ 	.word	0x00000000
        /*153c*/ 	.short	0x0101
        /*153e*/ 	.byte	0x3f
	.zero		1


	//   ....[35]....
        /*1540*/ 	.word	0x000156a0
        /*1544*/ 	.word	0x0000000d
        /*1548*/ 	.word	0x0002e830
        /*154c*/ 	.short	0x010a
        /*154e*/ 	.byte	0x3f
	.zero		1


	//   ....[36]....
        /*1550*/ 	.word	0x000156f0
        /*1554*/ 	.word	0x0000000d
        /*1558*/ 	.word	0x0002e830
        /*155c*/ 	.short	0x010a
        /*155e*/ 	.byte	0x3f
	.zero		1


	//   ....[37]....
        /*1560*/ 	.word	0x00016c80
        /*1564*/ 	.word	0x0000000c
        /*1568*/ 	.word	0x0002e850
        /*156c*/ 	.short	0x010a
        /*156e*/ 	.byte	0x3f
	.zero		1


	//   ....[38]....
        /*1570*/ 	.word	0x00016cc0
        /*1574*/ 	.word	0x0000000c
        /*1578*/ 	.word	0x0002e850
        /*157c*/ 	.short	0x010a
        /*157e*/ 	.byte	0x3f
	.zero		1


	//   ....[39]....
        /*1580*/ 	.word	0x00018cc0
        /*1584*/ 	.word	0x00000072
        /*1588*/ 	.word	0x00000000
        /*158c*/ 	.short	0x0101
        /*158e*/ 	.byte	0x3f
	.zero		1


	//   ....[40]....
        /*1590*/ 	.word	0x00018e70
        /*1594*/ 	.word	0x00000066
        /*1598*/ 	.word	0x00000000
        /*159c*/ 	.short	0x0101
        /*159e*/ 	.byte	0x3f
	.zero		1


	//   ....[41]....
        /*15a0*/ 	.word	0x000196e0
        /*15a4*/ 	.word	0x0000000c
        /*15a8*/ 	.word	0x0002e850
        /*15ac*/ 	.short	0x010a
        /*15ae*/ 	.byte	0x3f
	.zero		1


	//   ....[42]....
        /*15b0*/ 	.word	0x00019760
        /*15b4*/ 	.word	0x0000000c
        /*15b8*/ 	.word	0x0002e850
        /*15bc*/ 	.short	0x010a
        /*15be*/ 	.byte	0x3f
	.zero		1


	//   ....[43]....
        /*15c0*/ 	.word	0x00019f60
        /*15c4*/ 	.word	0x00000002
        /*15c8*/ 	.word	0x00000000
        /*15cc*/ 	.short	0x0101
        /*15ce*/ 	.byte	0x3f
	.zero		1


	//   ....[44]....
        /*15d0*/ 	.word	0x0001c1f0
        /*15d4*/ 	.word	0x00000000
        /*15d8*/ 	.word	0x00000000
        /*15dc*/ 	.short	0x0101
        /*15de*/ 	.byte	0x3f
	.zero		1


	//   ....[45]....
        /*15e0*/ 	.word	0x0001ca90
        /*15e4*/ 	.word	0x0000000a
        /*15e8*/ 	.word	0x00000000
        /*15ec*/ 	.short	0x0101
        /*15ee*/ 	.byte	0x3f
	.zero		1


	//   ....[46]....
        /*15f0*/ 	.word	0x0001ff30
        /*15f4*/ 	.word	0x00000012
        /*15f8*/ 	.word	0x0002e820
        /*15fc*/ 	.short	0x010a
        /*15fe*/ 	.byte	0x3f
	.zero		1


	//   ....[47]....
        /*1600*/ 	.word	0x00020000
        /*1604*/ 	.word	0x00000007
        /*1608*/ 	.word	0x0002e8a0
        /*160c*/ 	.short	0x010a
        /*160e*/ 	.byte	0x3f
	.zero		1


	//   ....[48]....
        /*1610*/ 	.word	0x00020240
        /*1614*/ 	.word	0x00000007
        /*1618*/ 	.word	0x0002e8c0
        /*161c*/ 	.short	0x010a
        /*161e*/ 	.byte	0x3f
	.zero		1


	//   ....[49]....
        /*1620*/ 	.word	0x000205f0
        /*1624*/ 	.word	0x00000005
        /*1628*/ 	.word	0x0002e8a0
        /*162c*/ 	.short	0x010a
        /*162e*/ 	.byte	0x3f
	.zero		1


	//   ....[50]....
        /*1630*/ 	.word	0x00020820
        /*1634*/ 	.word	0x00000005
        /*1638*/ 	.word	0x0002e8c0
        /*163c*/ 	.short	0x010a
        /*163e*/ 	.byte	0x3f
	.zero		1


	//   ....[51]....
        /*1640*/ 	.word	0x00021830
        /*1644*/ 	.word	0x00000002
        /*1648*/ 	.word	0x0002e880
        /*164c*/ 	.short	0x010a
        /*164e*/ 	.byte	0x3f
	.zero		1


	//   ....[52]....
        /*1650*/ 	.word	0x000219e0
        /*1654*/ 	.word	0x00000002
        /*1658*/ 	.word	0x0002e840
        /*165c*/ 	.short	0x010a
        /*165e*/ 	.byte	0x3f
	.zero		1


	//   ....[53]....
        /*1660*/ 	.word	0x00022650
        /*1664*/ 	.word	0x00000012
        /*1668*/ 	.word	0x0002e800
        /*166c*/ 	.short	0x0107
        /*166e*/ 	.byte	0x3f
	.zero		1


	//   ....[54]....
        /*1670*/ 	.word	0x00022740
        /*1674*/ 	.word	0x00000012
        /*1678*/ 	.word	0x0002e800
        /*167c*/ 	.short	0x0101
        /*167e*/ 	.byte	0x3f
	.zero		1


	//   ....[55]....
        /*1680*/ 	.word	0x00022760
        /*1684*/ 	.word	0x00000012
        /*1688*/ 	.word	0x0002e820
        /*168c*/ 	.short	0x010a
        /*168e*/ 	.byte	0x3f
	.zero		1


	//   ....[56]....
        /*1690*/ 	.word	0x00022a80
        /*1694*/ 	.word	0x00000006
        /*1698*/ 	.word	0x0002e880
        /*169c*/ 	.short	0x010a
        /*169e*/ 	.byte	0x3f
	.zero		1


	//   ....[57]....
        /*16a0*/ 	.word	0x00022ce0
        /*16a4*/ 	.word	0x00000006
        /*16a8*/ 	.word	0x0002e840
        /*16ac*/ 	.short	0x010a
        /*16ae*/ 	.byte	0x3f
	.zero		1


	//   ....[58]....
        /*16b0*/ 	.word	0x00022fa0
        /*16b4*/ 	.word	0x00000013
        /*16b8*/ 	.word	0x0002e870
        /*16bc*/ 	.short	0x010a
        /*16be*/ 	.byte	0x3f
	.zero		1


	//   ....[59]....
        /*16c0*/ 	.word	0x00023020
        /*16c4*/ 	.word	0x00000013
        /*16c8*/ 	.word	0x0002e860
        /*16cc*/ 	.short	0x010a
        /*16ce*/ 	.byte	0x3f
	.zero		1


	//   ....[60]....
        /*16d0*/ 	.word	0x000236a0
        /*16d4*/ 	.word	0x00000013
        /*16d8*/ 	.word	0x0002e850
        /*16dc*/ 	.short	0x0101
        /*16de*/ 	.byte	0x3f
	.zero		1


	//   ....[61]....
        /*16e0*/ 	.word	0x00023720
        /*16e4*/ 	.word	0x00000013
        /*16e8*/ 	.word	0x00000000
        /*16ec*/ 	.short	0x0101
        /*16ee*/ 	.byte	0x3f
	.zero		1


	//   ....[62]....
        /*16f0*/ 	.word	0x00023960
        /*16f4*/ 	.word	0x00000010
        /*16f8*/ 	.word	0x0002e870
        /*16fc*/ 	.short	0x010a
        /*16fe*/ 	.byte	0x3f
	.zero		1


	//   ....[63]....
        /*1700*/ 	.word	0x000239d0
        /*1704*/ 	.word	0x00000010
        /*1708*/ 	.word	0x0002e860
        /*170c*/ 	.short	0x010a
        /*170e*/ 	.byte	0x3f
	.zero		1


	//   ....[64]....
        /*1710*/ 	.word	0x00024070
        /*1714*/ 	.word	0x00000010
        /*1718*/ 	.word	0x0002e850
        /*171c*/ 	.short	0x0101
        /*171e*/ 	.byte	0x3f
	.zero		1


	//   ....[65]....
        /*1720*/ 	.word	0x000240c0
        /*1724*/ 	.word	0x00000010
        /*1728*/ 	.word	0x00000000
        /*172c*/ 	.short	0x0101
        /*172e*/ 	.byte	0x3f
	.zero		1


	//   ....[66]....
        /*1730*/ 	.word	0x00024fa0
        /*1734*/ 	.word	0x00000000
        /*1738*/ 	.word	0x0002e820
        /*173c*/ 	.short	0x010a
        /*173e*/ 	.byte	0x3f
	.zero		1


	//   ....[67]....
        /*1740*/ 	.word	0x00025150
        /*1744*/ 	.word	0x00000006
        /*1748*/ 	.word	0x00000000
        /*174c*/ 	.short	0x010a
        /*174e*/ 	.byte	0x3f
	.zero		1


	//   ....[68]....
        /*1750*/ 	.word	0x000251c0
        /*1754*/ 	.word	0x00000007
        /*1758*/ 	.word	0x00000000
        /*175c*/ 	.short	0x010a
        /*175e*/ 	.byte	0x3f
	.zero		1


	//   ....[69]....
        /*1760*/ 	.word	0x00025220
        /*1764*/ 	.word	0x00000004
        /*1768*/ 	.word	0x0002e860
        /*176c*/ 	.short	0x010a
        /*176e*/ 	.byte	0x3f
	.zero		1


	//   ....[70]....
        /*1770*/ 	.word	0x00025270
        /*1774*/ 	.word	0x00000003
        /*1778*/ 	.word	0x0002e860
        /*177c*/ 	.short	0x010a
        /*177e*/ 	.byte	0x3f
	.zero		1


	//   ....[71]....
        /*1780*/ 	.word	0x000252b0
        /*1784*/ 	.word	0x00000004
        /*1788*/ 	.word	0x0002e880
        /*178c*/ 	.short	0x010a
        /*178e*/ 	.byte	0x3f
	.zero		1


	//   ....[72]....
        /*1790*/ 	.word	0x000252d0
        /*1794*/ 	.word	0x00000003
        /*1798*/ 	.word	0x0002e880
        /*179c*/ 	.short	0x010a
        /*179e*/ 	.byte	0x3f
	.zero		1


	//   ....[73]....
        /*17a0*/ 	.word	0x00025330
        /*17a4*/ 	.word	0x0000006e
        /*17a8*/ 	.word	0x0002e890
        /*17ac*/ 	.short	0x010a
        /*17ae*/ 	.byte	0x3f
	.zero		1


	//   ....[74]....
        /*17b0*/ 	.word	0x00025380
        /*17b4*/ 	.word	0x0000006e
        /*17b8*/ 	.word	0x0002e890
        /*17bc*/ 	.short	0x010a
        /*17be*/ 	.byte	0x3f
	.zero		1


	//   ....[75]....
        /*17c0*/ 	.word	0x000253d0
        /*17c4*/ 	.word	0x0000006e
        /*17c8*/ 	.word	0x0002e890
        /*17cc*/ 	.short	0x010a
        /*17ce*/ 	.byte	0x3f
	.zero		1


	//   ....[76]....
        /*17d0*/ 	.word	0x00025420
        /*17d4*/ 	.word	0x0000006e
        /*17d8*/ 	.word	0x0002e8b0
        /*17dc*/ 	.short	0x010a
        /*17de*/ 	.byte	0x3f
	.zero		1


	//   ....[77]....
        /*17e0*/ 	.word	0x00025730
        /*17e4*/ 	.word	0x00000010
        /*17e8*/ 	.word	0x0002e800
        /*17ec*/ 	.short	0x010a
        /*17ee*/ 	.byte	0x3f
	.zero		1


	//   ....[78]....
        /*17f0*/ 	.word	0x00025940
        /*17f4*/ 	.word	0x00000010
        /*17f8*/ 	.word	0x0002e800
        /*17fc*/ 	.short	0x010a
        /*17fe*/ 	.byte	0x3f
	.zero		1


	//   ....[79]....
        /*1800*/ 	.word	0x00025990
        /*1804*/ 	.word	0x00000003
        /*1808*/ 	.word	0x0002e830
        /*180c*/ 	.short	0x010a
        /*180e*/ 	.byte	0x3f
	.zero		1


	//   ....[80]....
        /*1810*/ 	.word	0x000259e0
        /*1814*/ 	.word	0x0000000d
        /*1818*/ 	.word	0x0002e830
        /*181c*/ 	.short	0x010a
        /*181e*/ 	.byte	0x3f
	.zero		1


	//   ....[81]....
        /*1820*/ 	.word	0x00025a30
        /*1824*/ 	.word	0x0000000c
        /*1828*/ 	.word	0x0002e850
        /*182c*/ 	.short	0x010a
        /*182e*/ 	.byte	0x3f
	.zero		1


	//   ....[82]....
        /*1830*/ 	.word	0x00025a80
        /*1834*/ 	.word	0x0000000c
        /*1838*/ 	.word	0x0002e850
        /*183c*/ 	.short	0x010a
        /*183e*/ 	.byte	0x3f
	.zero		1


	//   ....[83]....
        /*1840*/ 	.word	0x00028420
        /*1844*/ 	.word	0x00000012
        /*1848*/ 	.word	0x0002e820
        /*184c*/ 	.short	0x010a
        /*184e*/ 	.byte	0x3f
	.zero		1


	//   ....[84]....
        /*1850*/ 	.word	0x00028470
        /*1854*/ 	.word	0x00000007
        /*1858*/ 	.word	0x0002e8a0
        /*185c*/ 	.short	0x010a
        /*185e*/ 	.byte	0x3f
	.zero		1


	//   ....[85]....
        /*1860*/ 	.word	0x000284c0
        /*1864*/ 	.word	0x00000007
        /*1868*/ 	.word	0x0002e8c0
        /*186c*/ 	.short	0x010a
        /*186e*/ 	.byte	0x3f
	.zero		1


	//   ....[86]....
        /*1870*/ 	.word	0x00028510
        /*1874*/ 	.word	0x00000005
        /*1878*/ 	.word	0x0002e8a0
        /*187c*/ 	.short	0x010a
        /*187e*/ 	.byte	0x3f
	.zero		1


	//   ....[87]....
        /*1880*/ 	.word	0x00028560
        /*1884*/ 	.word	0x00000005
        /*1888*/ 	.word	0x0002e8c0
        /*188c*/ 	.short	0x010a
        /*188e*/ 	.byte	0x3f
	.zero		1


	//   ....[88]....
        /*1890*/ 	.word	0x00028700
        /*1894*/ 	.word	0x00000002
        /*1898*/ 	.word	0x0002e880
        /*189c*/ 	.short	0x010a
        /*189e*/ 	.byte	0x3f
	.zero		1


	//   ....[89]....
        /*18a0*/ 	.word	0x00028750
        /*18a4*/ 	.word	0x00000002
        /*18a8*/ 	.word	0x0002e840
        /*18ac*/ 	.short	0x010a
        /*18ae*/ 	.byte	0x3f
	.zero		1


	//   ....[90]....
        /*18b0*/ 	.word	0x000291e0
        /*18b4*/ 	.word	0x00000012
        /*18b8*/ 	.word	0x0002e820
        /*18bc*/ 	.short	0x010a
        /*18be*/ 	.byte	0x3f
	.zero		1


	//   ....[91]....
        /*18c0*/ 	.word	0x00029230
        /*18c4*/ 	.word	0x00000006
        /*18c8*/ 	.word	0x0002e880
        /*18cc*/ 	.short	0x010a
        /*18ce*/ 	.byte	0x3f
	.zero		1


	//   ....[92]....
        /*18d0*/ 	.word	0x00029280
        /*18d4*/ 	.word	0x00000006
        /*18d8*/ 	.word	0x0002e840
        /*18dc*/ 	.short	0x010a
        /*18de*/ 	.byte	0x3f
	.zero		1


	//   ....[93]....
        /*18e0*/ 	.word	0x000292d0
        /*18e4*/ 	.word	0x00000013
        /*18e8*/ 	.word	0x0002e870
        /*18ec*/ 	.short	0x010a
        /*18ee*/ 	.byte	0x3f
	.zero		1


	//   ....[94]....
        /*18f0*/ 	.word	0x00029320
        /*18f4*/ 	.word	0x00000013
        /*18f8*/ 	.word	0x0002e860
        /*18fc*/ 	.short	0x010a
        /*18fe*/ 	.byte	0x3f
	.zero		1


	//   ....[95]....
        /*1900*/ 	.word	0x00029370
        /*1904*/ 	.word	0x00000010
        /*1908*/ 	.word	0x0002e870
        /*190c*/ 	.short	0x010a
        /*190e*/ 	.byte	0x3f
	.zero		1


	//   ....[96]....
        /*1910*/ 	.word	0x000293c0
        /*1914*/ 	.word	0x00000010
        /*1918*/ 	.word	0x0002e860
        /*191c*/ 	.short	0x010a
        /*191e*/ 	.byte	0x3f
	.zero		1


	//   ....[97]....
        /*1920*/ 	.word	0x00029f00
        /*1924*/ 	.word	0x00000000
        /*1928*/ 	.word	0x0002e820
        /*192c*/ 	.short	0x010a
        /*192e*/ 	.byte	0x3f
	.zero		1


	//   ....[98]....
        /*1930*/ 	.word	0x0002a0a0
        /*1934*/ 	.word	0x00000006
        /*1938*/ 	.word	0x00000000
        /*193c*/ 	.short	0x010a
        /*193e*/ 	.byte	0x3f
	.zero		1


	//   ....[99]....
        /*1940*/ 	.word	0x0002a0f0
        /*1944*/ 	.word	0x00000007
        /*1948*/ 	.word	0x00000000
        /*194c*/ 	.short	0x010a
        /*194e*/ 	.byte	0x3f
	.zero		1


	//   ....[100]....
        /*1950*/ 	.word	0x0002a140
        /*1954*/ 	.word	0x00000004
        /*1958*/ 	.word	0x0002e860
        /*195c*/ 	.short	0x010a
        /*195e*/ 	.byte	0x3f
	.zero		1


	//   ....[101]....
        /*1960*/ 	.word	0x0002a190
        /*1964*/ 	.word	0x00000003
        /*1968*/ 	.word	0x0002e860
        /*196c*/ 	.short	0x010a
        /*196e*/ 	.byte	0x3f
	.zero		1


	//   ....[102]....
        /*1970*/ 	.word	0x0002a1e0
        /*1974*/ 	.word	0x00000004
        /*1978*/ 	.word	0x0002e880
        /*197c*/ 	.short	0x010a
        /*197e*/ 	.byte	0x3f
	.zero		1


	//----- nvinfo : EIATTR_NUM_MBARRIERS
	.align		4
.L_151:
        /*1980*/ 	.byte	0x03, 0x38
        /*1982*/ 	.short	0x0016


	//----- nvinfo : EIATTR_EXIT_INSTR_OFFSETS
	.align		4
        /*1984*/ 	.byte	0x04, 0x1c
        /*1986*/ 	.short	(.L_153 - .L_152)


	//   ....[0]....
.L_152:
        /*1988*/ 	.word	0x00025320


	//----- nvinfo : EIATTR_MAX_THREADS
	.align		4
.L_153:
        /*198c*/ 	.byte	0x04, 0x05
        /*198e*/ 	.short	(.L_155 - .L_154)
.L_154:
        /*1990*/ 	.word	0x00000180
        /*1994*/ 	.word	0x00000001
        /*1998*/ 	.word	0x00000001


	//----- nvinfo : EIATTR_CRS_STACK_SIZE
	.align		4
.L_155:
        /*199c*/ 	.byte	0x04, 0x1e
        /*199e*/ 	.short	(.L_157 - .L_156)
.L_156:
        /*19a0*/ 	.word	0x00000000


	//----- nvinfo : EIATTR_CBANK_PARAM_SIZE
	.align		4
.L_157:
        /*19a4*/ 	.byte	0x03, 0x19
        /*19a6*/ 	.short	0x0af0


	//----- nvinfo : EIATTR_PARAM_CBANK
	.align		4
        /*19a8*/ 	.byte	0x04, 0x0a
        /*19aa*/ 	.short	(.L_159 - .L_158)
	.align		4
.L_158:
        /*19ac*/ 	.word	index@(.nv.constant0._ZN7cutlass13device_kernelIN5flash11enable_sm90INS1_16FlashAttnFwdSm90INS1_25CollectiveMainloopFwdSm90ILi2EN4cute5tupleIJNS5_1CILi1EEES8_S8_EEENS6_IJNS7_ILi128EEENS7_ILi224EEESA_EEELi128ENS_12float_e4m3_tEfNS_4arch4Sm90ELb0ELb0ELb0ELb1ELb0ELb1ELb0ELb1ELb1ELb1ELb1ELb0EEENS1_21CollectiveEpilogueFwdINS6_IJSA_SA_SB_EEES9_NS_10bfloat16_tESF_Li256ELb1ELb1ELb1ELb1EEENS1_36VarlenDynamicPersistentTileSchedulerILi128ELi224ELi256ELi128ELb1ELb1ELb1ELb0ELb1ELb1EEEEEEEEEvNT_6ParamsE)
        /*19b0*/ 	.short	0x0210
        /*19b2*/ 	.short	0x0af0


	//----- nvinfo : EIATTR_SW_WAR
	.align		4
.L_159:
        /*19b4*/ 	.byte	0x04, 0x36
        /*19b6*/ 	.short	(.L_161 - .L_160)
.L_160:
        /*19b8*/ 	.word	0x00000008
.L_161:


//--------------------- .nv.info._ZN7cutlass13device_kernelIN5flash11enable_sm90INS1_16FlashAttnFwdSm90INS1_25CollectiveMainloopFwdSm90ILi2EN4cute5tupleIJNS5_1CILi1EEES8_S8_EEENS6_IJNS7_ILi128EEENS7_ILi224EEESA_EEELi128ENS_12float_e4m3_tEfNS_4arch4Sm90ELb0ELb1ELb0ELb0ELb0ELb0ELb0ELb1ELb1ELb1ELb1ELb0EEENS1_21CollectiveEpilogueFwdINS6_IJSA_SA_SB_EEES9_NS_10bfloat16_tESF_Li256ELb0ELb1ELb1ELb1EEENS1_19SingleTileSchedulerILb0ELb1ELb1ELi128EEEEEEEEEvNT_6ParamsE --------------------------
	.section	.nv.info._ZN7cutlass13device_kernelIN5flash11enable_sm90INS1_16FlashAttnFwdSm90INS1_25CollectiveMainloopFwdSm90ILi2EN4cute5tupleIJNS5_1CILi1EEES8_S8_EEENS6_IJNS7_ILi128EEENS7_ILi224EEESA_EEELi128ENS_12float_e4m3_tEfNS_4arch4Sm90ELb0ELb1ELb0ELb0ELb0ELb0ELb0ELb1ELb1ELb1ELb1ELb0EEENS1_21CollectiveEpilogueFwdINS6_IJSA_SA_SB_EEES9_NS_10bfloat16_tESF_Li256ELb0ELb1ELb1ELb1EEENS1_19SingleTileSchedulerILb0ELb1ELb1ELi128EEEEEEEEEvNT_6ParamsE,"",@"SHT_CUDA_INFO"
	.sectionflags	@""
	.align	4


	//----- nvinfo : EIATTR_CUDA_API_VERSION
	.align		4
        /*0000*/ 	.byte	0x04, 0x37
        /*0002*/ 	.short	(.L_163 - .L_162)
.L_162:
        /*0004*/ 	.word	0x00000082


	//----- nvinfo : EIATTR_KPARAM_INFO
	.align		4
.L_163:
        /*0008*/ 	.byte	0x04, 0x17
        /*000a*/ 	.short	(.L_165 - .L_164)
.L_164:
        /*000c*/ 	.word	0x00000000
        /*0010*/ 	.short	0x0000
        /*0012*/ 	.short	0x0070
        /*0014*/ 	.byte	0x00, 0xf0, 0x01, 0x28


	//----- nvinfo : EIATTR_SPARSE_MMA_MASK
	.align		4
.L_165:
        /*0018*/ 	.byte	0x03, 0x50
        /*001a*/ 	.short	0x0000


	//----- nvinfo : EIATTR_MAXREG_COUNT
	.align		4
        /*001c*/ 	.byte	0x03, 0x1b
        /*001e*/ 	.short	0x00a8


	//----- nvinfo : EIATTR_NUM_BARRIERS
	.align		4
        /*0020*/ 	.byte	0x02, 0x4c
        /*0022*/ 	.byte	0x10
	.zero		1


	//----- nvinfo : EIATTR_EXTERNS
	.align		4
        /*0024*/ 	.byte	0x04, 0x0f
        /*0026*/ 	.short	(.L_167 - .L_166)


	//   ....[0]....
	.align		4
.L_166:
        /*0028*/ 	.word	index@(__assertfail)


	//----- nvinfo : EIATTR_ANNOTATIONS
	.align		4
.L_167:
        /*002c*/ 	.byte	0x04, 0x55
        /*002e*/ 	.short	(.L_169 - .L_168)


	//   ....[0]....
.L_168:
        /* <DEDUP_REMOVED lines=9> */


	//----- nvinfo : EIATTR_MERCURY_ISA_VERSION
	.align		4
.L_169:
        /*00a8*/ 	.byte	0x03, 0x5f
        /*00aa*/ 	.short	0x0101


	//----- nvinfo : EIATTR_INT_WARP_WIDE_INSTR_OFFSETS
	.align		4
        /*00ac*/ 	.byte	0x04, 0x31
        /*00ae*/ 	.short	(.L_171 - .L_170)


	//   ....[0]....
.L_170:
        /*00b0*/ 	.word	0x00000130


	//   ....[1]....
        /*00b4*/ 	.word	0x00000170


	//   ....[2]....
        /*00b8*/ 	.word	0x000001e0


	//----- nvinfo : EIATTR_COOP_GROUP_MASK_REGIDS
	.align		4
.L_171:
        /*00bc*/ 	.byte	0x04, 0x29
        /*00be*/ 	.short	(.L_173 - .L_172)


	//   ....[0]....
.L_172:
        /*00c0*/ 	.word	0xffffffff


	//   ....[1]....
        /*00c4*/ 	.word	0xffffffff


	//   ....[2]....
        /*00c8*/ 	.word	0xffffffff


	//   ....[3]....
        /*00cc*/ 	.word	0xffffffff


	//   ....[4]....
        /*00d0*/ 	.word	0xffffffff


	//   ....[5]....
        /*00d4*/ 	.word	0xffffffff


	//   ....[6]....
        /*00d8*/ 	.word	0xffffffff


	//   ....[7]....
        /*00dc*/ 	.word	0xffffffff


	//   ....[8]....
        /*00e0*/ 	.word	0xffffffff


	//   ....[9]....
        /*00e4*/ 	.word	0xffffffff


	//   ....[10]....
        /*00e8*/ 	.word	0xffffffff


	//   ....[11]....
        /*00ec*/ 	.word	0xffffffff


	//   ....[12]....
        /*00f0*/ 	.word	0xffffffff


	//   ....[13]....
        /*00f4*/ 	.word	0xffffffff


	//   ....[14]....
        /*00f8*/ 	.word	0xffffffff


	//   ....[15]....
        /*00fc*/ 	.word	0xffffffff


	//   ....[16]....
        /*0100*/ 	.word	0xffffffff


	//   ....[17]....
        /*0104*/ 	.word	0xffffffff


	//   ....[18]....
        /*0108*/ 	.word	0xffffffff


	//   ....[19]....
        /*010c*/ 	.word	0xffffffff


	//   ....[20]....
        /*0110*/ 	.word	0xffffffff


	//   ....[21]....
        /*0114*/ 	.word	0xffffffff


	//   ....[22]....
        /*0118*/ 	.word	0xffffffff


	//   ....[23]....
        /*011c*/ 	.word	0xffffffff


	//   ....[24]....
        /*0120*/ 	.word	0xffffffff


	//   ....[25]....
        /*0124*/ 	.word	0xffffffff


	//   ....[26]....
        /*0128*/ 	.word	0xffffffff


	//   ....[27]....
        /*012c*/ 	.word	0xffffffff


	//   ....[28]....
        /*0130*/ 	.word	0xffffffff


	//   ....[29]....
        /*0134*/ 	.word	0xffffffff


	//   ....[30]....
        /*0138*/ 	.word	0xffffffff


	//   ....[31]....
        /*013c*/ 	.word	0xffffffff


	//   ....[32]....
        /*0140*/ 	.word	0xffffffff


	//   ....[33]....
        /*0144*/ 	.word	0xffffffff


	//   ....[34]....
        /*0148*/ 	.word	0xffffffff


	//   ....[35]....
        /*014c*/ 	.word	0xffffffff


	//   ....[36]....
        /*0150*/ 	.word	0xffffffff


	//   ....[37]....
        /*0154*/ 	.word	0xffffffff


	//   ....[38]....
        /*0158*/ 	.word	0xffffffff


	//   ....[39]....
        /*015c*/ 	.word	0xffffffff


	//   ....[40]....
        /*0160*/ 	.word	0xffffffff


	//   ....[41]....
        /*0164*/ 	.word	0xffffffff


	//   ....[42]....
        /*0168*/ 	.word	0xffffffff


	//   ....[43]....
        /*016c*/ 	.word	0xffffffff


	//   ....[44]....
        /*0170*/ 	.word	0xffffffff


	//   ....[45]....
        /*0174*/ 	.word	0xffffffff


	//   ....[46]....
        /*0178*/ 	.word	0xffffffff


	//   ....[47]....
        /*017c*/ 	.word	0xffffffff


	//   ....[48]....
        /*0180*/ 	.word	0xffffffff


	//   ....[49]....
        /*0184*/ 	.word	0xffffffff


	//   ....[50]....
        /*0188*/ 	.word	0xffffffff


	//   ....[51]....
        /*018c*/ 	.word	0xffffffff


	//   ....[52]....
        /*0190*/ 	.word	0xffffffff


	//   ....[53]....
        /*0194*/ 	.word	0xffffffff


	//   ....[54]....
        /*0198*/ 	.word	0xffffffff


	//   ....[55]....
        /*019c*/ 	.word	0xffffffff


	//   ....[56]....
        /*01a0*/ 	.word	0xffffffff


	//   ....[57]....
        /*01a4*/ 	.word	0xffffffff


	//   ....[58]....
        /*01a8*/ 	.word	0xffffffff


	//   ....[59]....
        /*01ac*/ 	.word	0xffffffff


	//   ....[60]....
        /*01b0*/ 	.word	0xffffffff


	//   ....[61]....
        /*01b4*/ 	.word	0xffffffff


	//   ....[62]....
        /*01b8*/ 	.word	0xffffffff


	//   ....[63]....
        /*01bc*/ 	.word	0xffffffff


	//   ....[64]....
        /*01c0*/ 	.word	0xffffffff


	//   ....[65]....
        /*01c4*/ 	.word	0xffffffff


	//   ....[66]....
        /*01c8*/ 	.word	0xffffffff


	//   ....[67]....
        /*01cc*/ 	.word	0xffffffff


	//   ....[68]....
        /*01d0*/ 	.word	0xffffffff


	//   ....[69]....
        /*01d4*/ 	.word	0xffffffff


	//   ....[70]....
        /*01d8*/ 	.word	0xffffffff


	//   ....[71]....
        /*01dc*/ 	.word	0xffffffff


	//   ....[72]....
        /*01e0*/ 	.word	0xffffffff


	//   ....[73]....
        /*01e4*/ 	.word	0xffffffff


	//   ....[74]....
        /*01e8*/ 	.word	0xffffffff


	//   ....[75]....
        /*01ec*/ 	.word	0xffffffff


	//   ....[76]....
        /*01f0*/ 	.word	0xffffffff


	//   ....[77]....
        /*01f4*/ 	.word	0xffffffff


	//   ....[78]....
        /*01f8*/ 	.word	0xffffffff


	//   ....[79]....
        /*01fc*/ 	.word	0xffffffff


	//   ....[80]....
        /*0200*/ 	.word	0xffffffff


	//   ....[81]....
        /*0204*/ 	.word	0xffffffff


	//   ....[82]....
        /*0208*/ 	.word	0xffffffff


	//   ....[83]....
        /*020c*/ 	.word	0xffffffff


	//   ....[84]....
        /*0210*/ 	.word	0xffffffff


	//   ....[85]....
        /*0214*/ 	.word	0xffffffff


	//   ....[86]....
        /*0218*/ 	.word	0xffffffff


	//   ....[87]....
        /*021c*/ 	.word	0xffffffff


	//   ....[88]....
        /*0220*/ 	.word	0xffffffff


	//   ....[89]....
        /*0224*/ 	.word	0xffffffff


	//   ....[90]....
        /*0228*/ 	.word	0xffffffff


	//   ....[91]....
        /*022c*/ 	.word	0xffffffff


	//   ....[92]....
        /*0230*/ 	.word	0xffffffff


	//   ....[93]....
        /*0234*/ 	.word	0xffffffff


	//   ....[94]....
        /*0238*/ 	.word	0xffffffff


	//   ....[95]....
        /*023c*/ 	.word	0xffffffff


	//   ....[96]....
        /*0240*/ 	.word	0xffffffff


	//   ....[97]....
        /*0244*/ 	.word	0xffffffff


	//   ....[98]....
        /*0248*/ 	.word	0xffffffff


	//   ....[99]....
        /*024c*/ 	.word	0xffffffff


	//   ....[100]....
        /*0250*/ 	.word	0xffffffff


	//   ....[101]....
        /*0254*/ 	.word	0xffffffff


	//   ....[102]....
        /*0258*/ 	.word	0xffffffff


	//   ....[103]....
        /*025c*/ 	.word	0xffffffff


	//   ....[104]....
        /*0260*/ 	.word	0xffffffff


	//   ....[105]....
        /*0264*/ 	.word	0xffffffff


	//   ....[106]....
        /*0268*/ 	.word	0xffffffff


	//   ....[107]....
        /*026c*/ 	.word	0xffffffff


	//   ....[108]....
        /*0270*/ 	.word	0xffffffff


	//   ....[109]....
        /*0274*/ 	.word	0xffffffff


	//   ....[110]....
        /*0278*/ 	.word	0xffffffff


	//   ....[111]....
        /*027c*/ 	.word	0xffffffff


	//   ....[112]....
        /*0280*/ 	.word	0xffffffff


	//   ....[113]....
        /*0284*/ 	.word	0xffffffff


	//   ....[114]....
        /*0288*/ 	.word	0xffffffff


	//   ....[115]....
        /*028c*/ 	.word	0xffffffff


	//   ....[116]....
        /*0290*/ 	.word	0xffffffff


	//   ....[117]....
        /*0294*/ 	.word	0xffffffff


	//   ....[118]....
        /*0298*/ 	.word	0xffffffff


	//   ....[119]....
        /*029c*/ 	.word	0xffffffff


	//   ....[120]....
        /*02a0*/ 	.word	0xffffffff


	//   ....[121]....
        /*02a4*/ 	.word	0xffffffff


	//   ....[122]....
        /*02a8*/ 	.word	0xffffffff


	//   ....[123]....
        /*02ac*/ 	.word	0xffffffff


	//   ....[124]....
        /*02b0*/ 	.word	0xffffffff


	//   ....[125]....
        /*02b4*/ 	.word	0x0500000f


	//   ....[126]....
        /*02b8*/ 	.word	0x0500000f


	//   ....[127]....
        /*02bc*/ 	.word	0x0500000f


	//   ....[128]....
        /*02c0*/ 	.word	0x0500000f


	//   ....[129]....
        /*02c4*/ 	.word	0x0500000f


	//   ....[130]....
        /*02c8*/ 	.word	0x0500000f


	//   ....[131]....
        /*02cc*/ 	.word	0x0500000f


	//   ....[132]....
        /*02d0*/ 	.word	0x0500000f


	//   ....[133]....
        /*02d4*/ 	.word	0x0500000f


	//   ....[134]....
        /*02d8*/ 	.word	0x0500000f


	//   ....[135]....
        /*02dc*/ 	.word	0x0500000f


	//   ....[136]....
        /*02e0*/ 	.word	0x0500000f


	//   ....[137]....
        /*02e4*/ 	.word	0x0500000f


	//   ....[138]....
        /*02e8*/ 	.word	0x0500000f


	//   ....[139]....
        /*02ec*/ 	.word	0x0500000f


	//   ....[140]....
        /*02f0*/ 	.word	0x0500000f


	//   ....[141]....
        /*02f4*/ 	.word	0x0500000f


	//----- nvinfo : EIATTR_COOP_GROUP_INSTR_OFFSETS
	.align		4
.L_173:
        /*02f8*/ 	.byte	0x04, 0x28
        /*02fa*/ 	.short	(.L_175 - .L_174)


	//   ....[0]....
.L_174:
        /*02fc*/ 	.word	0x00000070


	//   ....[1]....
        /*0300*/ 	.word	0x00000140


	//   ....[2]....
        /*0304*/ 	.word	0x00000190


	//   ....[3]....
        /*0308*/ 	.word	0x000003c0


	//   ....[4]....
        /*030c*/ 	.word	0x00000520


	//   ....[5]....
        /*0310*/ 	.word	0x00000640


	//   ....[6]....
        /*0314*/ 	.word	0x000007a0


	//   ....[7]....
        /*0318*/ 	.word	0x000018f0


	//   ....[8]....
        /*031c*/ 	.word	0x00002970


	//   ....[9]....
        /*0320*/ 	.word	0x00002cf0


	//   ....[10]....
        /*0324*/ 	.word	0x000048c0


	//   ....[11]....
        /*0328*/ 	.word	0x000049d0


	//   ....[12]....
        /*032c*/ 	.word	0x00005b40


	//   ....[13]....
        /*0330*/ 	.word	0x00005bc0


	//   ....[14]....
        /*0334*/ 	.word	0x000085a0


	//   ....[15]....
        /*0338*/ 	.word	0x00009c10


	//   ....[16]....
        /*033c*/ 	.word	0x0000a6b0


	//   ....[17]....
        /*0340*/ 	.word	0x0000a7c0


	//   ....[18]....
        /*0344*/ 	.word	0x0000b7f0


	//   ....[19]....
        /*0348*/ 	.word	0x0000b850


	//   ....[20]....
        /*034c*/ 	.word	0x0000ea40


	//   ....[21]....
        /*0350*/ 	.word	0x0000ea50


	//   ....[22]....
        /*0354*/ 	.word	0x0000ea80


	//   ....[23]....
        /*0358*/ 	.word	0x0000ea90


	//   ....[24]....
        /*035c*/ 	.word	0x00011c10


	//   ....[25]....
        /*0360*/ 	.word	0x00013290


	//   ....[26]....
        /*0364*/ 	.word	0x00013d10


	//   ....[27]....
        /*0368*/ 	.word	0x00013e20


	//   ....[28]....
        /*036c*/ 	.word	0x00014e40


	//   ....[29]....
        /*0370*/ 	.word	0x00014ec0


	//   ....[30]....
        /*0374*/ 	.word	0x00016c50


	//   ....[31]....
        /*0378*/ 	.word	0x00016c60


	//   ....[32]....
        /*037c*/ 	.word	0x00016ce0


	//   ....[33]....
        /*0380*/ 	.word	0x00016cf0


	//   ....[34]....
        /*0384*/ 	.word	0x00017ba0


	//   ....[35]....
        /*0388*/ 	.word	0x00017bb0


	//   ....[36]....
        /*038c*/ 	.word	0x00017bc0


	//   ....[37]....
        /*0390*/ 	.word	0x00017be0


	//   ....[38]....
        /*0394*/ 	.word	0x00017bf0


	//   ....[39]....
        /*0398*/ 	.word	0x00017c00


	//   ....[40]....
        /*039c*/ 	.word	0x00017c10


	//   ....[41]....
        /*03a0*/ 	.word	0x00017c30


	//   ....[42]....
        /*03a4*/ 	.word	0x00017c40


	//   ....[43]....
        /*03a8*/ 	.word	0x00017c50


	//   ....[44]....
        /*03ac*/ 	.word	0x00017c60


	//   ....[45]....
        /*03b0*/ 	.word	0x00017c70


	//   ....[46]....
        /*03b4*/ 	.word	0x00017c80


	//   ....[47]....
        /*03b8*/ 	.word	0x00017c90


	//   ....[48]....
        /*03bc*/ 	.word	0x00017ca0


	//   ....[49]....
        /*03c0*/ 	.word	0x00017cb0


	//   ....[50]....
        /*03c4*/ 	.word	0x00017cc0


	//   ....[51]....
        /*03c8*/ 	.word	0x00017cd0


	//   ....[52]....
        /*03cc*/ 	.word	0x00017ce0


	//   ....[53]....
        /*03d0*/ 	.word	0x00017cf0


	//   ....[54]....
        /*03d4*/ 	.word	0x00017d00


	//   ....[55]....
        /*03d8*/ 	.word	0x00017d10


	//   ....[56]....
        /*03dc*/ 	.word	0x00017d20


	//   ....[57]....
        /*03e0*/ 	.word	0x00017d30


	//   ....[58]....
        /*03e4*/ 	.word	0x00017d40


	//   ....[59]....
        /*03e8*/ 	.word	0x00017d50


	//   ....[60]....
        /*03ec*/ 	.word	0x00017d60


	//   ....[61]....
        /*03f0*/ 	.word	0x00017d70


	//   ....[62]....
        /*03f4*/ 	.word	0x00017d80


	//   ....[63]....
        /*03f8*/ 	.word	0x00017d90


	//   ....[64]....
        /*03fc*/ 	.word	0x00017da0


	//   ....[65]....
        /*0400*/ 	.word	0x00017db0


	//   ....[66]....
        /*0404*/ 	.word	0x00017dc0


	//   ....[67]....
        /*0408*/ 	.word	0x00017dd0


	//   ....[68]....
        /*040c*/ 	.word	0x00017de0


	//   ....[69]....
        /*0410*/ 	.word	0x00017df0


	//   ....[70]....
        /*0414*/ 	.word	0x00017e10


	//   ....[71]....
        /*0418*/ 	.word	0x00017e20


	//   ....[72]....
        /*041c*/ 	.word	0x00017e40


	//   ....[73]....
        /*0420*/ 	.word	0x00017e50


	//   ....[74]....
        /*0424*/ 	.word	0x00017e60


	//   ....[75]....
        /*0428*/ 	.word	0x00017e70


	//   ....[76]....
        /*042c*/ 	.word	0x00017e90


	//   ....[77]....
        /*0430*/ 	.word	0x00017ea0


	//   ....[78]....
        /*0434*/ 	.word	0x00017ec0


	//   ....[79]....
        /*0438*/ 	.word	0x00017ed0


	//   ....[80]....
        /*043c*/ 	.word	0x00017ee0


	//   ....[81]....
        /*0440*/ 	.word	0x00017ef0


	//   ....[82]....
        /*0444*/ 	.word	0x00017f10


	//   ....[83]....
        /*0448*/ 	.word	0x00017f40


	//   ....[84]....
        /*044c*/ 	.word	0x00017f80


	//   ....[85]....
        /*0450*/ 	.word	0x00017fb0


	//   ....[86]....
        /*0454*/ 	.word	0x00017fe0


	//   ....[87]....
        /*0458*/ 	.word	0x00018010


	//   ....[88]....
        /*045c*/ 	.word	0x00018040


	//   ....[89]....
        /*0460*/ 	.word	0x00018070


	//   ....[90]....
        /*0464*/ 	.word	0x000180a0


	//   ....[91]....
        /*0468*/ 	.word	0x000180e0


	//   ....[92]....
        /*046c*/ 	.word	0x00018100


	//   ....[93]....
        /*0470*/ 	.word	0x00018110


	//   ....[94]....
        /*0474*/ 	.word	0x00018120


	//   ....[95]....
        /*0478*/ 	.word	0x00018130


	//   ....[96]....
        /*047c*/ 	.word	0x00018140


	//   ....[97]....
        /*0480*/ 	.word	0x00018150


	//   ....[98]....
        /*0484*/ 	.word	0x00018570


	//   ....[99]....
        /*0488*/ 	.word	0x000185c0


	//   ....[100]....
        /*048c*/ 	.word	0x00018600


	//   ....[101]....
        /*0490*/ 	.word	0x00018640


	//   ....[102]....
        /*0494*/ 	.word	0x00018670


	//   ....[103]....
        /*0498*/ 	.word	0x000186a0


	//   ....[104]....
        /*049c*/ 	.word	0x00018d80


	//   ....[105]....
        /*04a0*/ 	.word	0x00018db0


	//   ....[106]....
        /*04a4*/ 	.word	0x00019910


	//   ....[107]....
        /*04a8*/ 	.word	0x0001ab20


	//   ....[108]....
        /*04ac*/ 	.word	0x0001b4a0


	//   ....[109]....
        /*04b0*/ 	.word	0x0001b4e0


	//   ....[110]....
        /*04b4*/ 	.word	0x0001b550


	//   ....[111]....
        /*04b8*/ 	.word	0x0001b590


	//   ....[112]....
        /*04bc*/ 	.word	0x0001b5e0


	//   ....[113]....
        /*04c0*/ 	.word	0x0001b620


	//   ....[114]....
        /*04c4*/ 	.word	0x0001b670


	//   ....[115]....
        /*04c8*/ 	.word	0x0001b6b0


	//   ....[116]....
        /*04cc*/ 	.word	0x0001b700


	//   ....[117]....
        /*04d0*/ 	.word	0x0001b740


	//   ....[118]....
        /*04d4*/ 	.word	0x0001b790


	//   ....[119]....
        /*04d8*/ 	.word	0x0001b7d0


	//   ....[120]....
        /*04dc*/ 	.word	0x0001b820


	//   ....[121]....
        /*04e0*/ 	.word	0x0001b850


	//   ....[122]....
        /*04e4*/ 	.word	0x0001b870


	//   ....[123]....
        /*04e8*/ 	.word	0x0001b8b0


	//   ....[124]....
        /*04ec*/ 	.word	0x0001d2c0


	//   ....[125]....
        /*04f0*/ 	.word	0x0001d930


	//   ....[126]....
        /*04f4*/ 	.word	0x0001db00


	//   ....[127]....
        /*04f8*/ 	.word	0x0001db50


	//   ....[128]....
        /*04fc*/ 	.word	0x0001dc80


	//   ....[129]....
        /*0500*/ 	.word	0x0001dcf0


	//   ....[130]....
        /*0504*/ 	.word	0x0001dd70


	//   ....[131]....
        /*0508*/ 	.word	0x0001de30


	//   ....[132]....
        /*050c*/ 	.word	0x0001deb0


	//   ....[133]....
        /*0510*/ 	.word	0x0001df70


	//   ....[134]....
        /*0514*/ 	.word	0x0001dff0


	//   ....[135]....
        /*0518*/ 	.word	0x0001e0b0


	//   ....[136]....
        /*051c*/ 	.word	0x0001e130


	//   ....[137]....
        /*0520*/ 	.word	0x0001e1e0


	//   ....[138]....
        /*0524*/ 	.word	0x0001e260


	//   ....[139]....
        /*0528*/ 	.word	0x0001e310


	//   ....[140]....
        /*052c*/ 	.word	0x0001e3a0


	//   ....[141]....
        /*0530*/ 	.word	0x0001e430


	//----- nvinfo : EIATTR_REG_RECONFIG
	.align		4
.L_175:
        /*0534*/ 	.byte	0x01, 0x54
	.zero		2


	//----- nvinfo : EIATTR_SYSCALL_OFFSETS
	.align		4
        /*0538*/ 	.byte	0x04, 0x46
        /*053a*/ 	.short	(.L_177 - .L_176)


	//   ....[0]....
.L_176:
        /*053c*/ 	.word	0x00001ab0


	//   ....[1]....
        /*0540*/ 	.word	0x0001a4b0


	//   ....[2]....
        /*0544*/ 	.word	0x0001a5f0


	//   ....[3]....
        /*0548*/ 	.word	0x0001a730


	//   ....[4]....
        /*054c*/ 	.word	0x0001a850


	//   ....[5]....
        /*0550*/ 	.word	0x0001b160


	//----- nvinfo : EIATTR_MBARRIER_INSTR_OFFSETS
	.align		4
.L_177:
        /*0554*/ 	.byte	0x04, 0x39
        /*0556*/ 	.short	(.L_179 - .L_178)


	//   ....[0]....
.L_178:
        /*0558*/ 	.word	0x00000270
        /*055c*/ 	.word	0x000000ff
        /*0560*/ 	.word	0x0002e800
        /*0564*/ 	.short	0x0100
        /*0566*/ 	.byte	0x08
	.zero		1


	//   ....[1]....
        /*0568*/ 	.word	0x00000280
        /*056c*/ 	.word	0x000000ff
        /*0570*/ 	.word	0x0002e820
        /*0574*/ 	.short	0x0100
        /*0576*/ 	.byte	0x08
	.zero		1


	//   ....[2]....
        /*0578*/ 	.word	0x00000370
        /*057c*/ 	.word	0x000000ff
        /*0580*/ 	.word	0x0002e830
        /*0584*/ 	.short	0x0100
        /*0586*/ 	.byte	0x08
	.zero		1


	//   ....[3]....
        /*0588*/ 	.word	0x00000380
        /*058c*/ 	.word	0x000000ff
        /*0590*/ 	.word	0x0002e840
        /*0594*/ 	.short	0x0100
        /*0596*/ 	.byte	0x08
	.zero		1


	//   ....[4]....
        /*0598*/ 	.word	0x00000390
        /*059c*/ 	.word	0x000000ff
        /*05a0*/ 	.word	0x0002e838
        /*05a4*/ 	.short	0x0100
        /*05a6*/ 	.byte	0x08
	.zero		1


	//   ....[5]....
        /*05a8*/ 	.word	0x000003a0
        /*05ac*/ 	.word	0x000000ff
        /*05b0*/ 	.word	0x0002e848
        /*05b4*/ 	.short	0x0100
        /*05b6*/ 	.byte	0x08
	.zero		1


	//   ....[6]....
        /*05b8*/ 	.word	0x000004d0
        /*05bc*/ 	.word	0x000000ff
        /*05c0*/ 	.word	0x0002e850
        /*05c4*/ 	.short	0x0100
        /*05c6*/ 	.byte	0x08
	.zero		1


	//   ....[7]....
        /*05c8*/ 	.word	0x000004e0
        /*05cc*/ 	.word	0x000000ff
        /*05d0*/ 	.word	0x0002e860
        /*05d4*/ 	.short	0x0100
        /*05d6*/ 	.byte	0x08
	.zero		1


	//   ....[8]....
        /*05d8*/ 	.word	0x000004f0
        /*05dc*/ 	.word	0x000000ff
        /*05e0*/ 	.word	0x0002e858
        /*05e4*/ 	.short	0x0100
        /*05e6*/ 	.byte	0x08
	.zero		1


	//   ....[9]....
        /*05e8*/ 	.word	0x00000500
        /*05ec*/ 	.word	0x000000ff
        /*05f0*/ 	.word	0x0002e868
        /*05f4*/ 	.short	0x0100
        /*05f6*/ 	.byte	0x08
	.zero		1


	//   ....[10]....
        /*05f8*/ 	.word	0x000005f0
        /*05fc*/ 	.word	0x000000ff
        /*0600*/ 	.word	0x0002e870
        /*0604*/ 	.short	0x0100
        /*0606*/ 	.byte	0x06
	.zero		1


	//   ....[11]....
        /*0608*/ 	.word	0x00000600
        /*060c*/ 	.word	0x000000ff
        /*0610*/ 	.word	0x0002e880
        /*0614*/ 	.short	0x0100
        /*0616*/ 	.byte	0x06
	.zero		1


	//   ....[12]....
        /*0618*/ 	.word	0x00000610
        /*061c*/ 	.word	0x000000ff
        /*0620*/ 	.word	0x0002e878
        /*0624*/ 	.short	0x0100
        /*0626*/ 	.byte	0x06
	.zero		1


	//   ....[13]....
        /*0628*/ 	.word	0x00000620
        /*062c*/ 	.word	0x000000ff
        /*0630*/ 	.word	0x0002e888
        /*0634*/ 	.short	0x0100
        /*0636*/ 	.byte	0x06
	.zero		1


	//   ....[14]....
        /*0638*/ 	.word	0x00000750
        /*063c*/ 	.word	0x000000ff
        /*0640*/ 	.word	0x0002e890
        /*0644*/ 	.short	0x0100
        /*0646*/ 	.byte	0x08
	.zero		1


	//   ....[15]....
        /*0648*/ 	.word	0x00000760
        /*064c*/ 	.word	0x000000ff
        /*0650*/ 	.word	0x0002e8a0
        /*0654*/ 	.short	0x0100
        /*0656*/ 	.byte	0x08
	.zero		1


	//   ....[16]....
        /*0658*/ 	.word	0x00000770
        /*065c*/ 	.word	0x000000ff
        /*0660*/ 	.word	0x0002e898
        /*0664*/ 	.short	0x0100
        /*0666*/ 	.byte	0x08
	.zero		1


	//   ....[17]....
        /*0668*/ 	.word	0x00000780
        /*066c*/ 	.word	0x000000ff
        /*0670*/ 	.word	0x0002e8a8
        /*0674*/ 	.short	0x0100
        /*0676*/ 	.byte	0x08
	.zero		1


	//   ....[18]....
        /*0678*/ 	.word	0x000008b0
        /*067c*/ 	.word	0x000000ff
        /*0680*/ 	.word	0x0002e8b0
        /*0684*/ 	.short	0x0100
        /*0686*/ 	.byte	0x08
	.zero		1


	//   ....[19]....
        /*0688*/ 	.word	0x000008c0
        /*068c*/ 	.word	0x000000ff
        /*0690*/ 	.word	0x0002e8c0
        /*0694*/ 	.short	0x0100
        /*0696*/ 	.byte	0x08
	.zero		1


	//   ....[20]....
        /*0698*/ 	.word	0x000008d0
        /*069c*/ 	.word	0x000000ff
        /*06a0*/ 	.word	0x0002e8b8
        /*06a4*/ 	.short	0x0100
        /*06a6*/ 	.byte	0x08
	.zero		1


	//   ....[21]....
        /*06a8*/ 	.word	0x000008e0
        /*06ac*/ 	.word	0x000000ff
        /*06b0*/ 	.word	0x0002e8c8
        /*06b4*/ 	.short	0x0100
        /*06b6*/ 	.byte	0x08
	.zero		1


	//   ....[22]....
        /*06b8*/ 	.word	0x00001ad0
        /*06bc*/ 	.word	0x000000ff
        /*06c0*/ 	.word	0x0002e800
        /*06c4*/ 	.short	0x010a
        /*06c6*/ 	.byte	0x28
	.zero		1


	//   ....[23]....
        /*06c8*/ 	.word	0x00001b40
        /*06cc*/ 	.word	0x000000ff
        /*06d0*/ 	.word	0x0002e830
        /*06d4*/ 	.short	0x010a
        /*06d6*/ 	.byte	0x28
	.zero		1


	//   ....[24]....
        /*06d8*/ 	.word	0x00001bd0
        /*06dc*/ 	.word	0x000000ff
        /*06e0*/ 	.word	0x0002e830
        /*06e4*/ 	.short	0x010a
        /*06e6*/ 	.byte	0x28
	.zero		1


	//   ....[25]....
        /*06e8*/ 	.word	0x00002b00
        /*06ec*/ 	.word	0x00000000
        /*06f0*/ 	.word	0x00000000
        /*06f4*/ 	.short	0x0101
        /*06f6*/ 	.byte	0x3f
	.zero		1


	//   ....[26]....
        /*06f8*/ 	.word	0x00007570
        /*06fc*/ 	.word	0x000000ff
        /*0700*/ 	.word	0x0002e830
        /*0704*/ 	.short	0x010a
        /*0706*/ 	.byte	0x06
	.zero		1


	//   ....[27]....
        /*0708*/ 	.word	0x000075b0
        /*070c*/ 	.word	0x000000ff
        /*0710*/ 	.word	0x0002e830
        /*0714*/ 	.short	0x010a
        /*0716*/ 	.byte	0x06
	.zero		1


	//   ....[28]....
        /*0718*/ 	.word	0x000081c0
        /*071c*/ 	.word	0x000000ff
        /*0720*/ 	.word	0x0002e850
        /*0724*/ 	.short	0x010a
        /*0726*/ 	.byte	0x06
	.zero		1


	//   ....[29]....
        /*0728*/ 	.word	0x00008200
        /*072c*/ 	.word	0x000000ff
        /*0730*/ 	.word	0x0002e850
        /*0734*/ 	.short	0x010a
        /*0736*/ 	.byte	0x06
	.zero		1


	//   ....[30]....
        /*0738*/ 	.word	0x000085c0
        /*073c*/ 	.word	0x0000000b
        /*0740*/ 	.word	0x00000000
        /*0744*/ 	.short	0x0101
        /*0746*/ 	.byte	0x3f
	.zero		1


	//   ....[31]....
        /*0748*/ 	.word	0x0000ca60
        /*074c*/ 	.word	0x000000ff
        /*0750*/ 	.word	0x00000000
        /*0754*/ 	.short	0x0101
        /*0756*/ 	.byte	0x06
	.zero		1


	//   ....[32]....
        /*0758*/ 	.word	0x0000d570
        /*075c*/ 	.word	0x000000ff
        /*0760*/ 	.word	0x0002e830
        /*0764*/ 	.short	0x010a
        /*0766*/ 	.byte	0x06
	.zero		1


	//   ....[33]....
        /*0768*/ 	.word	0x0000d5b0
        /*076c*/ 	.word	0x000000ff
        /*0770*/ 	.word	0x0002e830
        /*0774*/ 	.short	0x010a
        /*0776*/ 	.byte	0x06
	.zero		1


	//   ....[34]....
        /*0778*/ 	.word	0x0000e1e0
        /*077c*/ 	.word	0x000000ff
        /*0780*/ 	.word	0x0002e850
        /*0784*/ 	.short	0x010a
        /*0786*/ 	.byte	0x06
	.zero		1


	//   ....[35]....
        /*0788*/ 	.word	0x0000e220
        /*078c*/ 	.word	0x000000ff
        /*0790*/ 	.word	0x0002e850
        /*0794*/ 	.short	0x010a
        /*0796*/ 	.byte	0x06
	.zero		1


	//   ....[36]....
        /*0798*/ 	.word	0x000100c0
        /*079c*/ 	.word	0x00000007
        /*07a0*/ 	.word	0x00000000
        /*07a4*/ 	.short	0x0101
        /*07a6*/ 	.byte	0x3f
	.zero		1


	//   ....[37]....
        /*07a8*/ 	.word	0x00010390
        /*07ac*/ 	.word	0x000000ff
        /*07b0*/ 	.word	0x00000000
        /*07b4*/ 	.short	0x0101
        /*07b6*/ 	.byte	0x06
	.zero		1


	//   ....[38]....
        /*07b8*/ 	.word	0x00010c20
        /*07bc*/ 	.word	0x000000ff
        /*07c0*/ 	.word	0x0002e830
        /*07c4*/ 	.short	0x010a
        /*07c6*/ 	.byte	0x06
	.zero		1


	//   ....[39]....
        /*07c8*/ 	.word	0x00010c60
        /*07cc*/ 	.word	0x000000ff
        /*07d0*/ 	.word	0x0002e830
        /*07d4*/ 	.short	0x010a
        /*07d6*/ 	.byte	0x06
	.zero		1


	//   ....[40]....
        /*07d8*/ 	.word	0x00011850
        /*07dc*/ 	.word	0x000000ff
        /*07e0*/ 	.word	0x0002e850
        /*07e4*/ 	.short	0x010a
        /*07e6*/ 	.byte	0x06
	.zero		1


	//   ....[41]....
        /*07e8*/ 	.word	0x00011890
        /*07ec*/ 	.word	0x000000ff
        /*07f0*/ 	.word	0x0002e850
        /*07f4*/ 	.short	0x010a
        /*07f6*/ 	.byte	0x06
	.zero		1


	//   ....[42]....
        /*07f8*/ 	.word	0x00011c30
        /*07fc*/ 	.word	0x00000004
        /*0800*/ 	.word	0x00000000
        /*0804*/ 	.short	0x0101
        /*0806*/ 	.byte	0x3f
	.zero		1


	//   ....[43]....
        /*0808*/ 	.word	0x000160d0
        /*080c*/ 	.word	0x000000ff
        /*0810*/ 	.word	0x00000000
        /*0814*/ 	.short	0x0101
        /*0816*/ 	.byte	0x06
	.zero		1


	//   ....[44]....
        /*0818*/ 	.word	0x00016840
        /*081c*/ 	.word	0x000000ff
        /*0820*/ 	.word	0x0002e850
        /*0824*/ 	.short	0x010a
        /*0826*/ 	.byte	0x09
	.zero		1


	//   ....[45]....
        /*0828*/ 	.word	0x00016880
        /*082c*/ 	.word	0x000000ff
        /*0830*/ 	.word	0x0002e850
        /*0834*/ 	.short	0x010a
        /*0836*/ 	.byte	0x09
	.zero		1


	//   ....[46]....
        /*0838*/ 	.word	0x00016fd0
        /*083c*/ 	.word	0x000000ff
        /*0840*/ 	.word	0x00000000
        /*0844*/ 	.short	0x0101
        /*0846*/ 	.byte	0x04
	.zero		1


	//   ....[47]....
        /*0848*/ 	.word	0x00018690
        /*084c*/ 	.word	0x000000ff
        /*0850*/ 	.word	0x00000000
        /*0854*/ 	.short	0x0101
        /*0856*/ 	.byte	0x04
	.zero		1


	//   ....[48]....
        /*0858*/ 	.word	0x0001ad30
        /*085c*/ 	.word	0x000000ff
        /*0860*/ 	.word	0x0002e880
        /*0864*/ 	.short	0x010a
        /*0866*/ 	.byte	0x27
	.zero		1


	//   ....[49]....
        /*0868*/ 	.word	0x0001ae90
        /*086c*/ 	.word	0x000000ff
        /*0870*/ 	.word	0x0002e840
        /*0874*/ 	.short	0x010a
        /*0876*/ 	.byte	0x27
	.zero		1


	//   ....[50]....
        /*0878*/ 	.word	0x0001b980
        /*087c*/ 	.word	0x000000ff
        /*0880*/ 	.word	0x0002e800
        /*0884*/ 	.short	0x0107
        /*0886*/ 	.byte	0x27
	.zero		1


	//   ....[51]....
        /*0888*/ 	.word	0x0001b9c0
        /*088c*/ 	.word	0x000000ff
        /*0890*/ 	.word	0x0002e800
        /*0894*/ 	.short	0x0101
        /*0896*/ 	.byte	0x27
	.zero		1


	//   ....[52]....
        /*0898*/ 	.word	0x0001b9f0
        /*089c*/ 	.word	0x000000ff
        /*08a0*/ 	.word	0x0002e820
        /*08a4*/ 	.short	0x010a
        /*08a6*/ 	.byte	0x27
	.zero		1


	//   ....[53]....
        /*08a8*/ 	.word	0x0001bc70
        /*08ac*/ 	.word	0x00000004
        /*08b0*/ 	.word	0x0002e880
        /*08b4*/ 	.short	0x010a
        /*08b6*/ 	.byte	0x3f
	.zero		1


	//   ....[54]....
        /*08b8*/ 	.word	0x0001beb0
        /*08bc*/ 	.word	0x00000004
        /*08c0*/ 	.word	0x0002e840
        /*08c4*/ 	.short	0x010a
        /*08c6*/ 	.byte	0x3f
	.zero		1


	//   ....[55]....
        /*08c8*/ 	.word	0x0001c170
        /*08cc*/ 	.word	0x00000013
        /*08d0*/ 	.word	0x0002e870
        /*08d4*/ 	.short	0x010a
        /*08d6*/ 	.byte	0x3f
	.zero		1


	//   ....[56]....
        /*08d8*/ 	.word	0x0001c1e0
        /*08dc*/ 	.word	0x00000013
        /*08e0*/ 	.word	0x0002e860
        /*08e4*/ 	.short	0x010a
        /*08e6*/ 	.byte	0x3f
	.zero		1


	//   ....[57]....
        /*08e8*/ 	.word	0x0001c880
        /*08ec*/ 	.word	0x00000013
        /*08f0*/ 	.word	0x0002e850
        /*08f4*/ 	.short	0x0101
        /*08f6*/ 	.byte	0x3f
	.zero		1


	//   ....[58]....
        /*08f8*/ 	.word	0x0001c8f0
        /*08fc*/ 	.word	0x00000000
        /*0900*/ 	.word	0x00000000
        /*0904*/ 	.short	0x0101
        /*0906*/ 	.byte	0x3f
	.zero		1


	//   ....[59]....
        /*0908*/ 	.word	0x0001ca00
        /*090c*/ 	.word	0x00000002
        /*0910*/ 	.word	0x0002e870
        /*0914*/ 	.short	0x010a
        /*0916*/ 	.byte	0x3f
	.zero		1


	//   ....[60]....
        /*0918*/ 	.word	0x0001cab0
        /*091c*/ 	.word	0x00000000
        /*0920*/ 	.word	0x0002e860
        /*0924*/ 	.short	0x010a
        /*0926*/ 	.byte	0x3f
	.zero		1


	//   ....[61]....
        /*0928*/ 	.word	0x0001d180
        /*092c*/ 	.word	0x00000002
        /*0930*/ 	.word	0x0002e850
        /*0934*/ 	.short	0x0101
        /*0936*/ 	.byte	0x3f
	.zero		1


	//   ....[62]....
        /*0938*/ 	.word	0x0001d1c0
        /*093c*/ 	.word	0x00000000
        /*0940*/ 	.word	0x00000000
        /*0944*/ 	.short	0x0101
        /*0946*/ 	.byte	0x3f
	.zero		1


	//   ....[63]....
        /*0948*/ 	.word	0x0001d270
        /*094c*/ 	.word	0x00000007
        /*0950*/ 	.word	0x0002e820
        /*0954*/ 	.short	0x010a
        /*0956*/ 	.byte	0x3f
	.zero		1


	//   ....[64]....
        /*0958*/ 	.word	0x0001d3b0
        /*095c*/ 	.word	0x00000006
        /*0960*/ 	.word	0x00000000
        /*0964*/ 	.short	0x010a
        /*0966*/ 	.byte	0x3f
	.zero		1


	//   ....[65]....
        /*0968*/ 	.word	0x0001d420
        /*096c*/ 	.word	0x00000005
        /*0970*/ 	.word	0x00000000
        /*0974*/ 	.short	0x010a
        /*0976*/ 	.byte	0x3f
	.zero		1


	//   ....[66]....
        /*0978*/ 	.word	0x0001d470
        /*097c*/ 	.word	0x00000000
        /*0980*/ 	.word	0x0002e860
        /*0984*/ 	.short	0x010a
        /*0986*/ 	.byte	0x3f
	.zero		1


	//   ....[67]....
        /*0988*/ 	.word	0x0001d4c0
        /*098c*/ 	.word	0x00000005
        /*0990*/ 	.word	0x0002e860
        /*0994*/ 	.short	0x010a
        /*0996*/ 	.byte	0x3f
	.zero		1


	//   ....[68]....
        /*0998*/ 	.word	0x0001d500
        /*099c*/ 	.word	0x00000000
        /*09a0*/ 	.word	0x0002e880
        /*09a4*/ 	.short	0x010a
        /*09a6*/ 	.byte	0x3f
	.zero		1


	//   ....[69]....
        /*09a8*/ 	.word	0x0001d520
        /*09ac*/ 	.word	0x00000005
        /*09b0*/ 	.word	0x0002e880
        /*09b4*/ 	.short	0x010a
        /*09b6*/ 	.byte	0x3f
	.zero		1


	//   ....[70]....
        /*09b8*/ 	.word	0x0001d590
        /*09bc*/ 	.word	0x00000003
        /*09c0*/ 	.word	0x0002e800
        /*09c4*/ 	.short	0x010a
        /*09c6*/ 	.byte	0x3f
	.zero		1


	//   ....[71]....
        /*09c8*/ 	.word	0x0001d5f0
        /*09cc*/ 	.word	0x00000005
        /*09d0*/ 	.word	0x0002e830
        /*09d4*/ 	.short	0x010a
        /*09d6*/ 	.byte	0x3f
	.zero		1


	//   ....[72]....
        /*09d8*/ 	.word	0x0001d650
        /*09dc*/ 	.word	0x0000000c
        /*09e0*/ 	.word	0x0002e830
        /*09e4*/ 	.short	0x010a
        /*09e6*/ 	.byte	0x3f
	.zero		1


	//   ....[73]....
        /*09e8*/ 	.word	0x0001d6b0
        /*09ec*/ 	.word	0x0000000c
        /*09f0*/ 	.word	0x0002e850
        /*09f4*/ 	.short	0x010a
        /*09f6*/ 	.byte	0x3f
	.zero		1


	//   ....[74]....
        /*09f8*/ 	.word	0x0001d710
        /*09fc*/ 	.word	0x00000005
        /*0a00*/ 	.word	0x0002e830
        /*0a04*/ 	.short	0x010a
        /*0a06*/ 	.byte	0x3f
	.zero		1


	//   ....[75]....
        /*0a08*/ 	.word	0x0001d770
        /*0a0c*/ 	.word	0x00000005
        /*0a10*/ 	.word	0x0002e850
        /*0a14*/ 	.short	0x010a
        /*0a16*/ 	.byte	0x3f
	.zero		1


	//   ....[76]....
        /*0a18*/ 	.word	0x0001d7d0
        /*0a1c*/ 	.word	0x00000005
        /*0a20*/ 	.word	0x0002e830
        /*0a24*/ 	.short	0x010a
        /*0a26*/ 	.byte	0x3f
	.zero		1


	//   ....[77]....
        /*0a28*/ 	.word	0x0001d830
        /*0a2c*/ 	.word	0x00000005
        /*0a30*/ 	.word	0x0002e850
        /*0a34*/ 	.short	0x010a
        /*0a36*/ 	.byte	0x3f
	.zero		1


	//   ....[78]....
        /*0a38*/ 	.word	0x0001d890
        /*0a3c*/ 	.word	0x00000003
        /*0a40*/ 	.word	0x0002e850
        /*0a44*/ 	.short	0x010a
        /*0a46*/ 	.byte	0x3f
	.zero		1


	//   ....[79]....
        /*0a48*/ 	.word	0x0001d9f0
        /*0a4c*/ 	.word	0x00000003
        /*0a50*/ 	.word	0x0002e880
        /*0a54*/ 	.short	0x010a
        /*0a56*/ 	.byte	0x3f
	.zero		1


	//   ....[80]....
        /*0a58*/ 	.word	0x0001da50
        /*0a5c*/ 	.word	0x00000003
        /*0a60*/ 	.word	0x0002e840
        /*0a64*/ 	.short	0x010a
        /*0a66*/ 	.byte	0x3f
	.zero		1


	//   ....[81]....
        /*0a68*/ 	.word	0x0001e470
        /*0a6c*/ 	.word	0x00000003
        /*0a70*/ 	.word	0x0002e820
        /*0a74*/ 	.short	0x010a
        /*0a76*/ 	.byte	0x3f
	.zero		1


	//   ....[82]....
        /*0a78*/ 	.word	0x0001e4c0
        /*0a7c*/ 	.word	0x00000004
        /*0a80*/ 	.word	0x0002e880
        /*0a84*/ 	.short	0x010a
        /*0a86*/ 	.byte	0x3f
	.zero		1


	//   ....[83]....
        /*0a88*/ 	.word	0x0001e510
        /*0a8c*/ 	.word	0x00000004
        /*0a90*/ 	.word	0x0002e840
        /*0a94*/ 	.short	0x010a
        /*0a96*/ 	.byte	0x3f
	.zero		1


	//   ....[84]....
        /*0a98*/ 	.word	0x0001e560
        /*0a9c*/ 	.word	0x00000013
        /*0aa0*/ 	.word	0x0002e870
        /*0aa4*/ 	.short	0x010a
        /*0aa6*/ 	.byte	0x3f
	.zero		1


	//   ....[85]....
        /*0aa8*/ 	.word	0x0001e5b0
        /*0aac*/ 	.word	0x00000013
        /*0ab0*/ 	.word	0x0002e860
        /*0ab4*/ 	.short	0x010a
        /*0ab6*/ 	.byte	0x3f
	.zero		1


	//   ....[86]....
        /*0ab8*/ 	.word	0x0001e610
        /*0abc*/ 	.word	0x00000002
        /*0ac0*/ 	.word	0x0002e870
        /*0ac4*/ 	.short	0x010a
        /*0ac6*/ 	.byte	0x3f
	.zero		1


	//   ....[87]....
        /*0ac8*/ 	.word	0x0001e670
        /*0acc*/ 	.word	0x00000004
        /*0ad0*/ 	.word	0x0002e860
        /*0ad4*/ 	.short	0x010a
        /*0ad6*/ 	.byte	0x3f
	.zero		1


	//   ....[88]....
        /*0ad8*/ 	.word	0x0001e6c0
        /*0adc*/ 	.word	0x00000007
        /*0ae0*/ 	.word	0x0002e820
        /*0ae4*/ 	.short	0x010a
        /*0ae6*/ 	.byte	0x3f
	.zero		1


	//   ....[89]....
        /*0ae8*/ 	.word	0x0001e710
        /*0aec*/ 	.word	0x00000006
        /*0af0*/ 	.word	0x00000000
        /*0af4*/ 	.short	0x010a
        /*0af6*/ 	.byte	0x3f
	.zero		1


	//   ....[90]....
        /*0af8*/ 	.word	0x0001e760
        /*0afc*/ 	.word	0x00000005
        /*0b00*/ 	.word	0x00000000
        /*0b04*/ 	.short	0x010a
        /*0b06*/ 	.byte	0x3f
	.zero		1


	//   ....[91]....
        /*0b08*/ 	.word	0x0001e7b0
        /*0b0c*/ 	.word	0x00000000
        /*0b10*/ 	.word	0x0002e860
        /*0b14*/ 	.short	0x010a
        /*0b16*/ 	.byte	0x3f
	.zero		1


	//   ....[92]....
        /*0b18*/ 	.word	0x0001e800
        /*0b1c*/ 	.word	0x00000005
        /*0b20*/ 	.word	0x0002e860
        /*0b24*/ 	.short	0x010a
        /*0b26*/ 	.byte	0x3f
	.zero		1


	//   ....[93]....
        /*0b28*/ 	.word	0x0001e850
        /*0b2c*/ 	.word	0x00000000
        /*0b30*/ 	.word	0x0002e880
        /*0b34*/ 	.short	0x010a
        /*0b36*/ 	.byte	0x3f
	.zero		1


	//----- nvinfo : EIATTR_NUM_MBARRIERS
	.align		4
.L_179:
        /*0b38*/ 	.byte	0x03, 0x38
        /*0b3a*/ 	.short	0x0016


	//----- nvinfo : EIATTR_EXIT_INSTR_OFFSETS
	.align		4
        /*0b3c*/ 	.byte	0x04, 0x1c
        /*0b3e*/ 	.short	(.L_181 - .L_180)


	//   ....[0]....
.L_180:
        /*0b40*/ 	.word	0x0001d570


	//----- nvinfo : EIATTR_MAX_THREADS
	.align		4
.L_181:
        /*0b44*/ 	.byte	0x04, 0x05
        /*0b46*/ 	.short	(.L_183 - .L_182)
.L_182:
        /*0b48*/ 	.word	0x00000180
        /*0b4c*/ 	.word	0x00000001
        /*0b50*/ 	.word	0x00000001


	//----- nvinfo : EIATTR_CRS_STACK_SIZE
	.align		4
.L_183:
        /*0b54*/ 	.byte	0x04, 0x1e
        /*0b56*/ 	.short	(.L_185 - .L_184)
.L_184:
        /*0b58*/ 	.word	0x00000000


	//----- nvinfo : EIATTR_CBANK_PARAM_SIZE
	.align		4
.L_185:
        /*0b5c*/ 	.byte	0x03, 0x19
        /*0b5e*/ 	.short	0x0a70


	//----- nvinfo : EIATTR_PARAM_CBANK
	.align		4
        /*0b60*/ 	.byte	0x04, 0x0a
        /*0b62*/ 	.short	(.L_187 - .L_186)
	.align		4
.L_186:
        /*0b64*/ 	.word	index@(.nv.constant0._ZN7cutlass13device_kernelIN5flash11enable_sm90INS1_16FlashAttnFwdSm90INS1_25CollectiveMainloopFwdSm90ILi2EN4cute5tupleIJNS5_1CILi1EEES8_S8_EEENS6_IJNS7_ILi128EEENS7_ILi224EEESA_EEELi128ENS_12float_e4m3_tEfNS_4arch4Sm90ELb0ELb1ELb0ELb0ELb0ELb0ELb0ELb1ELb1ELb1ELb1ELb0EEENS1_21CollectiveEpilogueFwdINS6_IJSA_SA_SB_EEES9_NS_10bfloat16_tESF_Li256ELb0ELb1ELb1ELb1EEENS1_19SingleTileSchedulerILb0ELb1ELb1ELi128EEEEEEEEEvNT_6ParamsE)
        /*0b68*/ 	.short	0x0210
        /*0b6a*/ 	.short	0x0a70


	//----- nvinfo : EIATTR_SW_WAR
	.align		4
.L_187:
        /*0b6c*/ 	.byte	0x04, 0x36
        /*0b6e*/ 	.short	(.L_189 - .L_188)
.L_188:
        /*0b70*/ 	.word	0x00000008
.L_189:


//--------------------- .nv.info._ZN7cutlass13device_kernelIN5flash11enable_sm90INS1_16FlashAttnFwdSm90INS1_25CollectiveMainloopFwdSm90ILi2EN4cute5tupleIJNS5_1CILi1EEES8_S8_EEENS6_IJNS7_ILi128EEENS7_ILi224EEESA_EEELi128ENS_12float_e4m3_tEfNS_4arch4Sm90ELb0ELb1ELb0ELb1ELb0ELb0ELb0ELb1ELb1ELb1ELb1ELb0EEENS1_21CollectiveEpilogueFwdINS6_IJSA_SA_SB_EEES9_NS_10bfloat16_tESF_Li256ELb1ELb1ELb1ELb1EEENS1_36VarlenDynamicPersistentTileSchedulerILi128ELi224ELi256ELi128ELb1ELb1ELb1ELb1ELb0ELb1EEEEEEEEEvNT_6ParamsE --------------------------
	.section	.nv.info._ZN7cutlass13device_kernelIN5flash11enable_sm90INS1_16FlashAttnFwdSm90INS1_25CollectiveMainloopFwdSm90ILi2EN4cute5tupleIJNS5_1CILi1EEES8_S8_EEENS6_IJNS7_ILi128EEENS7_ILi224EEESA_EEELi128ENS_12float_e4m3_tEfNS_4arch4Sm90ELb0ELb1ELb0ELb1ELb0ELb0ELb0ELb1ELb1ELb1ELb1ELb0EEENS1_21CollectiveEpilogueFwdINS6_IJSA_SA_SB_EEES9_NS_10bfloat16_tESF_Li256ELb1ELb1ELb1ELb1EEENS1_36VarlenDynamicPersistentTileSchedulerILi128ELi224ELi256ELi128ELb1ELb1ELb1ELb1ELb0ELb1EEEEEEEEEvNT_6ParamsE,"",@"SHT_CUDA_INFO"
	.sectionflags	@""
	.align	4


	//----- nvinfo : EIATTR_CUDA_API_VERSION
	.align		4
        /*0000*/ 	.byte	0x04, 0x37
        /*0002*/ 	.short	(.L_191 - .L_190)
.L_190:
        /*0004*/ 	.word	0x00000082


	//----- nvinfo : EIATTR_KPARAM_INFO
	.align		4
.L_191:
        /*0008*/ 	.byte	0x04, 0x17
        /*000a*/ 	.short	(.L_193 - .L_192)
.L_192:
        /*000c*/ 	.word	0x00000000
        /*0010*/ 	.short	0x0000
        /*0012*/ 	.short	0x0070
        /*0014*/ 	.byte	0x00, 0xf0, 0x01, 0x2a


	//----- nvinfo : EIATTR_SPARSE_MMA_MASK
	.align		4
.L_193:
        /*0018*/ 	.byte	0x03, 0x50
        /*001a*/ 	.short	0x0000


	//----- nvinfo : EIATTR_MAXREG_COUNT
	.align		4
        /*001c*/ 	.byte	0x03, 0x1b
        /*001e*/ 	.short	0x00a8


	//----- nvinfo : EIATTR_NUM_BARRIERS
	.align		4
        /*0020*/ 	.byte	0x02, 0x4c
        /*0022*/ 	.byte	0x10
	.zero		1


	//----- nvinfo : EIATTR_EXTERNS
	.align		4
        /*0024*/ 	.byte	0x04, 0x0f
        /*0026*/ 	.short	(.L_195 - .L_194)


	//   ....[0]....
	.align		4
.L_194:
        /*0028*/ 	.word	index@(__assertfail)


	//----- nvinfo : EIATTR_ANNOTATIONS
	.align		4
.L_195:
        /*002c*/ 	.byte	0x04, 0x55
        /*002e*/ 	.short	(.L_197 - .L_196)


	//   ....[0]....
.L_196:
        /* <DEDUP_REMOVED lines=43> */


	//----- nvinfo : EIATTR_MERCURY_ISA_VERSION
	.align		4
.L_197:
        /*02c8*/ 	.byte	0x03, 0x5f
        /*02ca*/ 	.short	0x0101


	//----- nvinfo : EIATTR_UNUSED_LOAD_BYTE_OFFSET
	.align		4
        /*02cc*/ 	.byte	0x04, 0x44
        /*02ce*/ 	.short	(.L_199 - .L_198)


	//   ....[0]....
.L_198:
        /*02d0*/ 	.word	0x00000a40
        /*02d4*/ 	.word	0x0000fff0


	//   ....[1]....
        /*02d8*/ 	.word	0x00017500
        /*02dc*/ 	.word	0x0000fff0


	//----- nvinfo : EIATTR_INT_WARP_WIDE_INSTR_OFFSETS
	.align		4
.L_199:
        /*02e0*/ 	.byte	0x04, 0x31
        /*02e2*/ 	.short	(.L_201 - .L_200)


	//   ....[0]....
.L_200:
        /*02e4*/ 	.word	0x00000130


	//   ....[1]....
        /*02e8*/ 	.word	0x00000170


	//   ....[2]....
        /*02ec*/ 	.word	0x000001e0


	//   ....[3]....
        /*02f0*/ 	.word	0x0001d400


	//   ....[4]....
        /*02f4*/ 	.word	0x0001d490


	//   ....[5]....
        /*02f8*/ 	.word	0x0001fcf0


	//   ....[6]....
        /*02fc*/ 	.word	0x0001fd80


	//----- nvinfo : EIATTR_COOP_GROUP_MASK_REGIDS
	.align		4
.L_201:
        /*0300*/ 	.byte	0x04, 0x29
        /*0302*/ 	.short	(.L_203 - .L_202)


	//   ....[0]....
.L_202:
        /*0304*/ 	.word	0xffffffff


	//   ....[1]....
        /*0308*/ 	.word	0xffffffff


	//   ....[2]....
        /*030c*/ 	.word	0xffffffff


	//   ....[3]....
        /*0310*/ 	.word	0xffffffff


	//   ....[4]....
        /*0314*/ 	.word	0xffffffff


	//   ....[5]....
        /*0318*/ 	.word	0xffffffff


	//   ....[6]....
        /*031c*/ 	.word	0xffffffff


	//   ....[7]....
        /*0320*/ 	.word	0xffffffff


	//   ....[8]....
        /*0324*/ 	.word	0xffffffff


	//   ....[9]....
        /*0328*/ 	.word	0xffffffff


	//   ....[10]....
        /*032c*/ 	.word	0xffffffff


	//   ....[11]....
        /*0330*/ 	.word	0xffffffff


	//   ....[12]....
        /*0334*/ 	.word	0xffffffff


	//   ....[13]....
        /*0338*/ 	.word	0xffffffff


	//   ....[14]....
        /*033c*/ 	.word	0xffffffff


	//   ....[15]....
        /*0340*/ 	.word	0xffffffff


	//   ....[16]....
        /*0344*/ 	.word	0xffffffff


	//   ....[17]....
        /*0348*/ 	.word	0xffffffff


	//   ....[18]....
        /*034c*/ 	.word	0xffffffff


	//   ....[19]....
        /*0350*/ 	.word	0xffffffff


	//   ....[20]....
        /*0354*/ 	.word	0xffffffff


	//   ....[21]....
        /*0358*/ 	.word	0xffffffff


	//   ....[22]....
        /*035c*/ 	.word	0xffffffff


	//   ....[23]....
        /*0360*/ 	.word	0xffffffff


	//   ....[24]....
        /*0364*/ 	.word	0xffffffff


	//   ....[25]....
        /*0368*/ 	.word	0xffffffff


	//   ....[26]....
        /*036c*/ 	.word	0xffffffff


	//   ....[27]....
        /*0370*/ 	.word	0xffffffff


	//   ....[28]....
        /*0374*/ 	.word	0xffffffff


	//   ....[29]....
        /*0378*/ 	.word	0xffffffff


	//   ....[30]....
        /*037c*/ 	.word	0xffffffff


	//   ....[31]....
        /*0380*/ 	.word	0xffffffff


	//   ....[32]....
        /*0384*/ 	.word	0xffffffff


	//   ....[33]....
        /*0388*/ 	.word	0xffffffff


	//   ....[34]....
        /*038c*/ 	.word	0xffffffff


	//   ....[35]....
        /*0390*/ 	.word	0xffffffff


	//   ....[36]....
        /*0394*/ 	.word	0xffffffff


	//   ....[37]....
        /*0398*/ 	.word	0xffffffff


	//   ....[38]....
        /*039c*/ 	.word	0xffffffff


	//   ....[39]....
        /*03a0*/ 	.word	0xffffffff


	//   ....[40]....
        /*03a4*/ 	.word	0xffffffff


	//   ....[41]....
        /*03a8*/ 	.word	0xffffffff


	//   ....[42]....
        /*03ac*/ 	.word	0xffffffff


	//   ....[43]....
        /*03b0*/ 	.word	0xffffffff


	//   ....[44]....
        /*03b4*/ 	.word	0xffffffff


	//   ....[45]....
        /*03b8*/ 	.word	0xffffffff


	//   ....[46]....
        /*03bc*/ 	.word	0xffffffff


	//   ....[47]....
        /*03c0*/ 	.word	0xffffffff


	//   ....[48]....
        /*03c4*/ 	.word	0xffffffff


	//   ....[49]....
        /*03c8*/ 	.word	0xffffffff


	//   ....[50]....
        /*03cc*/ 	.word	0xffffffff


	//   ....[51]....
        /*03d0*/ 	.word	0xffffffff


	//   ....[52]....
        /*03d4*/ 	.word	0xffffffff


	//   ....[53]....
        /*03d8*/ 	.word	0xffffffff


	//   ....[54]....
        /*03dc*/ 	.word	0xffffffff


	//   ....[55]....
        /*03e0*/ 	.word	0xffffffff


	//   ....[56]....
        /*03e4*/ 	.word	0xffffffff


	//   ....[57]....
        /*03e8*/ 	.word	0xffffffff


	//   ....[58]....
        /*03ec*/ 	.word	0xffffffff


	//   ....[59]....
        /*03f0*/ 	.word	0xffffffff


	//   ....[60]....
        /*03f4*/ 	.word	0xffffffff


	//   ....[61]....
        /*03f8*/ 	.word	0xffffffff


	//   ....[62]....
        /*03fc*/ 	.word	0xffffffff


	//   ....[63]....
        /*0400*/ 	.word	0xffffffff


	//   ....[64]....
        /*0404*/ 	.word	0xffffffff


	//   ....[65]....
        /*0408*/ 	.word	0xffffffff


	//   ....[66]....
        /*040c*/ 	.word	0xffffffff


	//   ....[67]....
        /*0410*/ 	.word	0xffffffff


	//   ....[68]....
        /*0414*/ 	.word	0xffffffff


	//   ....[69]....
        /*0418*/ 	.word	0xffffffff


	//   ....[70]....
        /*041c*/ 	.word	0xffffffff


	//   ....[71]....
        /*0420*/ 	.word	0xffffffff


	//   ....[72]....
        /*0424*/ 	.word	0xffffffff


	//   ....[73]....
        /*0428*/ 	.word	0xffffffff


	//   ....[74]....
        /*042c*/ 	.word	0xffffffff


	//   ....[75]....
        /*0430*/ 	.word	0xffffffff


	//   ....[76]....
        /*0434*/ 	.word	0xffffffff


	//   ....[77]....
        /*0438*/ 	.word	0xffffffff


	//   ....[78]....
        /*043c*/ 	.word	0xffffffff


	//   ....[79]....
        /*0440*/ 	.word	0xffffffff


	//   ....[80]....
        /*0444*/ 	.word	0xffffffff


	//   ....[81]....
        /*0448*/ 	.word	0xffffffff


	//   ....[82]....
        /*044c*/ 	.word	0xffffffff


	//   ....[83]....
        /*0450*/ 	.word	0xffffffff


	//   ....[84]....
        /*0454*/ 	.word	0xffffffff


	//   ....[85]....
        /*0458*/ 	.word	0xffffffff


	//   ....[86]....
        /*045c*/ 	.word	0xffffffff


	//   ....[87]....
        /*0460*/ 	.word	0xffffffff


	//   ....[88]....
        /*0464*/ 	.word	0xffffffff


	//   ....[89]....
        /*0468*/ 	.word	0xffffffff


	//   ....[90]....
        /*046c*/ 	.word	0xffffffff


	//   ....[91]....
        /*0470*/ 	.word	0xffffffff


	//   ....[92]....
        /*0474*/ 	.word	0xffffffff


	//   ....[93]....
        /*0478*/ 	.word	0xffffffff


	//   ....[94]....
        /*047c*/ 	.word	0xffffffff


	//   ....[95]....
        /*0480*/ 	.word	0xffffffff


	//   ....[96]....
        /*0484*/ 	.word	0xffffffff


	//   ....[97]....
        /*0488*/ 	.word	0xffffffff


	//   ....[98]....
        /*048c*/ 	.word	0xffffffff


	//   ....[99]....
        /*0490*/ 	.word	0xffffffff


	//   ....[100]....
        /*0494*/ 	.word	0xffffffff


	//   ....[101]....
        /*0498*/ 	.word	0xffffffff


	//   ....[102]....
        /*049c*/ 	.word	0xffffffff


	//   ....[103]....
        /*04a0*/ 	.word	0xffffffff


	//   ....[104]....
        /*04a4*/ 	.word	0xffffffff


	//   ....[105]....
        /*04a8*/ 	.word	0xffffffff


	//   ....[106]....
        /*04ac*/ 	.word	0xffffffff


	//   ....[107]....
        /*04b0*/ 	.word	0xffffffff


	//   ....[108]....
        /*04b4*/ 	.word	0xffffffff


	//   ....[109]....
        /*04b8*/ 	.word	0xffffffff


	//   ....[110]....
        /*04bc*/ 	.word	0xffffffff


	//   ....[111]....
        /*04c0*/ 	.word	0xffffffff


	//   ....[112]....
        /*04c4*/ 	.word	0xffffffff


	//   ....[113]....
        /*04c8*/ 	.word	0xffffffff


	//   ....[114]....
        /*04cc*/ 	.word	0xffffffff


	//   ....[115]....
        /*04d0*/ 	.word	0xffffffff


	//   ....[116]....
        /*04d4*/ 	.word	0xffffffff


	//   ....[117]....
        /*04d8*/ 	.word	0xffffffff


	//   ....[118]....
        /*04dc*/ 	.word	0xffffffff


	//   ....[119]....
        /*04e0*/ 	.word	0xffffffff


	//   ....[120]....
        /*04e4*/ 	.word	0xffffffff


	//   ....[121]....
        /*04e8*/ 	.word	0xffffffff


	//   ....[122]....
        /*04ec*/ 	.word	0xffffffff


	//   ....[123]....
        /*04f0*/ 	.word	0xffffffff


	//   ....[124]....
        /*04f4*/ 	.word	0xffffffff


	//   ....[125]....
        /*04f8*/ 	.word	0xffffffff


	//   ....[126]....
        /*04fc*/ 	.word	0xffffffff


	//   ....[127]....
        /*0500*/ 	.word	0xffffffff


	//   ....[128]....
        /*0504*/ 	.word	0xffffffff


	//   ....[129]....
        /*0508*/ 	.word	0xffffffff


	//   ....[130]....
        /*050c*/ 	.word	0xffffffff


	//   ....[131]....
        /*0510*/ 	.word	0xffffffff


	//   ....[132]....
        /*0514*/ 	.word	0xffffffff


	//   ....[133]....
        /*0518*/ 	.word	0xffffffff


	//   ....[134]....
        /*051c*/ 	.word	0xffffffff


	//   ....[135]....
        /*0520*/ 	.word	0xffffffff


	//   ....[136]....
        /*0524*/ 	.word	0xffffffff


	//   ....[137]....
        /*0528*/ 	.word	0xffffffff


	//   ....[138]....
        /*052c*/ 	.word	0xffffffff


	//   ....[139]....
        /*0530*/ 	.word	0xffffffff


	//   ....[140]....
        /*0534*/ 	.word	0xffffffff


	//   ....[141]....
        /*0538*/ 	.word	0xffffffff


	//   ....[142]....
        /*053c*/ 	.word	0xffffffff


	//   ....[143]....
        /*0540*/ 	.word	0xffffffff


	//   ....[144]....
        /*0544*/ 	.word	0xffffffff


	//   ....[145]....
        /*0548*/ 	.word	0xffffffff


	//   ....[146]....
        /*054c*/ 	.word	0xffffffff


	//   ....[147]....
        /*0550*/ 	.word	0xffffffff


	//   ....[148]....
        /*0554*/ 	.word	0xffffffff


	//   ....[149]....
        /*0558*/ 	.word	0xffffffff


	//   ....[150]....
        /*055c*/ 	.word	0xffffffff


	//   ....[151]....
        /*0560*/ 	.word	0xffffffff


	//   ....[152]....
        /*0564*/ 	.word	0xffffffff


	//   ....[153]....
        /*0568*/ 	.word	0xffffffff


	//   ....[154]....
        /*056c*/ 	.word	0xffffffff


	//   ....[155]....
        /*0570*/ 	.word	0xffffffff


	//   ....[156]....
        /*0574*/ 	.word	0xffffffff


	//   ....[157]....
        /*0578*/ 	.word	0xffffffff


	//   ....[158]....
        /*057c*/ 	.word	0xffffffff


	//   ....[159]....
        /*0580*/ 	.word	0xffffffff


	//   ....[160]....
        /*0584*/ 	.word	0xffffffff


	//   ....[161]....
        /*0588*/ 	.word	0xffffffff


	//   ....[162]....
        /*058c*/ 	.word	0xffffffff


	//   ....[163]....
        /*0590*/ 	.word	0xffffffff


	//   ....[164]....
        /*0594*/ 	.word	0xffffffff


	//   ....[165]....
        /*0598*/ 	.word	0xffffffff


	//   ....[166]....
        /*059c*/ 	.word	0xffffffff


	//   ....[167]....
        /*05a0*/ 	.word	0xffffffff


	//   ....[168]....
        /*05a4*/ 	.word	0xffffffff


	//   ....[169]....
        /*05a8*/ 	.word	0xffffffff


	//   ....[170]....
        /*05ac*/ 	.word	0xffffffff


	//   ....[171]....
        /*05b0*/ 	.word	0xffffffff


	//   ....[172]....
        /*05b4*/ 	.word	0xffffffff


	//   ....[173]....
        /*05b8*/ 	.word	0xffffffff


	//   ....[174]....
        /*05bc*/ 	.word	0xffffffff


	//   ....[175]....
        /*05c0*/ 	.word	0x0500000f


	//   ....[176]....
        /*05c4*/ 	.word	0x0500000f


	//   ....[177]....
        /*05c8*/ 	.word	0x0500000f


	//   ....[178]....
        /*05cc*/ 	.word	0x0500000f


	//   ....[179]....
        /*05d0*/ 	.word	0x0500000f


	//   ....[180]....
        /*05d4*/ 	.word	0x0500000f


	//   ....[181]....
        /*05d8*/ 	.word	0x0500000f


	//   ....[182]....
        /*05dc*/ 	.word	0x0500000f


	//   ....[183]....
        /*05e0*/ 	.word	0x0500000f


	//   ....[184]....
        /*05e4*/ 	.word	0x0500000f


	//   ....[185]....
        /*05e8*/ 	.word	0x0500000f


	//   ....[186]....
        /*05ec*/ 	.word	0x0500000f


	//   ....[187]....
        /*05f0*/ 	.word	0x0500000f


	//   ....[188]....
        /*05f4*/ 	.word	0x0500000f


	//   ....[189]....
        /*05f8*/ 	.word	0x0500000f


	//   ....[190]....
        /*05fc*/ 	.word	0x0500000f


	//   ....[191]....
        /*0600*/ 	.word	0x0500000f


	//   ....[192]....
        /*0604*/ 	.word	0x0500000f


	//----- nvinfo : EIATTR_COOP_GROUP_INSTR_OFFSETS
	.align		4
.L_203:
        /*0608*/ 	.byte	0x04, 0x28
        /*060a*/ 	.short	(.L_205 - .L_204)


	//   ....[0]....
.L_204:
        /*060c*/ 	.word	0x00000070


	//   ....[1]....
        /*0610*/ 	.word	0x00000140


	//   ....[2]....
        /*0614*/ 	.word	0x00000190


	//   ....[3]....
        /*0618*/ 	.word	0x000003c0


	//   ....[4]....
        /*061c*/ 	.word	0x00000520


	//   ....[5]....
        /*0620*/ 	.word	0x00000640


	//   ....[6]....
        /*0624*/ 	.word	0x000007a0


	//   ....[7]....
        /*0628*/ 	.word	0x00001e10


	//   ....[8]....
        /*062c*/ 	.word	0x00002ce0


	//   ....[9]....
        /*0630*/ 	.word	0x00002fd0


	//   ....[10]....
        /*0634*/ 	.word	0x00004c60


	//   ....[11]....
        /*0638*/ 	.word	0x00004d70


	//   ....[12]....
        /*063c*/ 	.word	0x00005df0


	//   ....[13]....
        /*0640*/ 	.word	0x00005e70


	//   ....[14]....
        /*0644*/ 	.word	0x000087c0


	//   ....[15]....
        /*0648*/ 	.word	0x000089e0


	//   ....[16]....
        /*064c*/ 	.word	0x0000a8a0


	//   ....[17]....
        /*0650*/ 	.word	0x0000a9b0


	//   ....[18]....
        /*0654*/ 	.word	0x0000b9e0


	//   ....[19]....
        /*0658*/ 	.word	0x0000ba40


	//   ....[20]....
        /*065c*/ 	.word	0x0000ebd0


	//   ....[21]....
        /*0660*/ 	.word	0x0000ebf0


	//   ....[22]....
        /*0664*/ 	.word	0x0000ec10


	//   ....[23]....
        /*0668*/ 	.word	0x0000ec40


	//   ....[24]....
        /*066c*/ 	.word	0x00011db0


	//   ....[25]....
        /*0670*/ 	.word	0x00013400


	//   ....[26]....
        /*0674*/ 	.word	0x00013e80


	//   ....[27]....
        /*0678*/ 	.word	0x00013f90


	//   ....[28]....
        /*067c*/ 	.word	0x00014fc0


	//   ....[29]....
        /*0680*/ 	.word	0x00015030


	//   ....[30]....
        /*0684*/ 	.word	0x00016d30


	//   ....[31]....
        /*0688*/ 	.word	0x00016d40


	//   ....[32]....
        /*068c*/ 	.word	0x00016dc0


	//   ....[33]....
        /*0690*/ 	.word	0x00016dd0


	//   ....[34]....
        /*0694*/ 	.word	0x00017e80


	//   ....[35]....
        /*0698*/ 	.word	0x00017e90


	//   ....[36]....
        /*069c*/ 	.word	0x00017ea0


	//   ....[37]....
        /*06a0*/ 	.word	0x00017eb0


	//   ....[38]....
        /*06a4*/ 	.word	0x00017ec0


	//   ....[39]....
        /*06a8*/ 	.word	0x00017ed0


	//   ....[40]....
        /*06ac*/ 	.word	0x00017ee0


	//   ....[41]....
        /*06b0*/ 	.word	0x00017ef0


	//   ....[42]....
        /*06b4*/ 	.word	0x00017f20


	//   ....[43]....
        /*06b8*/ 	.word	0x00017f30


	//   ....[44]....
        /*06bc*/ 	.word	0x00017f60


	//   ....[45]....
        /*06c0*/ 	.word	0x00017f70


	//   ....[46]....
        /*06c4*/ 	.word	0x00017f80


	//   ....[47]....
        /*06c8*/ 	.word	0x00017f90


	//   ....[48]....
        /*06cc*/ 	.word	0x00017fa0


	//   ....[49]....
        /*06d0*/ 	.word	0x00017fd0


	//   ....[50]....
        /*06d4*/ 	.word	0x00017fe0


	//   ....[51]....
        /*06d8*/ 	.word	0x00017ff0


	//   ....[52]....
        /*06dc*/ 	.word	0x00018000


	//   ....[53]....
        /*06e0*/ 	.word	0x00018030


	//   ....[54]....
        /*06e4*/ 	.word	0x00018060


	//   ....[55]....
        /*06e8*/ 	.word	0x00018070


	//   ....[56]....
        /*06ec*/ 	.word	0x00018080


	//   ....[57]....
        /*06f0*/ 	.word	0x000180b0


	//   ....[58]....
        /*06f4*/ 	.word	0x000180e0


	//   ....[59]....
        /*06f8*/ 	.word	0x000180f0


	//   ....[60]....
        /*06fc*/ 	.word	0x00018120


	//   ....[61]....
        /*0700*/ 	.word	0x00018130


	//   ....[62]....
        /*0704*/ 	.word	0x00018140


	//   ....[63]....
        /*0708*/ 	.word	0x00018170


	//   ....[64]....
        /*070c*/ 	.word	0x000181a0


	//   ....[65]....
        /*0710*/ 	.word	0x000181b0


	//   ....[66]....
        /*0714*/ 	.word	0x000181c0


	//   ....[67]....
        /*0718*/ 	.word	0x000181f0


	//   ....[68]....
        /*071c*/ 	.word	0x00018210


	//   ....[69]....
        /*0720*/ 	.word	0x00018220


	//   ....[70]....
        /*0724*/ 	.word	0x00018240


	//   ....[71]....
        /*0728*/ 	.word	0x00018270


	//   ....[72]....
        /*072c*/ 	.word	0x000182a0


	//   ....[73]....
        /*0730*/ 	.word	0x000182c0


	//   ....[74]....
        /*0734*/ 	.word	0x000182d0


	//   ....[75]....
        /*0738*/ 	.word	0x000182f0


	//   ....[76]....
        /*073c*/ 	.word	0x00018300


	//   ....[77]....
        /*0740*/ 	.word	0x00018330


	//   ....[78]....
        /*0744*/ 	.word	0x00018340


	//   ....[79]....
        /*0748*/ 	.word	0x00018370


	//   ....[80]....
        /*074c*/ 	.word	0x00018390


	//   ....[81]....
        /*0750*/ 	.word	0x000183a0


	//   ....[82]....
        /*0754*/ 	.word	0x000183b0


	//   ....[83]....
        /*0758*/ 	.word	0x000183d0


	//   ....[84]....
        /*075c*/ 	.word	0x000183e0


	//   ....[85]....
        /*0760*/ 	.word	0x000183f0


	//   ....[86]....
        /*0764*/ 	.word	0x00018400


	//   ....[87]....
        /*0768*/ 	.word	0x00018420


	//   ....[88]....
        /*076c*/ 	.word	0x00018450


	//   ....[89]....
        /*0770*/ 	.word	0x00018470


	//   ....[90]....
        /*0774*/ 	.word	0x00018490


	//   ....[91]....
        /*0778*/ 	.word	0x000184a0


	//   ....[92]....
        /*077c*/ 	.word	0x000184c0


	//   ....[93]....
        /*0780*/ 	.word	0x000184f0


	//   ....[94]....
        /*0784*/ 	.word	0x00018520


	//   ....[95]....
        /*0788*/ 	.word	0x00018550


	//   ....[96]....
        /*078c*/ 	.word	0x00018580


	//   ....[97]....
        /*0790*/ 	.word	0x000185b0


	//   ....[98]....
        /*0794*/ 	.word	0x00018e00


	//   ....[99]....
        /*0798*/ 	.word	0x00018e30


	//   ....[100]....
        /*079c*/ 	.word	0x00018e70


	//   ....[101]....
        /*07a0*/ 	.word	0x00018e90


	//   ....[102]....
        /*07a4*/ 	.word	0x00019570


	//   ....[103]....
        /*07a8*/ 	.word	0x000195b0


	//   ....[104]....
        /*07ac*/ 	.word	0x00019690


	//   ....[105]....
        /*07b0*/ 	.word	0x000196b0


	//   ....[106]....
        /*07b4*/ 	.word	0x00019770


	//   ....[107]....
        /*07b8*/ 	.word	0x00019790


	//   ....[108]....
        /*07bc*/ 	.word	0x00019860


	//   ....[109]....
        /*07c0*/ 	.word	0x00019880


	//   ....[110]....
        /*07c4*/ 	.word	0x00019d90


	//   ....[111]....
        /*07c8*/ 	.word	0x00019dd0


	//   ....[112]....
        /*07cc*/ 	.word	0x0001a270


	//   ....[113]....
        /*07d0*/ 	.word	0x0001a280


	//   ....[114]....
        /*07d4*/ 	.word	0x0001b020


	//   ....[115]....
        /*07d8*/ 	.word	0x0001b030


	//   ....[116]....
        /*07dc*/ 	.word	0x0001b0f0


	//   ....[117]....
        /*07e0*/ 	.word	0x0001b110


	//   ....[118]....
        /*07e4*/ 	.word	0x0001b1d0


	//   ....[119]....
        /*07e8*/ 	.word	0x0001b1f0


	//   ....[120]....
        /*07ec*/ 	.word	0x0001b2c0


	//   ....[121]....
        /*07f0*/ 	.word	0x0001b2e0


	//   ....[122]....
        /*07f4*/ 	.word	0x0001b440


	//   ....[123]....
        /*07f8*/ 	.word	0x0001b660


	//   ....[124]....
        /*07fc*/ 	.word	0x0001b6a0


	//   ....[125]....
        /*0800*/ 	.word	0x0001b6e0


	//   ....[126]....
        /*0804*/ 	.word	0x0001b710


	//   ....[127]....
        /*0808*/ 	.word	0x0001b740


	//   ....[128]....
        /*080c*/ 	.word	0x0001b770


	//   ....[129]....
        /*0810*/ 	.word	0x0001b900


	//   ....[130]....
        /*0814*/ 	.word	0x0001b930


	//   ....[131]....
        /*0818*/ 	.word	0x0001b970


	//   ....[132]....
        /*081c*/ 	.word	0x0001b9a0


	//   ....[133]....
        /*0820*/ 	.word	0x0001b9d0


	//   ....[134]....
        /*0824*/ 	.word	0x0001ba00


	//   ....[135]....
        /*0828*/ 	.word	0x0001baa0


	//   ....[136]....
        /*082c*/ 	.word	0x0001baf0


	//   ....[137]....
        /*0830*/ 	.word	0x0001bb00


	//   ....[138]....
        /*0834*/ 	.word	0x0001bb40


	//   ....[139]....
        /*0838*/ 	.word	0x0001db90


	//   ....[140]....
        /*083c*/ 	.word	0x0001e700


	//   ....[141]....
        /*0840*/ 	.word	0x0001e730


	//   ....[142]....
        /*0844*/ 	.word	0x0001e7d0


	//   ....[143]....
        /*0848*/ 	.word	0x0001e7e0


	//   ....[144]....
        /*084c*/ 	.word	0x0001e850


	//   ....[145]....
        /*0850*/ 	.word	0x0001e860


	//   ....[146]....
        /*0854*/ 	.word	0x0001e8d0


	//   ....[147]....
        /*0858*/ 	.word	0x0001e8e0


	//   ....[148]....
        /*085c*/ 	.word	0x0001e950


	//   ....[149]....
        /*0860*/ 	.word	0x0001e960


	//   ....[150]....
        /*0864*/ 	.word	0x0001e9d0


	//   ....[151]....
        /*0868*/ 	.word	0x0001e9e0


	//   ....[152]....
        /*086c*/ 	.word	0x0001ea50


	//   ....[153]....
        /*0870*/ 	.word	0x0001ea60


	//   ....[154]....
        /*0874*/ 	.word	0x0001ea70


	//   ....[155]....
        /*0878*/ 	.word	0x0001eab0


	//   ....[156]....
        /*087c*/ 	.word	0x000208e0


	//   ....[157]....
        /*0880*/ 	.word	0x00020910


	//   ....[158]....
        /*0884*/ 	.word	0x00020940


	//   ....[159]....
        /*0888*/ 	.word	0x00020970


	//   ....[160]....
        /*088c*/ 	.word	0x00020980


	//   ....[161]....
        /*0890*/ 	.word	0x000209b0


	//   ....[162]....
        /*0894*/ 	.word	0x000209c0


	//   ....[163]....
        /*0898*/ 	.word	0x00020a00


	//   ....[164]....
        /*089c*/ 	.word	0x00020b70


	//   ....[165]....
        /*08a0*/ 	.word	0x00020ba0


	//   ....[166]....
        /*08a4*/ 	.word	0x00020bd0


	//   ....[167]....
        /*08a8*/ 	.word	0x00020c00


	//   ....[168]....
        /*08ac*/ 	.word	0x00020c30


	//   ....[169]....
        /*08b0*/ 	.word	0x00020c60


	//   ....[170]....
        /*08b4*/ 	.word	0x00020ce0


	//   ....[171]....
        /*08b8*/ 	.word	0x00020d20


	//   ....[172]....
        /*08bc*/ 	.word	0x00020d30


	//   ....[173]....
        /*08c0*/ 	.word	0x00020d70


	//   ....[174]....
        /*08c4*/ 	.word	0x00021850


	//   ....[175]....
        /*08c8*/ 	.word	0x00021f10


	//   ....[176]....
        /*08cc*/ 	.word	0x00022110


	//   ....[177]....
        /*08d0*/ 	.word	0x00022160


	//   ....[178]....
        /*08d4*/ 	.word	0x000221c0


	//   ....[179]....
        /*08d8*/ 	.word	0x000222b0


	//   ....[180]....
        /*08dc*/ 	.word	0x00022310


	//   ....[181]....
        /*08e0*/ 	.word	0x000223f0


	//   ....[182]....
        /*08e4*/ 	.word	0x00022450


	//   ....[183]....
        /*08e8*/ 	.word	0x00022530


	//   ....[184]....
        /*08ec*/ 	.word	0x00022590


	//   ....[185]....
        /*08f0*/ 	.word	0x00022670


	//   ....[186]....
        /*08f4*/ 	.word	0x000226d0


	//   ....[187]....
        /*08f8*/ 	.word	0x000227b0


	//   ....[188]....
        /*08fc*/ 	.word	0x00022810


	//   ....[189]....
        /*0900*/ 	.word	0x000228d0


	//   ....[190]....
        /*0904*/ 	.word	0x00022950


	//   ....[191]....
        /*0908*/ 	.word	0x00022a10


	//   ....[192]....
        /*090c*/ 	.word	0x00022d60


	//----- nvinfo : EIATTR_REG_RECONFIG
	.align		4
.L_205:
        /*0910*/ 	.byte	0x01, 0x54
	.zero		2


	//----- nvinfo : EIATTR_SYSCALL_OFFSETS
	.align		4
        /*0914*/ 	.byte	0x04, 0x46
        /*0916*/ 	.short	(.L_207 - .L_206)


	//   ....[0]....
.L_206:
        /*0918*/ 	.word	0x00001f90


	//   ....[1]....
        /*091c*/ 	.word	0x0001d600


	//   ....[2]....
        /*0920*/ 	.word	0x0001d770


	//   ....[3]....
        /*0924*/ 	.word	0x0001d8c0


	//   ....[4]....
        /*0928*/ 	.word	0x0001da00


	//   ....[5]....
        /*092c*/ 	.word	0x0001e300


	//----- nvinfo : EIATTR_MBARRIER_INSTR_OFFSETS
	.align		4
.L_207:
        /*0930*/ 	.byte	0x04, 0x39
        /*0932*/ 	.short	(.L_209 - .L_208)


	//   ....[0]....
.L_208:
        /*0934*/ 	.word	0x00000270
        /*0938*/ 	.word	0x000000ff
        /*093c*/ 	.word	0x0002e800
        /*0940*/ 	.short	0x0100
        /*0942*/ 	.byte	0x08
	.zero		1


	//   ....[1]....
        /*0944*/ 	.word	0x00000280
        /*0948*/ 	.word	0x000000ff
        /*094c*/ 	.word	0x0002e820
        /*0950*/ 	.short	0x0100
        /*0952*/ 	.byte	0x08
	.zero		1


	//   ....[2]....
        /*0954*/ 	.word	0x00000370
        /*0958*/ 	.word	0x000000ff
        /*095c*/ 	.word	0x0002e830
        /*0960*/ 	.short	0x0100
        /*0962*/ 	.byte	0x08
	.zero		1


	//   ....[3]....
        /*0964*/ 	.word	0x00000380
        /*0968*/ 	.word	0x000000ff
        /*096c*/ 	.word	0x0002e840
        /*0970*/ 	.short	0x0100
        /*0972*/ 	.byte	0x08
	.zero		1


	//   ....[4]....
        /*0974*/ 	.word	0x00000390
        /*0978*/ 	.word	0x000000ff
        /*097c*/ 	.word	0x0002e838
        /*0980*/ 	.short	0x0100
        /*0982*/ 	.byte	0x08
	.zero		1


	//   ....[5]....
        /*0984*/ 	.word	0x000003a0
        /*0988*/ 	.word	0x000000ff
        /*098c*/ 	.word	0x0002e848
        /*0990*/ 	.short	0x0100
        /*0992*/ 	.byte	0x08
	.zero		1


	//   ....[6]....
        /*0994*/ 	.word	0x000004d0
        /*0998*/ 	.word	0x000000ff
        /*099c*/ 	.word	0x0002e850
        /*09a0*/ 	.short	0x0100
        /*09a2*/ 	.byte	0x08
	.zero		1


	//   ....[7]....
        /*09a4*/ 	.word	0x000004e0
        /*09a8*/ 	.word	0x000000ff
        /*09ac*/ 	.word	0x0002e860
        /*09b0*/ 	.short	0x0100
        /*09b2*/ 	.byte	0x08
	.zero		1


	//   ....[8]....
        /*09b4*/ 	.word	0x000004f0
        /*09b8*/ 	.word	0x000000ff
        /*09bc*/ 	.word	0x0002e858
        /*09c0*/ 	.short	0x0100
        /*09c2*/ 	.byte	0x08
	.zero		1


	//   ....[9]....
        /*09c4*/ 	.word	0x00000500
        /*09c8*/ 	.word	0x000000ff
        /*09cc*/ 	.word	0x0002e868
        /*09d0*/ 	.short	0x0100
        /*09d2*/ 	.byte	0x08
	.zero		1


	//   ....[10]....
        /*09d4*/ 	.word	0x000005f0
        /*09d8*/ 	.word	0x000000ff
        /*09dc*/ 	.word	0x0002e870
        /*09e0*/ 	.short	0x0100
        /*09e2*/ 	.byte	0x06
	.zero		1


	//   ....[11]....
        /*09e4*/ 	.word	0x00000600
        /*09e8*/ 	.word	0x000000ff
        /*09ec*/ 	.word	0x0002e880
        /*09f0*/ 	.short	0x0100
        /*09f2*/ 	.byte	0x06
	.zero		1


	//   ....[12]....
        /*09f4*/ 	.word	0x00000610
        /*09f8*/ 	.word	0x000000ff
        /*09fc*/ 	.word	0x0002e878
        /*0a00*/ 	.short	0x0100
        /*0a02*/ 	.byte	0x06
	.zero		1


	//   ....[13]....
        /*0a04*/ 	.word	0x00000620
        /*0a08*/ 	.word	0x000000ff
        /*0a0c*/ 	.word	0x0002e888
        /*0a10*/ 	.short	0x0100
        /*0a12*/ 	.byte	0x06
	.zero		1


	//   ....[14]....
        /*0a14*/ 	.word	0x00000750
        /*0a18*/ 	.word	0x000000ff
        /*0a1c*/ 	.word	0x0002e890
        /*0a20*/ 	.short	0x0100
        /*0a22*/ 	.byte	0x08
	.zero		1


	//   ....[15]....
        /*0a24*/ 	.word	0x00000760
        /*0a28*/ 	.word	0x000000ff
        /*0a2c*/ 	.word	0x0002e8a0
        /*0a30*/ 	.short	0x0100
        /*0a32*/ 	.byte	0x08
	.zero		1


	//   ....[16]....
        /*0a34*/ 	.word	0x00000770
        /*0a38*/ 	.word	0x000000ff
        /*0a3c*/ 	.word	0x0002e898
        /*0a40*/ 	.short	0x0100
        /*0a42*/ 	.byte	0x08
	.zero		1


	//   ....[17]....
        /*0a44*/ 	.word	0x00000780
        /*0a48*/ 	.word	0x000000ff
        /*0a4c*/ 	.word	0x0002e8a8
        /*0a50*/ 	.short	0x0100
        /*0a52*/ 	.byte	0x08
	.zero		1


	//   ....[18]....
        /*0a54*/ 	.word	0x000008b0
        /*0a58*/ 	.word	0x000000ff
        /*0a5c*/ 	.word	0x0002e8b0
        /*0a60*/ 	.short	0x0100
        /*0a62*/ 	.byte	0x08
	.zero		1


	//   ....[19]....
        /*0a64*/ 	.word	0x000008c0
        /*0a68*/ 	.word	0x000000ff
        /*0a6c*/ 	.word	0x0002e8c0
        /*0a70*/ 	.short	0x0100
        /*0a72*/ 	.byte	0x08
	.zero		1


	//   ....[20]....
        /*0a74*/ 	.word	0x000008d0
        /*0a78*/ 	.word	0x000000ff
        /*0a7c*/ 	.word	0x0002e8b8
        /*0a80*/ 	.short	0x0100
        /*0a82*/ 	.byte	0x08
	.zero		1


	//   ....[21]....
        /*0a84*/ 	.word	0x000008e0
        /*0a88*/ 	.word	0x000000ff
        /*0a8c*/ 	.word	0x0002e8c8
        /*0a90*/ 	.short	0x0100
        /*0a92*/ 	.byte	0x08
	.zero		1


	//   ....[22]....
        /*0a94*/ 	.word	0x00002010
        /*0a98*/ 	.word	0x000000ff
        /*0a9c*/ 	.word	0x0002e800
        /*0aa0*/ 	.short	0x010a
        /*0aa2*/ 	.byte	0x29
	.zero		1


	//   ....[23]....
        /*0aa4*/ 	.word	0x00002090
        /*0aa8*/ 	.word	0x00000005
        /*0aac*/ 	.word	0x0002e830
        /*0ab0*/ 	.short	0x010a
        /*0ab2*/ 	.byte	0x3f
	.zero		1


	//   ....[24]....
        /*0ab4*/ 	.word	0x000020d0
        /*0ab8*/ 	.word	0x00000005
        /*0abc*/ 	.word	0x0002e830
        /*0ac0*/ 	.short	0x010a
        /*0ac2*/ 	.byte	0x3f
	.zero		1


	//   ....[25]....
        /*0ac4*/ 	.word	0x00002e20
        /*0ac8*/ 	.word	0x00000000
        /*0acc*/ 	.word	0x00000000
        /*0ad0*/ 	.short	0x0101
        /*0ad2*/ 	.byte	0x3f
	.zero		1


	//   ....[26]....
        /*0ad4*/ 	.word	0x000077e0
        /*0ad8*/ 	.word	0x000000ff
        /*0adc*/ 	.word	0x0002e830
        /*0ae0*/ 	.short	0x010a
        /*0ae2*/ 	.byte	0x06
	.zero		1


	//   ....[27]....
        /*0ae4*/ 	.word	0x00007820
        /*0ae8*/ 	.word	0x000000ff
        /*0aec*/ 	.word	0x0002e830
        /*0af0*/ 	.short	0x010a
        /*0af2*/ 	.byte	0x06
	.zero		1


	//   ....[28]....
        /*0af4*/ 	.word	0x000083e0
        /*0af8*/ 	.word	0x000000ff
        /*0afc*/ 	.word	0x0002e850
        /*0b00*/ 	.short	0x010a
        /*0b02*/ 	.byte	0x06
	.zero		1


	//   ....[29]....
        /*0b04*/ 	.word	0x00008420
        /*0b08*/ 	.word	0x000000ff
        /*0b0c*/ 	.word	0x0002e850
        /*0b10*/ 	.short	0x010a
        /*0b12*/ 	.byte	0x06
	.zero		1


	//   ....[30]....
        /*0b14*/ 	.word	0x000087f0
        /*0b18*/ 	.word	0x00000008
        /*0b1c*/ 	.word	0x00000000
        /*0b20*/ 	.short	0x0101
        /*0b22*/ 	.byte	0x3f
	.zero		1


	//   ....[31]....
        /*0b24*/ 	.word	0x0000cc40
        /*0b28*/ 	.word	0x000000ff
        /*0b2c*/ 	.word	0x00000000
        /*0b30*/ 	.short	0x0101
        /*0b32*/ 	.byte	0x06
	.zero		1


	//   ....[32]....
        /*0b34*/ 	.word	0x0000d730
        /*0b38*/ 	.word	0x000000ff
        /*0b3c*/ 	.word	0x0002e830
        /*0b40*/ 	.short	0x010a
        /*0b42*/ 	.byte	0x06
	.zero		1


	//   ....[33]....
        /*0b44*/ 	.word	0x0000d770
        /*0b48*/ 	.word	0x000000ff
        /*0b4c*/ 	.word	0x0002e830
        /*0b50*/ 	.short	0x010a
        /*0b52*/ 	.byte	0x06
	.zero		1


	//   ....[34]....
        /*0b54*/ 	.word	0x0000e360
        /*0b58*/ 	.word	0x000000ff
        /*0b5c*/ 	.word	0x0002e850
        /*0b60*/ 	.short	0x010a
        /*0b62*/ 	.byte	0x06
	.zero		1


	//   ....[35]....
        /*0b64*/ 	.word	0x0000e3a0
        /*0b68*/ 	.word	0x000000ff
        /*0b6c*/ 	.word	0x0002e850
        /*0b70*/ 	.short	0x010a
        /*0b72*/ 	.byte	0x06
	.zero		1


	//   ....[36]....
        /*0b74*/ 	.word	0x00010260
        /*0b78*/ 	.word	0x00000005
        /*0b7c*/ 	.word	0x00000000
        /*0b80*/ 	.short	0x0101
        /*0b82*/ 	.byte	0x3f
	.zero		1


	//   ....[37]....
        /*0b84*/ 	.word	0x00010530
        /*0b88*/ 	.word	0x000000ff
        /*0b8c*/ 	.word	0x00000000
        /*0b90*/ 	.short	0x0101
        /*0b92*/ 	.byte	0x06
	.zero		1


	//   ....[38]....
        /*0b94*/ 	.word	0x00010da0
        /*0b98*/ 	.word	0x000000ff
        /*0b9c*/ 	.word	0x0002e830
        /*0ba0*/ 	.short	0x010a
        /*0ba2*/ 	.byte	0x06
	.zero		1


	//   ....[39]....
        /*0ba4*/ 	.word	0x00010de0
        /*0ba8*/ 	.word	0x000000ff
        /*0bac*/ 	.word	0x0002e830
        /*0bb0*/ 	.short	0x010a
        /*0bb2*/ 	.byte	0x06
	.zero		1


	//   ....[40]....
        /*0bb4*/ 	.word	0x000119d0
        /*0bb8*/ 	.word	0x000000ff
        /*0bbc*/ 	.word	0x0002e850
        /*0bc0*/ 	.short	0x010a
        /*0bc2*/ 	.byte	0x06
	.zero		1


	//   ....[41]....
        /*0bc4*/ 	.word	0x00011a10
        /*0bc8*/ 	.word	0x000000ff
        /*0bcc*/ 	.word	0x0002e850
        /*0bd0*/ 	.short	0x010a
        /*0bd2*/ 	.byte	0x06
	.zero		1


	//   ....[42]....
        /*0bd4*/ 	.word	0x00011de0
        /*0bd8*/ 	.word	0x00000000
        /*0bdc*/ 	.word	0x00000000
        /*0be0*/ 	.short	0x0101
        /*0be2*/ 	.byte	0x3f
	.zero		1


	//   ....[43]....
        /*0be4*/ 	.word	0x00016230
        /*0be8*/ 	.word	0x000000ff
        /*0bec*/ 	.word	0x00000000
        /*0bf0*/ 	.short	0x0101
        /*0bf2*/ 	.byte	0x06
	.zero		1


	//   ....[44]....
        /*0bf4*/ 	.word	0x000169b0
        /*0bf8*/ 	.word	0x000000ff
        /*0bfc*/ 	.word	0x0002e850
        /*0c00*/ 	.short	0x010a
        /*0c02*/ 	.byte	0x04
	.zero		1


	//   ....[45]....
        /*0c04*/ 	.word	0x000169f0
        /*0c08*/ 	.word	0x000000ff
        /*0c0c*/ 	.word	0x0002e850
        /*0c10*/ 	.short	0x010a
        /*0c12*/ 	.byte	0x04
	.zero		1


	//   ....[46]....
        /*0c14*/ 	.word	0x000170b0
        /*0c18*/ 	.word	0x000000ff
        /*0c1c*/ 	.word	0x00000000
        /*0c20*/ 	.short	0x0101
        /*0c22*/ 	.byte	0x04
	.zero		1


	//   ....[47]....
        /*0c24*/ 	.word	0x000195a0
        /*0c28*/ 	.word	0x0000000e
        /*0c2c*/ 	.word	0x00000000
        /*0c30*/ 	.short	0x0101
        /*0c32*/ 	.byte	0x3f
	.zero		1


	//   ....[48]....
        /*0c34*/ 	.word	0x00019a60
        /*0c38*/ 	.word	0x0000000e
        /*0c3c*/ 	.word	0x00000000
        /*0c40*/ 	.short	0x0101
        /*0c42*/ 	.byte	0x3f
	.zero		1


	//   ....[49]....
        /*0c44*/ 	.word	0x0001de00
        /*0c48*/ 	.word	0x00000004
        /*0c4c*/ 	.word	0x0002e880
        /*0c50*/ 	.short	0x010a
        /*0c52*/ 	.byte	0x3f
	.zero		1


	//   ....[50]....
        /*0c54*/ 	.word	0x0001dfa0
        /*0c58*/ 	.word	0x00000004
        /*0c5c*/ 	.word	0x0002e840
        /*0c60*/ 	.short	0x010a
        /*0c62*/ 	.byte	0x3f
	.zero		1


	//   ....[51]....
        /*0c64*/ 	.word	0x0001eb60
        /*0c68*/ 	.word	0x00000013
        /*0c6c*/ 	.word	0x0002e800
        /*0c70*/ 	.short	0x0107
        /*0c72*/ 	.byte	0x3f
	.zero		1


	//   ....[52]....
        /*0c74*/ 	.word	0x0001ec50
        /*0c78*/ 	.word	0x00000013
        /*0c7c*/ 	.word	0x0002e800
        /*0c80*/ 	.short	0x0101
        /*0c82*/ 	.byte	0x3f
	.zero		1


	//   ....[53]....
        /*0c84*/ 	.word	0x0001ec70
        /*0c88*/ 	.word	0x00000013
        /*0c8c*/ 	.word	0x0002e820
        /*0c90*/ 	.short	0x010a
        /*0c92*/ 	.byte	0x3f
	.zero		1


	//   ....[54]....
        /*0c94*/ 	.word	0x0001ef80
        /*0c98*/ 	.word	0x00000004
        /*0c9c*/ 	.word	0x0002e880
        /*0ca0*/ 	.short	0x010a
        /*0ca2*/ 	.byte	0x3f
	.zero		1


	//   ....[55]....
        /*0ca4*/ 	.word	0x0001f1e0
        /*0ca8*/ 	.word	0x00000004
        /*0cac*/ 	.word	0x0002e840
        /*0cb0*/ 	.short	0x010a
        /*0cb2*/ 	.byte	0x3f
	.zero		1


	//   ....[56]....
        /*0cb4*/ 	.word	0x0001f4b0
        /*0cb8*/ 	.word	0x00000014
        /*0cbc*/ 	.word	0x0002e870
        /*0cc0*/ 	.short	0x010a
        /*0cc2*/ 	.byte	0x3f
	.zero		1


	//   ....[57]....
        /*0cc4*/ 	.word	0x0001f520
        /*0cc8*/ 	.word	0x00000014
        /*0ccc*/ 	.word	0x0002e860
        /*0cd0*/ 	.short	0x010a
        /*0cd2*/ 	.byte	0x3f
	.zero		1


	//   ....[58]....
        /*0cd4*/ 	.word	0x0001fbc0
        /*0cd8*/ 	.word	0x00000014
        /*0cdc*/ 	.word	0x0002e850
        /*0ce0*/ 	.short	0x0101
        /*0ce2*/ 	.byte	0x3f
	.zero		1


	//   ....[59]....
        /*0ce4*/ 	.word	0x0001fc40
        /*0ce8*/ 	.word	0x00000014
        /*0cec*/ 	.word	0x00000000
        /*0cf0*/ 	.short	0x0101
        /*0cf2*/ 	.byte	0x3f
	.zero		1


	//   ....[60]....
        /*0cf4*/ 	.word	0x0001fe60
        /*0cf8*/ 	.word	0x00000011
        /*0cfc*/ 	.word	0x0002e870
        /*0d00*/ 	.short	0x010a
        /*0d02*/ 	.byte	0x3f
	.zero		1


	//   ....[61]....
        /*0d04*/ 	.word	0x0001fef0
        /*0d08*/ 	.word	0x00000011
        /*0d0c*/ 	.word	0x0002e860
        /*0d10*/ 	.short	0x010a
        /*0d12*/ 	.byte	0x3f
	.zero		1


	//   ....[62]....
        /*0d14*/ 	.word	0x000205b0
        /*0d18*/ 	.word	0x00000011
        /*0d1c*/ 	.word	0x0002e850
        /*0d20*/ 	.short	0x0101
        /*0d22*/ 	.byte	0x3f
	.zero		1


	//   ....[63]....
        /*0d24*/ 	.word	0x000205f0
        /*0d28*/ 	.word	0x00000000
        /*0d2c*/ 	.word	0x00000000
        /*0d30*/ 	.short	0x0101
        /*0d32*/ 	.byte	0x3f
	.zero		1


	//   ....[64]....
        /*0d34*/ 	.word	0x000217d0
        /*0d38*/ 	.word	0x00000000
        /*0d3c*/ 	.word	0x0002e820
        /*0d40*/ 	.short	0x010a
        /*0d42*/ 	.byte	0x3f
	.zero		1


	//   ....[65]....
        /*0d44*/ 	.word	0x00021990
        /*0d48*/ 	.word	0x00000006
        /*0d4c*/ 	.word	0x00000000
        /*0d50*/ 	.short	0x010a
        /*0d52*/ 	.byte	0x3f
	.zero		1


	//   ....[66]....
        /*0d54*/ 	.word	0x00021a00
        /*0d58*/ 	.word	0x00000007
        /*0d5c*/ 	.word	0x00000000
        /*0d60*/ 	.short	0x010a
        /*0d62*/ 	.byte	0x3f
	.zero		1


	//   ....[67]....
        /*0d64*/ 	.word	0x00021a60
        /*0d68*/ 	.word	0x00000004
        /*0d6c*/ 	.word	0x0002e860
        /*0d70*/ 	.short	0x010a
        /*0d72*/ 	.byte	0x3f
	.zero		1


	//   ....[68]....
        /*0d74*/ 	.word	0x00021ab0
        /*0d78*/ 	.word	0x00000003
        /*0d7c*/ 	.word	0x0002e860
        /*0d80*/ 	.short	0x010a
        /*0d82*/ 	.byte	0x3f
	.zero		1


	//   ....[69]....
        /*0d84*/ 	.word	0x00021af0
        /*0d88*/ 	.word	0x00000004
        /*0d8c*/ 	.word	0x0002e880
        /*0d90*/ 	.short	0x010a
        /*0d92*/ 	.byte	0x3f
	.zero		1


	//   ....[70]....
        /*0d94*/ 	.word	0x00021b10
        /*0d98*/ 	.word	0x00000003
        /*0d9c*/ 	.word	0x0002e880
        /*0da0*/ 	.short	0x010a
        /*0da2*/ 	.byte	0x3f
	.zero		1


	//   ....[71]....
        /*0da4*/ 	.word	0x00021b80
        /*0da8*/ 	.word	0x00000003
        /*0dac*/ 	.word	0x0002e800
        /*0db0*/ 	.short	0x010a
        /*0db2*/ 	.byte	0x3f
	.zero		1


	//   ....[72]....
        /*0db4*/ 	.word	0x00021bd0
        /*0db8*/ 	.word	0x00000005
        /*0dbc*/ 	.word	0x0002e830
        /*0dc0*/ 	.short	0x010a
        /*0dc2*/ 	.byte	0x3f
	.zero		1


	//   ....[73]....
        /*0dc4*/ 	.word	0x00021c30
        /*0dc8*/ 	.word	0x00000009
        /*0dcc*/ 	.word	0x0002e830
        /*0dd0*/ 	.short	0x010a
        /*0dd2*/ 	.byte	0x3f
	.zero		1


	//   ....[74]....
        /*0dd4*/ 	.word	0x00021c90
        /*0dd8*/ 	.word	0x00000009
        /*0ddc*/ 	.word	0x0002e850
        /*0de0*/ 	.short	0x010a
        /*0de2*/ 	.byte	0x3f
	.zero		1


	//   ....[75]....
        /*0de4*/ 	.word	0x00021cf0
        /*0de8*/ 	.word	0x00000003
        /*0dec*/ 	.word	0x0002e830
        /*0df0*/ 	.short	0x010a
        /*0df2*/ 	.byte	0x3f
	.zero		1


	//   ....[76]....
        /*0df4*/ 	.word	0x00021d50
        /*0df8*/ 	.word	0x00000003
        /*0dfc*/ 	.word	0x0002e850
        /*0e00*/ 	.short	0x010a
        /*0e02*/ 	.byte	0x3f
	.zero		1


	//   ....[77]....
        /*0e04*/ 	.word	0x00021db0
        /*0e08*/ 	.word	0x00000003
        /*0e0c*/ 	.word	0x0002e830
        /*0e10*/ 	.short	0x010a
        /*0e12*/ 	.byte	0x3f
	.zero		1


	//   ....[78]....
        /*0e14*/ 	.word	0x00021e10
        /*0e18*/ 	.word	0x00000003
        /*0e1c*/ 	.word	0x0002e850
        /*0e20*/ 	.short	0x010a
        /*0e22*/ 	.byte	0x3f
	.zero		1


	//   ....[79]....
        /*0e24*/ 	.word	0x00021e70
        /*0e28*/ 	.word	0x00000007
        /*0e2c*/ 	.word	0x0002e850
        /*0e30*/ 	.short	0x010a
        /*0e32*/ 	.byte	0x3f
	.zero		1


	//   ....[80]....
        /*0e34*/ 	.word	0x00021fc0
        /*0e38*/ 	.word	0x00000004
        /*0e3c*/ 	.word	0x0002e880
        /*0e40*/ 	.short	0x010a
        /*0e42*/ 	.byte	0x3f
	.zero		1


	//   ....[81]....
        /*0e44*/ 	.word	0x00022010
        /*0e48*/ 	.word	0x00000004
        /*0e4c*/ 	.word	0x0002e840
        /*0e50*/ 	.short	0x010a
        /*0e52*/ 	.byte	0x3f
	.zero		1


	//   ....[82]....
        /*0e54*/ 	.word	0x00022a50
        /*0e58*/ 	.word	0x00000013
        /*0e5c*/ 	.word	0x0002e820
        /*0e60*/ 	.short	0x010a
        /*0e62*/ 	.byte	0x3f
	.zero		1


	//   ....[83]....
        /*0e64*/ 	.word	0x00022aa0
        /*0e68*/ 	.word	0x00000004
        /*0e6c*/ 	.word	0x0002e880
        /*0e70*/ 	.short	0x010a
        /*0e72*/ 	.byte	0x3f
	.zero		1


	//   ....[84]....
        /*0e74*/ 	.word	0x00022af0
        /*0e78*/ 	.word	0x00000004
        /*0e7c*/ 	.word	0x0002e840
        /*0e80*/ 	.short	0x010a
        /*0e82*/ 	.byte	0x3f
	.zero		1


	//   ....[85]....
        /*0e84*/ 	.word	0x00022b40
        /*0e88*/ 	.word	0x00000014
        /*0e8c*/ 	.word	0x0002e870
        /*0e90*/ 	.short	0x010a
        /*0e92*/ 	.byte	0x3f
	.zero		1


	//   ....[86]....
        /*0e94*/ 	.word	0x00022b90
        /*0e98*/ 	.word	0x00000014
        /*0e9c*/ 	.word	0x0002e860
        /*0ea0*/ 	.short	0x010a
        /*0ea2*/ 	.byte	0x3f
	.zero		1


	//   ....[87]....
        /*0ea4*/ 	.word	0x00022be0
        /*0ea8*/ 	.word	0x00000011
        /*0eac*/ 	.word	0x0002e870
        /*0eb0*/ 	.short	0x010a
        /*0eb2*/ 	.byte	0x3f
	.zero		1


	//   ....[88]....
        /*0eb4*/ 	.word	0x00022c30
        /*0eb8*/ 	.word	0x00000011
        /*0ebc*/ 	.word	0x0002e860
        /*0ec0*/ 	.short	0x010a
        /*0ec2*/ 	.byte	0x3f
	.zero		1


	//   ....[89]....
        /*0ec4*/ 	.word	0x00022c80
        /*0ec8*/ 	.word	0x00000000
        /*0ecc*/ 	.word	0x0002e820
        /*0ed0*/ 	.short	0x010a
        /*0ed2*/ 	.byte	0x3f
	.zero		1


	//   ....[90]....
        /*0ed4*/ 	.word	0x00022e20
        /*0ed8*/ 	.word	0x00000006
        /*0edc*/ 	.word	0x00000000
        /*0ee0*/ 	.short	0x010a
        /*0ee2*/ 	.byte	0x3f
	.zero		1


	//   ....[91]....
        /*0ee4*/ 	.word	0x00022e70
        /*0ee8*/ 	.word	0x00000007
        /*0eec*/ 	.word	0x00000000
        /*0ef0*/ 	.short	0x010a
        /*0ef2*/ 	.byte	0x3f
	.zero		1


	//   ....[92]....
        /*0ef4*/ 	.word	0x00022ec0
        /*0ef8*/ 	.word	0x00000004
        /*0efc*/ 	.word	0x0002e860
        /*0f00*/ 	.short	0x010a
        /*0f02*/ 	.byte	0x3f
	.zero		1


	//   ....[93]....
        /*0f04*/ 	.word	0x00022f10
        /*0f08*/ 	.word	0x00000003
        /*0f0c*/ 	.word	0x0002e860
        /*0f10*/ 	.short	0x010a
        /*0f12*/ 	.byte	0x3f
	.zero		1


	//   ....[94]....
        /*0f14*/ 	.word	0x00022f60
        /*0f18*/ 	.word	0x00000004
        /*0f1c*/ 	.word	0x0002e880
        /*0f20*/ 	.short	0x010a
        /*0f22*/ 	.byte	0x3f
	.zero		1


	//----- nvinfo : EIATTR_NUM_MBARRIERS
	.align		4
.L_209:
        /*0f24*/ 	.byte	0x03, 0x38
        /*0f26*/ 	.short	0x0016


	//----- nvinfo : EIATTR_EXIT_INSTR_OFFSETS
	.align		4
        /*0f28*/ 	.byte	0x04, 0x1c
        /*0f2a*/ 	.short	(.L_211 - .L_210)


	//   ....[0]....
.L_210:
        /*0f2c*/ 	.word	0x00000a80


	//   ....[1]....
        /*0f30*/ 	.word	0x0001b3e0


	//   ....[2]....
        /*0f34*/ 	.word	0x00021b60


	//----- nvinfo : EIATTR_MAX_THREADS
	.align		4
.L_211:
        /*0f38*/ 	.byte	0x04, 0x05
        /*0f3a*/ 	.short	(.L_213 - .L_212)
.L_212:
        /*0f3c*/ 	.word	0x00000180
        /*0f40*/ 	.word	0x00000001
        /*0f44*/ 	.word	0x00000001


	//----- nvinfo : EIATTR_CRS_STACK_SIZE
	.align		4
.L_213:
        /*0f48*/ 	.byte	0x04, 0x1e
        /*0f4a*/ 	.short	(.L_215 - .L_214)
.L_214:
        /*0f4c*/ 	.word	0x00000000


	//----- nvinfo : EIATTR_CBANK_PARAM_SIZE
	.align		4
.L_215:
        /*0f50*/ 	.byte	0x03, 0x19
        /*0f52*/ 	.short	0x0af0


	//----- nvinfo : EIATTR_PARAM_CBANK
	.align		4
        /*0f54*/ 	.byte	0x04, 0x0a
        /*0f56*/ 	.short	(.L_217 - .L_216)
	.align		4
.L_216:
        /*0f58*/ 	.word	index@(.nv.constant0._ZN7cutlass13device_kernelIN5flash11enable_sm90INS1_16FlashAttnFwdSm90INS1_25CollectiveMainloopFwdSm90ILi2EN4cute5tupleIJNS5_1CILi1EEES8_S8_EEENS6_IJNS7_ILi128EEENS7_ILi224EEESA_EEELi128ENS_12float_e4m3_tEfNS_4arch4Sm90ELb0ELb1ELb0ELb1ELb0ELb0ELb0ELb1ELb1ELb1ELb1ELb0EEENS1_21CollectiveEpilogueFwdINS6_IJSA_SA_SB_EEES9_NS_10bfloat16_tESF_Li256ELb1ELb1ELb1ELb1EEENS1_36VarlenDynamicPersistentTileSchedulerILi128ELi224ELi256ELi128ELb1ELb1ELb1ELb1ELb0ELb1EEEEEEEEEvNT_6ParamsE)
        /*0f5c*/ 	.short	0x0210
        /*0f5e*/ 	.short	0x0af0


	//----- nvinfo : EIATTR_SW_WAR
	.align		4
.L_217:
        /*0f60*/ 	.byte	0x04, 0x36
        /*0f62*/ 	.short	(.L_219 - .L_218)
.L_218:
        /*0f64*/ 	.word	0x00000008
.L_219:


//--------------------- .nv.info._ZN7cutlass13device_kernelIN5flash11enable_sm90INS1_16FlashAttnFwdSm90INS1_25CollectiveMainloopFwdSm90ILi2EN4cute5tupleIJNS5_1CILi1EEES8_S8_EEENS6_IJNS7_ILi128EEENS7_ILi224EEESA_EEELi128ENS_12float_e4m3_tEfNS_4arch4Sm90ELb0ELb1ELb0ELb1ELb0ELb1ELb0ELb1ELb1ELb1ELb1ELb0EEENS1_21CollectiveEpilogueFwdINS6_IJSA_SA_SB_EEES9_NS_10bfloat16_tESF_Li256ELb1ELb1ELb1ELb1EEENS1_36VarlenDynamicPersistentTileSchedulerILi128ELi224ELi256ELi128ELb1ELb1ELb1ELb1ELb0ELb1EEEEEEEEEvNT_6ParamsE --------------------------
	.section	.nv.info._ZN7cutlass13device_kernelIN5flash11enable_sm90INS1_16FlashAttnFwdSm90INS1_25CollectiveMainloopFwdSm90ILi2EN4cute5tupleIJNS5_1CILi1EEES8_S8_EEENS6_IJNS7_ILi128EEENS7_ILi224EEESA_EEELi128ENS_12float_e4m3_tEfNS_4arch4Sm90ELb0ELb1ELb0ELb1ELb0ELb1ELb0ELb1ELb1ELb1ELb1ELb0EEENS1_21CollectiveEpilogueFwdINS6_IJSA_SA_SB_EEES9_NS_10bfloat16_tESF_Li256ELb1ELb1ELb1ELb1EEENS1_36VarlenDynamicPersistentTileSchedulerILi128ELi224ELi256ELi128ELb1ELb1ELb1ELb1ELb0ELb1EEEEEEEEEvNT_6ParamsE,"",@"SHT_CUDA_INFO"
	.sectionflags	@""
	.align	4


	//----- nvinfo : EIATTR_CUDA_API_VERSION
	.align		4
        /*0000*/ 	.byte	0x04, 0x37
        /*0002*/ 	.short	(.L_221 - .L_220)
.L_220:
        /*0004*/ 	.word	0x00000082


	//----- nvinfo : EIATTR_KPARAM_INFO
	.align		4
.L_221:
        /*0008*/ 	.byte	0x04, 0x17
        /*000a*/ 	.short	(.L_223 - .L_222)
.L_222:
        /*000c*/ 	.word	0x00000000
        /*0010*/ 	.short	0x0000
        /*0012*/ 	.short	0x0070
        /*0014*/ 	.byte	0x00, 0xf0, 0x01, 0x2a


	//----- nvinfo : EIATTR_SPARSE_MMA_MASK
	.align		4
.L_223:
        /*0018*/ 	.byte	0x03, 0x50
        /*001a*/ 	.short	0x0000


	//----- nvinfo : EIATTR_MAXREG_COUNT
	.align		4
        /*001c*/ 	.byte	0x03, 0x1b
        /*001e*/ 	.short	0x00a8


	//----- nvinfo : EIATTR_NUM_BARRIERS
	.align		4
        /*0020*/ 	.byte	0x02, 0x4c
        /*0022*/ 	.byte	0x10
	.zero		1


	//----- nvinfo : EIATTR_EXTERNS
	.align		4
        /*0024*/ 	.byte	0x04, 0x0f
        /*0026*/ 	.short	(.L_225 - .L_224)


	//   ....[0]....
	.align		4
.L_224:
        /*0028*/ 	.word	index@(__assertfail)


	//----- nvinfo : EIATTR_ANNOTATIONS
	.align		4
.L_225:
        /*002c*/ 	.byte	0x04, 0x55
        /*002e*/ 	.short	(.L_227 - .L_226)


	//   ....[0]....
.L_226:
        /* <DEDUP_REMOVED lines=172> */


	//----- nvinfo : EIATTR_MERCURY_ISA_VERSION
	.align		4
.L_227:
        /*0ae0*/ 	.byte	0x03, 0x5f
        /*0ae2*/ 	.short	0x0101


	//----- nvinfo : EIATTR_UNUSED_LOAD_BYTE_OFFSET
	.align		4
        /*0ae4*/ 	.byte	0x04, 0x44
        /*0ae6*/ 	.short	(.L_229 - .L_228)


	//   ....[0]....
.L_228:
        /*0ae8*/ 	.word	0x00000b20
        /*0aec*/ 	.word	0x0000fff0


	//   ....[1]....
        /*0af0*/ 	.word	0x0002a8e0
        /*0af4*/ 	.word	0x0000fff0


	//----- nvinfo : EIATTR_INT_WARP_WIDE_INSTR_OFFSETS
	.align		4
.L_229:
        /*0af8*/ 	.byte	0x04, 0x31
        /*0afa*/ 	.short	(.L_231 - .L_230)


	//   ....[0]....
.L_230:
        /*0afc*/ 	.word	0x00000190


	//   ....[1]....
        /*0b00*/ 	.word	0x000001d0


	//   ....[2]....
        /*0b04*/ 	.word	0x00000240


	//   ....[3]....
        /*0b08*/ 	.word	0x00032160


	//   ....[4]....
        /*0b0c*/ 	.word	0x00032200


	//   ....[5]....
        /*0b10*/ 	.word	0x00034b10


	//   ....[6]....
        /*0b14*/ 	.word	0x00034bb0


	//----- nvinfo : EIATTR_COOP_GROUP_MASK_REGIDS
	.align		4
.L_231:
        /*0b18*/ 	.byte	0x04, 0x29
        /*0b1a*/ 	.short	(.L_233 - .L_232)


	//   ....[0]....
.L_232:
        /*0b1c*/ 	.word	0xffffffff


	//   ....[1]....
        /*0b20*/ 	.word	0xffffffff


	//   ....[2]....
        /*0b24*/ 	.word	0xffffffff


	//   ....[3]....
        /*0b28*/ 	.word	0xffffffff


	//   ....[4]....
        /*0b2c*/ 	.word	0xffffffff


	//   ....[5]....
        /*0b30*/ 	.word	0xffffffff


	//   ....[6]....
        /*0b34*/ 	.word	0xffffffff


	//   ....[7]....
        /*0b38*/ 	.word	0xffffffff


	//   ....[8]....
        /*0b3c*/ 	.word	0xffffffff


	//   ....[9]....
        /*0b40*/ 	.word	0xffffffff


	//   ....[10]....
        /*0b44*/ 	.word	0xffffffff


	//   ....[11]....
        /*0b48*/ 	.word	0xffffffff


	//   ....[12]....
        /*0b4c*/ 	.word	0xffffffff


	//   ....[13]....
        /*0b50*/ 	.word	0xffffffff


	//   ....[14]....
        /*0b54*/ 	.word	0xffffffff


	//   ....[15]....
        /*0b58*/ 	.word	0xffffffff


	//   ....[16]....
        /*0b5c*/ 	.word	0xffffffff


	//   ....[17]....
        /*0b60*/ 	.word	0xffffffff


	//   ....[18]....
        /*0b64*/ 	.word	0xffffffff


	//   ....[19]....
        /*0b68*/ 	.word	0xffffffff


	//   ....[20]....
        /*0b6c*/ 	.word	0xffffffff


	//   ....[21]....
        /*0b70*/ 	.word	0xffffffff


	//   ....[22]....
        /*0b74*/ 	.word	0xffffffff


	//   ....[23]....
        /*0b78*/ 	.word	0xffffffff


	//   ....[24]....
        /*0b7c*/ 	.word	0xffffffff


	//   ....[25]....
        /*0b80*/ 	.word	0xffffffff


	//   ....[26]....
        /*0b84*/ 	.word	0xffffffff


	//   ....[27]....
        /*0b88*/ 	.word	0xffffffff


	//   ....[28]....
        /*0b8c*/ 	.word	0xffffffff


	//   ....[29]....
        /*0b90*/ 	.word	0xffffffff


	//   ....[30]....
        /*0b94*/ 	.word	0xffffffff


	//   ....[31]....
        /*0b98*/ 	.word	0xffffffff


	//   ....[32]....
        /*0b9c*/ 	.word	0xffffffff


	//   ....[33]....
        /*0ba0*/ 	.word	0xffffffff


	//   ....[34]....
        /*0ba4*/ 	.word	0xffffffff


	//   ....[35]....
        /*0ba8*/ 	.word	0xffffffff


	//   ....[36]....
        /*0bac*/ 	.word	0xffffffff


	//   ....[37]....
        /*0bb0*/ 	.word	0xffffffff


	//   ....[38]....
        /*0bb4*/ 	.word	0xffffffff


	//   ....[39]....
        /*0bb8*/ 	.word	0xffffffff


	//   ....[40]....
        /*0bbc*/ 	.word	0xffffffff


	//   ....[41]....
        /*0bc0*/ 	.word	0xffffffff


	//   ....[42]....
        /*0bc4*/ 	.word	0xffffffff


	//   ....[43]....
        /*0bc8*/ 	.word	0xffffffff


	//   ....[44]....
        /*0bcc*/ 	.word	0xffffffff


	//   ....[45]....
        /*0bd0*/ 	.word	0xffffffff


	//   ....[46]....
        /*0bd4*/ 	.word	0xffffffff


	//   ....[47]....
        /*0bd8*/ 	.word	0xffffffff


	//   ....[48]....
        /*0bdc*/ 	.word	0xffffffff


	//   ....[49]....
        /*0be0*/ 	.word	0xffffffff


	//   ....[50]....
        /*0be4*/ 	.word	0xffffffff


	//   ....[51]....
        /*0be8*/ 	.word	0xffffffff


	//   ....[52]....
        /*0bec*/ 	.word	0xffffffff


	//   ....[53]....
        /*0bf0*/ 	.word	0xffffffff


	//   ....[54]....
        /*0bf4*/ 	.word	0xffffffff


	//   ....[55]....
        /*0bf8*/ 	.word	0xffffffff


	//   ....[56]....
        /*0bfc*/ 	.word	0xffffffff


	//   ....[57]....
        /*0c00*/ 	.word	0xffffffff


	//   ....[58]....
        /*0c04*/ 	.word	0xffffffff


	//   ....[59]....
        /*0c08*/ 	.word	0xffffffff


	//   ....[60]....
        /*0c0c*/ 	.word	0xffffffff


	//   ....[61]....
        /*0c10*/ 	.word	0xffffffff


	//   ....[62]....
        /*0c14*/ 	.word	0xffffffff


	//   ....[63]....
        /*0c18*/ 	.word	0xffffffff


	//   ....[64]....
        /*0c1c*/ 	.word	0xffffffff


	//   ....[65]....
        /*0c20*/ 	.word	0xffffffff


	//   ....[66]....
        /*0c24*/ 	.word	0xffffffff


	//   ....[67]....
        /*0c28*/ 	.word	0xffffffff


	//   ....[68]....
        /*0c2c*/ 	.word	0xffffffff


	//   ....[69]....
        /*0c30*/ 	.word	0xffffffff


	//   ....[70]....
        /*0c34*/ 	.word	0xffffffff


	//   ....[71]....
        /*0c38*/ 	.word	0xffffffff


	//   ....[72]....
        /*0c3c*/ 	.word	0xffffffff


	//   ....[73]....
        /*0c40*/ 	.word	0xffffffff


	//   ....[74]....
        /*0c44*/ 	.word	0xffffffff


	//   ....[75]....
        /*0c48*/ 	.word	0xffffffff


	//   ....[76]....
        /*0c4c*/ 	.word	0xffffffff


	//   ....[77]....
        /*0c50*/ 	.word	0xffffffff


	//   ....[78]....
        /*0c54*/ 	.word	0xffffffff


	//   ....[79]....
        /*0c58*/ 	.word	0xffffffff


	//   ....[80]....
        /*0c5c*/ 	.word	0xffffffff


	//   ....[81]....
        /*0c60*/ 	.word	0xffffffff


	//   ....[82]....
        /*0c64*/ 	.word	0xffffffff


	//   ....[83]....
        /*0c68*/ 	.word	0xffffffff


	//   ....[84]....
        /*0c6c*/ 	.word	0xffffffff


	//   ....[85]....
        /*0c70*/ 	.word	0xffffffff


	//   ....[86]....
        /*0c74*/ 	.word	0xffffffff


	//   ....[87]....
        /*0c78*/ 	.word	0xffffffff


	//   ....[88]....
        /*0c7c*/ 	.word	0xffffffff


	//   ....[89]....
        /*0c80*/ 	.word	0xffffffff


	//   ....[90]....
        /*0c84*/ 	.word	0xffffffff


	//   ....[91]....
        /*0c88*/ 	.word	0xffffffff


	//   ....[92]....
        /*0c8c*/ 	.word	0xffffffff


	//   ....[93]....
        /*0c90*/ 	.word	0xffffffff


	//   ....[94]....
        /*0c94*/ 	.word	0xffffffff


	//   ....[95]....
        /*0c98*/ 	.word	0xffffffff


	//   ....[96]....
        /*0c9c*/ 	.word	0xffffffff


	//   ....[97]....
        /*0ca0*/ 	.word	0xffffffff


	//   ....[98]....
        /*0ca4*/ 	.word	0xffffffff


	//   ....[99]....
        /*0ca8*/ 	.word	0xffffffff


	//   ....[100]....
        /*0cac*/ 	.word	0xffffffff


	//   ....[101]....
        /*0cb0*/ 	.word	0xffffffff


	//   ....[102]....
        /*0cb4*/ 	.word	0xffffffff


	//   ....[103]....
        /*0cb8*/ 	.word	0xffffffff


	//   ....[104]....
        /*0cbc*/ 	.word	0xffffffff


	//   ....[105]....
        /*0cc0*/ 	.word	0xffffffff


	//   ....[106]....
        /*0cc4*/ 	.word	0xffffffff


	//   ....[107]....
        /*0cc8*/ 	.word	0xffffffff


	//   ....[108]....
        /*0ccc*/ 	.word	0xffffffff


	//   ....[109]....
        /*0cd0*/ 	.word	0xffffffff


	//   ....[110]....
        /*0cd4*/ 	.word	0xffffffff


	//   ....[111]....
        /*0cd8*/ 	.word	0xffffffff


	//   ....[112]....
        /*0cdc*/ 	.word	0xffffffff


	//   ....[113]....
        /*0ce0*/ 	.word	0xffffffff


	//   ....[114]....
        /*0ce4*/ 	.word	0xffffffff


	//   ....[115]....
        /*0ce8*/ 	.word	0xffffffff


	//   ....[116]....
        /*0cec*/ 	.word	0xffffffff


	//   ....[117]....
        /*0cf0*/ 	.word	0xffffffff


	//   ....[118]....
        /*0cf4*/ 	.word	0xffffffff


	//   ....[119]....
        /*0cf8*/ 	.word	0xffffffff


	//   ....[120]....
        /*0cfc*/ 	.word	0xffffffff


	//   ....[121]....
        /*0d00*/ 	.word	0xffffffff


	//   ....[122]....
        /*0d04*/ 	.word	0xffffffff


	//   ....[123]....
        /*0d08*/ 	.word	0xffffffff


	//   ....[124]....
        /*0d0c*/ 	.word	0xffffffff


	//   ....[125]....
        /*0d10*/ 	.word	0xffffffff


	//   ....[126]....
        /*0d14*/ 	.word	0xffffffff


	//   ....[127]....
        /*0d18*/ 	.word	0xffffffff


	//   ....[128]....
        /*0d1c*/ 	.word	0xffffffff


	//   ....[129]....
        /*0d20*/ 	.word	0xffffffff


	//   ....[130]....
        /*0d24*/ 	.word	0xffffffff


	//   ....[131]....
        /*0d28*/ 	.word	0xffffffff


	//   ....[132]....
        /*0d2c*/ 	.word	0xffffffff


	//   ....[133]....
        /*0d30*/ 	.word	0xffffffff


	//   ....[134]....
        /*0d34*/ 	.word	0xffffffff


	//   ....[135]....
        /*0d38*/ 	.word	0xffffffff


	//   ....[136]....
        /*0d3c*/ 	.word	0xffffffff


	//   ....[137]....
        /*0d40*/ 	.word	0xffffffff


	//   ....[138]....
        /*0d44*/ 	.word	0xffffffff


	//   ....[139]....
        /*0d48*/ 	.word	0xffffffff


	//   ....[140]....
        /*0d4c*/ 	.word	0xffffffff


	//   ....[141]....
        /*0d50*/ 	.word	0xffffffff


	//   ....[142]....
        /*0d54*/ 	.word	0xffffffff


	//   ....[143]....
        /*0d58*/ 	.word	0xffffffff


	//   ....[144]....
        /*0d5c*/ 	.word	0xffffffff


	//   ....[145]....
        /*0d60*/ 	.word	0xffffffff


	//   ....[146]....
        /*0d64*/ 	.word	0xffffffff


	//   ....[147]....
        /*0d68*/ 	.word	0xffffffff


	//   ....[148]....
        /*0d6c*/ 	.word	0xffffffff


	//   ....[149]....
        /*0d70*/ 	.word	0xffffffff


	//   ....[150]....
        /*0d74*/ 	.word	0xffffffff


	//   ....[151]....
        /*0d78*/ 	.word	0xffffffff


	//   ....[152]....
        /*0d7c*/ 	.word	0xffffffff


	//   ....[153]....
        /*0d80*/ 	.word	0xffffffff


	//   ....[154]....
        /*0d84*/ 	.word	0xffffffff


	//   ....[155]....
        /*0d88*/ 	.word	0xffffffff


	//   ....[156]....
        /*0d8c*/ 	.word	0xffffffff


	//   ....[157]....
        /*0d90*/ 	.word	0xffffffff


	//   ....[158]....
        /*0d94*/ 	.word	0xffffffff


	//   ....[159]....
        /*0d98*/ 	.word	0xffffffff


	//   ....[160]....
        /*0d9c*/ 	.word	0xffffffff


	//   ....[161]....
        /*0da0*/ 	.word	0xffffffff


	//   ....[162]....
        /*0da4*/ 	.word	0xffffffff


	//   ....[163]....
        /*0da8*/ 	.word	0xffffffff


	//   ....[164]....
        /*0dac*/ 	.word	0xffffffff


	//   ....[165]....
        /*0db0*/ 	.word	0xffffffff


	//   ....[166]....
        /*0db4*/ 	.word	0xffffffff


	//   ....[167]....
        /*0db8*/ 	.word	0xffffffff


	//   ....[168]....
        /*0dbc*/ 	.word	0xffffffff


	//   ....[169]....
        /*0dc0*/ 	.word	0xffffffff


	//   ....[170]....
        /*0dc4*/ 	.word	0xffffffff


	//   ....[171]....
        /*0dc8*/ 	.word	0xffffffff


	//   ....[172]....
        /*0dcc*/ 	.word	0xffffffff


	//   ....[173]....
        /*0dd0*/ 	.word	0xffffffff


	//   ....[174]....
        /*0dd4*/ 	.word	0xffffffff


	//   ....[175]....
        /*0dd8*/ 	.word	0xffffffff


	//   ....[176]....
        /*0ddc*/ 	.word	0xffffffff


	//   ....[177]....
        /*0de0*/ 	.word	0xffffffff


	//   ....[178]....
        /*0de4*/ 	.word	0xffffffff


	//   ....[179]....
        /*0de8*/ 	.word	0xffffffff


	//   ....[180]....
        /*0dec*/ 	.word	0xffffffff


	//   ....[181]....
        /*0df0*/ 	.word	0xffffffff


	//   ....[182]....
        /*0df4*/ 	.word	0xffffffff


	//   ....[183]....
        /*0df8*/ 	.word	0xffffffff


	//   ....[184]....
        /*0dfc*/ 	.word	0xffffffff


	//   ....[185]....
        /*0e00*/ 	.word	0xffffffff


	//   ....[186]....
        /*0e04*/ 	.word	0xffffffff


	//   ....[187]....
        /*0e08*/ 	.word	0xffffffff


	//   ....[188]....
        /*0e0c*/ 	.word	0xffffffff


	//   ....[189]....
        /*0e10*/ 	.word	0xffffffff


	//   ....[190]....
        /*0e14*/ 	.word	0xffffffff


	//   ....[191]....
        /*0e18*/ 	.word	0xffffffff


	//   ....[192]....
        /*0e1c*/ 	.word	0x0500000f


	//   ....[193]....
        /*0e20*/ 	.word	0x0500000f


	//   ....[194]....
        /*0e24*/ 	.word	0x0500000f


	//   ....[195]....
        /*0e28*/ 	.word	0x0500000f


	//   ....[196]....
        /*0e2c*/ 	.word	0x0500000f


	//   ....[197]....
        /*0e30*/ 	.word	0x0500000f


	//   ....[198]....
        /*0e34*/ 	.word	0x0500000f


	//   ....[199]....
        /*0e38*/ 	.word	0x0500000f


	//   ....[200]....
        /*0e3c*/ 	.word	0x0500000f


	//   ....[201]....
        /*0e40*/ 	.word	0x0500000f


	//   ....[202]....
        /*0e44*/ 	.word	0x0500000f


	//   ....[203]....
        /*0e48*/ 	.word	0x0500000f


	//   ....[204]....
        /*0e4c*/ 	.word	0x0500000f


	//   ....[205]....
        /*0e50*/ 	.word	0x0500000f


	//   ....[206]....
        /*0e54*/ 	.word	0x0500000f


	//   ....[207]....
        /*0e58*/ 	.word	0x0500000f


	//   ....[208]....
        /*0e5c*/ 	.word	0x0500000f


	//   ....[209]....
        /*0e60*/ 	.word	0x0500000f


	//   ....[210]....
        /*0e64*/ 	.word	0x0500000f


	//   ....[211]....
        /*0e68*/ 	.word	0x0500000f


	//   ....[212]....
        /*0e6c*/ 	.word	0x0500000f


	//   ....[213]....
        /*0e70*/ 	.word	0x0500000f


	//   ....[214]....
        /*0e74*/ 	.word	0x0500000f


	//   ....[215]....
        /*0e78*/ 	.word	0x0500000f


	//   ....[216]....
        /*0e7c*/ 	.word	0x0500000f


	//   ....[217]....
        /*0e80*/ 	.word	0x0500000f


	//   ....[218]....
        /*0e84*/ 	.word	0x0500000f


	//   ....[219]....
        /*0e88*/ 	.word	0x0500000f


	//   ....[220]....
        /*0e8c*/ 	.word	0x0500000f


	//   ....[221]....
        /*0e90*/ 	.word	0x0500000f


	//   ....[222]....
        /*0e94*/ 	.word	0x0500000f


	//   ....[223]....
        /*0e98*/ 	.word	0x0500000f


	//   ....[224]....
        /*0e9c*/ 	.word	0x0500000f


	//   ....[225]....
        /*0ea0*/ 	.word	0x0500000f


	//   ....[226]....
        /*0ea4*/ 	.word	0x0500000f


	//   ....[227]....
        /*0ea8*/ 	.word	0x0500000f


	//   ....[228]....
        /*0eac*/ 	.word	0x0500000f


	//   ....[229]....
        /*0eb0*/ 	.word	0x0500000f


	//   ....[230]....
        /*0eb4*/ 	.word	0x0500000f


	//   ....[231]....
        /*0eb8*/ 	.word	0x0500000f


	//   ....[232]....
        /*0ebc*/ 	.word	0x0500000f


	//   ....[233]....
        /*0ec0*/ 	.word	0x0500000f


	//   ....[234]....
        /*0ec4*/ 	.word	0x0500000f


	//   ....[235]....
        /*0ec8*/ 	.word	0x0500000f


	//   ....[236]....
        /*0ecc*/ 	.word	0x0500000f


	//   ....[237]....
        /*0ed0*/ 	.word	0x0500000f


	//   ....[238]....
        /*0ed4*/ 	.word	0x0500000f


	//   ....[239]....
        /*0ed8*/ 	.word	0x0500000f


	//   ....[240]....
        /*0edc*/ 	.word	0x0500000f


	//   ....[241]....
        /*0ee0*/ 	.word	0x0500000f


	//   ....[242]....
        /*0ee4*/ 	.word	0x0500000f


	//   ....[243]....
        /*0ee8*/ 	.word	0x0500000f


	//   ....[244]....
        /*0eec*/ 	.word	0x0500000f


	//   ....[245]....
        /*0ef0*/ 	.word	0x0500000f


	//   ....[246]....
        /*0ef4*/ 	.word	0x0500000f


	//   ....[247]....
        /*0ef8*/ 	.word	0x0500000f


	//   ....[248]....
        /*0efc*/ 	.word	0x0500000f


	//   ....[249]....
        /*0f00*/ 	.word	0x0500000f


	//   ....[250]....
        /*0f04*/ 	.word	0x0500000f


	//   ....[251]....
        /*0f08*/ 	.word	0x0500000f


	//   ....[252]....
        /*0f0c*/ 	.word	0x0500000f


	//   ....[253]....
        /*0f10*/ 	.word	0x0500000f


	//   ....[254]....
        /*0f14*/ 	.word	0x0500000f


	//   ....[255]....
        /*0f18*/ 	.word	0x0500000f


	//   ....[0]....
        /*0f1c*/ 	.word	0x0500000f


	//   ....[1]....
        /*0f20*/ 	.word	0x0500000f


	//   ....[2]....
        /*0f24*/ 	.word	0x0500000f


	//   ....[3]....
        /*0f28*/ 	.word	0x0500000f


	//   ....[4]....
        /*0f2c*/ 	.word	0x0500000f


	//   ....[5]....
        /*0f30*/ 	.word	0x0500000f


	//   ....[6]....
        /*0f34*/ 	.word	0x0500000f


	//   ....[7]....
        /*0f38*/ 	.word	0x0500000f


	//   ....[8]....
        /*0f3c*/ 	.word	0x0500000f


	//   ....[9]....
        /*0f40*/ 	.word	0x0500000f


	//   ....[10]....
        /*0f44*/ 	.word	0x0500000f


	//   ....[11]....
        /*0f48*/ 	.word	0x0500000f


	//   ....[12]....
        /*0f4c*/ 	.word	0x0500000f


	//   ....[13]....
        /*0f50*/ 	.word	0x0500000f


	//   ....[14]....
        /*0f54*/ 	.word	0x0500000f


	//   ....[15]....
        /*0f58*/ 	.word	0x0500000f


	//   ....[16]....
        /*0f5c*/ 	.word	0x0500000f


	//   ....[17]....
        /*0f60*/ 	.word	0x0500000f


	//   ....[18]....
        /*0f64*/ 	.word	0x0500000f


	//   ....[19]....
        /*0f68*/ 	.word	0x0500000f


	//   ....[20]....
        /*0f6c*/ 	.word	0x0500000f


	//   ....[21]....
        /*0f70*/ 	.word	0x0500000f


	//   ....[22]....
        /*0f74*/ 	.word	0x0500000f


	//   ....[23]....
        /*0f78*/ 	.word	0x0500000f


	//   ....[24]....
        /*0f7c*/ 	.word	0x0500000f


	//   ....[25]....
        /*0f80*/ 	.word	0x0500000f


	//   ....[26]....
        /*0f84*/ 	.word	0x0500000f


	//   ....[27]....
        /*0f88*/ 	.word	0x0500000f


	//   ....[28]....
        /*0f8c*/ 	.word	0x0500000f


	//   ....[29]....
        /*0f90*/ 	.word	0x0500000f


	//   ....[30]....
        /*0f94*/ 	.word	0x0500000f


	//   ....[31]....
        /*0f98*/ 	.word	0x0500000f


	//   ....[32]....
        /*0f9c*/ 	.word	0x0500000f


	//   ....[33]....
        /*0fa0*/ 	.word	0x0500000f


	//   ....[34]....
        /*0fa4*/ 	.word	0x0500000f


	//   ....[35]....
        /*0fa8*/ 	.word	0x0500000f


	//   ....[36]....
        /*0fac*/ 	.word	0x0500000f


	//   ....[37]....
        /*0fb0*/ 	.word	0x0500000f


	//   ....[38]....
        /*0fb4*/ 	.word	0x0500000f


	//   ....[39]....
        /*0fb8*/ 	.word	0x0500000f


	//   ....[40]....
        /*0fbc*/ 	.word	0x0500000f


	//   ....[41]....
        /*0fc0*/ 	.word	0x0500000f


	//   ....[42]....
        /*0fc4*/ 	.word	0x0500000f


	//   ....[43]....
        /*0fc8*/ 	.word	0x0500000f


	//   ....[44]....
        /*0fcc*/ 	.word	0x0500000f


	//   ....[45]....
        /*0fd0*/ 	.word	0x0500000f


	//   ....[46]....
        /*0fd4*/ 	.word	0x0500000f


	//   ....[47]....
        /*0fd8*/ 	.word	0x0500000f


	//   ....[48]....
        /*0fdc*/ 	.word	0x0500000f


	//   ....[49]....
        /*0fe0*/ 	.word	0x0500000f


	//   ....[50]....
        /*0fe4*/ 	.word	0x0500000f


	//   ....[51]....
        /*0fe8*/ 	.word	0x0500000f


	//   ....[52]....
        /*0fec*/ 	.word	0x0500000f


	//   ....[53]....
        /*0ff0*/ 	.word	0x0500000f


	//   ....[54]....
        /*0ff4*/ 	.word	0x0500000f


	//   ....[55]....
        /*0ff8*/ 	.word	0x0500000f


	//   ....[56]....
        /*0ffc*/ 	.word	0x0500000f


	//   ....[57]....
        /*1000*/ 	.word	0x0500000f


	//   ....[58]....
        /*1004*/ 	.word	0x0500000f


	//   ....[59]....
        /*1008*/ 	.word	0x0500000f


	//   ....[60]....
        /*100c*/ 	.word	0x0500000f


	//   ....[61]....
        /*1010*/ 	.word	0x0500000f


	//   ....[62]....
        /*1014*/ 	.word	0x0500000f


	//   ....[63]....
        /*1018*/ 	.word	0x0500000f


	//   ....[64]....
        /*101c*/ 	.word	0x0500000f


	//   ....[65]....
        /*1020*/ 	.word	0x0500000f


	//   ....[66]....
        /*1024*/ 	.word	0x0500000f


	//   ....[67]....
        /*1028*/ 	.word	0x0500000f


	//   ....[68]....
        /*102c*/ 	.word	0x0500000f


	//   ....[69]....
        /*1030*/ 	.word	0x0500000f


	//   ....[70]....
        /*1034*/ 	.word	0x0500000f


	//   ....[71]....
        /*1038*/ 	.word	0x0500000f


	//   ....[72]....
        /*103c*/ 	.word	0x0500000f


	//   ....[73]....
        /*1040*/ 	.word	0x0500000f


	//----- nvinfo : EIATTR_COOP_GROUP_INSTR_OFFSETS
	.align		4
.L_233:
        /*1044*/ 	.byte	0x04, 0x28
        /*1046*/ 	.short	(.L_235 - .L_234)


	//   ....[0]....
.L_234:
        /*1048*/ 	.word	0x00000070


	//   ....[1]....
        /*104c*/ 	.word	0x000001a0


	//   ....[2]....
        /*1050*/ 	.word	0x000001f0


	//   ....[3]....
        /*1054*/ 	.word	0x00000420


	//   ....[4]....
        /*1058*/ 	.word	0x00000580


	//   ....[5]....
        /*105c*/ 	.word	0x000006a0


	//   ....[6]....
        /*1060*/ 	.word	0x00000800


	//   ....[7]....
        /*1064*/ 	.word	0x0000d990


	//   ....[8]....
        /*1068*/ 	.word	0x0000e120


	//   ....[9]....
        /*106c*/ 	.word	0x0000e130


	//   ....[10]....
        /*1070*/ 	.word	0x0000e140


	//   ....[11]....
        /*1074*/ 	.word	0x0000e150


	//   ....[12]....
        /*1078*/ 	.word	0x0000e370


	//   ....[13]....
        /*107c*/ 	.word	0x0000e380


	//   ....[14]....
        /*1080*/ 	.word	0x0000e390


	//   ....[15]....
        /*1084*/ 	.word	0x0000e3a0


	//   ....[16]....
        /*1088*/ 	.word	0x00010830


	//   ....[17]....
        /*108c*/ 	.word	0x00010840


	//   ....[18]....
        /*1090*/ 	.word	0x00010850


	//   ....[19]....
        /*1094*/ 	.word	0x00010860


	//   ....[20]....
        /*1098*/ 	.word	0x00010960


	//   ....[21]....
        /*109c*/ 	.word	0x00010980


	//   ....[22]....
        /*10a0*/ 	.word	0x00010990


	//   ....[23]....
        /*10a4*/ 	.word	0x000109a0


	//   ....[24]....
        /*10a8*/ 	.word	0x00013f30


	//   ....[25]....
        /*10ac*/ 	.word	0x000141d0


	//   ....[26]....
        /*10b0*/ 	.word	0x000163c0


	//   ....[27]....
        /*10b4*/ 	.word	0x00016490


	//   ....[28]....
        /*10b8*/ 	.word	0x00016ec0


	//   ....[29]....
        /*10bc*/ 	.word	0x00016f30


	//   ....[30]....
        /*10c0*/ 	.word	0x0001a350


	//   ....[31]....
        /*10c4*/ 	.word	0x0001a5d0


	//   ....[32]....
        /*10c8*/ 	.word	0x0001c9d0


	//   ....[33]....
        /*10cc*/ 	.word	0x0001cad0


	//   ....[34]....
        /*10d0*/ 	.word	0x0001d690


	//   ....[35]....
        /*10d4*/ 	.word	0x0001d6e0


	//   ....[36]....
        /*10d8*/ 	.word	0x000211f0


	//   ....[37]....
        /*10dc*/ 	.word	0x000212f0


	//   ....[38]....
        /*10e0*/ 	.word	0x00021310


	//   ....[39]....
        /*10e4*/ 	.word	0x00021380


	//   ....[40]....
        /*10e8*/ 	.word	0x00024ef0


	//   ....[41]....
        /*10ec*/ 	.word	0x00025120


	//   ....[42]....
        /*10f0*/ 	.word	0x00027040


	//   ....[43]....
        /*10f4*/ 	.word	0x00027160


	//   ....[44]....
        /*10f8*/ 	.word	0x000283c0


	//   ....[45]....
        /*10fc*/ 	.word	0x00028400


	//   ....[46]....
        /*1100*/ 	.word	0x0002a020


	//   ....[47]....
        /*1104*/ 	.word	0x0002a080


	//   ....[48]....
        /*1108*/ 	.word	0x0002a0a0


	//   ....[49]....
        /*110c*/ 	.word	0x0002a0c0


	//   ....[50]....
        /*1110*/ 	.word	0x0002ae20


	//   ....[51]....
        /*1114*/ 	.word	0x0002ae60


	//   ....[52]....
        /*1118*/ 	.word	0x0002ae90


	//   ....[53]....
        /*111c*/ 	.word	0x0002aec0


	//   ....[54]....
        /*1120*/ 	.word	0x0002aef0


	//   ....[55]....
        /*1124*/ 	.word	0x0002af20


	//   ....[56]....
        /*1128*/ 	.word	0x0002af50


	//   ....[57]....
        /*112c*/ 	.word	0x0002af80


	//   ....[58]....
        /*1130*/ 	.word	0x0002afb0


	//   ....[59]....
        /*1134*/ 	.word	0x0002aff0


	//   ....[60]....
        /*1138*/ 	.word	0x0002b020


	//   ....[61]....
        /*113c*/ 	.word	0x0002b050


	//   ....[62]....
        /*1140*/ 	.word	0x0002b080


	//   ....[63]....
        /*1144*/ 	.word	0x0002b0b0


	//   ....[64]....
        /*1148*/ 	.word	0x0002b0e0


	//   ....[65]....
        /*114c*/ 	.word	0x0002b110


	//   ....[66]....
        /*1150*/ 	.word	0x0002b140


	//   ....[67]....
        /*1154*/ 	.word	0x0002b170


	//   ....[68]....
        /*1158*/ 	.word	0x0002b1a0


	//   ....[69]....
        /*115c*/ 	.word	0x0002b1d0


	//   ....[70]....
        /*1160*/ 	.word	0x0002b200


	//   ....[71]....
        /*1164*/ 	.word	0x0002b230


	//   ....[72]....
        /*1168*/ 	.word	0x0002b260


	//   ....[73]....
        /*116c*/ 	.word	0x0002b290


	//   ....[74]....
        /*1170*/ 	.word	0x0002b2c0


	//   ....[75]....
        /*1174*/ 	.word	0x0002b2f0


	//   ....[76]....
        /*1178*/ 	.word	0x0002b320


	//   ....[77]....
        /*117c*/ 	.word	0x0002b350


	//   ....[78]....
        /*1180*/ 	.word	0x0002b380


	//   ....[79]....
        /*1184*/ 	.word	0x0002b3b0


	//   ....[80]....
        /*1188*/ 	.word	0x0002b3e0


	//   ....[81]....
        /*118c*/ 	.word	0x0002b410


	//   ....[82]....
        /*1190*/ 	.word	0x0002b440


	//   ....[83]....
        /*1194*/ 	.word	0x0002b470


	//   ....[84]....
        /*1198*/ 	.word	0x0002b4a0


	//   ....[85]....
        /*119c*/ 	.word	0x0002b4d0


	//   ....[86]....
        /*11a0*/ 	.word	0x0002b500


	//   ....[87]....
        /*11a4*/ 	.word	0x0002b530


	//   ....[88]....
        /*11a8*/ 	.word	0x0002b560


	//   ....[89]....
        /*11ac*/ 	.word	0x0002b590


	//   ....[90]....
        /*11b0*/ 	.word	0x0002b5c0


	//   ....[91]....
        /*11b4*/ 	.word	0x0002b5f0


	//   ....[92]....
        /*11b8*/ 	.word	0x0002b620


	//   ....[93]....
        /*11bc*/ 	.word	0x0002b650


	//   ....[94]....
        /*11c0*/ 	.word	0x0002b680


	//   ....[95]....
        /*11c4*/ 	.word	0x0002b6b0


	//   ....[96]....
        /*11c8*/ 	.word	0x0002b6e0


	//   ....[97]....
        /*11cc*/ 	.word	0x0002b710


	//   ....[98]....
        /*11d0*/ 	.word	0x0002b730


	//   ....[99]....
        /*11d4*/ 	.word	0x0002b760


	//   ....[100]....
        /*11d8*/ 	.word	0x0002b790


	//   ....[101]....
        /*11dc*/ 	.word	0x0002b7c0


	//   ....[102]....
        /*11e0*/ 	.word	0x0002b7f0


	//   ....[103]....
        /*11e4*/ 	.word	0x0002b820


	//   ....[104]....
        /*11e8*/ 	.word	0x0002b830


	//   ....[105]....
        /*11ec*/ 	.word	0x0002b840


	//   ....[106]....
        /*11f0*/ 	.word	0x0002b850


	//   ....[107]....
        /*11f4*/ 	.word	0x0002b860


	//   ....[108]....
        /*11f8*/ 	.word	0x0002b870


	//   ....[109]....
        /*11fc*/ 	.word	0x0002b880


	//   ....[110]....
        /*1200*/ 	.word	0x0002b8b0


	//   ....[111]....
        /*1204*/ 	.word	0x0002b8e0


	//   ....[112]....
        /*1208*/ 	.word	0x0002b8f0


	//   ....[113]....
        /*120c*/ 	.word	0x0002b920


	//   ....[114]....
        /*1210*/ 	.word	0x0002c290


	//   ....[115]....
        /*1214*/ 	.word	0x0002c2b0


	//   ....[116]....
        /*1218*/ 	.word	0x0002c2d0


	//   ....[117]....
        /*121c*/ 	.word	0x0002c2e0


	//   ....[118]....
        /*1220*/ 	.word	0x0002c9b0


	//   ....[119]....
        /*1224*/ 	.word	0x0002c9c0


	//   ....[120]....
        /*1228*/ 	.word	0x0002cae0


	//   ....[121]....
        /*122c*/ 	.word	0x0002caf0


	//   ....[122]....
        /*1230*/ 	.word	0x0002cc10


	//   ....[123]....
        /*1234*/ 	.word	0x0002cc20


	//   ....[124]....
        /*1238*/ 	.word	0x0002cd40


	//   ....[125]....
        /*123c*/ 	.word	0x0002cd50


	//   ....[126]....
        /*1240*/ 	.word	0x0002d310


	//   ....[127]....
        /*1244*/ 	.word	0x0002d320


	//   ....[128]....
        /*1248*/ 	.word	0x0002d8c0


	//   ....[129]....
        /*124c*/ 	.word	0x0002d8d0


	//   ....[130]....
        /*1250*/ 	.word	0x0002e660


	//   ....[131]....
        /*1254*/ 	.word	0x0002e670


	//   ....[132]....
        /*1258*/ 	.word	0x0002e7a0


	//   ....[133]....
        /*125c*/ 	.word	0x0002e7b0


	//   ....[134]....
        /*1260*/ 	.word	0x0002e8d0


	//   ....[135]....
        /*1264*/ 	.word	0x0002e8e0


	//   ....[136]....
        /*1268*/ 	.word	0x0002ea00


	//   ....[137]....
        /*126c*/ 	.word	0x0002ea10


	//   ....[138]....
        /*1270*/ 	.word	0x0002eba0


	//   ....[139]....
        /*1274*/ 	.word	0x0002edd0


	//   ....[140]....
        /*1278*/ 	.word	0x0002ee00


	//   ....[141]....
        /*127c*/ 	.word	0x0002ee30


	//   ....[142]....
        /*1280*/ 	.word	0x0002ee60


	//   ....[143]....
        /*1284*/ 	.word	0x0002ee90


	//   ....[144]....
        /*1288*/ 	.word	0x0002eec0


	//   ....[145]....
        /*128c*/ 	.word	0x0002f070


	//   ....[146]....
        /*1290*/ 	.word	0x0002f0a0


	//   ....[147]....
        /*1294*/ 	.word	0x0002f0d0


	//   ....[148]....
        /*1298*/ 	.word	0x0002f100


	//   ....[149]....
        /*129c*/ 	.word	0x0002f130


	//   ....[150]....
        /*12a0*/ 	.word	0x0002f160


	//   ....[151]....
        /*12a4*/ 	.word	0x0002f200


	//   ....[152]....
        /*12a8*/ 	.word	0x0002f230


	//   ....[153]....
        /*12ac*/ 	.word	0x0002f240


	//   ....[154]....
        /*12b0*/ 	.word	0x0002f270


	//   ....[155]....
        /*12b4*/ 	.word	0x00030d40


	//   ....[156]....
        /*12b8*/ 	.word	0x000328f0


	//   ....[157]....
        /*12bc*/ 	.word	0x000334c0


	//   ....[158]....
        /*12c0*/ 	.word	0x000334e0


	//   ....[159]....
        /*12c4*/ 	.word	0x00033590


	//   ....[160]....
        /*12c8*/ 	.word	0x000335a0


	//   ....[161]....
        /*12cc*/ 	.word	0x00033620


	//   ....[162]....
        /*12d0*/ 	.word	0x00033630


	//   ....[163]....
        /*12d4*/ 	.word	0x000336b0


	//   ....[164]....
        /*12d8*/ 	.word	0x000336c0


	//   ....[165]....
        /*12dc*/ 	.word	0x00033740


	//   ....[166]....
        /*12e0*/ 	.word	0x00033750


	//   ....[167]....
        /*12e4*/ 	.word	0x000337d0


	//   ....[168]....
        /*12e8*/ 	.word	0x000337e0


	//   ....[169]....
        /*12ec*/ 	.word	0x00033860


	//   ....[170]....
        /*12f0*/ 	.word	0x00033870


	//   ....[171]....
        /*12f4*/ 	.word	0x000338c0


	//   ....[172]....
        /*12f8*/ 	.word	0x000338e0


	//   ....[173]....
        /*12fc*/ 	.word	0x000356b0


	//   ....[174]....
        /*1300*/ 	.word	0x000356e0


	//   ....[175]....
        /*1304*/ 	.word	0x00035740


	//   ....[176]....
        /*1308*/ 	.word	0x00035770


	//   ....[177]....
        /*130c*/ 	.word	0x000357a0


	//   ....[178]....
        /*1310*/ 	.word	0x000357d0


	//   ....[179]....
        /*1314*/ 	.word	0x00035800


	//   ....[180]....
        /*1318*/ 	.word	0x00035830


	//   ....[181]....
        /*131c*/ 	.word	0x00035a00


	//   ....[182]....
        /*1320*/ 	.word	0x00035a30


	//   ....[183]....
        /*1324*/ 	.word	0x00035a60


	//   ....[184]....
        /*1328*/ 	.word	0x00035a90


	//   ....[185]....
        /*132c*/ 	.word	0x00035ac0


	//   ....[186]....
        /*1330*/ 	.word	0x00035af0


	//   ....[187]....
        /*1334*/ 	.word	0x00035bc0


	//   ....[188]....
        /*1338*/ 	.word	0x00035be0


	//   ....[189]....
        /*133c*/ 	.word	0x00035bf0


	//   ....[190]....
        /*1340*/ 	.word	0x00035c70


	//   ....[191]....
        /*1344*/ 	.word	0x000367d0


	//   ....[192]....
        /*1348*/ 	.word	0x00036c90


	//   ....[193]....
        /*134c*/ 	.word	0x00036d40


	//   ....[194]....
        /*1350*/ 	.word	0x00036dd0


	//   ....[195]....
        /*1354*/ 	.word	0x00036e20


	//   ....[196]....
        /*1358*/ 	.word	0x00036e70


	//   ....[197]....
        /*135c*/ 	.word	0x00036f00


	//   ....[198]....
        /*1360*/ 	.word	0x00036f90


	//   ....[199]....
        /*1364*/ 	.word	0x00036fe0


	//   ....[200]....
        /*1368*/ 	.word	0x00037030


	//   ....[201]....
        /*136c*/ 	.word	0x00037120


	//   ....[202]....
        /*1370*/ 	.word	0x000371d0


	//   ....[203]....
        /*1374*/ 	.word	0x00037220


	//   ....[204]....
        /*1378*/ 	.word	0x00037270


	//   ....[205]....
        /*137c*/ 	.word	0x000373c0


	//   ....[206]....
        /*1380*/ 	.word	0x00037410


	//   ....[207]....
        /*1384*/ 	.word	0x00037460


	//   ....[208]....
        /*1388*/ 	.word	0x000374b0


	//   ....[209]....
        /*138c*/ 	.word	0x000378f0


	//   ....[210]....
        /*1390*/ 	.word	0x00037a10


	//   ....[211]....
        /*1394*/ 	.word	0x00037b40


	//   ....[212]....
        /*1398*/ 	.word	0x00037c60


	//   ....[213]....
        /*139c*/ 	.word	0x00037d90


	//   ....[214]....
        /*13a0*/ 	.word	0x00037e50


	//   ....[215]....
        /*13a4*/ 	.word	0x00037eb0


	//   ....[216]....
        /*13a8*/ 	.word	0x00037f00


	//   ....[217]....
        /*13ac*/ 	.word	0x00037f80


	//   ....[218]....
        /*13b0*/ 	.word	0x00037ff0


	//   ....[219]....
        /*13b4*/ 	.word	0x00038050


	//   ....[220]....
        /*13b8*/ 	.word	0x000380a0


	//   ....[221]....
        /*13bc*/ 	.word	0x00038120


	//   ....[222]....
        /*13c0*/ 	.word	0x00038190


	//   ....[223]....
        /*13c4*/ 	.word	0x000381f0


	//   ....[224]....
        /*13c8*/ 	.word	0x00038240


	//   ....[225]....
        /*13cc*/ 	.word	0x000382c0


	//   ....[226]....
        /*13d0*/ 	.word	0x00038330


	//   ....[227]....
        /*13d4*/ 	.word	0x00038390


	//   ....[228]....
        /*13d8*/ 	.word	0x000383e0


	//   ....[229]....
        /*13dc*/ 	.word	0x00038460


	//   ....[230]....
        /*13e0*/ 	.word	0x000384d0


	//   ....[231]....
        /*13e4*/ 	.word	0x00038530


	//   ....[232]....
        /*13e8*/ 	.word	0x00038580


	//   ....[233]....
        /*13ec*/ 	.word	0x00038600


	//   ....[234]....
        /*13f0*/ 	.word	0x00038670


	//   ....[235]....
        /*13f4*/ 	.word	0x000386d0


	//   ....[236]....
        /*13f8*/ 	.word	0x00038720


	//   ....[237]....
        /*13fc*/ 	.word	0x000387a0


	//   ....[238]....
        /*1400*/ 	.word	0x00038810


	//   ....[239]....
        /*1404*/ 	.word	0x00038870


	//   ....[240]....
        /*1408*/ 	.word	0x000388c0


	//   ....[241]....
        /*140c*/ 	.word	0x00038940


	//   ....[242]....
        /*1410*/ 	.word	0x000389b0


	//   ....[243]....
        /*1414*/ 	.word	0x00038a10


	//   ....[244]....
        /*1418*/ 	.word	0x00038a60


	//   ....[245]....
        /*141c*/ 	.word	0x00038ae0


	//   ....[246]....
        /*1420*/ 	.word	0x00038b50


	//   ....[247]....
        /*1424*/ 	.word	0x00038bb0


	//   ....[248]....
        /*1428*/ 	.word	0x00038c00


	//   ....[249]....
        /*142c*/ 	.word	0x00038c80


	//   ....[250]....
        /*1430*/ 	.word	0x00038cf0


	//   ....[251]....
        /*1434*/ 	.word	0x00038d50


	//   ....[252]....
        /*1438*/ 	.word	0x00038da0


	//   ....[253]....
        /*143c*/ 	.word	0x00038e20


	//   ....[254]....
        /*1440*/ 	.word	0x00038e90


	//   ....[255]....
        /*1444*/ 	.word	0x00038ef0


	//   ....[0]....
        /*1448*/ 	.word	0x00038f40


	//   ....[1]....
        /*144c*/ 	.word	0x00038fc0


	//   ....[2]....
        /*1450*/ 	.word	0x00039010


	//   ....[3]....
        /*1454*/ 	.word	0x00039070


	//   ....[4]....
        /*1458*/ 	.word	0x000390c0


	//   ....[5]....
        /*145c*/ 	.word	0x00039140


	//   ....[6]....
        /*1460*/ 	.word	0x000391a0


	//   ....[7]....
        /*1464*/ 	.word	0x00039200


	//   ....[8]....
        /*1468*/ 	.word	0x00039250


	//   ....[9]....
        /*146c*/ 	.word	0x000392d0


	//   ....[10]....
        /*1470*/ 	.word	0x00039330


	//   ....[11]....
        /*1474*/ 	.word	0x000393a0


	//   ....[12]....
        /*1478*/ 	.word	0x000393f0


	//   ....[13]....
        /*147c*/ 	.word	0x00039480


	//   ....[14]....
        /*1480*/ 	.word	0x000394f0


	//   ....[15]....
        /*1484*/ 	.word	0x00039560


	//   ....[16]....
        /*1488*/ 	.word	0x000395c0


	//   ....[17]....
        /*148c*/ 	.word	0x00039650


	//   ....[18]....
        /*1490*/ 	.word	0x000396a0


	//   ....[19]....
        /*1494*/ 	.word	0x00039730


	//   ....[20]....
        /*1498*/ 	.word	0x000397c0


	//   ....[21]....
        /*149c*/ 	.word	0x00039850


	//   ....[22]....
        /*14a0*/ 	.word	0x000398e0


	//   ....[23]....
        /*14a4*/ 	.word	0x00039970


	//   ....[24]....
        /*14a8*/ 	.word	0x00039a00


	//   ....[25]....
        /*14ac*/ 	.word	0x00039a80


	//   ....[26]....
        /*14b0*/ 	.word	0x00039ad0


	//   ....[27]....
        /*14b4*/ 	.word	0x00039b60


	//   ....[28]....
        /*14b8*/ 	.word	0x00039bf0


	//   ....[29]....
        /*14bc*/ 	.word	0x00039c70


	//   ....[30]....
        /*14c0*/ 	.word	0x00039cc0


	//   ....[31]....
        /*14c4*/ 	.word	0x00039d50


	//   ....[32]....
        /*14c8*/ 	.word	0x00039de0


	//   ....[33]....
        /*14cc*/ 	.word	0x00039e70


	//   ....[34]....
        /*14d0*/ 	.word	0x00039f00


	//   ....[35]....
        /*14d4*/ 	.word	0x00039f90


	//   ....[36]....
        /*14d8*/ 	.word	0x0003a020


	//   ....[37]....
        /*14dc*/ 	.word	0x0003a0e0


	//   ....[38]....
        /*14e0*/ 	.word	0x0003a3c0


	//   ....[39]....
        /*14e4*/ 	.word	0x0003a5d0


	//   ....[40]....
        /*14e8*/ 	.word	0x0003a620


	//   ....[41]....
        /*14ec*/ 	.word	0x0003a730


	//   ....[42]....
        /*14f0*/ 	.word	0x0003a780


	//   ....[43]....
        /*14f4*/ 	.word	0x0003a890


	//   ....[44]....
        /*14f8*/ 	.word	0x0003a8e0


	//   ....[45]....
        /*14fc*/ 	.word	0x0003a9f0


	//   ....[46]....
        /*1500*/ 	.word	0x0003aa40


	//   ....[47]....
        /*1504*/ 	.word	0x0003ab50


	//   ....[48]....
        /*1508*/ 	.word	0x0003aba0


	//   ....[49]....
        /*150c*/ 	.word	0x0003acb0


	//   ....[50]....
        /*1510*/ 	.word	0x0003ad00


	//   ....[51]....
        /*1514*/ 	.word	0x0003adf0


	//   ....[52]....
        /*1518*/ 	.word	0x0003ae60


	//   ....[53]....
        /*151c*/ 	.word	0x0003af50


	//   ....[54]....
        /*1520*/ 	.word	0x0003afa0


	//   ....[55]....
        /*1524*/ 	.word	0x0003b280


	//   ....[56]....
        /*1528*/ 	.word	0x0003b320


	//   ....[57]....
        /*152c*/ 	.word	0x0003b4d0


	//   ....[58]....
        /*1530*/ 	.word	0x0003b550


	//   ....[59]....
        /*1534*/ 	.word	0x0003b5d0


	//   ....[60]....
        /*1538*/ 	.word	0x0003b650


	//   ....[61]....
        /*153c*/ 	.word	0x0003b6d0


	//   ....[62]....
        /*1540*/ 	.word	0x0003b760


	//   ....[63]....
        /*1544*/ 	.word	0x0003b800


	//   ....[64]....
        /*1548*/ 	.word	0x0003b8b0


	//   ....[65]....
        /*154c*/ 	.word	0x0003b930


	//   ....[66]....
        /*1550*/ 	.word	0x0003b9b0


	//   ....[67]....
        /*1554*/ 	.word	0x0003ba30


	//   ....[68]....
        /*1558*/ 	.word	0x0003bac0


	//   ....[69]....
        /*155c*/ 	.word	0x0003bb40


	//   ....[70]....
        /*1560*/ 	.word	0x0003bbf0


	//   ....[71]....
        /*1564*/ 	.word	0x0003bc40


	//   ....[72]....
        /*1568*/ 	.word	0x0003bd00


	//   ....[73]....
        /*156c*/ 	.word	0x0003be30


	//----- nvinfo : EIATTR_REG_RECONFIG
	.align		4
.L_235:
        /*1570*/ 	.byte	0x01, 0x54
	.zero		2


	//----- nvinfo : EIATTR_SYSCALL_OFFSETS
	.align		4
        /*1574*/ 	.byte	0x04, 0x46
        /*1576*/ 	.short	(.L_237 - .L_236)


	//   ....[0]....
.L_236:
        /*1578*/ 	.word	0x00002040


	//   ....[1]....
        /*157c*/ 	.word	0x00002190


	//   ....[2]....
        /*1580*/ 	.word	0x0000db50


	//   ....[3]....
        /*1584*/ 	.word	0x0000de90


	//   ....[4]....
        /*1588*/ 	.word	0x00032370


	//   ....[5]....
        /*158c*/ 	.word	0x000324e0


	//   ....[6]....
        /*1590*/ 	.word	0x00032630


	//   ....[7]....
        /*1594*/ 	.word	0x00032770


	//   ....[8]....
        /*1598*/ 	.word	0x000330b0


	//----- nvinfo : EIATTR_MBARRIER_INSTR_OFFSETS
	.align		4
.L_237:
        /*159c*/ 	.byte	0x04, 0x39
        /*159e*/ 	.short	(.L_239 - .L_238)


	//   ....[0]....
.L_238:
        /*15a0*/ 	.word	0x000002d0
        /*15a4*/ 	.word	0x000000ff
        /*15a8*/ 	.word	0x0002e800
        /*15ac*/ 	.short	0x0100
        /*15ae*/ 	.byte	0x08
	.zero		1


	//   ....[1]....
        /*15b0*/ 	.word	0x000002e0
        /*15b4*/ 	.word	0x000000ff
        /*15b8*/ 	.word	0x0002e820
        /*15bc*/ 	.short	0x0100
        /*15be*/ 	.byte	0x08
	.zero		1


	//   ....[2]....
        /*15c0*/ 	.word	0x000003d0
        /*15c4*/ 	.word	0x000000ff
        /*15c8*/ 	.word	0x0002e830
        /*15cc*/ 	.short	0x0100
        /*15ce*/ 	.byte	0x08
	.zero		1


	//   ....[3]....
        /*15d0*/ 	.word	0x000003e0
        /*15d4*/ 	.word	0x000000ff
        /*15d8*/ 	.word	0x0002e840
        /*15dc*/ 	.short	0x0100
        /*15de*/ 	.byte	0x08
	.zero		1


	//   ....[4]....
        /*15e0*/ 	.word	0x000003f0
        /*15e4*/ 	.word	0x000000ff
        /*15e8*/ 	.word	0x0002e838
        /*15ec*/ 	.short	0x0100
        /*15ee*/ 	.byte	0x08
	.zero		1


	//   ....[5]....
        /*15f0*/ 	.word	0x00000400
        /*15f4*/ 	.word	0x000000ff
        /*15f8*/ 	.word	0x0002e848
        /*15fc*/ 	.short	0x0100
        /*15fe*/ 	.byte	0x08
	.zero		1


	//   ....[6]....
        /*1600*/ 	.word	0x00000530
        /*1604*/ 	.word	0x000000ff
        /*1608*/ 	.word	0x0002e850
        /*160c*/ 	.short	0x0100
        /*160e*/ 	.byte	0x08
	.zero		1


	//   ....[7]....
        /*1610*/ 	.word	0x00000540
        /*1614*/ 	.word	0x000000ff
        /*1618*/ 	.word	0x0002e860
        /*161c*/ 	.short	0x0100
        /*161e*/ 	.byte	0x08
	.zero		1


	//   ....[8]....
        /*1620*/ 	.word	0x00000550
        /*1624*/ 	.word	0x000000ff
        /*1628*/ 	.word	0x0002e858
        /*162c*/ 	.short	0x0100
        /*162e*/ 	.byte	0x08
	.zero		1


	//   ....[9]....
        /*1630*/ 	.word	0x00000560
        /*1634*/ 	.word	0x000000ff
        /*1638*/ 	.word	0x0002e868
        /*163c*/ 	.short	0x0100
        /*163e*/ 	.byte	0x08
	.zero		1


	//   ....[10]....
        /*1640*/ 	.word	0x00000650
        /*1644*/ 	.word	0x000000ff
        /*1648*/ 	.word	0x0002e870
        /*164c*/ 	.short	0x0100
        /*164e*/ 	.byte	0x06
	.zero		1


	//   ....[11]....
        /*1650*/ 	.word	0x00000660
        /*1654*/ 	.word	0x000000ff
        /*1658*/ 	.word	0x0002e880
        /*165c*/ 	.short	0x0100
        /*165e*/ 	.byte	0x06
	.zero		1


	//   ....[12]....
        /*1660*/ 	.word	0x00000670
        /*1664*/ 	.word	0x000000ff
        /*1668*/ 	.word	0x0002e878
        /*166c*/ 	.short	0x0100
        /*166e*/ 	.byte	0x06
	.zero		1


	//   ....[13]....
        /*1670*/ 	.word	0x00000680
        /*1674*/ 	.word	0x000000ff
        /*1678*/ 	.word	0x0002e888
        /*167c*/ 	.short	0x0100
        /*167e*/ 	.byte	0x06
	.zero		1


	//   ....[14]....
        /*1680*/ 	.word	0x000007b0
        /*1684*/ 	.word	0x000000ff
        /*1688*/ 	.word	0x0002e890
        /*168c*/ 	.short	0x0100
        /*168e*/ 	.byte	0x08
	.zero		1


	//   ....[15]....
        /*1690*/ 	.word	0x000007c0
        /*1694*/ 	.word	0x000000ff
        /*1698*/ 	.word	0x0002e8a0
        /*169c*/ 	.short	0x0100
        /*169e*/ 	.byte	0x08
	.zero		1


	//   ....[16]....
        /*16a0*/ 	.word	0x000007d0
        /*16a4*/ 	.word	0x000000ff
        /*16a8*/ 	.word	0x0002e898
        /*16ac*/ 	.short	0x0100
        /*16ae*/ 	.byte	0x08
	.zero		1


	//   ....[17]....
        /*16b0*/ 	.word	0x000007e0
        /*16b4*/ 	.word	0x000000ff
        /*16b8*/ 	.word	0x0002e8a8
        /*16bc*/ 	.short	0x0100
        /*16be*/ 	.byte	0x08
	.zero		1


	//   ....[18]....
        /*16c0*/ 	.word	0x00000910
        /*16c4*/ 	.word	0x000000ff
        /*16c8*/ 	.word	0x0002e8b0
        /*16cc*/ 	.short	0x0100
        /*16ce*/ 	.byte	0x08
	.zero		1


	//   ....[19]....
        /*16d0*/ 	.word	0x00000920
        /*16d4*/ 	.word	0x000000ff
        /*16d8*/ 	.word	0x0002e8c0
        /*16dc*/ 	.short	0x0100
        /*16de*/ 	.byte	0x08
	.zero		1


	//   ....[20]....
        /*16e0*/ 	.word	0x00000930
        /*16e4*/ 	.word	0x000000ff
        /*16e8*/ 	.word	0x0002e8b8
        /*16ec*/ 	.short	0x0100
        /*16ee*/ 	.byte	0x08
	.zero		1


	//   ....[21]....
        /*16f0*/ 	.word	0x00000940
        /*16f4*/ 	.word	0x000000ff
        /*16f8*/ 	.word	0x0002e8c8
        /*16fc*/ 	.short	0x0100
        /*16fe*/ 	.byte	0x08
	.zero		1


	//   ....[22]....
        /*1700*/ 	.word	0x00003770
        /*1704*/ 	.word	0x00000067
        /*1708*/ 	.word	0x0002e890
        /*170c*/ 	.short	0x010a
        /*170e*/ 	.byte	0x3f
	.zero		1


	//   ....[23]....
        /*1710*/ 	.word	0x00007ab0
        /*1714*/ 	.word	0x00000067
        /*1718*/ 	.word	0x0002e890
        /*171c*/ 	.short	0x010a
        /*171e*/ 	.byte	0x3f
	.zero		1


	//   ....[24]....
        /*1720*/ 	.word	0x0000bb90
        /*1724*/ 	.word	0x00000067
        /*1728*/ 	.word	0x0002e890
        /*172c*/ 	.short	0x010a
        /*172e*/ 	.byte	0x3f
	.zero		1


	//   ....[25]....
        /*1730*/ 	.word	0x0000c310
        /*1734*/ 	.word	0x0000002c
        /*1738*/ 	.word	0x00000000
        /*173c*/ 	.short	0x0101
        /*173e*/ 	.byte	0x3f
	.zero		1


	//   ....[26]....
        /*1740*/ 	.word	0x0000c350
        /*1744*/ 	.word	0x00000067
        /*1748*/ 	.word	0x0002e8b0
        /*174c*/ 	.short	0x010a
        /*174e*/ 	.byte	0x3f
	.zero		1


	//   ....[27]....
        /*1750*/ 	.word	0x0000cc30
        /*1754*/ 	.word	0x00000067
        /*1758*/ 	.word	0x00000000
        /*175c*/ 	.short	0x0101
        /*175e*/ 	.byte	0x3f
	.zero		1


	//   ....[28]....
        /*1760*/ 	.word	0x0000dc10
        /*1764*/ 	.word	0x00000012
        /*1768*/ 	.word	0x0002e800
        /*176c*/ 	.short	0x010a
        /*176e*/ 	.byte	0x3f
	.zero		1


	//   ....[29]....
        /*1770*/ 	.word	0x0000dc60
        /*1774*/ 	.word	0x00000012
        /*1778*/ 	.word	0x0002e800
        /*177c*/ 	.short	0x010a
        /*177e*/ 	.byte	0x3f
	.zero		1


	//   ....[30]....
        /*1780*/ 	.word	0x0000e6b0
        /*1784*/ 	.word	0x00000012
        /*1788*/ 	.word	0x0002e800
        /*178c*/ 	.short	0x010a
        /*178e*/ 	.byte	0x3f
	.zero		1


	//   ....[31]....
        /*1790*/ 	.word	0x00010c40
        /*1794*/ 	.word	0x00000012
        /*1798*/ 	.word	0x0002e800
        /*179c*/ 	.short	0x010a
        /*179e*/ 	.byte	0x3f
	.zero		1


	//   ....[32]....
        /*17a0*/ 	.word	0x00012d40
        /*17a4*/ 	.word	0x00000000
        /*17a8*/ 	.word	0x0002e830
        /*17ac*/ 	.short	0x010a
        /*17ae*/ 	.byte	0x3f
	.zero		1


	//   ....[33]....
        /*17b0*/ 	.word	0x00012de0
        /*17b4*/ 	.word	0x00000000
        /*17b8*/ 	.word	0x0002e830
        /*17bc*/ 	.short	0x010a
        /*17be*/ 	.byte	0x3f
	.zero		1


	//   ....[34]....
        /*17c0*/ 	.word	0x00013ff0
        /*17c4*/ 	.word	0x00000000
        /*17c8*/ 	.word	0x00000000
        /*17cc*/ 	.short	0x0101
        /*17ce*/ 	.byte	0x3f
	.zero		1


	//   ....[35]....
        /*17d0*/ 	.word	0x000189c0
        /*17d4*/ 	.word	0x0000000f
        /*17d8*/ 	.word	0x0002e830
        /*17dc*/ 	.short	0x010a
        /*17de*/ 	.byte	0x3f
	.zero		1


	//   ....[36]....
        /*17e0*/ 	.word	0x00018a10
        /*17e4*/ 	.word	0x0000000f
        /*17e8*/ 	.word	0x0002e830
        /*17ec*/ 	.short	0x010a
        /*17ee*/ 	.byte	0x3f
	.zero		1


	//   ....[37]....
        /*17f0*/ 	.word	0x00019e60
        /*17f4*/ 	.word	0x0000000f
        /*17f8*/ 	.word	0x0002e850
        /*17fc*/ 	.short	0x010a
        /*17fe*/ 	.byte	0x3f
	.zero		1


	//   ....[38]....
        /*1800*/ 	.word	0x00019ea0
        /*1804*/ 	.word	0x0000000f
        /*1808*/ 	.word	0x0002e850
        /*180c*/ 	.short	0x010a
        /*180e*/ 	.byte	0x3f
	.zero		1


	//   ....[39]....
        /*1810*/ 	.word	0x0001a3a0
        /*1814*/ 	.word	0x0000000e
        /*1818*/ 	.word	0x00000000
        /*181c*/ 	.short	0x0101
        /*181e*/ 	.byte	0x3f
	.zero		1


	//   ....[40]....
        /*1820*/ 	.word	0x0001f000
        /*1824*/ 	.word	0x00000067
        /*1828*/ 	.word	0x00000000
        /*182c*/ 	.short	0x0101
        /*182e*/ 	.byte	0x3f
	.zero		1


	//   ....[41]....
        /*1830*/ 	.word	0x0001f4b0
        /*1834*/ 	.word	0x00000003
        /*1838*/ 	.word	0x0002e830
        /*183c*/ 	.short	0x010a
        /*183e*/ 	.byte	0x3f
	.zero		1


	//   ....[42]....
        /*1840*/ 	.word	0x0001f500
        /*1844*/ 	.word	0x00000003
        /*1848*/ 	.word	0x0002e830
        /*184c*/ 	.short	0x010a
        /*184e*/ 	.byte	0x3f
	.zero		1


	//   ....[43]....
        /*1850*/ 	.word	0x00020960
        /*1854*/ 	.word	0x00000003
        /*1858*/ 	.word	0x0002e850
        /*185c*/ 	.short	0x010a
        /*185e*/ 	.byte	0x3f
	.zero		1


	//   ....[44]....
        /*1860*/ 	.word	0x000209a0
        /*1864*/ 	.word	0x00000003
        /*1868*/ 	.word	0x0002e850
        /*186c*/ 	.short	0x010a
        /*186e*/ 	.byte	0x3f
	.zero		1


	//   ....[45]....
        /*1870*/ 	.word	0x000226a0
        /*1874*/ 	.word	0x00000076
        /*1878*/ 	.word	0x00000000
        /*187c*/ 	.short	0x0101
        /*187e*/ 	.byte	0x3f
	.zero		1


	//   ....[46]....
        /*1880*/ 	.word	0x00022c80
        /*1884*/ 	.word	0x00000014
        /*1888*/ 	.word	0x00000000
        /*188c*/ 	.short	0x0101
        /*188e*/ 	.byte	0x3f
	.zero		1


	//   ....[47]....
        /*1890*/ 	.word	0x000234e0
        /*1894*/ 	.word	0x00000003
        /*1898*/ 	.word	0x0002e830
        /*189c*/ 	.short	0x010a
        /*189e*/ 	.byte	0x3f
	.zero		1


	//   ....[48]....
        /*18a0*/ 	.word	0x00023530
        /*18a4*/ 	.word	0x00000003
        /*18a8*/ 	.word	0x0002e830
        /*18ac*/ 	.short	0x010a
        /*18ae*/ 	.byte	0x3f
	.zero		1


	//   ....[49]....
        /*18b0*/ 	.word	0x000249b0
        /*18b4*/ 	.word	0x00000003
        /*18b8*/ 	.word	0x0002e850
        /*18bc*/ 	.short	0x010a
        /*18be*/ 	.byte	0x3f
	.zero		1


	//   ....[50]....
        /*18c0*/ 	.word	0x000249f0
        /*18c4*/ 	.word	0x00000003
        /*18c8*/ 	.word	0x0002e850
        /*18cc*/ 	.short	0x010a
        /*18ce*/ 	.byte	0x3f
	.zero		1


	//   ....[51]....
        /*18d0*/ 	.word	0x00024f20
        /*18d4*/ 	.word	0x0000000f
        /*18d8*/ 	.word	0x00000000
        /*18dc*/ 	.short	0x0101
        /*18de*/ 	.byte	0x3f
	.zero		1


	//   ....[52]....
        /*18e0*/ 	.word	0x00029450
        /*18e4*/ 	.word	0x0000000d
        /*18e8*/ 	.word	0x00000000
        /*18ec*/ 	.short	0x0101
        /*18ee*/ 	.byte	0x3f
	.zero		1


	//   ....[53]....
        /*18f0*/ 	.word	0x00029ba0
        /*18f4*/ 	.word	0x0000000d
        /*18f8*/ 	.word	0x0002e850
        /*18fc*/ 	.short	0x010a
        /*18fe*/ 	.byte	0x3f
	.zero		1


	//   ....[54]....
        /*1900*/ 	.word	0x00029c20
        /*1904*/ 	.word	0x0000000d
        /*1908*/ 	.word	0x0002e850
        /*190c*/ 	.short	0x010a
        /*190e*/ 	.byte	0x3f
	.zero		1


	//   ....[55]....
        /*1910*/ 	.word	0x0002a770
        /*1914*/ 	.word	0x00000002
        /*1918*/ 	.word	0x00000000
        /*191c*/ 	.short	0x0101
        /*191e*/ 	.byte	0x3f
	.zero		1


	//   ....[56]....
        /*1920*/ 	.word	0x0002c8e0
        /*1924*/ 	.word	0x00000000
        /*1928*/ 	.word	0x00000000
        /*192c*/ 	.short	0x0101
        /*192e*/ 	.byte	0x3f
	.zero		1


	//   ....[57]....
        /*1930*/ 	.word	0x0002d100
        /*1934*/ 	.word	0x0000000e
        /*1938*/ 	.word	0x00000000
        /*193c*/ 	.short	0x0101
        /*193e*/ 	.byte	0x3f
	.zero		1


	//   ....[58]....
        /*1940*/ 	.word	0x00030e20
        /*1944*/ 	.word	0x00000013
        /*1948*/ 	.word	0x0002e820
        /*194c*/ 	.short	0x010a
        /*194e*/ 	.byte	0x3f
	.zero		1


	//   ....[59]....
        /*1950*/ 	.word	0x00030ef0
        /*1954*/ 	.word	0x00000008
        /*1958*/ 	.word	0x0002e8a0
        /*195c*/ 	.short	0x010a
        /*195e*/ 	.byte	0x3f
	.zero		1


	//   ....[60]....
        /*1960*/ 	.word	0x00031130
        /*1964*/ 	.word	0x00000008
        /*1968*/ 	.word	0x0002e8c0
        /*196c*/ 	.short	0x010a
        /*196e*/ 	.byte	0x3f
	.zero		1


	//   ....[61]....
        /*1970*/ 	.word	0x000314e0
        /*1974*/ 	.word	0x00000006
        /*1978*/ 	.word	0x0002e8a0
        /*197c*/ 	.short	0x010a
        /*197e*/ 	.byte	0x3f
	.zero		1


	//   ....[62]....
        /*1980*/ 	.word	0x00031710
        /*1984*/ 	.word	0x00000006
        /*1988*/ 	.word	0x0002e8c0
        /*198c*/ 	.short	0x010a
        /*198e*/ 	.byte	0x3f
	.zero		1


	//   ....[63]....
        /*1990*/ 	.word	0x00032b70
        /*1994*/ 	.word	0x00000002
        /*1998*/ 	.word	0x0002e880
        /*199c*/ 	.short	0x010a
        /*199e*/ 	.byte	0x3f
	.zero		1


	//   ....[64]....
        /*19a0*/ 	.word	0x00032d20
        /*19a4*/ 	.word	0x00000002
        /*19a8*/ 	.word	0x0002e840
        /*19ac*/ 	.short	0x010a
        /*19ae*/ 	.byte	0x3f
	.zero		1


	//   ....[65]....
        /*19b0*/ 	.word	0x00033990
        /*19b4*/ 	.word	0x00000013
        /*19b8*/ 	.word	0x0002e800
        /*19bc*/ 	.short	0x0107
        /*19be*/ 	.byte	0x3f
	.zero		1


	//   ....[66]....
        /*19c0*/ 	.word	0x00033a80
        /*19c4*/ 	.word	0x00000013
        /*19c8*/ 	.word	0x0002e800
        /*19cc*/ 	.short	0x0101
        /*19ce*/ 	.byte	0x3f
	.zero		1


	//   ....[67]....
        /*19d0*/ 	.word	0x00033aa0
        /*19d4*/ 	.word	0x00000013
        /*19d8*/ 	.word	0x0002e820
        /*19dc*/ 	.short	0x010a
        /*19de*/ 	.byte	0x3f
	.zero		1


	//   ....[68]....
        /*19e0*/ 	.word	0x00033dc0
        /*19e4*/ 	.word	0x00000006
        /*19e8*/ 	.word	0x0002e880
        /*19ec*/ 	.short	0x010a
        /*19ee*/ 	.byte	0x3f
	.zero		1


	//   ....[69]....
        /*19f0*/ 	.word	0x00034020
        /*19f4*/ 	.word	0x00000006
        /*19f8*/ 	.word	0x0002e840
        /*19fc*/ 	.short	0x010a
        /*19fe*/ 	.byte	0x3f
	.zero		1


	//   ....[70]....
        /*1a00*/ 	.word	0x000342f0
        /*1a04*/ 	.word	0x00000014
        /*1a08*/ 	.word	0x0002e870
        /*1a0c*/ 	.short	0x010a
        /*1a0e*/ 	.byte	0x3f
	.zero		1


	//   ....[71]....
        /*1a10*/ 	.word	0x00034360
        /*1a14*/ 	.word	0x00000014
        /*1a18*/ 	.word	0x0002e860
        /*1a1c*/ 	.short	0x010a
        /*1a1e*/ 	.byte	0x3f
	.zero		1


	//   ....[72]....
        /*1a20*/ 	.word	0x000349e0
        /*1a24*/ 	.word	0x00000014
        /*1a28*/ 	.word	0x0002e850
        /*1a2c*/ 	.short	0x0101
        /*1a2e*/ 	.byte	0x3f
	.zero		1


	//   ....[73]....
        /*1a30*/ 	.word	0x00034a60
        /*1a34*/ 	.word	0x00000014
        /*1a38*/ 	.word	0x00000000
        /*1a3c*/ 	.short	0x0101
        /*1a3e*/ 	.byte	0x3f
	.zero		1


	//   ....[74]....
        /*1a40*/ 	.word	0x00034cb0
        /*1a44*/ 	.word	0x00000011
        /*1a48*/ 	.word	0x0002e870
        /*1a4c*/ 	.short	0x010a
        /*1a4e*/ 	.byte	0x3f
	.zero		1


	//   ....[75]....
        /*1a50*/ 	.word	0x00034d20
        /*1a54*/ 	.word	0x00000011
        /*1a58*/ 	.word	0x0002e860
        /*1a5c*/ 	.short	0x010a
        /*1a5e*/ 	.byte	0x3f
	.zero		1


	//   ....[76]....
        /*1a60*/ 	.word	0x000353c0
        /*1a64*/ 	.word	0x00000011
        /*1a68*/ 	.word	0x0002e850
        /*1a6c*/ 	.short	0x0101
        /*1a6e*/ 	.byte	0x3f
	.zero		1


	//   ....[77]....
        /*1a70*/ 	.word	0x00035410
        /*1a74*/ 	.word	0x00000011
        /*1a78*/ 	.word	0x00000000
        /*1a7c*/ 	.short	0x0101
        /*1a7e*/ 	.byte	0x3f
	.zero		1


	//   ....[78]....
        /*1a80*/ 	.word	0x00036750
        /*1a84*/ 	.word	0x00000000
        /*1a88*/ 	.word	0x0002e820
        /*1a8c*/ 	.short	0x010a
        /*1a8e*/ 	.byte	0x3f
	.zero		1


	//   ....[79]....
        /*1a90*/ 	.word	0x00036920
        /*1a94*/ 	.word	0x00000006
        /*1a98*/ 	.word	0x00000000
        /*1a9c*/ 	.short	0x010a
        /*1a9e*/ 	.byte	0x3f
	.zero		1


	//   ....[80]....
        /*1aa0*/ 	.word	0x00036990
        /*1aa4*/ 	.word	0x00000007
        /*1aa8*/ 	.word	0x00000000
        /*1aac*/ 	.short	0x010a
        /*1aae*/ 	.byte	0x3f
	.zero		1


	//   ....[81]....
        /*1ab0*/ 	.word	0x000369f0
        /*1ab4*/ 	.word	0x00000004
        /*1ab8*/ 	.word	0x0002e860
        /*1abc*/ 	.short	0x010a
        /*1abe*/ 	.byte	0x3f
	.zero		1


	//   ....[82]....
        /*1ac0*/ 	.word	0x00036a40
        /*1ac4*/ 	.word	0x00000003
        /*1ac8*/ 	.word	0x0002e860
        /*1acc*/ 	.short	0x010a
        /*1ace*/ 	.byte	0x3f
	.zero		1


	//   ....[83]....
        /*1ad0*/ 	.word	0x00036a80
        /*1ad4*/ 	.word	0x00000004
        /*1ad8*/ 	.word	0x0002e880
        /*1adc*/ 	.short	0x010a
        /*1ade*/ 	.byte	0x3f
	.zero		1


	//   ....[84]....
        /*1ae0*/ 	.word	0x00036aa0
        /*1ae4*/ 	.word	0x00000003
        /*1ae8*/ 	.word	0x0002e880
        /*1aec*/ 	.short	0x010a
        /*1aee*/ 	.byte	0x3f
	.zero		1


	//   ....[85]....
        /*1af0*/ 	.word	0x00036b00
        /*1af4*/ 	.word	0x00000067
        /*1af8*/ 	.word	0x0002e890
        /*1afc*/ 	.short	0x010a
        /*1afe*/ 	.byte	0x3f
	.zero		1


	//   ....[86]....
        /*1b00*/ 	.word	0x00036b50
        /*1b04*/ 	.word	0x00000067
        /*1b08*/ 	.word	0x0002e890
        /*1b0c*/ 	.short	0x010a
        /*1b0e*/ 	.byte	0x3f
	.zero		1


	//   ....[87]....
        /*1b10*/ 	.word	0x00036ba0
        /*1b14*/ 	.word	0x00000067
        /*1b18*/ 	.word	0x0002e890
        /*1b1c*/ 	.short	0x010a
        /*1b1e*/ 	.byte	0x3f
	.zero		1


	//   ....[88]....
        /*1b20*/ 	.word	0x00036bf0
        /*1b24*/ 	.word	0x00000067
        /*1b28*/ 	.word	0x0002e8b0
        /*1b2c*/ 	.short	0x010a
        /*1b2e*/ 	.byte	0x3f
	.zero		1


	//   ....[89]....
        /*1b30*/ 	.word	0x00037060
        /*1b34*/ 	.word	0x00000012
        /*1b38*/ 	.word	0x0002e800
        /*1b3c*/ 	.short	0x010a
        /*1b3e*/ 	.byte	0x3f
	.zero		1


	//   ....[90]....
        /*1b40*/ 	.word	0x00037580
        /*1b44*/ 	.word	0x00000012
        /*1b48*/ 	.word	0x0002e800
        /*1b4c*/ 	.short	0x010a
        /*1b4e*/ 	.byte	0x3f
	.zero		1


	//   ....[91]....
        /*1b50*/ 	.word	0x000375d0
        /*1b54*/ 	.word	0x00000000
        /*1b58*/ 	.word	0x0002e830
        /*1b5c*/ 	.short	0x010a
        /*1b5e*/ 	.byte	0x3f
	.zero		1


	//   ....[92]....
        /*1b60*/ 	.word	0x00037620
        /*1b64*/ 	.word	0x0000000f
        /*1b68*/ 	.word	0x0002e830
        /*1b6c*/ 	.short	0x010a
        /*1b6e*/ 	.byte	0x3f
	.zero		1


	//   ....[93]....
        /*1b70*/ 	.word	0x00037670
        /*1b74*/ 	.word	0x0000000f
        /*1b78*/ 	.word	0x0002e850
        /*1b7c*/ 	.short	0x010a
        /*1b7e*/ 	.byte	0x3f
	.zero		1


	//   ....[94]....
        /*1b80*/ 	.word	0x000376c0
        /*1b84*/ 	.word	0x00000003
        /*1b88*/ 	.word	0x0002e830
        /*1b8c*/ 	.short	0x010a
        /*1b8e*/ 	.byte	0x3f
	.zero		1


	//   ....[95]....
        /*1b90*/ 	.word	0x00037710
        /*1b94*/ 	.word	0x00000003
        /*1b98*/ 	.word	0x0002e850
        /*1b9c*/ 	.short	0x010a
        /*1b9e*/ 	.byte	0x3f
	.zero		1


	//   ....[96]....
        /*1ba0*/ 	.word	0x00037760
        /*1ba4*/ 	.word	0x00000003
        /*1ba8*/ 	.word	0x0002e830
        /*1bac*/ 	.short	0x010a
        /*1bae*/ 	.byte	0x3f
	.zero		1


	//   ....[97]....
        /*1bb0*/ 	.word	0x000377b0
        /*1bb4*/ 	.word	0x00000003
        /*1bb8*/ 	.word	0x0002e850
        /*1bbc*/ 	.short	0x010a
        /*1bbe*/ 	.byte	0x3f
	.zero		1


	//   ....[98]....
        /*1bc0*/ 	.word	0x00037800
        /*1bc4*/ 	.word	0x0000000d
        /*1bc8*/ 	.word	0x0002e850
        /*1bcc*/ 	.short	0x010a
        /*1bce*/ 	.byte	0x3f
	.zero		1


	//   ....[99]....
        /*1bd0*/ 	.word	0x0003a1a0
        /*1bd4*/ 	.word	0x00000013
        /*1bd8*/ 	.word	0x0002e820
        /*1bdc*/ 	.short	0x010a
        /*1bde*/ 	.byte	0x3f
	.zero		1


	//   ....[100]....
        /*1be0*/ 	.word	0x0003a1f0
        /*1be4*/ 	.word	0x00000008
        /*1be8*/ 	.word	0x0002e8a0
        /*1bec*/ 	.short	0x010a
        /*1bee*/ 	.byte	0x3f
	.zero		1


	//   ....[101]....
        /*1bf0*/ 	.word	0x0003a240
        /*1bf4*/ 	.word	0x00000008
        /*1bf8*/ 	.word	0x0002e8c0
        /*1bfc*/ 	.short	0x010a
        /*1bfe*/ 	.byte	0x3f
	.zero		1


	//   ....[102]....
        /*1c00*/ 	.word	0x0003a290
        /*1c04*/ 	.word	0x00000006
        /*1c08*/ 	.word	0x0002e8a0
        /*1c0c*/ 	.short	0x010a
        /*1c0e*/ 	.byte	0x3f
	.zero		1


	//   ....[103]....
        /*1c10*/ 	.word	0x0003a2e0
        /*1c14*/ 	.word	0x00000006
        /*1c18*/ 	.word	0x0002e8c0
        /*1c1c*/ 	.short	0x010a
        /*1c1e*/ 	.byte	0x3f
	.zero		1


	//   ....[104]....
        /*1c20*/ 	.word	0x0003a480
        /*1c24*/ 	.word	0x00000002
        /*1c28*/ 	.word	0x0002e880
        /*1c2c*/ 	.short	0x010a
        /*1c2e*/ 	.byte	0x3f
	.zero		1


	//   ....[105]....
        /*1c30*/ 	.word	0x0003a4d0
        /*1c34*/ 	.word	0x00000002
        /*1c38*/ 	.word	0x0002e840
        /*1c3c*/ 	.short	0x010a
        /*1c3e*/ 	.byte	0x3f
	.zero		1


	//   ....[106]....
        /*1c40*/ 	.word	0x0003afe0
        /*1c44*/ 	.word	0x00000013
        /*1c48*/ 	.word	0x0002e820
        /*1c4c*/ 	.short	0x010a
        /*1c4e*/ 	.byte	0x3f
	.zero		1


	//   ....[107]....
        /*1c50*/ 	.word	0x0003b030
        /*1c54*/ 	.word	0x00000006
        /*1c58*/ 	.word	0x0002e880
        /*1c5c*/ 	.short	0x010a
        /*1c5e*/ 	.byte	0x3f
	.zero		1


	//   ....[108]....
        /*1c60*/ 	.word	0x0003b080
        /*1c64*/ 	.word	0x00000006
        /*1c68*/ 	.word	0x0002e840
        /*1c6c*/ 	.short	0x010a
        /*1c6e*/ 	.byte	0x3f
	.zero		1


	//   ....[109]....
        /*1c70*/ 	.word	0x0003b0d0
        /*1c74*/ 	.word	0x00000014
        /*1c78*/ 	.word	0x0002e870
        /*1c7c*/ 	.short	0x010a
        /*1c7e*/ 	.byte	0x3f
	.zero		1


	//   ....[110]....
        /*1c80*/ 	.word	0x0003b120
        /*1c84*/ 	.word	0x00000014
        /*1c88*/ 	.word	0x0002e860
        /*1c8c*/ 	.short	0x010a
        /*1c8e*/ 	.byte	0x3f
	.zero		1


	//   ....[111]....
        /*1c90*/ 	.word	0x0003b170
        /*1c94*/ 	.word	0x00000011
        /*1c98*/ 	.word	0x0002e870
        /*1c9c*/ 	.short	0x010a
        /*1c9e*/ 	.byte	0x3f
	.zero		1


	//   ....[112]....
        /*1ca0*/ 	.word	0x0003b1c0
        /*1ca4*/ 	.word	0x00000011
        /*1ca8*/ 	.word	0x0002e860
        /*1cac*/ 	.short	0x010a
        /*1cae*/ 	.byte	0x3f
	.zero		1


	//   ....[113]....
        /*1cb0*/ 	.word	0x0003bd50
        /*1cb4*/ 	.word	0x00000000
        /*1cb8*/ 	.word	0x0002e820
        /*1cbc*/ 	.short	0x010a
        /*1cbe*/ 	.byte	0x3f
	.zero		1


	//   ....[114]....
        /*1cc0*/ 	.word	0x0003bef0
        /*1cc4*/ 	.word	0x00000006
        /*1cc8*/ 	.word	0x00000000
        /*1ccc*/ 	.short	0x010a
        /*1cce*/ 	.byte	0x3f
	.zero		1


	//   ....[115]....
        /*1cd0*/ 	.word	0x0003bf40
        /*1cd4*/ 	.word	0x00000007
        /*1cd8*/ 	.word	0x00000000
        /*1cdc*/ 	.short	0x010a
        /*1cde*/ 	.byte	0x3f
	.zero		1


	//   ....[116]....
        /*1ce0*/ 	.word	0x0003bf90
        /*1ce4*/ 	.word	0x00000004
        /*1ce8*/ 	.word	0x0002e860
        /*1cec*/ 	.short	0x010a
        /*1cee*/ 	.byte	0x3f
	.zero		1


	//   ....[117]....
        /*1cf0*/ 	.word	0x0003bfe0
        /*1cf4*/ 	.word	0x00000003
        /*1cf8*/ 	.word	0x0002e860
        /*1cfc*/ 	.short	0x010a
        /*1cfe*/ 	.byte	0x3f
	.zero		1


	//   ....[118]....
        /*1d00*/ 	.word	0x0003c030
        /*1d04*/ 	.word	0x00000004
        /*1d08*/ 	.word	0x0002e880
        /*1d0c*/ 	.short	0x010a
        /*1d0e*/ 	.byte	0x3f
	.zero		1


	//----- nvinfo : EIATTR_NUM_MBARRIERS
	.align		4
.L_239:
        /*1d10*/ 	.byte	0x03, 0x38
        /*1d12*/ 	.short	0x0016


	//----- nvinfo : EIATTR_EXIT_INSTR_OFFSETS
	.align		4
        /*1d14*/ 	.byte	0x04, 0x1c
        /*1d16*/ 	.short	(.L_241 - .L_240)


	//   ....[0]....
.L_240:
        /*1d18*/ 	.word	0x00036af0


	//----- nvinfo : EIATTR_MAX_THREADS
	.align		4
.L_241:
        /*1d1c*/ 	.byte	0x04, 0x05
        /*1d1e*/ 	.short	(.L_243 - .L_242)
.L_242:
        /*1d20*/ 	.word	0x00000180
        /*1d24*/ 	.word	0x00000001
        /*1d28*/ 	.word	0x00000001


	//----- nvinfo : EIATTR_CRS_STACK_SIZE
	.align		4
.L_243:
        /*1d2c*/ 	.byte	0x04, 0x1e
        /*1d2e*/ 	.short	(.L_245 - .L_244)
.L_244:
        /*1d30*/ 	.word	0x00000000


	//----- nvinfo : EIATTR_CBANK_PARAM_SIZE
	.align		4
.L_245:
        /*1d34*/ 	.byte	0x03, 0x19
        /*1d36*/ 	.short	0x0af0


	//----- nvinfo : EIATTR_PARAM_CBANK
	.align		4
        /*1d38*/ 	.byte	0x04, 0x0a
        /*1d3a*/ 	.short	(.L_247 - .L_246)
	.align		4
.L_246:
        /*1d3c*/ 	.word	index@(.nv.constant0._ZN7cutlass13device_kernelIN5flash11enable_sm90INS1_16FlashAttnFwdSm90INS1_25CollectiveMainloopFwdSm90ILi2EN4cute5tupleIJNS5_1CILi1EEES8_S8_EEENS6_IJNS7_ILi128EEENS7_ILi224EEESA_EEELi128ENS_12float_e4m3_tEfNS_4arch4Sm90ELb0ELb1ELb0ELb1ELb0ELb1ELb0ELb1ELb1ELb1ELb1ELb0EEENS1_21CollectiveEpilogueFwdINS6_IJSA_SA_SB_EEES9_NS_10bfloat16_tESF_Li256ELb1ELb1ELb1ELb1EEENS1_36VarlenDynamicPersistentTileSchedulerILi128ELi224ELi256ELi128ELb1ELb1ELb1ELb1ELb0ELb1EEEEEEEEEvNT_6ParamsE)
        /*1d40*/ 	.short	0x0210
        /*1d42*/ 	.short	0x0af0


	//----- nvinfo : EIATTR_SW_WAR
	.align		4
.L_247:
        /*1d44*/ 	.byte	0x04, 0x36
        /*1d46*/ 	.short	(.L_249 - .L_248)
.L_248:
        /*1d48*/ 	.word	0x00000008
.L_249:


//--------------------- .nv.info._ZN7cutlass13device_kernelIN5flash11enable_sm90INS1_16FlashAttnFwdSm90INS1_25CollectiveMainloopFwdSm90ILi2EN4cute5tupleIJNS5_1CILi1EEES8_S8_EEENS6_IJNS7_ILi128EEENS7_ILi224EEESA_EEELi128ENS_12float_e4m3_tEfNS_4arch4Sm90ELb1ELb0ELb0ELb0ELb0ELb0ELb0ELb1ELb1ELb1ELb1ELb0EEENS1_21CollectiveEpilogueFwdINS6_IJSA_SA_SB_EEES9_NS_10bfloat16_tESF_Li256ELb0ELb1ELb1ELb1EEENS1_19SingleTileSchedulerILb0ELb1ELb1ELi128EEEEEEEEEvNT_6ParamsE --------------------------
	.section	.nv.info._ZN7cutlass13device_kernelIN5flash11enable_sm90INS1_16FlashAttnFwdSm90INS1_25CollectiveMainloopFwdSm90ILi2EN4cute5tupleIJNS5_1CILi1EEES8_S8_EEENS6_IJNS7_ILi128EEENS7_ILi224EEESA_EEELi128ENS_12float_e4m3_tEfNS_4arch4Sm90ELb1ELb0ELb0ELb0ELb0ELb0ELb0ELb1ELb1ELb1ELb1ELb0EEENS1_21CollectiveEpilogueFwdINS6_IJSA_SA_SB_EEES9_NS_10bfloat16_tESF_Li256ELb0ELb1ELb1ELb1EEENS1_19SingleTileSchedulerILb0ELb1ELb1ELi128EEEEEEEEEvNT_6ParamsE,"",@"SHT_CUDA_INFO"
	.sectionflags	@""
	.align	4


	//----- nvinfo : EIATTR_CUDA_API_VERSION
	.align		4
        /*0000*/ 	.byte	0x04, 0x37
        /*0002*/ 	.short	(.L_251 - .L_250)
.L_250:
        /*0004*/ 	.word	0x00000082


	//----- nvinfo : EIATTR_KPARAM_INFO
	.align		4
.L_251:
        /*0008*/ 	.byte	0x04, 0x17
        /*000a*/ 	.short	(.L_253 - .L_252)
.L_252:
        /*000c*/ 	.word	0x00000000
        /*0010*/ 	.short	0x0000
        /*0012*/ 	.short	0x0070
        /*0014*/ 	.byte	0x00, 0xf0, 0x01, 0x28


	//----- nvinfo : EIATTR_SPARSE_MMA_MASK
	.align		4
.L_253:
        /*0018*/ 	.byte	0x03, 0x50
        /*001a*/ 	.short	0x0000


	//----- nvinfo : EIATTR_MAXREG_COUNT
	.align		4
        /*001c*/ 	.byte	0x03, 0x1b
        /*001e*/ 	.short	0x00a8


	//----- nvinfo : EIATTR_NUM_BARRIERS
	.align		4
        /*0020*/ 	.byte	0x02, 0x4c
        /*0022*/ 	.byte	0x10
	.zero		1


	//----- nvinfo : EIATTR_EXTERNS
	.align		4
        /*0024*/ 	.byte	0x04, 0x0f
        /*0026*/ 	.short	(.L_255 - .L_254)


	//   ....[0]....
	.align		4
.L_254:
        /*0028*/ 	.word	index@(__assertfail)


	//----- nvinfo : EIATTR_ANNOTATIONS
	.align		4
.L_255:
        /*002c*/ 	.byte	0x04, 0x55
        /*002e*/ 	.short	(.L_257 - .L_256)


	//   ....[0]....
.L_256:
        /* <DEDUP_REMOVED lines=14> */


	//----- nvinfo : EIATTR_MERCURY_ISA_VERSION
	.align		4
.L_257:
        /*00f8*/ 	.byte	0x03, 0x5f
        /*00fa*/ 	.short	0x0101


	//----- nvinfo : EIATTR_INT_WARP_WIDE_INSTR_OFFSETS
	.align		4
        /*00fc*/ 	.byte	0x04, 0x31
        /*00fe*/ 	.short	(.L_259 - .L_258)


	//   ....[0]....
.L_258:
        /*0100*/ 	.word	0x00000120


	//   ....[1]....
        /*0104*/ 	.word	0x000001c0


	//   ....[2]....
        /*0108*/ 	.word	0x00000230


	//----- nvinfo : EIATTR_COOP_GROUP_MASK_REGIDS
	.align		4
.L_259:
        /*010c*/ 	.byte	0x04, 0x29
        /*010e*/ 	.short	(.L_261 - .L_260)


	//   ....[0]....
.L_260:
        /*0110*/ 	.word	0xffffffff


	//   ....[1]....
        /*0114*/ 	.word	0xffffffff


	//   ....[2]....
        /*0118*/ 	.word	0xffffffff


	//   ....[3]....
        /*011c*/ 	.word	0xffffffff


	//   ....[4]....
        /*0120*/ 	.word	0xffffffff


	//   ....[5]....
        /*0124*/ 	.word	0xffffffff


	//   ....[6]....
        /*0128*/ 	.word	0xffffffff


	//   ....[7]....
        /*012c*/ 	.word	0xffffffff


	//   ....[8]....
        /*0130*/ 	.word	0xffffffff


	//   ....[9]....
        /*0134*/ 	.word	0xffffffff


	//   ....[10]....
        /*0138*/ 	.word	0xffffffff


	//   ....[11]....
        /*013c*/ 	.word	0xffffffff


	//   ....[12]....
        /*0140*/ 	.word	0xffffffff


	//   ....[13]....
        /*0144*/ 	.word	0xffffffff


	//   ....[14]....
        /*0148*/ 	.word	0xffffffff


	//   ....[15]....
        /*014c*/ 	.word	0xffffffff


	//   ....[16]....
        /*0150*/ 	.word	0xffffffff


	//   ....[17]....
        /*0154*/ 	.word	0xffffffff


	//   ....[18]....
        /*0158*/ 	.word	0xffffffff


	//   ....[19]....
        /*015c*/ 	.word	0xffffffff


	//   ....[20]....
        /*0160*/ 	.word	0xffffffff


	//   ....[21]....
        /*0164*/ 	.word	0xffffffff


	//   ....[22]....
        /*0168*/ 	.word	0xffffffff


	//   ....[23]....
        /*016c*/ 	.word	0xffffffff


	//   ....[24]....
        /*0170*/ 	.word	0xffffffff


	//   ....[25]....
        /*0174*/ 	.word	0xffffffff


	//   ....[26]....
        /*0178*/ 	.word	0xffffffff


	//   ....[27]....
        /*017c*/ 	.word	0xffffffff


	//   ....[28]....
        /*0180*/ 	.word	0xffffffff


	//   ....[29]....
        /*0184*/ 	.word	0xffffffff


	//   ....[30]....
        /*0188*/ 	.word	0xffffffff


	//   ....[31]....
        /*018c*/ 	.word	0xffffffff


	//   ....[32]....
        /*0190*/ 	.word	0xffffffff


	//   ....[33]....
        /*0194*/ 	.word	0xffffffff


	//   ....[34]....
        /*0198*/ 	.word	0xffffffff


	//   ....[35]....
        /*019c*/ 	.word	0xffffffff


	//   ....[36]....
        /*01a0*/ 	.word	0xffffffff


	//   ....[37]....
        /*01a4*/ 	.word	0xffffffff


	//   ....[38]....
        /*01a8*/ 	.word	0xffffffff


	//   ....[39]....
        /*01ac*/ 	.word	0xffffffff


	//   ....[40]....
        /*01b0*/ 	.word	0xffffffff


	//   ....[41]....
        /*01b4*/ 	.word	0xffffffff


	//   ....[42]....
        /*01b8*/ 	.word	0xffffffff


	//   ....[43]....
        /*01bc*/ 	.word	0xffffffff


	//   ....[44]....
        /*01c0*/ 	.word	0xffffffff


	//   ....[45]....
        /*01c4*/ 	.word	0xffffffff


	//   ....[46]....
        /*01c8*/ 	.word	0xffffffff


	//   ....[47]....
        /*01cc*/ 	.word	0xffffffff


	//   ....[48]....
        /*01d0*/ 	.word	0xffffffff


	//   ....[49]....
        /*01d4*/ 	.word	0xffffffff


	//   ....[50]....
        /*01d8*/ 	.word	0xffffffff


	//   ....[51]....
        /*01dc*/ 	.word	0xffffffff


	//   ....[52]....
        /*01e0*/ 	.word	0xffffffff


	//   ....[53]....
        /*01e4*/ 	.word	0xffffffff


	//   ....[54]....
        /*01e8*/ 	.word	0xffffffff


	//   ....[55]....
        /*01ec*/ 	.word	0xffffffff


	//   ....[56]....
        /*01f0*/ 	.word	0xffffffff


	//   ....[57]....
        /*01f4*/ 	.word	0xffffffff


	//   ....[58]....
        /*01f8*/ 	.word	0xffffffff


	//   ....[59]....
        /*01fc*/ 	.word	0xffffffff


	//   ....[60]....
        /*0200*/ 	.word	0xffffffff


	//   ....[61]....
        /*0204*/ 	.word	0xffffffff


	//   ....[62]....
        /*0208*/ 	.word	0xffffffff


	//   ....[63]....
        /*020c*/ 	.word	0xffffffff


	//   ....[64]....
        /*0210*/ 	.word	0xffffffff


	//   ....[65]....
        /*0214*/ 	.word	0xffffffff


	//   ....[66]....
        /*0218*/ 	.word	0xffffffff


	//   ....[67]....
        /*021c*/ 	.word	0xffffffff


	//   ....[68]....
        /*0220*/ 	.word	0xffffffff


	//   ....[69]....
        /*0224*/ 	.word	0xffffffff


	//   ....[70]....
        /*0228*/ 	.word	0xffffffff


	//   ....[71]....
        /*022c*/ 	.word	0xffffffff


	//   ....[72]....
        /*0230*/ 	.word	0xffffffff


	//   ....[73]....
        /*0234*/ 	.word	0xffffffff


	//   ....[74]....
        /*0238*/ 	.word	0xffffffff


	//   ....[75]....
        /*023c*/ 	.word	0xffffffff


	//   ....[76]....
        /*0240*/ 	.word	0xffffffff


	//   ....[77]....
        /*0244*/ 	.word	0xffffffff


	//   ....[78]....
        /*0248*/ 	.word	0xffffffff


	//   ....[79]....
        /*024c*/ 	.word	0xffffffff


	//   ....[80]....
        /*0250*/ 	.word	0xffffffff


	//   ....[81]....
        /*0254*/ 	.word	0xffffffff


	//   ....[82]....
        /*0258*/ 	.word	0xffffffff


	//   ....[83]....
        /*025c*/ 	.word	0xffffffff


	//   ....[84]....
        /*0260*/ 	.word	0xffffffff


	//   ....[85]....
        /*0264*/ 	.word	0xffffffff


	//   ....[86]....
        /*0268*/ 	.word	0xffffffff


	//   ....[87]....
        /*026c*/ 	.word	0xffffffff


	//   ....[88]....
        /*0270*/ 	.word	0xffffffff


	//   ....[89]....
        /*0274*/ 	.word	0xffffffff


	//   ....[90]....
        /*0278*/ 	.word	0xffffffff


	//   ....[91]....
        /*027c*/ 	.word	0xffffffff


	//   ....[92]....
        /*0280*/ 	.word	0xffffffff


	//   ....[93]....
        /*0284*/ 	.word	0xffffffff


	//   ....[94]....
        /*0288*/ 	.word	0xffffffff


	//   ....[95]....
        /*028c*/ 	.word	0xffffffff


	//   ....[96]....
        /*0290*/ 	.word	0xffffffff


	//   ....[97]....
        /*0294*/ 	.word	0xffffffff


	//   ....[98]....
        /*0298*/ 	.word	0xffffffff


	//   ....[99]....
        /*029c*/ 	.word	0xffffffff


	//   ....[100]....
        /*02a0*/ 	.word	0xffffffff


	//   ....[101]....
        /*02a4*/ 	.word	0xffffffff


	//   ....[102]....
        /*02a8*/ 	.word	0xffffffff


	//   ....[103]....
        /*02ac*/ 	.word	0xffffffff


	//   ....[104]....
        /*02b0*/ 	.word	0xffffffff


	//   ....[105]....
        /*02b4*/ 	.word	0xffffffff


	//   ....[106]....
        /*02b8*/ 	.word	0xffffffff


	//   ....[107]....
        /*02bc*/ 	.word	0xffffffff


	//   ....[108]....
        /*02c0*/ 	.word	0xffffffff


	//   ....[109]....
        /*02c4*/ 	.word	0xffffffff


	//   ....[110]....
        /*02c8*/ 	.word	0xffffffff


	//   ....[111]....
        /*02cc*/ 	.word	0xffffffff


	//   ....[112]....
        /*02d0*/ 	.word	0xffffffff


	//   ....[113]....
        /*02d4*/ 	.word	0xffffffff


	//   ....[114]....
        /*02d8*/ 	.word	0xffffffff


	//   ....[115]....
        /*02dc*/ 	.word	0xffffffff


	//   ....[116]....
        /*02e0*/ 	.word	0xffffffff


	//   ....[117]....
        /*02e4*/ 	.word	0xffffffff


	//   ....[118]....
        /*02e8*/ 	.word	0xffffffff


	//   ....[119]....
        /*02ec*/ 	.word	0x0500000f


	//   ....[120]....
        /*02f0*/ 	.word	0x0500000f


	//   ....[121]....
        /*02f4*/ 	.word	0x0500000f


	//   ....[122]....
        /*02f8*/ 	.word	0x0500000f


	//   ....[123]....
        /*02fc*/ 	.word	0x0500000f


	//   ....[124]....
        /*0300*/ 	.word	0x0500000f


	//   ....[125]....
        /*0304*/ 	.word	0x0500000f


	//   ....[126]....
        /*0308*/ 	.word	0x0500000f


	//   ....[127]....
        /*030c*/ 	.word	0x0500000f


	//   ....[128]....
        /*0310*/ 	.word	0x0500000f


	//   ....[129]....
        /*0314*/ 	.word	0x0500000f


	//   ....[130]....
        /*0318*/ 	.word	0x0500000f


	//   ....[131]....
        /*031c*/ 	.word	0x0500000f


	//   ....[132]....
        /*0320*/ 	.word	0x0500000f


	//   ....[133]....
        /*0324*/ 	.word	0x0500000f


	//   ....[134]....
        /*0328*/ 	.word	0x0500000f


	//   ....[135]....
        /*032c*/ 	.word	0x0500000f


	//----- nvinfo : EIATTR_COOP_GROUP_INSTR_OFFSETS
	.align		4
.L_261:
        /*0330*/ 	.byte	0x04, 0x28
        /*0332*/ 	.short	(.L_263 - .L_262)


	//   ....[0]....
.L_262:
        /*0334*/ 	.word	0x00000060


	//   ....[1]....
        /*0338*/ 	.word	0x00000130


	//   ....[2]....
        /*033c*/ 	.word	0x000001e0


	//   ....[3]....
        /*0340*/ 	.word	0x000003a0


	//   ....[4]....
        /*0344*/ 	.word	0x00000500


	//   ....[5]....
        /*0348*/ 	.word	0x00000620


	//   ....[6]....
        /*034c*/ 	.word	0x00000780


	//   ....[7]....
        /*0350*/ 	.word	0x00001420


	//   ....[8]....
        /*0354*/ 	.word	0x00001cc0


	//   ....[9]....
        /*0358*/ 	.word	0x00003010


	//   ....[10]....
        /*035c*/ 	.word	0x00003030


	//   ....[11]....
        /*0360*/ 	.word	0x000030a0


	//   ....[12]....
        /*0364*/ 	.word	0x00004160


	//   ....[13]....
        /*0368*/ 	.word	0x000042a0


	//   ....[14]....
        /*036c*/ 	.word	0x000067c0


	//   ....[15]....
        /*0370*/ 	.word	0x00006850


	//   ....[16]....
        /*0374*/ 	.word	0x00007430


	//   ....[17]....
        /*0378*/ 	.word	0x000074f0


	//   ....[18]....
        /*037c*/ 	.word	0x000083e0


	//   ....[19]....
        /*0380*/ 	.word	0x00008450


	//   ....[20]....
        /*0384*/ 	.word	0x0000b3c0


	//   ....[21]....
        /*0388*/ 	.word	0x0000b3d0


	//   ....[22]....
        /*038c*/ 	.word	0x0000b400


	//   ....[23]....
        /*0390*/ 	.word	0x0000b410


	//   ....[24]....
        /*0394*/ 	.word	0x0000d7a0


	//   ....[25]....
        /*0398*/ 	.word	0x0000d7c0


	//   ....[26]....
        /*039c*/ 	.word	0x0000d820


	//   ....[27]....
        /*03a0*/ 	.word	0x0000d830


	//   ....[28]....
        /*03a4*/ 	.word	0x0000e650


	//   ....[29]....
        /*03a8*/ 	.word	0x0000e660


	//   ....[30]....
        /*03ac*/ 	.word	0x0000e670


	//   ....[31]....
        /*03b0*/ 	.word	0x0000e690


	//   ....[32]....
        /*03b4*/ 	.word	0x0000e6a0


	//   ....[33]....
        /*03b8*/ 	.word	0x0000e6b0


	//   ....[34]....
        /*03bc*/ 	.word	0x0000e6c0


	//   ....[35]....
        /*03c0*/ 	.word	0x0000e6d0


	//   ....[36]....
        /*03c4*/ 	.word	0x0000e6e0


	//   ....[37]....
        /*03c8*/ 	.word	0x0000e6f0


	//   ....[38]....
        /*03cc*/ 	.word	0x0000e700


	//   ....[39]....
        /*03d0*/ 	.word	0x0000e720


	//   ....[40]....
        /*03d4*/ 	.word	0x0000e730


	//   ....[41]....
        /*03d8*/ 	.word	0x0000e740


	//   ....[42]....
        /*03dc*/ 	.word	0x0000e750


	//   ....[43]....
        /*03e0*/ 	.word	0x0000e760


	//   ....[44]....
        /*03e4*/ 	.word	0x0000e770


	//   ....[45]....
        /*03e8*/ 	.word	0x0000e780


	//   ....[46]....
        /*03ec*/ 	.word	0x0000e790


	//   ....[47]....
        /*03f0*/ 	.word	0x0000e7a0


	//   ....[48]....
        /*03f4*/ 	.word	0x0000e7b0


	//   ....[49]....
        /*03f8*/ 	.word	0x0000e7c0


	//   ....[50]....
        /*03fc*/ 	.word	0x0000e7d0


	//   ....[51]....
        /*0400*/ 	.word	0x0000e7e0


	//   ....[52]....
        /*0404*/ 	.word	0x0000e7f0


	//   ....[53]....
        /*0408*/ 	.word	0x0000e800


	//   ....[54]....
        /*040c*/ 	.word	0x0000e810


	//   ....[55]....
        /*0410*/ 	.word	0x0000e820


	//   ....[56]....
        /*0414*/ 	.word	0x0000e830


	//   ....[57]....
        /*0418*/ 	.word	0x0000e850


	//   ....[58]....
        /*041c*/ 	.word	0x0000e860


	//   ....[59]....
        /*0420*/ 	.word	0x0000e870


	//   ....[60]....
        /*0424*/ 	.word	0x0000e880


	//   ....[61]....
        /*0428*/ 	.word	0x0000e890


	//   ....[62]....
        /*042c*/ 	.word	0x0000e8a0


	//   ....[63]....
        /*0430*/ 	.word	0x0000e8b0


	//   ....[64]....
        /*0434*/ 	.word	0x0000e8c0


	//   ....[65]....
        /*0438*/ 	.word	0x0000e8e0


	//   ....[66]....
        /*043c*/ 	.word	0x0000e8f0


	//   ....[67]....
        /*0440*/ 	.word	0x0000e910


	//   ....[68]....
        /*0444*/ 	.word	0x0000e920


	//   ....[69]....
        /*0448*/ 	.word	0x0000e940


	//   ....[70]....
        /*044c*/ 	.word	0x0000e950


	//   ....[71]....
        /*0450*/ 	.word	0x0000e960


	//   ....[72]....
        /*0454*/ 	.word	0x0000e970


	//   ....[73]....
        /*0458*/ 	.word	0x0000e990


	//   ....[74]....
        /*045c*/ 	.word	0x0000e9a0


	//   ....[75]....
        /*0460*/ 	.word	0x0000e9c0


	//   ....[76]....
        /*0464*/ 	.word	0x0000e9d0


	//   ....[77]....
        /*0468*/ 	.word	0x0000e9f0


	//   ....[78]....
        /*046c*/ 	.word	0x0000ea20


	//   ....[79]....
        /*0470*/ 	.word	0x0000ea50


	//   ....[80]....
        /*0474*/ 	.word	0x0000ea80


	//   ....[81]....
        /*0478*/ 	.word	0x0000eab0


	//   ....[82]....
        /*047c*/ 	.word	0x0000eaf0


	//   ....[83]....
        /*0480*/ 	.word	0x0000eb20


	//   ....[84]....
        /*0484*/ 	.word	0x0000eb50


	//   ....[85]....
        /*0488*/ 	.word	0x0000eb80


	//   ....[86]....
        /*048c*/ 	.word	0x0000ebc0


	//   ....[87]....
        /*0490*/ 	.word	0x0000ebf0


	//   ....[88]....
        /*0494*/ 	.word	0x0000ec10


	//   ....[89]....
        /*0498*/ 	.word	0x0000ec20


	//   ....[90]....
        /*049c*/ 	.word	0x0000ec30


	//   ....[91]....
        /*04a0*/ 	.word	0x0000ec40


	//   ....[92]....
        /*04a4*/ 	.word	0x0000f040


	//   ....[93]....
        /*04a8*/ 	.word	0x0000f080


	//   ....[94]....
        /*04ac*/ 	.word	0x0000f0c0


	//   ....[95]....
        /*04b0*/ 	.word	0x0000f100


	//   ....[96]....
        /*04b4*/ 	.word	0x0000f140


	//   ....[97]....
        /*04b8*/ 	.word	0x0000f170


	//   ....[98]....
        /*04bc*/ 	.word	0x0000f830


	//   ....[99]....
        /*04c0*/ 	.word	0x0000f860


	//   ....[100]....
        /*04c4*/ 	.word	0x00010380


	//   ....[101]....
        /*04c8*/ 	.word	0x00011190


	//   ....[102]....
        /*04cc*/ 	.word	0x00011b20


	//   ....[103]....
        /*04d0*/ 	.word	0x00011b60


	//   ....[104]....
        /*04d4*/ 	.word	0x00011b90


	//   ....[105]....
        /*04d8*/ 	.word	0x00011c30


	//   ....[106]....
        /*04dc*/ 	.word	0x00011c50


	//   ....[107]....
        /*04e0*/ 	.word	0x00011ce0


	//   ....[108]....
        /*04e4*/ 	.word	0x00011d00


	//   ....[109]....
        /*04e8*/ 	.word	0x00011d90


	//   ....[110]....
        /*04ec*/ 	.word	0x00011db0


	//   ....[111]....
        /*04f0*/ 	.word	0x00011e40


	//   ....[112]....
        /*04f4*/ 	.word	0x00011e60


	//   ....[113]....
        /*04f8*/ 	.word	0x00011ef0


	//   ....[114]....
        /*04fc*/ 	.word	0x00011f10


	//   ....[115]....
        /*0500*/ 	.word	0x00011f90


	//   ....[116]....
        /*0504*/ 	.word	0x00011fb0


	//   ....[117]....
        /*0508*/ 	.word	0x00012020


	//   ....[118]....
        /*050c*/ 	.word	0x00013a30


	//   ....[119]....
        /*0510*/ 	.word	0x00013fe0


	//   ....[120]....
        /*0514*/ 	.word	0x000141c0


	//   ....[121]....
        /*0518*/ 	.word	0x00014210


	//   ....[122]....
        /*051c*/ 	.word	0x000142b0


	//   ....[123]....
        /*0520*/ 	.word	0x000143b0


	//   ....[124]....
        /*0524*/ 	.word	0x00014420


	//   ....[125]....
        /*0528*/ 	.word	0x00014520


	//   ....[126]....
        /*052c*/ 	.word	0x00014590


	//   ....[127]....
        /*0530*/ 	.word	0x00014690


	//   ....[128]....
        /*0534*/ 	.word	0x00014700


	//   ....[129]....
        /*0538*/ 	.word	0x00014800


	//   ....[130]....
        /*053c*/ 	.word	0x00014870


	//   ....[131]....
        /*0540*/ 	.word	0x00014960


	//   ....[132]....
        /*0544*/ 	.word	0x000149d0


	//   ....[133]....
        /*0548*/ 	.word	0x00014ab0


	//   ....[134]....
        /*054c*/ 	.word	0x00014b40


	//   ....[135]....
        /*0550*/ 	.word	0x00014c20


	//----- nvinfo : EIATTR_REG_RECONFIG
	.align		4
.L_263:
        /*0554*/ 	.byte	0x01, 0x54
	.zero		2


	//----- nvinfo : EIATTR_SYSCALL_OFFSETS
	.align		4
        /*0558*/ 	.byte	0x04, 0x46
        /*055a*/ 	.short	(.L_265 - .L_264)


	//   ....[0]....
.L_264:
        /*055c*/ 	.word	0x000015e0


	//   ....[1]....
        /*0560*/ 	.word	0x00010b20


	//   ....[2]....
        /*0564*/ 	.word	0x00010c60


	//   ....[3]....
        /*0568*/ 	.word	0x00010da0


	//   ....[4]....
        /*056c*/ 	.word	0x00010ec0


	//   ....[5]....
        /*0570*/ 	.word	0x000117e0


	//----- nvinfo : EIATTR_MBARRIER_INSTR_OFFSETS
	.align		4
.L_265:
        /*0574*/ 	.byte	0x04, 0x39
        /*0576*/ 	.short	(.L_267 - .L_266)


	//   ....[0]....
.L_266:
        /*0578*/ 	.word	0x00000250
        /*057c*/ 	.word	0x000000ff
        /*0580*/ 	.word	0x0002e800
        /*0584*/ 	.short	0x0100
        /*0586*/ 	.byte	0x08
	.zero		1


	//   ....[1]....
        /*0588*/ 	.word	0x00000260
        /*058c*/ 	.word	0x000000ff
        /*0590*/ 	.word	0x0002e820
        /*0594*/ 	.short	0x0100
        /*0596*/ 	.byte	0x08
	.zero		1


	//   ....[2]....
        /*0598*/ 	.word	0x00000350
        /*059c*/ 	.word	0x000000ff
        /*05a0*/ 	.word	0x0002e830
        /*05a4*/ 	.short	0x0100
        /*05a6*/ 	.byte	0x08
	.zero		1


	//   ....[3]....
        /*05a8*/ 	.word	0x00000360
        /*05ac*/ 	.word	0x000000ff
        /*05b0*/ 	.word	0x0002e840
        /*05b4*/ 	.short	0x0100
        /*05b6*/ 	.byte	0x08
	.zero		1


	//   ....[4]....
        /*05b8*/ 	.word	0x00000370
        /*05bc*/ 	.word	0x000000ff
        /*05c0*/ 	.word	0x0002e838
        /*05c4*/ 	.short	0x0100
        /*05c6*/ 	.byte	0x08
	.zero		1


	//   ....[5]....
        /*05c8*/ 	.word	0x00000380
        /*05cc*/ 	.word	0x000000ff
        /*05d0*/ 	.word	0x0002e848
        /*05d4*/ 	.short	0x0100
        /*05d6*/ 	.byte	0x08
	.zero		1


	//   ....[6]....
        /*05d8*/ 	.word	0x000004b0
        /*05dc*/ 	.word	0x000000ff
        /*05e0*/ 	.word	0x0002e850
        /*05e4*/ 	.short	0x0100
        /*05e6*/ 	.byte	0x08
	.zero		1


	//   ....[7]....
        /*05e8*/ 	.word	0x000004c0
        /*05ec*/ 	.word	0x000000ff
        /*05f0*/ 	.word	0x0002e860
        /*05f4*/ 	.short	0x0100
        /*05f6*/ 	.byte	0x08
	.zero		1


	//   ....[8]....
        /*05f8*/ 	.word	0x000004d0
        /*05fc*/ 	.word	0x000000ff
        /*0600*/ 	.word	0x0002e858
        /*0604*/ 	.short	0x0100
        /*0606*/ 	.byte	0x08
	.zero		1


	//   ....[9]....
        /*0608*/ 	.word	0x000004e0
        /*060c*/ 	.word	0x000000ff
        /*0610*/ 	.word	0x0002e868
        /*0614*/ 	.short	0x0100
        /*0616*/ 	.byte	0x08
	.zero		1


	//   ....[10]....
        /*0618*/ 	.word	0x000005d0
        /*061c*/ 	.word	0x000000ff
        /*0620*/ 	.word	0x0002e870
        /*0624*/ 	.short	0x0100
        /*0626*/ 	.byte	0x06
	.zero		1


	//   ....[11]....
        /*0628*/ 	.word	0x000005e0
        /*062c*/ 	.word	0x000000ff
        /*0630*/ 	.word	0x0002e880
        /*0634*/ 	.short	0x0100
        /*0636*/ 	.byte	0x06
	.zero		1


	//   ....[12]....
        /*0638*/ 	.word	0x000005f0
        /*063c*/ 	.word	0x000000ff
        /*0640*/ 	.word	0x0002e878
        /*0644*/ 	.short	0x0100
        /*0646*/ 	.byte	0x06
	.zero		1


	//   ....[13]....
        /*0648*/ 	.word	0x00000600
        /*064c*/ 	.word	0x000000ff
        /*0650*/ 	.word	0x0002e888
        /*0654*/ 	.short	0x0100
        /*0656*/ 	.byte	0x06
	.zero		1


	//   ....[14]....
        /*0658*/ 	.word	0x00000730
        /*065c*/ 	.word	0x000000ff
        /*0660*/ 	.word	0x0002e890
        /*0664*/ 	.short	0x0100
        /*0666*/ 	.byte	0x08
	.zero		1


	//   ....[15]....
        /*0668*/ 	.word	0x00000740
        /*066c*/ 	.word	0x000000ff
        /*0670*/ 	.word	0x0002e8a0
        /*0674*/ 	.short	0x0100
        /*0676*/ 	.byte	0x08
	.zero		1


	//   ....[16]....
        /*0678*/ 	.word	0x00000750
        /*067c*/ 	.word	0x000000ff
        /*0680*/ 	.word	0x0002e898
        /*0684*/ 	.short	0x0100
        /*0686*/ 	.byte	0x08
	.zero		1


	//   ....[17]....
        /*0688*/ 	.word	0x00000760
        /*068c*/ 	.word	0x000000ff
        /*0690*/ 	.word	0x0002e8a8
        /*0694*/ 	.short	0x0100
        /*0696*/ 	.byte	0x08
	.zero		1


	//   ....[18]....
        /*0698*/ 	.word	0x00000890
        /*069c*/ 	.word	0x000000ff
        /*06a0*/ 	.word	0x0002e8b0
        /*06a4*/ 	.short	0x0100
        /*06a6*/ 	.byte	0x08
	.zero		1


	//   ....[19]....
        /*06a8*/ 	.word	0x000008a0
        /*06ac*/ 	.word	0x000000ff
        /*06b0*/ 	.word	0x0002e8c0
        /*06b4*/ 	.short	0x0100
        /*06b6*/ 	.byte	0x08
	.zero		1


	//   ....[20]....
        /*06b8*/ 	.word	0x000008b0
        /*06bc*/ 	.word	0x000000ff
        /*06c0*/ 	.word	0x0002e8b8
        /*06c4*/ 	.short	0x0100
        /*06c6*/ 	.byte	0x08
	.zero		1


	//   ....[21]....
        /*06c8*/ 	.word	0x000008c0
        /*06cc*/ 	.word	0x000000ff
        /*06d0*/ 	.word	0x0002e8c8
        /*06d4*/ 	.short	0x0100
        /*06d6*/ 	.byte	0x08
	.zero		1


	//   ....[22]....
        /*06d8*/ 	.word	0x00001610
        /*06dc*/ 	.word	0x000000ff
        /*06e0*/ 	.word	0x0002e800
        /*06e4*/ 	.short	0x010a
        /*06e6*/ 	.byte	0x29
	.zero		1


	//   ....[23]....
        /*06e8*/ 	.word	0x00001670
        /*06ec*/ 	.word	0x000000ff
        /*06f0*/ 	.word	0x0002e830
        /*06f4*/ 	.short	0x010a
        /*06f6*/ 	.byte	0x29
	.zero		1


	//   ....[24]....
        /*06f8*/ 	.word	0x00001700
        /*06fc*/ 	.word	0x000000ff
        /*0700*/ 	.word	0x0002e830
        /*0704*/ 	.short	0x010a
        /*0706*/ 	.byte	0x29
	.zero		1


	//   ....[25]....
        /*0708*/ 	.word	0x00004140
        /*070c*/ 	.word	0x00000062
        /*0710*/ 	.word	0x00000000
        /*0714*/ 	.short	0x0101
        /*0716*/ 	.byte	0x3f
	.zero		1


	//   ....[26]....
        /*0718*/ 	.word	0x00005a20
        /*071c*/ 	.word	0x000000ff
        /*0720*/ 	.word	0x0002e830
        /*0724*/ 	.short	0x010a
        /*0726*/ 	.byte	0x0a
	.zero		1


	//   ....[27]....
        /*0728*/ 	.word	0x00005a60
        /*072c*/ 	.word	0x000000ff
        /*0730*/ 	.word	0x0002e830
        /*0734*/ 	.short	0x010a
        /*0736*/ 	.byte	0x0a
	.zero		1


	//   ....[28]....
        /*0738*/ 	.word	0x00006650
        /*073c*/ 	.word	0x000000ff
        /*0740*/ 	.word	0x0002e850
        /*0744*/ 	.short	0x010a
        /*0746*/ 	.byte	0x0a
	.zero		1


	//   ....[29]....
        /*0748*/ 	.word	0x00006690
        /*074c*/ 	.word	0x000000ff
        /*0750*/ 	.word	0x0002e850
        /*0754*/ 	.short	0x010a
        /*0756*/ 	.byte	0x0a
	.zero		1


	//   ....[30]....
        /*0758*/ 	.word	0x00009410
        /*075c*/ 	.word	0x00000007
        /*0760*/ 	.word	0x00000000
        /*0764*/ 	.short	0x0101
        /*0766*/ 	.byte	0x3f
	.zero		1


	//   ....[31]....
        /*0768*/ 	.word	0x00009700
        /*076c*/ 	.word	0x000000ff
        /*0770*/ 	.word	0x00000000
        /*0774*/ 	.short	0x0101
        /*0776*/ 	.byte	0x0a
	.zero		1


	//   ....[32]....
        /*0778*/ 	.word	0x00009f40
        /*077c*/ 	.word	0x000000ff
        /*0780*/ 	.word	0x0002e830
        /*0784*/ 	.short	0x010a
        /*0786*/ 	.byte	0x07
	.zero		1


	//   ....[33]....
        /*0788*/ 	.word	0x00009f80
        /*078c*/ 	.word	0x000000ff
        /*0790*/ 	.word	0x0002e830
        /*0794*/ 	.short	0x010a
        /*0796*/ 	.byte	0x07
	.zero		1


	//   ....[34]....
        /*0798*/ 	.word	0x0000ab60
        /*079c*/ 	.word	0x000000ff
        /*07a0*/ 	.word	0x0002e850
        /*07a4*/ 	.short	0x010a
        /*07a6*/ 	.byte	0x07
	.zero		1


	//   ....[35]....
        /*07a8*/ 	.word	0x0000aba0
        /*07ac*/ 	.word	0x000000ff
        /*07b0*/ 	.word	0x0002e850
        /*07b4*/ 	.short	0x010a
        /*07b6*/ 	.byte	0x07
	.zero		1


	//   ....[36]....
        /*07b8*/ 	.word	0x0000c980
        /*07bc*/ 	.word	0x00000007
        /*07c0*/ 	.word	0x00000000
        /*07c4*/ 	.short	0x0101
        /*07c6*/ 	.byte	0x3f
	.zero		1


	//   ....[37]....
        /*07c8*/ 	.word	0x0000ccd0
        /*07cc*/ 	.word	0x000000ff
        /*07d0*/ 	.word	0x00000000
        /*07d4*/ 	.short	0x0101
        /*07d6*/ 	.byte	0x05
	.zero		1


	//   ....[38]....
        /*07d8*/ 	.word	0x0000d430
        /*07dc*/ 	.word	0x000000ff
        /*07e0*/ 	.word	0x0002e850
        /*07e4*/ 	.short	0x010a
        /*07e6*/ 	.byte	0x05
	.zero		1


	//   ....[39]....
        /*07e8*/ 	.word	0x0000d470
        /*07ec*/ 	.word	0x000000ff
        /*07f0*/ 	.word	0x0002e850
        /*07f4*/ 	.short	0x010a
        /*07f6*/ 	.byte	0x05
	.zero		1


	//   ....[40]....
        /*07f8*/ 	.word	0x0000daf0
        /*07fc*/ 	.word	0x000000ff
        /*0800*/ 	.word	0x00000000
        /*0804*/ 	.short	0x0101
        /*0806*/ 	.byte	0x05
	.zero		1


	//   ....[41]....
        /*0808*/ 	.word	0x0000f160
        /*080c*/ 	.word	0x000000ff
        /*0810*/ 	.word	0x00000000
        /*0814*/ 	.short	0x0101
        /*0816*/ 	.byte	0x04
	.zero		1


	//   ....[42]....
        /*0818*/ 	.word	0x000113a0
        /*081c*/ 	.word	0x000000ff
        /*0820*/ 	.word	0x0002e880
        /*0824*/ 	.short	0x010a
        /*0826*/ 	.byte	0x28
	.zero		1


	//   ....[43]....
        /*0828*/ 	.word	0x00011500
        /*082c*/ 	.word	0x000000ff
        /*0830*/ 	.word	0x0002e840
        /*0834*/ 	.short	0x010a
        /*0836*/ 	.byte	0x28
	.zero		1


	//   ....[44]....
        /*0838*/ 	.word	0x000120e0
        /*083c*/ 	.word	0x000000ff
        /*0840*/ 	.word	0x0002e800
        /*0844*/ 	.short	0x0107
        /*0846*/ 	.byte	0x28
	.zero		1


	//   ....[45]....
        /*0848*/ 	.word	0x00012130
        /*084c*/ 	.word	0x000000ff
        /*0850*/ 	.word	0x0002e800
        /*0854*/ 	.short	0x0101
        /*0856*/ 	.byte	0x28
	.zero		1


	//   ....[46]....
        /*0858*/ 	.word	0x00012150
        /*085c*/ 	.word	0x000000ff
        /*0860*/ 	.word	0x0002e820
        /*0864*/ 	.short	0x010a
        /*0866*/ 	.byte	0x28
	.zero		1


	//   ....[47]....
        /*0868*/ 	.word	0x00012440
        /*086c*/ 	.word	0x00000004
        /*0870*/ 	.word	0x0002e880
        /*0874*/ 	.short	0x010a
        /*0876*/ 	.byte	0x3f
	.zero		1


	//   ....[48]....
        /*0878*/ 	.word	0x00012680
        /*087c*/ 	.word	0x00000004
        /*0880*/ 	.word	0x0002e840
        /*0884*/ 	.short	0x010a
        /*0886*/ 	.byte	0x3f
	.zero		1


	//   ....[49]....
        /*0888*/ 	.word	0x00012920
        /*088c*/ 	.word	0x00000012
        /*0890*/ 	.word	0x0002e870
        /*0894*/ 	.short	0x010a
        /*0896*/ 	.byte	0x3f
	.zero		1


	//   ....[50]....
        /*0898*/ 	.word	0x00012980
        /*089c*/ 	.word	0x00000012
        /*08a0*/ 	.word	0x0002e860
        /*08a4*/ 	.short	0x010a
        /*08a6*/ 	.byte	0x3f
	.zero		1


	//   ....[51]....
        /*08a8*/ 	.word	0x00013020
        /*08ac*/ 	.word	0x00000012
        /*08b0*/ 	.word	0x0002e850
        /*08b4*/ 	.short	0x0101
        /*08b6*/ 	.byte	0x3f
	.zero		1


	//   ....[52]....
        /*08b8*/ 	.word	0x00013090
        /*08bc*/ 	.word	0x00000000
        /*08c0*/ 	.word	0x00000000
        /*08c4*/ 	.short	0x0101
        /*08c6*/ 	.byte	0x3f
	.zero		1


	//   ....[53]....
        /*08c8*/ 	.word	0x000131b0
        /*08cc*/ 	.word	0x00000010
        /*08d0*/ 	.word	0x0002e870
        /*08d4*/ 	.short	0x010a
        /*08d6*/ 	.byte	0x3f
	.zero		1


	//   ....[54]....
        /*08d8*/ 	.word	0x00013240
        /*08dc*/ 	.word	0x00000010
        /*08e0*/ 	.word	0x0002e860
        /*08e4*/ 	.short	0x010a
        /*08e6*/ 	.byte	0x3f
	.zero		1


	//   ....[55]....
        /*08e8*/ 	.word	0x000138d0
        /*08ec*/ 	.word	0x00000010
        /*08f0*/ 	.word	0x0002e850
        /*08f4*/ 	.short	0x0101
        /*08f6*/ 	.byte	0x3f
	.zero		1


	//   ....[56]....
        /*08f8*/ 	.word	0x00013940
        /*08fc*/ 	.word	0x00000000
        /*0900*/ 	.word	0x00000000
        /*0904*/ 	.short	0x0101
        /*0906*/ 	.byte	0x3f
	.zero		1


	//   ....[57]....
        /*0908*/ 	.word	0x000139e0
        /*090c*/ 	.word	0x00000009
        /*0910*/ 	.word	0x0002e820
        /*0914*/ 	.short	0x010a
        /*0916*/ 	.byte	0x3f
	.zero		1


	//   ....[58]....
        /*0918*/ 	.word	0x00013b20
        /*091c*/ 	.word	0x00000005
        /*0920*/ 	.word	0x00000000
        /*0924*/ 	.short	0x010a
        /*0926*/ 	.byte	0x3f
	.zero		1


	//   ....[59]....
        /*0928*/ 	.word	0x00013b90
        /*092c*/ 	.word	0x00000007
        /*0930*/ 	.word	0x00000000
        /*0934*/ 	.short	0x010a
        /*0936*/ 	.byte	0x3f
	.zero		1


	//   ....[60]....
        /*0938*/ 	.word	0x00013be0
        /*093c*/ 	.word	0x00000005
        /*0940*/ 	.word	0x0002e860
        /*0944*/ 	.short	0x010a
        /*0946*/ 	.byte	0x3f
	.zero		1


	//   ....[61]....
        /*0948*/ 	.word	0x00013c30
        /*094c*/ 	.word	0x00000003
        /*0950*/ 	.word	0x0002e860
        /*0954*/ 	.short	0x010a
        /*0956*/ 	.byte	0x3f
	.zero		1


	//   ....[62]....
        /*0958*/ 	.word	0x00013c70
        /*095c*/ 	.word	0x00000005
        /*0960*/ 	.word	0x0002e880
        /*0964*/ 	.short	0x010a
        /*0966*/ 	.byte	0x3f
	.zero		1


	//   ....[63]....
        /*0968*/ 	.word	0x00013c90
        /*096c*/ 	.word	0x00000003
        /*0970*/ 	.word	0x0002e880
        /*0974*/ 	.short	0x010a
        /*0976*/ 	.byte	0x3f
	.zero		1


	//   ....[64]....
        /*0978*/ 	.word	0x00013d00
        /*097c*/ 	.word	0x00000000
        /*0980*/ 	.word	0x0002e800
        /*0984*/ 	.short	0x010a
        /*0986*/ 	.byte	0x3f
	.zero		1


	//   ....[65]....
        /*0988*/ 	.word	0x00013d60
        /*098c*/ 	.word	0x00000000
        /*0990*/ 	.word	0x0002e830
        /*0994*/ 	.short	0x010a
        /*0996*/ 	.byte	0x3f
	.zero		1


	//   ....[66]....
        /*0998*/ 	.word	0x00013dc0
        /*099c*/ 	.word	0x00000003
        /*09a0*/ 	.word	0x0002e830
        /*09a4*/ 	.short	0x010a
        /*09a6*/ 	.byte	0x3f
	.zero		1


	//   ....[67]....
        /*09a8*/ 	.word	0x00013e20
        /*09ac*/ 	.word	0x00000003
        /*09b0*/ 	.word	0x0002e850
        /*09b4*/ 	.short	0x010a
        /*09b6*/ 	.byte	0x3f
	.zero		1


	//   ....[68]....
        /*09b8*/ 	.word	0x00013e80
        /*09bc*/ 	.word	0x00000003
        /*09c0*/ 	.word	0x0002e830
        /*09c4*/ 	.short	0x010a
        /*09c6*/ 	.byte	0x3f
	.zero		1


	//   ....[69]....
        /*09c8*/ 	.word	0x00013ee0
        /*09cc*/ 	.word	0x00000003
        /*09d0*/ 	.word	0x0002e850
        /*09d4*/ 	.short	0x010a
        /*09d6*/ 	.byte	0x3f
	.zero		1


	//   ....[70]....
        /*09d8*/ 	.word	0x00013f40
        /*09dc*/ 	.word	0x00000005
        /*09e0*/ 	.word	0x0002e850
        /*09e4*/ 	.short	0x010a
        /*09e6*/ 	.byte	0x3f
	.zero		1


	//   ....[71]....
        /*09e8*/ 	.word	0x000140a0
        /*09ec*/ 	.word	0x00000003
        /*09f0*/ 	.word	0x0002e880
        /*09f4*/ 	.short	0x010a
        /*09f6*/ 	.byte	0x3f
	.zero		1


	//   ....[72]....
        /*09f8*/ 	.word	0x00014100
        /*09fc*/ 	.word	0x00000003
        /*0a00*/ 	.word	0x0002e840
        /*0a04*/ 	.short	0x010a
        /*0a06*/ 	.byte	0x3f
	.zero		1


	//   ....[73]....
        /*0a08*/ 	.word	0x00014c60
        /*0a0c*/ 	.word	0x00000003
        /*0a10*/ 	.word	0x0002e820
        /*0a14*/ 	.short	0x010a
        /*0a16*/ 	.byte	0x3f
	.zero		1


	//   ....[74]....
        /*0a18*/ 	.word	0x00014cb0
        /*0a1c*/ 	.word	0x00000004
        /*0a20*/ 	.word	0x0002e880
        /*0a24*/ 	.short	0x010a
        /*0a26*/ 	.byte	0x3f
	.zero		1


	//   ....[75]....
        /*0a28*/ 	.word	0x00014d00
        /*0a2c*/ 	.word	0x00000004
        /*0a30*/ 	.word	0x0002e840
        /*0a34*/ 	.short	0x010a
        /*0a36*/ 	.byte	0x3f
	.zero		1


	//   ....[76]....
        /*0a38*/ 	.word	0x00014d50
        /*0a3c*/ 	.word	0x00000012
        /*0a40*/ 	.word	0x0002e870
        /*0a44*/ 	.short	0x010a
        /*0a46*/ 	.byte	0x3f
	.zero		1


	//   ....[77]....
        /*0a48*/ 	.word	0x00014da0
        /*0a4c*/ 	.word	0x00000012
        /*0a50*/ 	.word	0x0002e860
        /*0a54*/ 	.short	0x010a
        /*0a56*/ 	.byte	0x3f
	.zero		1


	//   ....[78]....
        /*0a58*/ 	.word	0x00014df0
        /*0a5c*/ 	.word	0x00000010
        /*0a60*/ 	.word	0x0002e870
        /*0a64*/ 	.short	0x010a
        /*0a66*/ 	.byte	0x3f
	.zero		1


	//   ....[79]....
        /*0a68*/ 	.word	0x00014e40
        /*0a6c*/ 	.word	0x00000010
        /*0a70*/ 	.word	0x0002e860
        /*0a74*/ 	.short	0x010a
        /*0a76*/ 	.byte	0x3f
	.zero		1


	//   ....[80]....
        /*0a78*/ 	.word	0x00014e90
        /*0a7c*/ 	.word	0x00000009
        /*0a80*/ 	.word	0x0002e820
        /*0a84*/ 	.short	0x010a
        /*0a86*/ 	.byte	0x3f
	.zero		1


	//   ....[81]....
        /*0a88*/ 	.word	0x00014ee0
        /*0a8c*/ 	.word	0x00000005
        /*0a90*/ 	.word	0x00000000
        /*0a94*/ 	.short	0x010a
        /*0a96*/ 	.byte	0x3f
	.zero		1


	//   ....[82]....
        /*0a98*/ 	.word	0x00014f30
        /*0a9c*/ 	.word	0x00000007
        /*0aa0*/ 	.word	0x00000000
        /*0aa4*/ 	.short	0x010a
        /*0aa6*/ 	.byte	0x3f
	.zero		1


	//   ....[83]....
        /*0aa8*/ 	.word	0x00014f80
        /*0aac*/ 	.word	0x00000005
        /*0ab0*/ 	.word	0x0002e860
        /*0ab4*/ 	.short	0x010a
        /*0ab6*/ 	.byte	0x3f
	.zero		1


	//   ....[84]....
        /*0ab8*/ 	.word	0x00014fd0
        /*0abc*/ 	.word	0x00000003
        /*0ac0*/ 	.word	0x0002e860
        /*0ac4*/ 	.short	0x010a
        /*0ac6*/ 	.byte	0x3f
	.zero		1


	//   ....[85]....
        /*0ac8*/ 	.word	0x00015020
        /*0acc*/ 	.word	0x00000005
        /*0ad0*/ 	.word	0x0002e880
        /*0ad4*/ 	.short	0x010a
        /*0ad6*/ 	.byte	0x3f
	.zero		1


	//----- nvinfo : EIATTR_NUM_MBARRIERS
	.align		4
.L_267:
        /*0ad8*/ 	.byte	0x03, 0x38
        /*0ada*/ 	.short	0x0016


	//----- nvinfo : EIATTR_EXIT_INSTR_OFFSETS
	.align		4
        /*0adc*/ 	.byte	0x04, 0x1c
        /*0ade*/ 	.short	(.L_269 - .L_268)


	//   ....[0]....
.L_268:
        /*0ae0*/ 	.word	0x00013ce0


	//----- nvinfo : EIATTR_MAX_THREADS
	.align		4
.L_269:
        /*0ae4*/ 	.byte	0x04, 0x05
        /*0ae6*/ 	.short	(.L_271 - .L_270)
.L_270:
        /*0ae8*/ 	.word	0x00000180
        /*0aec*/ 	.word	0x00000001
        /*0af0*/ 	.word	0x00000001


	//----- nvinfo : EIATTR_CRS_STACK_SIZE
	.align		4
.L_271:
        /*0af4*/ 	.byte	0x04, 0x1e
        /*0af6*/ 	.short	(.L_273 - .L_272)
.L_272:
        /*0af8*/ 	.word	0x00000000


	//----- nvinfo : EIATTR_CBANK_PARAM_SIZE
	.align		4
.L_273:
        /*0afc*/ 	.byte	0x03, 0x19
        /*0afe*/ 	.short	0x0a70


	//----- nvinfo : EIATTR_PARAM_CBANK
	.align		4
        /*0b00*/ 	.byte	0x04, 0x0a
        /*0b02*/ 	.short	(.L_275 - .L_274)
	.align		4
.L_274:
        /*0b04*/ 	.word	index@(.nv.constant0._ZN7cutlass13device_kernelIN5flash11enable_sm90INS1_16FlashAttnFwdSm90INS1_25CollectiveMainloopFwdSm90ILi2EN4cute5tupleIJNS5_1CILi1EEES8_S8_EEENS6_IJNS7_ILi128EEENS7_ILi224EEESA_EEELi128ENS_12float_e4m3_tEfNS_4arch4Sm90ELb1ELb0ELb0ELb0ELb0ELb0ELb0ELb1ELb1ELb1ELb1ELb0EEENS1_21CollectiveEpilogueFwdINS6_IJSA_SA_SB_EEES9_NS_10bfloat16_tESF_Li256ELb0ELb1ELb1ELb1EEENS1_19SingleTileSchedulerILb0ELb1ELb1ELi128EEEEEEEEEvNT_6ParamsE)
        /*0b08*/ 	.short	0x0210
        /*0b0a*/ 	.short	0x0a70


	//----- nvinfo : EIATTR_SW_WAR
	.align		4
.L_275:
        /*0b0c*/ 	.byte	0x04, 0x36
        /*0b0e*/ 	.short	(.L_277 - .L_276)
.L_276:
        /*0b10*/ 	.word	0x00000008
.L_277:


//--------------------- .nv.info._ZN7cutlass13device_kernelIN5flash11enable_sm90INS1_16FlashAttnFwdSm90INS1_25CollectiveMainloopFwdSm90ILi2EN4cute5tupleIJNS5_1CILi1EEES8_S8_EEENS6_IJNS7_ILi128EEENS7_ILi224EEESA_EEELi128ENS_12float_e4m3_tEfNS_4arch4Sm90ELb1ELb0ELb0ELb1ELb0ELb0ELb0ELb1ELb1ELb1ELb1ELb0EEENS1_21CollectiveEpilogueFwdINS6_IJSA_SA_SB_EEES9_NS_10bfloat16_tESF_Li256ELb1ELb1ELb1ELb1EEENS1_36VarlenDynamicPersistentTileSchedulerILi128ELi224ELi256ELi128ELb1ELb1ELb1ELb1ELb1ELb1EEEEEEEEEvNT_6ParamsE --------------------------
	.section	.nv.info._ZN7cutlass13device_kernelIN5flash11enable_sm90INS1_16FlashAttnFwdSm90INS1_25CollectiveMainloopFwdSm90ILi2EN4cute5tupleIJNS5_1CILi1EEES8_S8_EEENS6_IJNS7_ILi128EEENS7_ILi224EEESA_EEELi128ENS_12float_e4m3_tEfNS_4arch4Sm90ELb1ELb0ELb0ELb1ELb0ELb0ELb0ELb1ELb1ELb1ELb1ELb0EEENS1_21CollectiveEpilogueFwdINS6_IJSA_SA_SB_EEES9_NS_10bfloat16_tESF_Li256ELb1ELb1ELb1ELb1EEENS1_36VarlenDynamicPersistentTileSchedulerILi128ELi224ELi256ELi128ELb1ELb1ELb1ELb1ELb1ELb1EEEEEEEEEvNT_6ParamsE,"",@"SHT_CUDA_INFO"
	.sectionflags	@""
	.align	4


	//----- nvinfo : EIATTR_CUDA_API_VERSION
	.align		4
        /*0000*/ 	.byte	0x04, 0x37
        /*0002*/ 	.short	(.L_279 - .L_278)
.L_278:
        /*0004*/ 	.word	0x00000082


	//----- nvinfo : EIATTR_KPARAM_INFO
	.align		4
.L_279:
        /*0008*/ 	.byte	0x04, 0x17
        /*000a*/ 	.short	(.L_281 - .L_280)
.L_280:
        /*000c*/ 	.word	0x00000000
        /*0010*/ 	.short	0x0000
        /*0012*/ 	.short	0x0070
        /*0014*/ 	.byte	0x00, 0xf0, 0x01, 0x2a


	//----- nvinfo : EIATTR_SPARSE_MMA_MASK
	.align		4
.L_281:
        /*0018*/ 	.byte	0x03, 0x50
        /*001a*/ 	.short	0x0000


	//----- nvinfo : EIATTR_MAXREG_COUNT
	.align		4
        /*001c*/ 	.byte	0x03, 0x1b
        /*001e*/ 	.short	0x00a8


	//----- nvinfo : EIATTR_NUM_BARRIERS
	.align		4
        /*0020*/ 	.byte	0x02, 0x4c
        /*0022*/ 	.byte	0x10
	.zero		1


	//----- nvinfo : EIATTR_EXTERNS
	.align		4
        /*0024*/ 	.byte	0x04, 0x0f
        /*0026*/ 	.short	(.L_283 - .L_282)


	//   ....[0]....
	.align		4
.L_282:
        /*0028*/ 	.word	index@(__assertfail)


	//----- nvinfo : EIATTR_ANNOTATIONS
	.align		4
.L_283:
        /*002c*/ 	.byte	0x04, 0x55
        /*002e*/ 	.short	(.L_285 - .L_284)


	//   ....[0]....
.L_284:
        /* <DEDUP_REMOVED lines=46> */


	//----- nvinfo : EIATTR_MERCURY_ISA_VERSION
	.align		4
.L_285:
        /*02f8*/ 	.byte	0x03, 0x5f
        /*02fa*/ 	.short	0x0101


	//----- nvinfo : EIATTR_UNUSED_LOAD_BYTE_OFFSET
	.align		4
        /*02fc*/ 	.byte	0x04, 0x44
        /*02fe*/ 	.short	(.L_287 - .L_286)


	//   ....[0]....
.L_286:
        /*0300*/ 	.word	0x00000a40
        /*0304*/ 	.word	0x0000fff0


	//   ....[1]....
        /*0308*/ 	.word	0x0000e810
        /*030c*/ 	.word	0x0000fff0


	//----- nvinfo : EIATTR_INT_WARP_WIDE_INSTR_OFFSETS
	.align		4
.L_287:
        /*0310*/ 	.byte	0x04, 0x31
        /*0312*/ 	.short	(.L_289 - .L_288)


	//   ....[0]....
.L_288:
        /*0314*/ 	.word	0x00000130


	//   ....[1]....
        /*0318*/ 	.word	0x00000170


	//   ....[2]....
        /*031c*/ 	.word	0x000001e0


	//   ....[3]....
        /*0320*/ 	.word	0x00014240


	//   ....[4]....
        /*0324*/ 	.word	0x000142d0


	//   ....[5]....
        /*0328*/ 	.word	0x00016ad0


	//   ....[6]....
        /*032c*/ 	.word	0x00016b60


	//----- nvinfo : EIATTR_COOP_GROUP_MASK_REGIDS
	.align		4
.L_289:
        /*0330*/ 	.byte	0x04, 0x29
        /*0332*/ 	.short	(.L_291 - .L_290)


	//   ....[0]....
.L_290:
        /*0334*/ 	.word	0xffffffff


	//   ....[1]....
        /*0338*/ 	.word	0xffffffff


	//   ....[2]....
        /*033c*/ 	.word	0xffffffff


	//   ....[3]....
        /*0340*/ 	.word	0xffffffff


	//   ....[4]....
        /*0344*/ 	.word	0xffffffff


	//   ....[5]....
        /*0348*/ 	.word	0xffffffff


	//   ....[6]....
        /*034c*/ 	.word	0xffffffff


	//   ....[7]....
        /*0350*/ 	.word	0xffffffff


	//   ....[8]....
        /*0354*/ 	.word	0xffffffff


	//   ....[9]....
        /*0358*/ 	.word	0xffffffff


	//   ....[10]....
        /*035c*/ 	.word	0xffffffff


	//   ....[11]....
        /*0360*/ 	.word	0xffffffff


	//   ....[12]....
        /*0364*/ 	.word	0xffffffff


	//   ....[13]....
        /*0368*/ 	.word	0xffffffff


	//   ....[14]....
        /*036c*/ 	.word	0xffffffff


	//   ....[15]....
        /*0370*/ 	.word	0xffffffff


	//   ....[16]....
        /*0374*/ 	.word	0xffffffff


	//   ....[17]....
        /*0378*/ 	.word	0xffffffff


	//   ....[18]....
        /*037c*/ 	.word	0xffffffff


	//   ....[19]....
        /*0380*/ 	.word	0xffffffff


	//   ....[20]....
        /*0384*/ 	.word	0xffffffff


	//   ....[21]....
        /*0388*/ 	.word	0xffffffff


	//   ....[22]....
        /*038c*/ 	.word	0xffffffff


	//   ....[23]....
        /*0390*/ 	.word	0xffffffff


	//   ....[24]....
        /*0394*/ 	.word	0xffffffff


	//   ....[25]....
        /*0398*/ 	.word	0xffffffff


	//   ....[26]....
        /*039c*/ 	.word	0xffffffff


	//   ....[27]....
        /*03a0*/ 	.word	0xffffffff


	//   ....[28]....
        /*03a4*/ 	.word	0xffffffff


	//   ....[29]....
        /*03a8*/ 	.word	0xffffffff


	//   ....[30]....
        /*03ac*/ 	.word	0xffffffff


	//   ....[31]....
        /*03b0*/ 	.word	0xffffffff


	//   ....[32]....
        /*03b4*/ 	.word	0xffffffff


	//   ....[33]....
        /*03b8*/ 	.word	0xffffffff


	//   ....[34]....
        /*03bc*/ 	.word	0xffffffff


	//   ....[35]....
        /*03c0*/ 	.word	0xffffffff


	//   ....[36]....
        /*03c4*/ 	.word	0xffffffff


	//   ....[37]....
        /*03c8*/ 	.word	0xffffffff


	//   ....[38]....
        /*03cc*/ 	.word	0xffffffff


	//   ....[39]....
        /*03d0*/ 	.word	0xffffffff


	//   ....[40]....
        /*03d4*/ 	.word	0xffffffff


	//   ....[41]....
        /*03d8*/ 	.word	0xffffffff


	//   ....[42]....
        /*03dc*/ 	.word	0xffffffff


	//   ....[43]....
        /*03e0*/ 	.word	0xffffffff


	//   ....[44]....
        /*03e4*/ 	.word	0xffffffff


	//   ....[45]....
        /*03e8*/ 	.word	0xffffffff


	//   ....[46]....
        /*03ec*/ 	.word	0xffffffff


	//   ....[47]....
        /*03f0*/ 	.word	0xffffffff


	//   ....[48]....
        /*03f4*/ 	.word	0xffffffff


	//   ....[49]....
        /*03f8*/ 	.word	0xffffffff


	//   ....[50]....
        /*03fc*/ 	.word	0xffffffff


	//   ....[51]....
        /*0400*/ 	.word	0xffffffff


	//   ....[52]....
        /*0404*/ 	.word	0xffffffff


	//   ....[53]....
        /*0408*/ 	.word	0xffffffff


	//   ....[54]....
        /*040c*/ 	.word	0xffffffff


	//   ....[55]....
        /*0410*/ 	.word	0xffffffff


	//   ....[56]....
        /*0414*/ 	.word	0xffffffff


	//   ....[57]....
        /*0418*/ 	.word	0xffffffff


	//   ....[58]....
        /*041c*/ 	.word	0xffffffff


	//   ....[59]....
        /*0420*/ 	.word	0xffffffff


	//   ....[60]....
        /*0424*/ 	.word	0xffffffff


	//   ....[61]....
        /*0428*/ 	.word	0xffffffff


	//   ....[62]....
        /*042c*/ 	.word	0xffffffff


	//   ....[63]....
        /*0430*/ 	.word	0xffffffff


	//   ....[64]....
        /*0434*/ 	.word	0xffffffff


	//   ....[65]....
        /*0438*/ 	.word	0xffffffff


	//   ....[66]....
        /*043c*/ 	.word	0xffffffff


	//   ....[67]....
        /*0440*/ 	.word	0xffffffff


	//   ....[68]....
        /*0444*/ 	.word	0xffffffff


	//   ....[69]....
        /*0448*/ 	.word	0xffffffff


	//   ....[70]....
        /*044c*/ 	.word	0xffffffff


	//   ....[71]....
        /*0450*/ 	.word	0xffffffff


	//   ....[72]....
        /*0454*/ 	.word	0xffffffff


	//   ....[73]....
        /*0458*/ 	.word	0xffffffff


	//   ....[74]....
        /*045c*/ 	.word	0xffffffff


	//   ....[75]....
        /*0460*/ 	.word	0xffffffff


	//   ....[76]....
        /*0464*/ 	.word	0xffffffff


	//   ....[77]....
        /*0468*/ 	.word	0xffffffff


	//   ....[78]....
        /*046c*/ 	.word	0xffffffff


	//   ....[79]....
        /*0470*/ 	.word	0xffffffff


	//   ....[80]....
        /*0474*/ 	.word	0xffffffff


	//   ....[81]....
        /*0478*/ 	.word	0xffffffff


	//   ....[82]....
        /*047c*/ 	.word	0xffffffff


	//   ....[83]....
        /*0480*/ 	.word	0xffffffff


	//   ....[84]....
        /*0484*/ 	.word	0xffffffff


	//   ....[85]....
        /*0488*/ 	.word	0xffffffff


	//   ....[86]....
        /*048c*/ 	.word	0xffffffff


	//   ....[87]....
        /*0490*/ 	.word	0xffffffff


	//   ....[88]....
        /*0494*/ 	.word	0xffffffff


	//   ....[89]....
        /*0498*/ 	.word	0xffffffff


	//   ....[90]....
        /*049c*/ 	.word	0xffffffff


	//   ....[91]....
        /*04a0*/ 	.word	0xffffffff


	//   ....[92]....
        /*04a4*/ 	.word	0xffffffff


	//   ....[93]....
        /*04a8*/ 	.word	0xffffffff


	//   ....[94]....
        /*04ac*/ 	.word	0xffffffff


	//   ....[95]....
        /*04b0*/ 	.word	0xffffffff


	//   ....[96]....
        /*04b4*/ 	.word	0xffffffff


	//   ....[97]....
        /*04b8*/ 	.word	0xffffffff


	//   ....[98]....
        /*04bc*/ 	.word	0xffffffff


	//   ....[99]....
        /*04c0*/ 	.word	0xffffffff


	//   ....[100]....
        /*04c4*/ 	.word	0xffffffff


	//   ....[101]....
        /*04c8*/ 	.word	0xffffffff


	//   ....[102]....
        /*04cc*/ 	.word	0xffffffff


	//   ....[103]....
        /*04d0*/ 	.word	0xffffffff


	//   ....[104]....
        /*04d4*/ 	.word	0xffffffff


	//   ....[105]....
        /*04d8*/ 	.word	0xffffffff


	//   ....[106]....
        /*04dc*/ 	.word	0xffffffff


	//   ....[107]....
        /*04e0*/ 	.word	0xffffffff


	//   ....[108]....
        /*04e4*/ 	.word	0xffffffff


	//   ....[109]....
        /*04e8*/ 	.word	0xffffffff


	//   ....[110]....
        /*04ec*/ 	.word	0xffffffff


	//   ....[111]....
        /*04f0*/ 	.word	0xffffffff


	//   ....[112]....
        /*04f4*/ 	.word	0xffffffff


	//   ....[113]....
        /*04f8*/ 	.word	0xffffffff


	//   ....[114]....
        /*04fc*/ 	.word	0xffffffff


	//   ....[115]....
        /*0500*/ 	.word	0xffffffff


	//   ....[116]....
        /*0504*/ 	.word	0xffffffff


	//   ....[117]....
        /*0508*/ 	.word	0xffffffff


	//   ....[118]....
        /*050c*/ 	.word	0xffffffff


	//   ....[119]....
        /*0510*/ 	.word	0xffffffff


	//   ....[120]....
        /*0514*/ 	.word	0xffffffff


	//   ....[121]....
        /*0518*/ 	.word	0xffffffff


	//   ....[122]....
        /*051c*/ 	.word	0xffffffff


	//   ....[123]....
        /*0520*/ 	.word	0xffffffff


	//   ....[124]....
        /*0524*/ 	.word	0xffffffff


	//   ....[125]....
        /*0528*/ 	.word	0xffffffff


	//   ....[126]....
        /*052c*/ 	.word	0xffffffff


	//   ....[127]....
        /*0530*/ 	.word	0xffffffff


	//   ....[128]....
        /*0534*/ 	.word	0xffffffff


	//   ....[129]....
        /*0538*/ 	.word	0xffffffff


	//   ....[130]....
        /*053c*/ 	.word	0xffffffff


	//   ....[131]....
        /*0540*/ 	.word	0xffffffff


	//   ....[132]....
        /*0544*/ 	.word	0xffffffff


	//   ....[133]....
        /*0548*/ 	.word	0xffffffff


	//   ....[134]....
        /*054c*/ 	.word	0xffffffff


	//   ....[135]....
        /*0550*/ 	.word	0xffffffff


	//   ....[136]....
        /*0554*/ 	.word	0xffffffff


	//   ....[137]....
        /*0558*/ 	.word	0xffffffff


	//   ....[138]....
        /*055c*/ 	.word	0xffffffff


	//   ....[139]....
        /*0560*/ 	.word	0xffffffff


	//   ....[140]....
        /*0564*/ 	.word	0xffffffff


	//   ....[141]....
        /*0568*/ 	.word	0xffffffff


	//   ....[142]....
        /*056c*/ 	.word	0xffffffff


	//   ....[143]....
        /*0570*/ 	.word	0xffffffff


	//   ....[144]....
        /*0574*/ 	.word	0xffffffff


	//   ....[145]....
        /*0578*/ 	.word	0xffffffff


	//   ....[146]....
        /*057c*/ 	.word	0xffffffff


	//   ....[147]....
        /*0580*/ 	.word	0xffffffff


	//   ....[148]....
        /*0584*/ 	.word	0xffffffff


	//   ....[149]....
        /*0588*/ 	.word	0xffffffff


	//   ....[150]....
        /*058c*/ 	.word	0xffffffff


	//   ....[151]....
        /*0590*/ 	.word	0xffffffff


	//   ....[152]....
        /*0594*/ 	.word	0xffffffff


	//   ....[153]....
        /*0598*/ 	.word	0xffffffff


	//   ....[154]....
        /*059c*/ 	.word	0xffffffff


	//   ....[155]....
        /*05a0*/ 	.word	0xffffffff


	//   ....[156]....
        /*05a4*/ 	.word	0xffffffff


	//   ....[157]....
        /*05a8*/ 	.word	0xffffffff


	//   ....[158]....
        /*05ac*/ 	.word	0xffffffff


	//   ....[159]....
        /*05b0*/ 	.word	0xffffffff


	//   ....[160]....
        /*05b4*/ 	.word	0xffffffff


	//   ....[161]....
        /*05b8*/ 	.word	0xffffffff


	//   ....[162]....
        /*05bc*/ 	.word	0xffffffff


	//   ....[163]....
        /*05c0*/ 	.word	0xffffffff


	//   ....[164]....
        /*05c4*/ 	.word	0xffffffff


	//   ....[165]....
        /*05c8*/ 	.word	0xffffffff


	//   ....[166]....
        /*05cc*/ 	.word	0xffffffff


	//   ....[167]....
        /*05d0*/ 	.word	0xffffffff


	//   ....[168]....
        /*05d4*/ 	.word	0xffffffff


	//   ....[169]....
        /*05d8*/ 	.word	0x0500000f


	//   ....[170]....
        /*05dc*/ 	.word	0x0500000f


	//   ....[171]....
        /*05e0*/ 	.word	0x0500000f


	//   ....[172]....
        /*05e4*/ 	.word	0x0500000f


	//   ....[173]....
        /*05e8*/ 	.word	0x0500000f


	//   ....[174]....
        /*05ec*/ 	.word	0x0500000f


	//   ....[175]....
        /*05f0*/ 	.word	0x0500000f


	//   ....[176]....
        /*05f4*/ 	.word	0x0500000f


	//   ....[177]....
        /*05f8*/ 	.word	0x0500000f


	//   ....[178]....
        /*05fc*/ 	.word	0x0500000f


	//   ....[179]....
        /*0600*/ 	.word	0x0500000f


	//   ....[180]....
        /*0604*/ 	.word	0x0500000f


	//   ....[181]....
        /*0608*/ 	.word	0x0500000f


	//   ....[182]....
        /*060c*/ 	.word	0x0500000f


	//   ....[183]....
        /*0610*/ 	.word	0x0500000f


	//   ....[184]....
        /*0614*/ 	.word	0x0500000f


	//   ....[185]....
        /*0618*/ 	.word	0x0500000f


	//   ....[186]....
        /*061c*/ 	.word	0x0500000f


	//----- nvinfo : EIATTR_COOP_GROUP_INSTR_OFFSETS
	.align		4
.L_291:
        /*0620*/ 	.byte	0x04, 0x28
        /*0622*/ 	.short	(.L_293 - .L_292)


	//   ....[0]....
.L_292:
        /*0624*/ 	.word	0x00000070


	//   ....[1]....
        /*0628*/ 	.word	0x00000140


	//   ....[2]....
        /*062c*/ 	.word	0x00000190


	//   ....[3]....
        /*0630*/ 	.word	0x000003c0


	//   ....[4]....
        /*0634*/ 	.word	0x00000520


	//   ....[5]....
        /*0638*/ 	.word	0x00000640


	//   ....[6]....
        /*063c*/ 	.word	0x000007a0


	//   ....[7]....
        /*0640*/ 	.word	0x00001e10


	//   ....[8]....
        /*0644*/ 	.word	0x00002a00


	//   ....[9]....
        /*0648*/ 	.word	0x00003090


	//   ....[10]....
        /*064c*/ 	.word	0x000038e0


	//   ....[11]....
        /*0650*/ 	.word	0x000039a0


	//   ....[12]....
        /*0654*/ 	.word	0x000048d0


	//   ....[13]....
        /*0658*/ 	.word	0x000049a0


	//   ....[14]....
        /*065c*/ 	.word	0x000070d0


	//   ....[15]....
        /*0660*/ 	.word	0x00007100


	//   ....[16]....
        /*0664*/ 	.word	0x00007c70


	//   ....[17]....
        /*0668*/ 	.word	0x00007d40


	//   ....[18]....
        /*066c*/ 	.word	0x00008c90


	//   ....[19]....
        /*0670*/ 	.word	0x00008cf0


	//   ....[20]....
        /*0674*/ 	.word	0x0000bc30


	//   ....[21]....
        /*0678*/ 	.word	0x0000bc40


	//   ....[22]....
        /*067c*/ 	.word	0x0000bc80


	//   ....[23]....
        /*0680*/ 	.word	0x0000bc90


	//   ....[24]....
        /*0684*/ 	.word	0x0000e050


	//   ....[25]....
        /*0688*/ 	.word	0x0000e060


	//   ....[26]....
        /*068c*/ 	.word	0x0000e0e0


	//   ....[27]....
        /*0690*/ 	.word	0x0000e0f0


	//   ....[28]....
        /*0694*/ 	.word	0x0000ef40


	//   ....[29]....
        /*0698*/ 	.word	0x0000ef70


	//   ....[30]....
        /*069c*/ 	.word	0x0000efa0


	//   ....[31]....
        /*06a0*/ 	.word	0x0000efd0


	//   ....[32]....
        /*06a4*/ 	.word	0x0000f000


	//   ....[33]....
        /*06a8*/ 	.word	0x0000f040


	//   ....[34]....
        /*06ac*/ 	.word	0x0000f070


	//   ....[35]....
        /*06b0*/ 	.word	0x0000f0a0


	//   ....[36]....
        /*06b4*/ 	.word	0x0000f0d0


	//   ....[37]....
        /*06b8*/ 	.word	0x0000f100


	//   ....[38]....
        /*06bc*/ 	.word	0x0000f110


	//   ....[39]....
        /*06c0*/ 	.word	0x0000f120


	//   ....[40]....
        /*06c4*/ 	.word	0x0000f130


	//   ....[41]....
        /*06c8*/ 	.word	0x0000f140


	//   ....[42]....
        /*06cc*/ 	.word	0x0000f170


	//   ....[43]....
        /*06d0*/ 	.word	0x0000f1a0


	//   ....[44]....
        /*06d4*/ 	.word	0x0000f1b0


	//   ....[45]....
        /*06d8*/ 	.word	0x0000f1c0


	//   ....[46]....
        /*06dc*/ 	.word	0x0000f1d0


	//   ....[47]....
        /*06e0*/ 	.word	0x0000f1e0


	//   ....[48]....
        /*06e4*/ 	.word	0x0000f1f0


	//   ....[49]....
        /*06e8*/ 	.word	0x0000f200


	//   ....[50]....
        /*06ec*/ 	.word	0x0000f210


	//   ....[51]....
        /*06f0*/ 	.word	0x0000f240


	//   ....[52]....
        /*06f4*/ 	.word	0x0000f250


	//   ....[53]....
        /*06f8*/ 	.word	0x0000f260


	//   ....[54]....
        /*06fc*/ 	.word	0x0000f270


	//   ....[55]....
        /*0700*/ 	.word	0x0000f280


	//   ....[56]....
        /*0704*/ 	.word	0x0000f290


	//   ....[57]....
        /*0708*/ 	.word	0x0000f2a0


	//   ....[58]....
        /*070c*/ 	.word	0x0000f2b0


	//   ....[59]....
        /*0710*/ 	.word	0x0000f2c0


	//   ....[60]....
        /*0714*/ 	.word	0x0000f2d0


	//   ....[61]....
        /*0718*/ 	.word	0x0000f300


	//   ....[62]....
        /*071c*/ 	.word	0x0000f330


	//   ....[63]....
        /*0720*/ 	.word	0x0000f360


	//   ....[64]....
        /*0724*/ 	.word	0x0000f380


	//   ....[65]....
        /*0728*/ 	.word	0x0000f390


	//   ....[66]....
        /*072c*/ 	.word	0x0000f3a0


	//   ....[67]....
        /*0730*/ 	.word	0x0000f3b0


	//   ....[68]....
        /*0734*/ 	.word	0x0000f3d0


	//   ....[69]....
        /*0738*/ 	.word	0x0000f3e0


	//   ....[70]....
        /*073c*/ 	.word	0x0000f3f0


	//   ....[71]....
        /*0740*/ 	.word	0x0000f400


	//   ....[72]....
        /*0744*/ 	.word	0x0000f430


	//   ....[73]....
        /*0748*/ 	.word	0x0000f460


	//   ....[74]....
        /*074c*/ 	.word	0x0000f490


	//   ....[75]....
        /*0750*/ 	.word	0x0000f4b0


	//   ....[76]....
        /*0754*/ 	.word	0x0000f4c0


	//   ....[77]....
        /*0758*/ 	.word	0x0000f4e0


	//   ....[78]....
        /*075c*/ 	.word	0x0000f510


	//   ....[79]....
        /*0760*/ 	.word	0x0000f540


	//   ....[80]....
        /*0764*/ 	.word	0x0000f560


	//   ....[81]....
        /*0768*/ 	.word	0x0000f580


	//   ....[82]....
        /*076c*/ 	.word	0x0000f5b0


	//   ....[83]....
        /*0770*/ 	.word	0x0000f5c0


	//   ....[84]....
        /*0774*/ 	.word	0x0000f5d0


	//   ....[85]....
        /*0778*/ 	.word	0x0000f5e0


	//   ....[86]....
        /*077c*/ 	.word	0x0000f600


	//   ....[87]....
        /*0780*/ 	.word	0x0000f630


	//   ....[88]....
        /*0784*/ 	.word	0x0000f660


	//   ....[89]....
        /*0788*/ 	.word	0x0000f690


	//   ....[90]....
        /*078c*/ 	.word	0x0000f6c0


	//   ....[91]....
        /*0790*/ 	.word	0x0000f6f0


	//   ....[92]....
        /*0794*/ 	.word	0x0000ffc0


	//   ....[93]....
        /*0798*/ 	.word	0x0000ffd0


	//   ....[94]....
        /*079c*/ 	.word	0x0000ffe0


	//   ....[95]....
        /*07a0*/ 	.word	0x00010020


	//   ....[96]....
        /*07a4*/ 	.word	0x000107a0


	//   ....[97]....
        /*07a8*/ 	.word	0x000107e0


	//   ....[98]....
        /*07ac*/ 	.word	0x000108b0


	//   ....[99]....
        /*07b0*/ 	.word	0x000108d0


	//   ....[100]....
        /*07b4*/ 	.word	0x00010990


	//   ....[101]....
        /*07b8*/ 	.word	0x000109b0


	//   ....[102]....
        /*07bc*/ 	.word	0x00010a80


	//   ....[103]....
        /*07c0*/ 	.word	0x00010aa0


	//   ....[104]....
        /*07c4*/ 	.word	0x00010fc0


	//   ....[105]....
        /*07c8*/ 	.word	0x00010fd0


	//   ....[106]....
        /*07cc*/ 	.word	0x00011410


	//   ....[107]....
        /*07d0*/ 	.word	0x00011420


	//   ....[108]....
        /*07d4*/ 	.word	0x00012170


	//   ....[109]....
        /*07d8*/ 	.word	0x00012190


	//   ....[110]....
        /*07dc*/ 	.word	0x00012250


	//   ....[111]....
        /*07e0*/ 	.word	0x00012270


	//   ....[112]....
        /*07e4*/ 	.word	0x00012330


	//   ....[113]....
        /*07e8*/ 	.word	0x00012350


	//   ....[114]....
        /*07ec*/ 	.word	0x00012420


	//   ....[115]....
        /*07f0*/ 	.word	0x00012440


	//   ....[116]....
        /*07f4*/ 	.word	0x00012580


	//   ....[117]....
        /*07f8*/ 	.word	0x000127b0


	//   ....[118]....
        /*07fc*/ 	.word	0x000127f0


	//   ....[119]....
        /*0800*/ 	.word	0x00012830


	//   ....[120]....
        /*0804*/ 	.word	0x00012860


	//   ....[121]....
        /*0808*/ 	.word	0x00012890


	//   ....[122]....
        /*080c*/ 	.word	0x000128c0


	//   ....[123]....
        /*0810*/ 	.word	0x00012a50


	//   ....[124]....
        /*0814*/ 	.word	0x00012a80


	//   ....[125]....
        /*0818*/ 	.word	0x00012ac0


	//   ....[126]....
        /*081c*/ 	.word	0x00012af0


	//   ....[127]....
        /*0820*/ 	.word	0x00012b20


	//   ....[128]....
        /*0824*/ 	.word	0x00012b50


	//   ....[129]....
        /*0828*/ 	.word	0x00012bf0


	//   ....[130]....
        /*082c*/ 	.word	0x00012c40


	//   ....[131]....
        /*0830*/ 	.word	0x00012c50


	//   ....[132]....
        /*0834*/ 	.word	0x00012c90


	//   ....[133]....
        /*0838*/ 	.word	0x000149c0


	//   ....[134]....
        /*083c*/ 	.word	0x000154d0


	//   ....[135]....
        /*0840*/ 	.word	0x00015500


	//   ....[136]....
        /*0844*/ 	.word	0x000155b0


	//   ....[137]....
        /*0848*/ 	.word	0x000155c0


	//   ....[138]....
        /*084c*/ 	.word	0x00015630


	//   ....[139]....
        /*0850*/ 	.word	0x00015640


	//   ....[140]....
        /*0854*/ 	.word	0x000156b0


	//   ....[141]....
        /*0858*/ 	.word	0x000156c0


	//   ....[142]....
        /*085c*/ 	.word	0x00015730


	//   ....[143]....
        /*0860*/ 	.word	0x00015740


	//   ....[144]....
        /*0864*/ 	.word	0x000157b0


	//   ....[145]....
        /*0868*/ 	.word	0x000157c0


	//   ....[146]....
        /*086c*/ 	.word	0x00015830


	//   ....[147]....
        /*0870*/ 	.word	0x00015840


	//   ....[148]....
        /*0874*/ 	.word	0x00015850


	//   ....[149]....
        /*0878*/ 	.word	0x00015860


	//   ....[150]....
        /*087c*/ 	.word	0x000176c0


	//   ....[151]....
        /*0880*/ 	.word	0x000176f0


	//   ....[152]....
        /*0884*/ 	.word	0x00017720


	//   ....[153]....
        /*0888*/ 	.word	0x00017760


	//   ....[154]....
        /*088c*/ 	.word	0x00017770


	//   ....[155]....
        /*0890*/ 	.word	0x000177a0


	//   ....[156]....
        /*0894*/ 	.word	0x000177b0


	//   ....[157]....
        /*0898*/ 	.word	0x000177f0


	//   ....[158]....
        /*089c*/ 	.word	0x00017960


	//   ....[159]....
        /*08a0*/ 	.word	0x00017990


	//   ....[160]....
        /*08a4*/ 	.word	0x000179c0


	//   ....[161]....
        /*08a8*/ 	.word	0x000179f0


	//   ....[162]....
        /*08ac*/ 	.word	0x00017a20


	//   ....[163]....
        /*08b0*/ 	.word	0x00017a50


	//   ....[164]....
        /*08b4*/ 	.word	0x00017ad0


	//   ....[165]....
        /*08b8*/ 	.word	0x00017b10


	//   ....[166]....
        /*08bc*/ 	.word	0x00017b20


	//   ....[167]....
        /*08c0*/ 	.word	0x00017b60


	//   ....[168]....
        /*08c4*/ 	.word	0x00018640


	//   ....[169]....
        /*08c8*/ 	.word	0x00018c40


	//   ....[170]....
        /*08cc*/ 	.word	0x00018e20


	//   ....[171]....
        /*08d0*/ 	.word	0x00018e90


	//   ....[172]....
        /*08d4*/ 	.word	0x00018ef0


	//   ....[173]....
        /*08d8*/ 	.word	0x00018fe0


	//   ....[174]....
        /*08dc*/ 	.word	0x00019040


	//   ....[175]....
        /*08e0*/ 	.word	0x00019120


	//   ....[176]....
        /*08e4*/ 	.word	0x00019180


	//   ....[177]....
        /*08e8*/ 	.word	0x00019260


	//   ....[178]....
        /*08ec*/ 	.word	0x000192c0


	//   ....[179]....
        /*08f0*/ 	.word	0x000193a0


	//   ....[180]....
        /*08f4*/ 	.word	0x00019400


	//   ....[181]....
        /*08f8*/ 	.word	0x000194e0


	//   ....[182]....
        /*08fc*/ 	.word	0x00019540


	//   ....[183]....
        /*0900*/ 	.word	0x00019610


	//   ....[184]....
        /*0904*/ 	.word	0x00019670


	//   ....[185]....
        /*0908*/ 	.word	0x00019730


	//   ....[186]....
        /*090c*/ 	.word	0x00019a80


	//----- nvinfo : EIATTR_REG_RECONFIG
	.align		4
.L_293:
        /*0910*/ 	.byte	0x01, 0x54
	.zero		2


	//----- nvinfo : EIATTR_SYSCALL_OFFSETS
	.align		4
        /*0914*/ 	.byte	0x04, 0x46
        /*0916*/ 	.short	(.L_295 - .L_294)


	//   ....[0]....
.L_294:
        /*0918*/ 	.word	0x00001f90


	//   ....[1]....
        /*091c*/ 	.word	0x00014440


	//   ....[2]....
        /*0920*/ 	.word	0x000145a0


	//   ....[3]....
        /*0924*/ 	.word	0x000146f0


	//   ....[4]....
        /*0928*/ 	.word	0x00014830


	//   ....[5]....
        /*092c*/ 	.word	0x00015170


	//----- nvinfo : EIATTR_MBARRIER_INSTR_OFFSETS
	.align		4
.L_295:
        /*0930*/ 	.byte	0x04, 0x39
        /*0932*/ 	.short	(.L_297 - .L_296)


	//   ....[0]....
.L_296:
        /*0934*/ 	.word	0x00000270
        /*0938*/ 	.word	0x000000ff
        /*093c*/ 	.word	0x0002e800
        /*0940*/ 	.short	0x0100
        /*0942*/ 	.byte	0x08
	.zero		1


	//   ....[1]....
        /*0944*/ 	.word	0x00000280
        /*0948*/ 	.word	0x000000ff
        /*094c*/ 	.word	0x0002e820
        /*0950*/ 	.short	0x0100
        /*0952*/ 	.byte	0x08
	.zero		1


	//   ....[2]....
        /*0954*/ 	.word	0x00000370
        /*0958*/ 	.word	0x000000ff
        /*095c*/ 	.word	0x0002e830
        /*0960*/ 	.short	0x0100
        /*0962*/ 	.byte	0x08
	.zero		1


	//   ....[3]....
        /*0964*/ 	.word	0x00000380
        /*0968*/ 	.word	0x000000ff
        /*096c*/ 	.word	0x0002e840
        /*0970*/ 	.short	0x0100
        /*0972*/ 	.byte	0x08
	.zero		1


	//   ....[4]....
        /*0974*/ 	.word	0x00000390
        /*0978*/ 	.word	0x000000ff
        /*097c*/ 	.word	0x0002e838
        /*0980*/ 	.short	0x0100
        /*0982*/ 	.byte	0x08
	.zero		1


	//   ....[5]....
        /*0984*/ 	.word	0x000003a0
        /*0988*/ 	.word	0x000000ff
        /*098c*/ 	.word	0x0002e848
        /*0990*/ 	.short	0x0100
        /*0992*/ 	.byte	0x08
	.zero		1


	//   ....[6]....
        /*0994*/ 	.word	0x000004d0
        /*0998*/ 	.word	0x000000ff
        /*099c*/ 	.word	0x0002e850
        /*09a0*/ 	.short	0x0100
        /*09a2*/ 	.byte	0x08
	.zero		1


	//   ....[7]....
        /*09a4*/ 	.word	0x000004e0
        /*09a8*/ 	.word	0x000000ff
        /*09ac*/ 	.word	0x0002e860
        /*09b0*/ 	.short	0x0100
        /*09b2*/ 	.byte	0x08
	.zero		1


	//   ....[8]....
        /*09b4*/ 	.word	0x000004f0
        /*09b8*/ 	.word	0x000000ff
        /*09bc*/ 	.word	0x0002e858
        /*09c0*/ 	.short	0x0100
        /*09c2*/ 	.byte	0x08
	.zero		1


	//   ....[9]....
        /*09c4*/ 	.word	0x00000500
        /*09c8*/ 	.word	0x000000ff
        /*09cc*/ 	.word	0x0002e868
        /*09d0*/ 	.short	0x0100
        /*09d2*/ 	.byte	0x08
	.zero		1


	//   ....[10]....
        /*09d4*/ 	.word	0x000005f0
        /*09d8*/ 	.word	0x000000ff
        /*09dc*/ 	.word	0x0002e870
        /*09e0*/ 	.short	0x0100
        /*09e2*/ 	.byte	0x06
	.zero		1


	//   ....[11]....
        /*09e4*/ 	.word	0x00000600
        /*09e8*/ 	.word	0x000000ff
        /*09ec*/ 	.word	0x0002e880
        /*09f0*/ 	.short	0x0100
        /*09f2*/ 	.byte	0x06
	.zero		1


	//   ....[12]....
        /*09f4*/ 	.word	0x00000610
        /*09f8*/ 	.word	0x000000ff
        /*09fc*/ 	.word	0x0002e878
        /*0a00*/ 	.short	0x0100
        /*0a02*/ 	.byte	0x06
	.zero		1


	//   ....[13]....
        /*0a04*/ 	.word	0x00000620
        /*0a08*/ 	.word	0x000000ff
        /*0a0c*/ 	.word	0x0002e888
        /*0a10*/ 	.short	0x0100
        /*0a12*/ 	.byte	0x06
	.zero		1


	//   ....[14]....
        /*0a14*/ 	.word	0x00000750
        /*0a18*/ 	.word	0x000000ff
        /*0a1c*/ 	.word	0x0002e890
        /*0a20*/ 	.short	0x0100
        /*0a22*/ 	.byte	0x08
	.zero		1


	//   ....[15]....
        /*0a24*/ 	.word	0x00000760
        /*0a28*/ 	.word	0x000000ff
        /*0a2c*/ 	.word	0x0002e8a0
        /*0a30*/ 	.short	0x0100
        /*0a32*/ 	.byte	0x08
	.zero		1


	//   ....[16]....
        /*0a34*/ 	.word	0x00000770
        /*0a38*/ 	.word	0x000000ff
        /*0a3c*/ 	.word	0x0002e898
        /*0a40*/ 	.short	0x0100
        /*0a42*/ 	.byte	0x08
	.zero		1


	//   ....[17]....
        /*0a44*/ 	.word	0x00000780
        /*0a48*/ 	.word	0x000000ff
        /*0a4c*/ 	.word	0x0002e8a8
        /*0a50*/ 	.short	0x0100
        /*0a52*/ 	.byte	0x08
	.zero		1


	//   ....[18]....
        /*0a54*/ 	.word	0x000008b0
        /*0a58*/ 	.word	0x000000ff
        /*0a5c*/ 	.word	0x0002e8b0
        /*0a60*/ 	.short	0x0100
        /*0a62*/ 	.byte	0x08
	.zero		1


	//   ....[19]....
        /*0a64*/ 	.word	0x000008c0
        /*0a68*/ 	.word	0x000000ff
        /*0a6c*/ 	.word	0x0002e8c0
        /*0a70*/ 	.short	0x0100
        /*0a72*/ 	.byte	0x08
	.zero		1


	//   ....[20]....
        /*0a74*/ 	.word	0x000008d0
        /*0a78*/ 	.word	0x000000ff
        /*0a7c*/ 	.word	0x0002e8b8
        /*0a80*/ 	.short	0x0100
        /*0a82*/ 	.byte	0x08
	.zero		1


	//   ....[21]....
        /*0a84*/ 	.word	0x000008e0
        /*0a88*/ 	.word	0x000000ff
        /*0a8c*/ 	.word	0x0002e8c8
        /*0a90*/ 	.short	0x0100
        /*0a92*/ 	.byte	0x08
	.zero		1


	//   ....[22]....
        /*0a94*/ 	.word	0x00002010
        /*0a98*/ 	.word	0x000000ff
        /*0a9c*/ 	.word	0x0002e800
        /*0aa0*/ 	.short	0x010a
        /*0aa2*/ 	.byte	0x29
	.zero		1


	//   ....[23]....
        /*0aa4*/ 	.word	0x00002090
        /*0aa8*/ 	.word	0x00000002
        /*0aac*/ 	.word	0x0002e830
        /*0ab0*/ 	.short	0x010a
        /*0ab2*/ 	.byte	0x3f
	.zero		1


	//   ....[24]....
        /*0ab4*/ 	.word	0x000020d0
        /*0ab8*/ 	.word	0x00000002
        /*0abc*/ 	.word	0x0002e830
        /*0ac0*/ 	.short	0x010a
        /*0ac2*/ 	.byte	0x3f
	.zero		1


	//   ....[25]....
        /*0ac4*/ 	.word	0x00004d30
        /*0ac8*/ 	.word	0x0000003a
        /*0acc*/ 	.word	0x00000000
        /*0ad0*/ 	.short	0x0101
        /*0ad2*/ 	.byte	0x3f
	.zero		1


	//   ....[26]....
        /*0ad4*/ 	.word	0x000061a0
        /*0ad8*/ 	.word	0x000000ff
        /*0adc*/ 	.word	0x0002e830
        /*0ae0*/ 	.short	0x010a
        /*0ae2*/ 	.byte	0x06
	.zero		1


	//   ....[27]....
        /*0ae4*/ 	.word	0x000061e0
        /*0ae8*/ 	.word	0x000000ff
        /*0aec*/ 	.word	0x0002e830
        /*0af0*/ 	.short	0x010a
        /*0af2*/ 	.byte	0x06
	.zero		1


	//   ....[28]....
        /*0af4*/ 	.word	0x00006e00
        /*0af8*/ 	.word	0x000000ff
        /*0afc*/ 	.word	0x0002e850
        /*0b00*/ 	.short	0x010a
        /*0b02*/ 	.byte	0x06
	.zero		1


	//   ....[29]....
        /*0b04*/ 	.word	0x00006e40
        /*0b08*/ 	.word	0x000000ff
        /*0b0c*/ 	.word	0x0002e850
        /*0b10*/ 	.short	0x010a
        /*0b12*/ 	.byte	0x06
	.zero		1


	//   ....[30]....
        /*0b14*/ 	.word	0x00009b00
        /*0b18*/ 	.word	0x00000002
        /*0b1c*/ 	.word	0x00000000
        /*0b20*/ 	.short	0x0101
        /*0b22*/ 	.byte	0x3f
	.zero		1


	//   ....[31]....
        /*0b24*/ 	.word	0x00009f30
        /*0b28*/ 	.word	0x000000ff
        /*0b2c*/ 	.word	0x00000000
        /*0b30*/ 	.short	0x0101
        /*0b32*/ 	.byte	0x06
	.zero		1


	//   ....[32]....
        /*0b34*/ 	.word	0x0000a780
        /*0b38*/ 	.word	0x000000ff
        /*0b3c*/ 	.word	0x0002e830
        /*0b40*/ 	.short	0x010a
        /*0b42*/ 	.byte	0x06
	.zero		1


	//   ....[33]....
        /*0b44*/ 	.word	0x0000a7c0
        /*0b48*/ 	.word	0x000000ff
        /*0b4c*/ 	.word	0x0002e830
        /*0b50*/ 	.short	0x010a
        /*0b52*/ 	.byte	0x06
	.zero		1


	//   ....[34]....
        /*0b54*/ 	.word	0x0000b3b0
        /*0b58*/ 	.word	0x000000ff
        /*0b5c*/ 	.word	0x0002e850
        /*0b60*/ 	.short	0x010a
        /*0b62*/ 	.byte	0x06
	.zero		1


	//   ....[35]....
        /*0b64*/ 	.word	0x0000b3f0
        /*0b68*/ 	.word	0x000000ff
        /*0b6c*/ 	.word	0x0002e850
        /*0b70*/ 	.short	0x010a
        /*0b72*/ 	.byte	0x06
	.zero		1


	//   ....[36]....
        /*0b74*/ 	.word	0x0000d270
        /*0b78*/ 	.word	0x00000002
        /*0b7c*/ 	.word	0x00000000
        /*0b80*/ 	.short	0x0101
        /*0b82*/ 	.byte	0x3f
	.zero		1


	//   ....[37]....
        /*0b84*/ 	.word	0x0000d5a0
        /*0b88*/ 	.word	0x000000ff
        /*0b8c*/ 	.word	0x00000000
        /*0b90*/ 	.short	0x0101
        /*0b92*/ 	.byte	0x06
	.zero		1


	//   ....[38]....
        /*0b94*/ 	.word	0x0000dd10
        /*0b98*/ 	.word	0x000000ff
        /*0b9c*/ 	.word	0x0002e850
        /*0ba0*/ 	.short	0x010a
        /*0ba2*/ 	.byte	0x05
	.zero		1


	//   ....[39]....
        /*0ba4*/ 	.word	0x0000dd50
        /*0ba8*/ 	.word	0x000000ff
        /*0bac*/ 	.word	0x0002e850
        /*0bb0*/ 	.short	0x010a
        /*0bb2*/ 	.byte	0x05
	.zero		1


	//   ....[40]....
        /*0bb4*/ 	.word	0x0000e3d0
        /*0bb8*/ 	.word	0x000000ff
        /*0bbc*/ 	.word	0x00000000
        /*0bc0*/ 	.short	0x0101
        /*0bc2*/ 	.byte	0x04
	.zero		1


	//   ....[41]....
        /*0bc4*/ 	.word	0x00010790
        /*0bc8*/ 	.word	0x00000000
        /*0bcc*/ 	.word	0x00000000
        /*0bd0*/ 	.short	0x0101
        /*0bd2*/ 	.byte	0x3f
	.zero		1


	//   ....[42]....
        /*0bd4*/ 	.word	0x00010fb0
        /*0bd8*/ 	.word	0x00000004
        /*0bdc*/ 	.word	0x00000000
        /*0be0*/ 	.short	0x0101
        /*0be2*/ 	.byte	0x3f
	.zero		1


	//   ....[43]....
        /*0be4*/ 	.word	0x00014c20
        /*0be8*/ 	.word	0x00000004
        /*0bec*/ 	.word	0x0002e880
        /*0bf0*/ 	.short	0x010a
        /*0bf2*/ 	.byte	0x3f
	.zero		1


	//   ....[44]....
        /*0bf4*/ 	.word	0x00014dc0
        /*0bf8*/ 	.word	0x00000004
        /*0bfc*/ 	.word	0x0002e840
        /*0c00*/ 	.short	0x010a
        /*0c02*/ 	.byte	0x3f
	.zero		1


	//   ....[45]....
        /*0c04*/ 	.word	0x00015940
        /*0c08*/ 	.word	0x00000012
        /*0c0c*/ 	.word	0x0002e800
        /*0c10*/ 	.short	0x0107
        /*0c12*/ 	.byte	0x3f
	.zero		1


	//   ....[46]....
        /*0c14*/ 	.word	0x00015a30
        /*0c18*/ 	.word	0x00000012
        /*0c1c*/ 	.word	0x0002e800
        /*0c20*/ 	.short	0x0101
        /*0c22*/ 	.byte	0x3f
	.zero		1


	//   ....[47]....
        /*0c24*/ 	.word	0x00015a50
        /*0c28*/ 	.word	0x00000012
        /*0c2c*/ 	.word	0x0002e820
        /*0c30*/ 	.short	0x010a
        /*0c32*/ 	.byte	0x3f
	.zero		1


	//   ....[48]....
        /*0c34*/ 	.word	0x00015d60
        /*0c38*/ 	.word	0x00000004
        /*0c3c*/ 	.word	0x0002e880
        /*0c40*/ 	.short	0x010a
        /*0c42*/ 	.byte	0x3f
	.zero		1


	//   ....[49]....
        /*0c44*/ 	.word	0x00015fc0
        /*0c48*/ 	.word	0x00000004
        /*0c4c*/ 	.word	0x0002e840
        /*0c50*/ 	.short	0x010a
        /*0c52*/ 	.byte	0x3f
	.zero		1


	//   ....[50]....
        /*0c54*/ 	.word	0x00016290
        /*0c58*/ 	.word	0x00000013
        /*0c5c*/ 	.word	0x0002e870
        /*0c60*/ 	.short	0x010a
        /*0c62*/ 	.byte	0x3f
	.zero		1


	//   ....[51]....
        /*0c64*/ 	.word	0x00016300
        /*0c68*/ 	.word	0x00000013
        /*0c6c*/ 	.word	0x0002e860
        /*0c70*/ 	.short	0x010a
        /*0c72*/ 	.byte	0x3f
	.zero		1


	//   ....[52]....
        /*0c74*/ 	.word	0x000169a0
        /*0c78*/ 	.word	0x00000013
        /*0c7c*/ 	.word	0x0002e850
        /*0c80*/ 	.short	0x0101
        /*0c82*/ 	.byte	0x3f
	.zero		1


	//   ....[53]....
        /*0c84*/ 	.word	0x00016a20
        /*0c88*/ 	.word	0x00000013
        /*0c8c*/ 	.word	0x00000000
        /*0c90*/ 	.short	0x0101
        /*0c92*/ 	.byte	0x3f
	.zero		1


	//   ....[54]....
        /*0c94*/ 	.word	0x00016c40
        /*0c98*/ 	.word	0x00000010
        /*0c9c*/ 	.word	0x0002e870
        /*0ca0*/ 	.short	0x010a
        /*0ca2*/ 	.byte	0x3f
	.zero		1


	//   ....[55]....
        /*0ca4*/ 	.word	0x00016cd0
        /*0ca8*/ 	.word	0x00000010
        /*0cac*/ 	.word	0x0002e860
        /*0cb0*/ 	.short	0x010a
        /*0cb2*/ 	.byte	0x3f
	.zero		1


	//   ....[56]....
        /*0cb4*/ 	.word	0x00017390
        /*0cb8*/ 	.word	0x00000010
        /*0cbc*/ 	.word	0x0002e850
        /*0cc0*/ 	.short	0x0101
        /*0cc2*/ 	.byte	0x3f
	.zero		1


	//   ....[57]....
        /*0cc4*/ 	.word	0x000173d0
        /*0cc8*/ 	.word	0x00000000
        /*0ccc*/ 	.word	0x00000000
        /*0cd0*/ 	.short	0x0101
        /*0cd2*/ 	.byte	0x3f
	.zero		1


	//   ....[58]....
        /*0cd4*/ 	.word	0x000185c0
        /*0cd8*/ 	.word	0x00000000
        /*0cdc*/ 	.word	0x0002e820
        /*0ce0*/ 	.short	0x010a
        /*0ce2*/ 	.byte	0x3f
	.zero		1


	//   ....[59]....
        /*0ce4*/ 	.word	0x00018780
        /*0ce8*/ 	.word	0x00000006
        /*0cec*/ 	.word	0x00000000
        /*0cf0*/ 	.short	0x010a
        /*0cf2*/ 	.byte	0x3f
	.zero		1


	//   ....[60]....
        /*0cf4*/ 	.word	0x000187f0
        /*0cf8*/ 	.word	0x00000007
        /*0cfc*/ 	.word	0x00000000
        /*0d00*/ 	.short	0x010a
        /*0d02*/ 	.byte	0x3f
	.zero		1


	//   ....[61]....
        /*0d04*/ 	.word	0x00018850
        /*0d08*/ 	.word	0x00000004
        /*0d0c*/ 	.word	0x0002e860
        /*0d10*/ 	.short	0x010a
        /*0d12*/ 	.byte	0x3f
	.zero		1


	//   ....[62]....
        /*0d14*/ 	.word	0x000188a0
        /*0d18*/ 	.word	0x00000003
        /*0d1c*/ 	.word	0x0002e860
        /*0d20*/ 	.short	0x010a
        /*0d22*/ 	.byte	0x3f
	.zero		1


	//   ....[63]....
        /*0d24*/ 	.word	0x000188e0
        /*0d28*/ 	.word	0x00000004
        /*0d2c*/ 	.word	0x0002e880
        /*0d30*/ 	.short	0x010a
        /*0d32*/ 	.byte	0x3f
	.zero		1


	//   ....[64]....
        /*0d34*/ 	.word	0x00018900
        /*0d38*/ 	.word	0x00000003
        /*0d3c*/ 	.word	0x0002e880
        /*0d40*/ 	.short	0x010a
        /*0d42*/ 	.byte	0x3f
	.zero		1


	//   ....[65]....
        /*0d44*/ 	.word	0x00018970
        /*0d48*/ 	.word	0x00000003
        /*0d4c*/ 	.word	0x0002e800
        /*0d50*/ 	.short	0x010a
        /*0d52*/ 	.byte	0x3f
	.zero		1


	//   ....[66]....
        /*0d54*/ 	.word	0x000189c0
        /*0d58*/ 	.word	0x00000002
        /*0d5c*/ 	.word	0x0002e830
        /*0d60*/ 	.short	0x010a
        /*0d62*/ 	.byte	0x3f
	.zero		1


	//   ....[67]....
        /*0d64*/ 	.word	0x00018a20
        /*0d68*/ 	.word	0x00000005
        /*0d6c*/ 	.word	0x0002e830
        /*0d70*/ 	.short	0x010a
        /*0d72*/ 	.byte	0x3f
	.zero		1


	//   ....[68]....
        /*0d74*/ 	.word	0x00018a80
        /*0d78*/ 	.word	0x00000005
        /*0d7c*/ 	.word	0x0002e850
        /*0d80*/ 	.short	0x010a
        /*0d82*/ 	.byte	0x3f
	.zero		1


	//   ....[69]....
        /*0d84*/ 	.word	0x00018ae0
        /*0d88*/ 	.word	0x00000005
        /*0d8c*/ 	.word	0x0002e830
        /*0d90*/ 	.short	0x010a
        /*0d92*/ 	.byte	0x3f
	.zero		1


	//   ....[70]....
        /*0d94*/ 	.word	0x00018b40
        /*0d98*/ 	.word	0x00000005
        /*0d9c*/ 	.word	0x0002e850
        /*0da0*/ 	.short	0x010a
        /*0da2*/ 	.byte	0x3f
	.zero		1


	//   ....[71]....
        /*0da4*/ 	.word	0x00018ba0
        /*0da8*/ 	.word	0x00000007
        /*0dac*/ 	.word	0x0002e850
        /*0db0*/ 	.short	0x010a
        /*0db2*/ 	.byte	0x3f
	.zero		1


	//   ....[72]....
        /*0db4*/ 	.word	0x00018cf0
        /*0db8*/ 	.word	0x00000004
        /*0dbc*/ 	.word	0x0002e880
        /*0dc0*/ 	.short	0x010a
        /*0dc2*/ 	.byte	0x3f
	.zero		1


	//   ....[73]....
        /*0dc4*/ 	.word	0x00018d40
        /*0dc8*/ 	.word	0x00000004
        /*0dcc*/ 	.word	0x0002e840
        /*0dd0*/ 	.short	0x010a
        /*0dd2*/ 	.byte	0x3f
	.zero		1


	//   ....[74]....
        /*0dd4*/ 	.word	0x00019770
        /*0dd8*/ 	.word	0x00000012
        /*0ddc*/ 	.word	0x0002e820
        /*0de0*/ 	.short	0x010a
        /*0de2*/ 	.byte	0x3f
	.zero		1


	//   ....[75]....
        /*0de4*/ 	.word	0x000197c0
        /*0de8*/ 	.word	0x00000004
        /*0dec*/ 	.word	0x0002e880
        /*0df0*/ 	.short	0x010a
        /*0df2*/ 	.byte	0x3f
	.zero		1


	//   ....[76]....
        /*0df4*/ 	.word	0x00019810
        /*0df8*/ 	.word	0x00000004
        /*0dfc*/ 	.word	0x0002e840
        /*0e00*/ 	.short	0x010a
        /*0e02*/ 	.byte	0x3f
	.zero		1


	//   ....[77]....
        /*0e04*/ 	.word	0x00019860
        /*0e08*/ 	.word	0x00000013
        /*0e0c*/ 	.word	0x0002e870
        /*0e10*/ 	.short	0x010a
        /*0e12*/ 	.byte	0x3f
	.zero		1


	//   ....[78]....
        /*0e14*/ 	.word	0x000198b0
        /*0e18*/ 	.word	0x00000013
        /*0e1c*/ 	.word	0x0002e860
        /*0e20*/ 	.short	0x010a
        /*0e22*/ 	.byte	0x3f
	.zero		1


	//   ....[79]....
        /*0e24*/ 	.word	0x00019900
        /*0e28*/ 	.word	0x00000010
        /*0e2c*/ 	.word	0x0002e870
        /*0e30*/ 	.short	0x010a
        /*0e32*/ 	.byte	0x3f
	.zero		1


	//   ....[80]....
        /*0e34*/ 	.word	0x00019950
        /*0e38*/ 	.word	0x00000010
        /*0e3c*/ 	.word	0x0002e860
        /*0e40*/ 	.short	0x010a
        /*0e42*/ 	.byte	0x3f
	.zero		1


	//   ....[81]....
        /*0e44*/ 	.word	0x000199a0
        /*0e48*/ 	.word	0x00000000
        /*0e4c*/ 	.word	0x0002e820
        /*0e50*/ 	.short	0x010a
        /*0e52*/ 	.byte	0x3f
	.zero		1


	//   ....[82]....
        /*0e54*/ 	.word	0x00019b40
        /*0e58*/ 	.word	0x00000006
        /*0e5c*/ 	.word	0x00000000
        /*0e60*/ 	.short	0x010a
        /*0e62*/ 	.byte	0x3f
	.zero		1


	//   ....[83]....
        /*0e64*/ 	.word	0x00019b90
        /*0e68*/ 	.word	0x00000007
        /*0e6c*/ 	.word	0x00000000
        /*0e70*/ 	.short	0x010a
        /*0e72*/ 	.byte	0x3f
	.zero		1


	//   ....[84]....
        /*0e74*/ 	.word	0x00019be0
        /*0e78*/ 	.word	0x00000004
        /*0e7c*/ 	.word	0x0002e860
        /*0e80*/ 	.short	0x010a
        /*0e82*/ 	.byte	0x3f
	.zero		1


	//   ....[85]....
        /*0e84*/ 	.word	0x00019c30
        /*0e88*/ 	.word	0x00000003
        /*0e8c*/ 	.word	0x0002e860
        /*0e90*/ 	.short	0x010a
        /*0e92*/ 	.byte	0x3f
	.zero		1


	//   ....[86]....
        /*0e94*/ 	.word	0x00019c80
        /*0e98*/ 	.word	0x00000004
        /*0e9c*/ 	.word	0x0002e880
        /*0ea0*/ 	.short	0x010a
        /*0ea2*/ 	.byte	0x3f
	.zero		1


	//----- nvinfo : EIATTR_NUM_MBARRIERS
	.align		4
.L_297:
        /*0ea4*/ 	.byte	0x03, 0x38
        /*0ea6*/ 	.short	0x0016


	//----- nvinfo : EIATTR_EXIT_INSTR_OFFSETS
	.align		4
        /*0ea8*/ 	.byte	0x04, 0x1c
        /*0eaa*/ 	.short	(.L_299 - .L_298)


	//   ....[0]....
.L_298:
        /*0eac*/ 	.word	0x00000a80


	//   ....[1]....
        /*0eb0*/ 	.word	0x00012530


	//   ....[2]....
        /*0eb4*/ 	.word	0x00018950


	//----- nvinfo : EIATTR_MAX_THREADS
	.align		4
.L_299:
        /*0eb8*/ 	.byte	0x04, 0x05
        /*0eba*/ 	.short	(.L_301 - .L_300)
.L_300:
        /*0ebc*/ 	.word	0x00000180
        /*0ec0*/ 	.word	0x00000001
        /*0ec4*/ 	.word	0x00000001


	//----- nvinfo : EIATTR_CRS_STACK_SIZE
	.align		4
.L_301:
        /*0ec8*/ 	.byte	0x04, 0x1e
        /*0eca*/ 	.short	(.L_303 - .L_302)
.L_302:
        /*0ecc*/ 	.word	0x00000000


	//----- nvinfo : EIATTR_CBANK_PARAM_SIZE
	.align		4
.L_303:
        /*0ed0*/ 	.byte	0x03, 0x19
        /*0ed2*/ 	.short	0x0af0


	//----- nvinfo : EIATTR_PARAM_CBANK
	.align		4
        /*0ed4*/ 	.byte	0x04, 0x0a
        /*0ed6*/ 	.short	(.L_305 - .L_304)
	.align		4
.L_304:
        /*0ed8*/ 	.word	index@(.nv.constant0._ZN7cutlass13device_kernelIN5flash11enable_sm90INS1_16FlashAttnFwdSm90INS1_25CollectiveMainloopFwdSm90ILi2EN4cute5tupleIJNS5_1CILi1EEES8_S8_EEENS6_IJNS7_ILi128EEENS7_ILi224EEESA_EEELi128ENS_12float_e4m3_tEfNS_4arch4Sm90ELb1ELb0ELb0ELb1ELb0ELb0ELb0ELb1ELb1ELb1ELb1ELb0EEENS1_21CollectiveEpilogueFwdINS6_IJSA_SA_SB_EEES9_NS_10bfloat16_tESF_Li256ELb1ELb1ELb1ELb1EEENS1_36VarlenDynamicPersistentTileSchedulerILi128ELi224ELi256ELi128ELb1ELb1ELb1ELb1ELb1ELb1EEEEEEEEEvNT_6ParamsE)
        /*0edc*/ 	.short	0x0210
        /*0ede*/ 	.short	0x0af0


	//----- nvinfo : EIATTR_SW_WAR
	.align		4
.L_305:
        /*0ee0*/ 	.byte	0x04, 0x36
        /*0ee2*/ 	.short	(.L_307 - .L_306)
.L_306:
        /*0ee4*/ 	.word	0x00000008
.L_307:


//--------------------- .nv.info._ZN7cutlass13device_kernelIN5flash11enable_sm90INS1_16FlashAttnFwdSm90INS1_25CollectiveMainloopFwdSm90ILi2EN4cute5tupleIJNS5_1CILi1EEES8_S8_EEENS6_IJNS7_ILi128EEENS7_ILi224EEESA_EEELi128ENS_12float_e4m3_tEfNS_4arch4Sm90ELb1ELb0ELb0ELb1ELb0ELb1ELb0ELb1ELb1ELb1ELb1ELb0EEENS1_21CollectiveEpilogueFwdINS6_IJSA_SA_SB_EEES9_NS_10bfloat16_tESF_Li256ELb1ELb1ELb1ELb1EEENS1_36VarlenDynamicPersistentTileSchedulerILi128ELi224ELi256ELi128ELb1ELb1ELb1ELb1ELb1ELb1EEEEEEEEEvNT_6ParamsE --------------------------
	.section	.nv.info._ZN7cutlass13device_kernelIN5flash11enable_sm90INS1_16FlashAttnFwdSm90INS1_25CollectiveMainloopFwdSm90ILi2EN4cute5tupleIJNS5_1CILi1EEES8_S8_EEENS6_IJNS7_ILi128EEENS7_ILi224EEESA_EEELi128ENS_12float_e4m3_tEfNS_4arch4Sm90ELb1ELb0ELb0ELb1ELb0ELb1ELb0ELb1ELb1ELb1ELb1ELb0EEENS1_21CollectiveEpilogueFwdINS6_IJSA_SA_SB_EEES9_NS_10bfloat16_tESF_Li256ELb1ELb1ELb1ELb1EEENS1_36VarlenDynamicPersistentTileSchedulerILi128ELi224ELi256ELi128ELb1ELb1ELb1ELb1ELb1ELb1EEEEEEEEEvNT_6ParamsE,"",@"SHT_CUDA_INFO"
	.sectionflags	@""
	.align	4


	//----- nvinfo : EIATTR_CUDA_API_VERSION
	.align		4
        /*0000*/ 	.byte	0x04, 0x37
        /*0002*/ 	.short	(.L_309 - .L_308)
.L_308:
        /*0004*/ 	.word	0x00000082


	//----- nvinfo : EIATTR_KPARAM_INFO
	.align		4
.L_309:
        /*0008*/ 	.byte	0x04, 0x17
        /*000a*/ 	.short	(.L_311 - .L_310)
.L_310:
        /*000c*/ 	.word	0x00000000
        /*0010*/ 	.short	0x0000
        /*0012*/ 	.short	0x0070
        /*0014*/ 	.byte	0x00, 0xf0, 0x01, 0x2a


	//----- nvinfo : EIATTR_SPARSE_MMA_MASK
	.align		4
.L_311:
        /*0018*/ 	.byte	0x03, 0x50
        /*001a*/ 	.short	0x0000


	//----- nvinfo : EIATTR_MAXREG_COUNT
	.align		4
        /*001c*/ 	.byte	0x03, 0x1b
        /*001e*/ 	.short	0x00a8


	//----- nvinfo : EIATTR_NUM_BARRIERS
	.align		4
        /*0020*/ 	.byte	0x02, 0x4c
        /*0022*/ 	.byte	0x10
	.zero		1


	//----- nvinfo : EIATTR_EXTERNS
	.align		4
        /*0024*/ 	.byte	0x04, 0x0f
        /*0026*/ 	.short	(.L_313 - .L_312)


	//   ....[0]....
	.align		4
.L_312:
        /*0028*/ 	.word	index@(__assertfail)


	//----- nvinfo : EIATTR_ANNOTATIONS
	.align		4
.L_313:
        /*002c*/ 	.byte	0x04, 0x55
        /*002e*/ 	.short	(.L_315 - .L_314)


	//   ....[0]....
.L_314:
        /* <DEDUP_REMOVED lines=157> */


	//----- nvinfo : EIATTR_MERCURY_ISA_VERSION
	.align		4
.L_315:
        /*09f0*/ 	.byte	0x03, 0x5f
        /*09f2*/ 	.short	0x0101


	//----- nvinfo : EIATTR_UNUSED_LOAD_BYTE_OFFSET
	.align		4
        /*09f4*/ 	.byte	0x04, 0x44
        /*09f6*/ 	.short	(.L_317 - .L_316)


	//   ....[0]....
.L_316:
        /*09f8*/ 	.word	0x00000ae0
        /*09fc*/ 	.word	0x0000fff0


	//   ....[1]....
        /*0a00*/ 	.word	0x00020b50
        /*0a04*/ 	.word	0x0000fff0


	//----- nvinfo : EIATTR_INT_WARP_WIDE_INSTR_OFFSETS
	.align		4
.L_317:
        /*0a08*/ 	.byte	0x04, 0x31
        /*0a0a*/ 	.short	(.L_319 - .L_318)


	//   ....[0]....
.L_318:
        /*0a0c*/ 	.word	0x00000190


	//   ....[1]....
        /*0a10*/ 	.word	0x000001d0


	//   ....[2]....
        /*0a14*/ 	.word	0x00000240


	//   ....[3]....
        /*0a18*/ 	.word	0x00027cc0


	//   ....[4]....
        /*0a1c*/ 	.word	0x00027d60


	//   ....[5]....
        /*0a20*/ 	.word	0x0002a6e0


	//   ....[6]....
        /*0a24*/ 	.word	0x0002a780


	//----- nvinfo : EIATTR_COOP_GROUP_MASK_REGIDS
	.align		4
.L_319:
        /*0a28*/ 	.byte	0x04, 0x29
        /*0a2a*/ 	.short	(.L_321 - .L_320)


	//   ....[0]....
.L_320:
        /*0a2c*/ 	.word	0xffffffff


	//   ....[1]....
        /*0a30*/ 	.word	0xffffffff


	//   ....[2]....
        /*0a34*/ 	.word	0xffffffff


	//   ....[3]....
        /*0a38*/ 	.word	0xffffffff


	//   ....[4]....
        /*0a3c*/ 	.word	0xffffffff


	//   ....[5]....
        /*0a40*/ 	.word	0xffffffff


	//   ....[6]....
        /*0a44*/ 	.word	0xffffffff


	//   ....[7]....
        /*0a48*/ 	.word	0xffffffff


	//   ....[8]....
        /*0a4c*/ 	.word	0xffffffff


	//   ....[9]....
        /*0a50*/ 	.word	0xffffffff


	//   ....[10]....
        /*0a54*/ 	.word	0xffffffff


	//   ....[11]....
        /*0a58*/ 	.word	0xffffffff


	//   ....[12]....
        /*0a5c*/ 	.word	0xffffffff


	//   ....[13]....
        /*0a60*/ 	.word	0xffffffff


	//   ....[14]....
        /*0a64*/ 	.word	0xffffffff


	//   ....[15]....
        /*0a68*/ 	.word	0xffffffff


	//   ....[16]....
        /*0a6c*/ 	.word	0xffffffff


	//   ....[17]....
        /*0a70*/ 	.word	0xffffffff


	//   ....[18]....
        /*0a74*/ 	.word	0xffffffff


	//   ....[19]....
        /*0a78*/ 	.word	0xffffffff


	//   ....[20]....
        /*0a7c*/ 	.word	0xffffffff


	//   ....[21]....
        /*0a80*/ 	.word	0xffffffff


	//   ....[22]....
        /*0a84*/ 	.word	0xffffffff


	//   ....[23]....
        /*0a88*/ 	.word	0xffffffff


	//   ....[24]....
        /*0a8c*/ 	.word	0xffffffff


	//   ....[25]....
        /*0a90*/ 	.word	0xffffffff


	//   ....[26]....
        /*0a94*/ 	.word	0xffffffff


	//   ....[27]....
        /*0a98*/ 	.word	0xffffffff


	//   ....[28]....
        /*0a9c*/ 	.word	0xffffffff


	//   ....[29]....
        /*0aa0*/ 	.word	0xffffffff


	//   ....[30]....
        /*0aa4*/ 	.word	0xffffffff


	//   ....[31]....
        /*0aa8*/ 	.word	0xffffffff


	//   ....[32]....
        /*0aac*/ 	.word	0xffffffff


	//   ....[33]....
        /*0ab0*/ 	.word	0xffffffff


	//   ....[34]....
        /*0ab4*/ 	.word	0xffffffff


	//   ....[35]....
        /*0ab8*/ 	.word	0xffffffff


	//   ....[36]....
        /*0abc*/ 	.word	0xffffffff


	//   ....[37]....
        /*0ac0*/ 	.word	0xffffffff


	//   ....[38]....
        /*0ac4*/ 	.word	0xffffffff


	//   ....[39]....
        /*0ac8*/ 	.word	0xffffffff


	//   ....[40]....
        /*0acc*/ 	.word	0xffffffff


	//   ....[41]....
        /*0ad0*/ 	.word	0xffffffff


	//   ....[42]....
        /*0ad4*/ 	.word	0xffffffff


	//   ....[43]....
        /*0ad8*/ 	.word	0xffffffff


	//   ....[44]....
        /*0adc*/ 	.word	0xffffffff


	//   ....[45]....
        /*0ae0*/ 	.word	0xffffffff


	//   ....[46]....
        /*0ae4*/ 	.word	0xffffffff


	//   ....[47]....
        /*0ae8*/ 	.word	0xffffffff


	//   ....[48]....
        /*0aec*/ 	.word	0xffffffff


	//   ....[49]....
        /*0af0*/ 	.word	0xffffffff


	//   ....[50]....
        /*0af4*/ 	.word	0xffffffff


	//   ....[51]....
        /*0af8*/ 	.word	0xffffffff


	//   ....[52]....
        /*0afc*/ 	.word	0xffffffff


	//   ....[53]....
        /*0b00*/ 	.word	0xffffffff


	//   ....[54]....
        /*0b04*/ 	.word	0xffffffff


	//   ....[55]....
        /*0b08*/ 	.word	0xffffffff


	//   ....[56]....
        /*0b0c*/ 	.word	0xffffffff


	//   ....[57]....
        /*0b10*/ 	.word	0xffffffff


	//   ....[58]....
        /*0b14*/ 	.word	0xffffffff


	//   ....[59]....
        /*0b18*/ 	.word	0xffffffff


	//   ....[60]....
        /*0b1c*/ 	.word	0xffffffff


	//   ....[61]....
        /*0b20*/ 	.word	0xffffffff


	//   ....[62]....
        /*0b24*/ 	.word	0xffffffff


	//   ....[63]....
        /*0b28*/ 	.word	0xffffffff


	//   ....[64]....
        /*0b2c*/ 	.word	0xffffffff


	//   ....[65]....
        /*0b30*/ 	.word	0xffffffff


	//   ....[66]....
        /*0b34*/ 	.word	0xffffffff


	//   ....[67]....
        /*0b38*/ 	.word	0xffffffff


	//   ....[68]....
        /*0b3c*/ 	.word	0xffffffff


	//   ....[69]....
        /*0b40*/ 	.word	0xffffffff


	//   ....[70]....
        /*0b44*/ 	.word	0xffffffff


	//   ....[71]....
        /*0b48*/ 	.word	0xffffffff


	//   ....[72]....
        /*0b4c*/ 	.word	0xffffffff


	//   ....[73]....
        /*0b50*/ 	.word	0xffffffff


	//   ....[74]....
        /*0b54*/ 	.word	0xffffffff


	//   ....[75]....
        /*0b58*/ 	.word	0xffffffff


	//   ....[76]....
        /*0b5c*/ 	.word	0xffffffff


	//   ....[77]....
        /*0b60*/ 	.word	0xffffffff


	//   ....[78]....
        /*0b64*/ 	.word	0xffffffff


	//   ....[79]....
        /*0b68*/ 	.word	0xffffffff


	//   ....[80]....
        /*0b6c*/ 	.word	0xffffffff


	//   ....[81]....
        /*0b70*/ 	.word	0xffffffff


	//   ....[82]....
        /*0b74*/ 	.word	0xffffffff


	//   ....[83]....
        /*0b78*/ 	.word	0xffffffff


	//   ....[84]....
        /*0b7c*/ 	.word	0xffffffff


	//   ....[85]....
        /*0b80*/ 	.word	0xffffffff


	//   ....[86]....
        /*0b84*/ 	.word	0xffffffff


	//   ....[87]....
        /*0b88*/ 	.word	0xffffffff


	//   ....[88]....
        /*0b8c*/ 	.word	0xffffffff


	//   ....[89]....
        /*0b90*/ 	.word	0xffffffff


	//   ....[90]....
        /*0b94*/ 	.word	0xffffffff


	//   ....[91]....
        /*0b98*/ 	.word	0xffffffff


	//   ....[92]....
        /*0b9c*/ 	.word	0xffffffff


	//   ....[93]....
        /*0ba0*/ 	.word	0xffffffff


	//   ....[94]....
        /*0ba4*/ 	.word	0xffffffff


	//   ....[95]....
        /*0ba8*/ 	.word	0xffffffff


	//   ....[96]....
        /*0bac*/ 	.word	0xffffffff


	//   ....[97]....
        /*0bb0*/ 	.word	0xffffffff


	//   ....[98]....
        /*0bb4*/ 	.word	0xffffffff


	//   ....[99]....
        /*0bb8*/ 	.word	0xffffffff


	//   ....[100]....
        /*0bbc*/ 	.word	0xffffffff


	//   ....[101]....
        /*0bc0*/ 	.word	0xffffffff


	//   ....[102]....
        /*0bc4*/ 	.word	0xffffffff


	//   ....[103]....
        /*0bc8*/ 	.word	0xffffffff


	//   ....[104]....
        /*0bcc*/ 	.word	0xffffffff


	//   ....[105]....
        /*0bd0*/ 	.word	0xffffffff


	//   ....[106]....
        /*0bd4*/ 	.word	0xffffffff


	//   ....[107]....
        /*0bd8*/ 	.word	0xffffffff


	//   ....[108]....
        /*0bdc*/ 	.word	0xffffffff


	//   ....[109]....
        /*0be0*/ 	.word	0xffffffff


	//   ....[110]....
        /*0be4*/ 	.word	0xffffffff


	//   ....[111]....
        /*0be8*/ 	.word	0xffffffff


	//   ....[112]....
        /*0bec*/ 	.word	0xffffffff


	//   ....[113]....
        /*0bf0*/ 	.word	0xffffffff


	//   ....[114]....
        /*0bf4*/ 	.word	0xffffffff


	//   ....[115]....
        /*0bf8*/ 	.word	0xffffffff


	//   ....[116]....
        /*0bfc*/ 	.word	0xffffffff


	//   ....[117]....
        /*0c00*/ 	.word	0xffffffff


	//   ....[118]....
        /*0c04*/ 	.word	0xffffffff


	//   ....[119]....
        /*0c08*/ 	.word	0xffffffff


	//   ....[120]....
        /*0c0c*/ 	.word	0xffffffff


	//   ....[121]....
        /*0c10*/ 	.word	0xffffffff


	//   ....[122]....
        /*0c14*/ 	.word	0xffffffff


	//   ....[123]....
        /*0c18*/ 	.word	0xffffffff


	//   ....[124]....
        /*0c1c*/ 	.word	0xffffffff


	//   ....[125]....
        /*0c20*/ 	.word	0xffffffff


	//   ....[126]....
        /*0c24*/ 	.word	0xffffffff


	//   ....[127]....
        /*0c28*/ 	.word	0xffffffff


	//   ....[128]....
        /*0c2c*/ 	.word	0xffffffff


	//   ....[129]....
        /*0c30*/ 	.word	0xffffffff


	//   ....[130]....
        /*0c34*/ 	.word	0xffffffff


	//   ....[131]....
        /*0c38*/ 	.word	0xffffffff


	//   ....[132]....
        /*0c3c*/ 	.word	0xffffffff


	//   ....[133]....
        /*0c40*/ 	.word	0xffffffff


	//   ....[134]....
        /*0c44*/ 	.word	0xffffffff


	//   ....[135]....
        /*0c48*/ 	.word	0xffffffff


	//   ....[136]....
        /*0c4c*/ 	.word	0xffffffff


	//   ....[137]....
        /*0c50*/ 	.word	0xffffffff


	//   ....[138]....
        /*0c54*/ 	.word	0xffffffff


	//   ....[139]....
        /*0c58*/ 	.word	0xffffffff


	//   ....[140]....
        /*0c5c*/ 	.word	0xffffffff


	//   ....[141]....
        /*0c60*/ 	.word	0xffffffff


	//   ....[142]....
        /*0c64*/ 	.word	0xffffffff


	//   ....[143]....
        /*0c68*/ 	.word	0xffffffff


	//   ....[144]....
        /*0c6c*/ 	.word	0xffffffff


	//   ....[145]....
        /*0c70*/ 	.word	0xffffffff


	//   ....[146]....
        /*0c74*/ 	.word	0xffffffff


	//   ....[147]....
        /*0c78*/ 	.word	0xffffffff


	//   ....[148]....
        /*0c7c*/ 	.word	0xffffffff


	//   ....[149]....
        /*0c80*/ 	.word	0xffffffff


	//   ....[150]....
        /*0c84*/ 	.word	0xffffffff


	//   ....[151]....
        /*0c88*/ 	.word	0xffffffff


	//   ....[152]....
        /*0c8c*/ 	.word	0xffffffff


	//   ....[153]....
        /*0c90*/ 	.word	0xffffffff


	//   ....[154]....
        /*0c94*/ 	.word	0xffffffff


	//   ....[155]....
        /*0c98*/ 	.word	0xffffffff


	//   ....[156]....
        /*0c9c*/ 	.word	0xffffffff


	//   ....[157]....
        /*0ca0*/ 	.word	0xffffffff


	//   ....[158]....
        /*0ca4*/ 	.word	0xffffffff


	//   ....[159]....
        /*0ca8*/ 	.word	0xffffffff


	//   ....[160]....
        /*0cac*/ 	.word	0xffffffff


	//   ....[161]....
        /*0cb0*/ 	.word	0xffffffff


	//   ....[162]....
        /*0cb4*/ 	.word	0xffffffff


	//   ....[163]....
        /*0cb8*/ 	.word	0xffffffff


	//   ....[164]....
        /*0cbc*/ 	.word	0xffffffff


	//   ....[165]....
        /*0cc0*/ 	.word	0xffffffff


	//   ....[166]....
        /*0cc4*/ 	.word	0xffffffff


	//   ....[167]....
        /*0cc8*/ 	.word	0xffffffff


	//   ....[168]....
        /*0ccc*/ 	.word	0xffffffff


	//   ....[169]....
        /*0cd0*/ 	.word	0xffffffff


	//   ....[170]....
        /*0cd4*/ 	.word	0xffffffff


	//   ....[171]....
        /*0cd8*/ 	.word	0xffffffff


	//   ....[172]....
        /*0cdc*/ 	.word	0xffffffff


	//   ....[173]....
        /*0ce0*/ 	.word	0xffffffff


	//   ....[174]....
        /*0ce4*/ 	.word	0xffffffff


	//   ....[175]....
        /*0ce8*/ 	.word	0xffffffff


	//   ....[176]....
        /*0cec*/ 	.word	0xffffffff


	//   ....[177]....
        /*0cf0*/ 	.word	0xffffffff


	//   ....[178]....
        /*0cf4*/ 	.word	0xffffffff


	//   ....[179]....
        /*0cf8*/ 	.word	0xffffffff


	//   ....[180]....
        /*0cfc*/ 	.word	0xffffffff


	//   ....[181]....
        /*0d00*/ 	.word	0xffffffff


	//   ....[182]....
        /*0d04*/ 	.word	0xffffffff


	//   ....[183]....
        /*0d08*/ 	.word	0xffffffff


	//   ....[184]....
        /*0d0c*/ 	.word	0xffffffff


	//   ....[185]....
        /*0d10*/ 	.word	0xffffffff


	//   ....[186]....
        /*0d14*/ 	.word	0x0500000f


	//   ....[187]....
        /*0d18*/ 	.word	0x0500000f


	//   ....[188]....
        /*0d1c*/ 	.word	0x0500000f


	//   ....[189]....
        /*0d20*/ 	.word	0x0500000f


	//   ....[190]....
        /*0d24*/ 	.word	0x0500000f


	//   ....[191]....
        /*0d28*/ 	.word	0x0500000f


	//   ....[192]....
        /*0d2c*/ 	.word	0x0500000f


	//   ....[193]....
        /*0d30*/ 	.word	0x0500000f


	//   ....[194]....
        /*0d34*/ 	.word	0x0500000f


	//   ....[195]....
        /*0d38*/ 	.word	0x0500000f


	//   ....[196]....
        /*0d3c*/ 	.word	0x0500000f


	//   ....[197]....
        /*0d40*/ 	.word	0x0500000f


	//   ....[198]....
        /*0d44*/ 	.word	0x0500000f


	//   ....[199]....
        /*0d48*/ 	.word	0x0500000f


	//   ....[200]....
        /*0d4c*/ 	.word	0x0500000f


	//   ....[201]....
        /*0d50*/ 	.word	0x0500000f


	//   ....[202]....
        /*0d54*/ 	.word	0x0500000f


	//   ....[203]....
        /*0d58*/ 	.word	0x0500000f


	//   ....[204]....
        /*0d5c*/ 	.word	0x0500000f


	//   ....[205]....
        /*0d60*/ 	.word	0x0500000f


	//   ....[206]....
        /*0d64*/ 	.word	0x0500000f


	//   ....[207]....
        /*0d68*/ 	.word	0x0500000f


	//   ....[208]....
        /*0d6c*/ 	.word	0x0500000f


	//   ....[209]....
        /*0d70*/ 	.word	0x0500000f


	//   ....[210]....
        /*0d74*/ 	.word	0x0500000f


	//   ....[211]....
        /*0d78*/ 	.word	0x0500000f


	//   ....[212]....
        /*0d7c*/ 	.word	0x0500000f


	//   ....[213]....
        /*0d80*/ 	.word	0x0500000f


	//   ....[214]....
        /*0d84*/ 	.word	0x0500000f


	//   ....[215]....
        /*0d88*/ 	.word	0x0500000f


	//   ....[216]....
        /*0d8c*/ 	.word	0x0500000f


	//   ....[217]....
        /*0d90*/ 	.word	0x0500000f


	//   ....[218]....
        /*0d94*/ 	.word	0x0500000f


	//   ....[219]....
        /*0d98*/ 	.word	0x0500000f


	//   ....[220]....
        /*0d9c*/ 	.word	0x0500000f


	//   ....[221]....
        /*0da0*/ 	.word	0x0500000f


	//   ....[222]....
        /*0da4*/ 	.word	0x0500000f


	//   ....[223]....
        /*0da8*/ 	.word	0x0500000f


	//   ....[224]....
        /*0dac*/ 	.word	0x0500000f


	//   ....[225]....
        /*0db0*/ 	.word	0x0500000f


	//   ....[226]....
        /*0db4*/ 	.word	0x0500000f


	//   ....[227]....
        /*0db8*/ 	.word	0x0500000f


	//   ....[228]....
        /*0dbc*/ 	.word	0x0500000f


	//   ....[229]....
        /*0dc0*/ 	.word	0x0500000f


	//   ....[230]....
        /*0dc4*/ 	.word	0x0500000f


	//   ....[231]....
        /*0dc8*/ 	.word	0x0500000f


	//   ....[232]....
        /*0dcc*/ 	.word	0x0500000f


	//   ....[233]....
        /*0dd0*/ 	.word	0x0500000f


	//   ....[234]....
        /*0dd4*/ 	.word	0x0500000f


	//   ....[235]....
        /*0dd8*/ 	.word	0x0500000f


	//   ....[236]....
        /*0ddc*/ 	.word	0x0500000f


	//   ....[237]....
        /*0de0*/ 	.word	0x0500000f


	//   ....[238]....
        /*0de4*/ 	.word	0x0500000f


	//   ....[239]....
        /*0de8*/ 	.word	0x0500000f


	//   ....[240]....
        /*0dec*/ 	.word	0x0500000f


	//   ....[241]....
        /*0df0*/ 	.word	0x0500000f


	//   ....[242]....
        /*0df4*/ 	.word	0x0500000f


	//   ....[243]....
        /*0df8*/ 	.word	0x0500000f


	//   ....[244]....
        /*0dfc*/ 	.word	0x0500000f


	//   ....[245]....
        /*0e00*/ 	.word	0x0500000f


	//   ....[246]....
        /*0e04*/ 	.word	0x0500000f


	//   ....[247]....
        /*0e08*/ 	.word	0x0500000f


	//   ....[248]....
        /*0e0c*/ 	.word	0x0500000f


	//   ....[249]....
        /*0e10*/ 	.word	0x0500000f


	//   ....[250]....
        /*0e14*/ 	.word	0x0500000f


	//   ....[251]....
        /*0e18*/ 	.word	0x0500000f


	//   ....[252]....
        /*0e1c*/ 	.word	0x0500000f


	//   ....[253]....
        /*0e20*/ 	.word	0x0500000f


	//   ....[254]....
        /*0e24*/ 	.word	0x0500000f


	//   ....[255]....
        /*0e28*/ 	.word	0x0500000f


	//   ....[0]....
        /*0e2c*/ 	.word	0x0500000f


	//   ....[1]....
        /*0e30*/ 	.word	0x0500000f


	//   ....[2]....
        /*0e34*/ 	.word	0x0500000f


	//   ....[3]....
        /*0e38*/ 	.word	0x0500000f


	//   ....[4]....
        /*0e3c*/ 	.word	0x0500000f


	//   ....[5]....
        /*0e40*/ 	.word	0x0500000f


	//   ....[6]....
        /*0e44*/ 	.word	0x0500000f


	//   ....[7]....
        /*0e48*/ 	.word	0x0500000f


	//   ....[8]....
        /*0e4c*/ 	.word	0x0500000f


	//   ....[9]....
        /*0e50*/ 	.word	0x0500000f


	//   ....[10]....
        /*0e54*/ 	.word	0x0500000f


	//   ....[11]....
        /*0e58*/ 	.word	0x0500000f


	//   ....[12]....
        /*0e5c*/ 	.word	0x0500000f


	//   ....[13]....
        /*0e60*/ 	.word	0x0500000f


	//   ....[14]....
        /*0e64*/ 	.word	0x0500000f


	//   ....[15]....
        /*0e68*/ 	.word	0x0500000f


	//   ....[16]....
        /*0e6c*/ 	.word	0x0500000f


	//   ....[17]....
        /*0e70*/ 	.word	0x0500000f


	//   ....[18]....
        /*0e74*/ 	.word	0x0500000f


	//   ....[19]....
        /*0e78*/ 	.word	0x0500000f


	//   ....[20]....
        /*0e7c*/ 	.word	0x0500000f


	//   ....[21]....
        /*0e80*/ 	.word	0x0500000f


	//   ....[22]....
        /*0e84*/ 	.word	0x0500000f


	//   ....[23]....
        /*0e88*/ 	.word	0x0500000f


	//   ....[24]....
        /*0e8c*/ 	.word	0x0500000f


	//   ....[25]....
        /*0e90*/ 	.word	0x0500000f


	//   ....[26]....
        /*0e94*/ 	.word	0x0500000f


	//   ....[27]....
        /*0e98*/ 	.word	0x0500000f


	//   ....[28]....
        /*0e9c*/ 	.word	0x0500000f


	//   ....[29]....
        /*0ea0*/ 	.word	0x0500000f


	//   ....[30]....
        /*0ea4*/ 	.word	0x0500000f


	//   ....[31]....
        /*0ea8*/ 	.word	0x0500000f


	//   ....[32]....
        /*0eac*/ 	.word	0x0500000f


	//   ....[33]....
        /*0eb0*/ 	.word	0x0500000f


	//   ....[34]....
        /*0eb4*/ 	.word	0x0500000f


	//   ....[35]....
        /*0eb8*/ 	.word	0x0500000f


	//   ....[36]....
        /*0ebc*/ 	.word	0x0500000f


	//   ....[37]....
        /*0ec0*/ 	.word	0x0500000f


	//   ....[38]....
        /*0ec4*/ 	.word	0x0500000f


	//   ....[39]....
        /*0ec8*/ 	.word	0x0500000f


	//   ....[40]....
        /*0ecc*/ 	.word	0x0500000f


	//   ....[41]....
        /*0ed0*/ 	.word	0x0500000f


	//   ....[42]....
        /*0ed4*/ 	.word	0x0500000f


	//   ....[43]....
        /*0ed8*/ 	.word	0x0500000f


	//   ....[44]....
        /*0edc*/ 	.word	0x0500000f


	//   ....[45]....
        /*0ee0*/ 	.word	0x0500000f


	//   ....[46]....
        /*0ee4*/ 	.word	0x0500000f


	//   ....[47]....
        /*0ee8*/ 	.word	0x0500000f


	//   ....[48]....
        /*0eec*/ 	.word	0x0500000f


	//   ....[49]....
        /*0ef0*/ 	.word	0x0500000f


	//   ....[50]....
        /*0ef4*/ 	.word	0x0500000f


	//   ....[51]....
        /*0ef8*/ 	.word	0x0500000f


	//   ....[52]....
        /*0efc*/ 	.word	0x0500000f


	//   ....[53]....
        /*0f00*/ 	.word	0x0500000f


	//   ....[54]....
        /*0f04*/ 	.word	0x0500000f


	//   ....[55]....
        /*0f08*/ 	.word	0x0500000f


	//   ....[56]....
        /*0f0c*/ 	.word	0x0500000f


	//   ....[57]....
        /*0f10*/ 	.word	0x0500000f


	//   ....[58]....
        /*0f14*/ 	.word	0x0500000f


	//   ....[59]....
        /*0f18*/ 	.word	0x0500000f


	//   ....[60]....
        /*0f1c*/ 	.word	0x0500000f


	//   ....[61]....
        /*0f20*/ 	.word	0x0500000f


	//   ....[62]....
        /*0f24*/ 	.word	0x0500000f


	//   ....[63]....
        /*0f28*/ 	.word	0x0500000f


	//   ....[64]....
        /*0f2c*/ 	.word	0x0500000f


	//   ....[65]....
        /*0f30*/ 	.word	0x0500000f


	//   ....[66]....
        /*0f34*/ 	.word	0x0500000f


	//   ....[67]....
        /*0f38*/ 	.word	0x0500000f


	//----- nvinfo : EIATTR_COOP_GROUP_INSTR_OFFSETS
	.align		4
.L_321:
        /*0f3c*/ 	.byte	0x04, 0x28
        /*0f3e*/ 	.short	(.L_323 - .L_322)


	//   ....[0]....
.L_322:
        /*0f40*/ 	.word	0x00000070


	//   ....[1]....
        /*0f44*/ 	.word	0x000001a0


	//   ....[2]....
        /*0f48*/ 	.word	0x000001f0


	//   ....[3]....
        /*0f4c*/ 	.word	0x00000420


	//   ....[4]....
        /*0f50*/ 	.word	0x00000580


	//   ....[5]....
        /*0f54*/ 	.word	0x000006a0


	//   ....[6]....
        /*0f58*/ 	.word	0x00000800


	//   ....[7]....
        /*0f5c*/ 	.word	0x0000d270


	//   ....[8]....
        /*0f60*/ 	.word	0x0000da30


	//   ....[9]....
        /*0f64*/ 	.word	0x0000da40


	//   ....[10]....
        /*0f68*/ 	.word	0x0000da50


	//   ....[11]....
        /*0f6c*/ 	.word	0x0000da60


	//   ....[12]....
        /*0f70*/ 	.word	0x0000dc80


	//   ....[13]....
        /*0f74*/ 	.word	0x0000dc90


	//   ....[14]....
        /*0f78*/ 	.word	0x0000dca0


	//   ....[15]....
        /*0f7c*/ 	.word	0x0000dcb0


	//   ....[16]....
        /*0f80*/ 	.word	0x000101f0


	//   ....[17]....
        /*0f84*/ 	.word	0x00010200


	//   ....[18]....
        /*0f88*/ 	.word	0x00010210


	//   ....[19]....
        /*0f8c*/ 	.word	0x00010220


	//   ....[20]....
        /*0f90*/ 	.word	0x00010320


	//   ....[21]....
        /*0f94*/ 	.word	0x00010340


	//   ....[22]....
        /*0f98*/ 	.word	0x00010350


	//   ....[23]....
        /*0f9c*/ 	.word	0x00010360


	//   ....[24]....
        /*0fa0*/ 	.word	0x00013770


	//   ....[25]....
        /*0fa4*/ 	.word	0x00014410


	//   ....[26]....
        /*0fa8*/ 	.word	0x00014420


	//   ....[27]....
        /*0fac*/ 	.word	0x00014440


	//   ....[28]....
        /*0fb0*/ 	.word	0x00015110


	//   ....[29]....
        /*0fb4*/ 	.word	0x00015140


	//   ....[30]....
        /*0fb8*/ 	.word	0x00018660


	//   ....[31]....
        /*0fbc*/ 	.word	0x00018680


	//   ....[32]....
        /*0fc0*/ 	.word	0x000195b0


	//   ....[33]....
        /*0fc4*/ 	.word	0x00019680


	//   ....[34]....
        /*0fc8*/ 	.word	0x0001a270


	//   ....[35]....
        /*0fcc*/ 	.word	0x0001a2f0


	//   ....[36]....
        /*0fd0*/ 	.word	0x0001dd30


	//   ....[37]....
        /*0fd4*/ 	.word	0x0001ddb0


	//   ....[38]....
        /*0fd8*/ 	.word	0x0001ddf0


	//   ....[39]....
        /*0fdc*/ 	.word	0x0001de60


	//   ....[40]....
        /*0fe0*/ 	.word	0x000202f0


	//   ....[41]....
        /*0fe4*/ 	.word	0x00020350


	//   ....[42]....
        /*0fe8*/ 	.word	0x00020370


	//   ....[43]....
        /*0fec*/ 	.word	0x00020390


	//   ....[44]....
        /*0ff0*/ 	.word	0x00020ff0


	//   ....[45]....
        /*0ff4*/ 	.word	0x00021030


	//   ....[46]....
        /*0ff8*/ 	.word	0x00021060


	//   ....[47]....
        /*0ffc*/ 	.word	0x00021090


	//   ....[48]....
        /*1000*/ 	.word	0x000210d0


	//   ....[49]....
        /*1004*/ 	.word	0x00021100


	//   ....[50]....
        /*1008*/ 	.word	0x00021130


	//   ....[51]....
        /*100c*/ 	.word	0x00021160


	//   ....[52]....
        /*1010*/ 	.word	0x00021190


	//   ....[53]....
        /*1014*/ 	.word	0x000211c0


	//   ....[54]....
        /*1018*/ 	.word	0x000211f0


	//   ....[55]....
        /*101c*/ 	.word	0x00021220


	//   ....[56]....
        /*1020*/ 	.word	0x00021250


	//   ....[57]....
        /*1024*/ 	.word	0x00021280


	//   ....[58]....
        /*1028*/ 	.word	0x000212b0


	//   ....[59]....
        /*102c*/ 	.word	0x000212e0


	//   ....[60]....
        /*1030*/ 	.word	0x00021310


	//   ....[61]....
        /*1034*/ 	.word	0x00021340


	//   ....[62]....
        /*1038*/ 	.word	0x00021370


	//   ....[63]....
        /*103c*/ 	.word	0x000213a0


	//   ....[64]....
        /*1040*/ 	.word	0x000213d0


	//   ....[65]....
        /*1044*/ 	.word	0x00021400


	//   ....[66]....
        /*1048*/ 	.word	0x00021430


	//   ....[67]....
        /*104c*/ 	.word	0x00021460


	//   ....[68]....
        /*1050*/ 	.word	0x00021490


	//   ....[69]....
        /*1054*/ 	.word	0x000214c0


	//   ....[70]....
        /*1058*/ 	.word	0x000214f0


	//   ....[71]....
        /*105c*/ 	.word	0x00021520


	//   ....[72]....
        /*1060*/ 	.word	0x00021550


	//   ....[73]....
        /*1064*/ 	.word	0x00021580


	//   ....[74]....
        /*1068*/ 	.word	0x000215b0


	//   ....[75]....
        /*106c*/ 	.word	0x000215e0


	//   ....[76]....
        /*1070*/ 	.word	0x00021610


	//   ....[77]....
        /*1074*/ 	.word	0x00021640


	//   ....[78]....
        /*1078*/ 	.word	0x00021670


	//   ....[79]....
        /*107c*/ 	.word	0x000216a0


	//   ....[80]....
        /*1080*/ 	.word	0x000216d0


	//   ....[81]....
        /*1084*/ 	.word	0x00021700


	//   ....[82]....
        /*1088*/ 	.word	0x00021730


	//   ....[83]....
        /*108c*/ 	.word	0x00021760


	//   ....[84]....
        /*1090*/ 	.word	0x00021790


	//   ....[85]....
        /*1094*/ 	.word	0x000217c0


	//   ....[86]....
        /*1098*/ 	.word	0x000217f0


	//   ....[87]....
        /*109c*/ 	.word	0x00021820


	//   ....[88]....
        /*10a0*/ 	.word	0x00021850


	//   ....[89]....
        /*10a4*/ 	.word	0x00021870


	//   ....[90]....
        /*10a8*/ 	.word	0x000218a0


	//   ....[91]....
        /*10ac*/ 	.word	0x000218d0


	//   ....[92]....
        /*10b0*/ 	.word	0x00021900


	//   ....[93]....
        /*10b4*/ 	.word	0x00021930


	//   ....[94]....
        /*10b8*/ 	.word	0x00021960


	//   ....[95]....
        /*10bc*/ 	.word	0x00021990


	//   ....[96]....
        /*10c0*/ 	.word	0x000219b0


	//   ....[97]....
        /*10c4*/ 	.word	0x000219c0


	//   ....[98]....
        /*10c8*/ 	.word	0x000219d0


	//   ....[99]....
        /*10cc*/ 	.word	0x000219f0


	//   ....[100]....
        /*10d0*/ 	.word	0x00021a00


	//   ....[101]....
        /*10d4*/ 	.word	0x00021a10


	//   ....[102]....
        /*10d8*/ 	.word	0x00021a20


	//   ....[103]....
        /*10dc*/ 	.word	0x00021a50


	//   ....[104]....
        /*10e0*/ 	.word	0x00021a70


	//   ....[105]....
        /*10e4*/ 	.word	0x00021aa0


	//   ....[106]....
        /*10e8*/ 	.word	0x00021ad0


	//   ....[107]....
        /*10ec*/ 	.word	0x00021b00


	//   ....[108]....
        /*10f0*/ 	.word	0x000223d0


	//   ....[109]....
        /*10f4*/ 	.word	0x000223f0


	//   ....[110]....
        /*10f8*/ 	.word	0x00022410


	//   ....[111]....
        /*10fc*/ 	.word	0x00022420


	//   ....[112]....
        /*1100*/ 	.word	0x00022b70


	//   ....[113]....
        /*1104*/ 	.word	0x00022b80


	//   ....[114]....
        /*1108*/ 	.word	0x00022ca0


	//   ....[115]....
        /*110c*/ 	.word	0x00022cb0


	//   ....[116]....
        /*1110*/ 	.word	0x00022dd0


	//   ....[117]....
        /*1114*/ 	.word	0x00022de0


	//   ....[118]....
        /*1118*/ 	.word	0x00022f00


	//   ....[119]....
        /*111c*/ 	.word	0x00022f10


	//   ....[120]....
        /*1120*/ 	.word	0x000234d0


	//   ....[121]....
        /*1124*/ 	.word	0x000234e0


	//   ....[122]....
        /*1128*/ 	.word	0x00023a90


	//   ....[123]....
        /*112c*/ 	.word	0x00023aa0


	//   ....[124]....
        /*1130*/ 	.word	0x00024820


	//   ....[125]....
        /*1134*/ 	.word	0x00024830


	//   ....[126]....
        /*1138*/ 	.word	0x00024960


	//   ....[127]....
        /*113c*/ 	.word	0x00024970


	//   ....[128]....
        /*1140*/ 	.word	0x00024a90


	//   ....[129]....
        /*1144*/ 	.word	0x00024aa0


	//   ....[130]....
        /*1148*/ 	.word	0x00024bc0


	//   ....[131]....
        /*114c*/ 	.word	0x00024bd0


	//   ....[132]....
        /*1150*/ 	.word	0x00024d50


	//   ....[133]....
        /*1154*/ 	.word	0x00024fa0


	//   ....[134]....
        /*1158*/ 	.word	0x00024fd0


	//   ....[135]....
        /*115c*/ 	.word	0x00025000


	//   ....[136]....
        /*1160*/ 	.word	0x00025030


	//   ....[137]....
        /*1164*/ 	.word	0x00025060


	//   ....[138]....
        /*1168*/ 	.word	0x00025090


	//   ....[139]....
        /*116c*/ 	.word	0x00025240


	//   ....[140]....
        /*1170*/ 	.word	0x00025270


	//   ....[141]....
        /*1174*/ 	.word	0x000252a0


	//   ....[142]....
        /*1178*/ 	.word	0x000252d0


	//   ....[143]....
        /*117c*/ 	.word	0x00025300


	//   ....[144]....
        /*1180*/ 	.word	0x00025330


	//   ....[145]....
        /*1184*/ 	.word	0x000253d0


	//   ....[146]....
        /*1188*/ 	.word	0x00025400


	//   ....[147]....
        /*118c*/ 	.word	0x00025410


	//   ....[148]....
        /*1190*/ 	.word	0x00025440


	//   ....[149]....
        /*1194*/ 	.word	0x00026c10


	//   ....[150]....
        /*1198*/ 	.word	0x00028480


	//   ....[151]....
        /*119c*/ 	.word	0x000290a0


	//   ....[152]....
        /*11a0*/ 	.word	0x000290c0


	//   ....[153]....
        /*11a4*/ 	.word	0x00029150


	//   ....[154]....
        /*11a8*/ 	.word	0x00029160


	//   ....[155]....
        /*11ac*/ 	.word	0x000291e0


	//   ....[156]....
        /*11b0*/ 	.word	0x000291f0


	//   ....[157]....
        /*11b4*/ 	.word	0x00029270


	//   ....[158]....
        /*11b8*/ 	.word	0x00029280


	//   ....[159]....
        /*11bc*/ 	.word	0x00029300


	//   ....[160]....
        /*11c0*/ 	.word	0x00029310


	//   ....[161]....
        /*11c4*/ 	.word	0x00029390


	//   ....[162]....
        /*11c8*/ 	.word	0x000293a0


	//   ....[163]....
        /*11cc*/ 	.word	0x00029420


	//   ....[164]....
        /*11d0*/ 	.word	0x00029430


	//   ....[165]....
        /*11d4*/ 	.word	0x00029480


	//   ....[166]....
        /*11d8*/ 	.word	0x000294a0


	//   ....[167]....
        /*11dc*/ 	.word	0x0002b290


	//   ....[168]....
        /*11e0*/ 	.word	0x0002b2c0


	//   ....[169]....
        /*11e4*/ 	.word	0x0002b320


	//   ....[170]....
        /*11e8*/ 	.word	0x0002b350


	//   ....[171]....
        /*11ec*/ 	.word	0x0002b380


	//   ....[172]....
        /*11f0*/ 	.word	0x0002b3b0


	//   ....[173]....
        /*11f4*/ 	.word	0x0002b3e0


	//   ....[174]....
        /*11f8*/ 	.word	0x0002b410


	//   ....[175]....
        /*11fc*/ 	.word	0x0002b5e0


	//   ....[176]....
        /*1200*/ 	.word	0x0002b610


	//   ....[177]....
        /*1204*/ 	.word	0x0002b640


	//   ....[178]....
        /*1208*/ 	.word	0x0002b670


	//   ....[179]....
        /*120c*/ 	.word	0x0002b6a0


	//   ....[180]....
        /*1210*/ 	.word	0x0002b6d0


	//   ....[181]....
        /*1214*/ 	.word	0x0002b7a0


	//   ....[182]....
        /*1218*/ 	.word	0x0002b7c0


	//   ....[183]....
        /*121c*/ 	.word	0x0002b7d0


	//   ....[184]....
        /*1220*/ 	.word	0x0002b850


	//   ....[185]....
        /*1224*/ 	.word	0x0002c3b0


	//   ....[186]....
        /*1228*/ 	.word	0x0002c8b0


	//   ....[187]....
        /*122c*/ 	.word	0x0002c960


	//   ....[188]....
        /*1230*/ 	.word	0x0002c9f0


	//   ....[189]....
        /*1234*/ 	.word	0x0002ca40


	//   ....[190]....
        /*1238*/ 	.word	0x0002ca90


	//   ....[191]....
        /*123c*/ 	.word	0x0002cb20


	//   ....[192]....
        /*1240*/ 	.word	0x0002cbb0


	//   ....[193]....
        /*1244*/ 	.word	0x0002cc00


	//   ....[194]....
        /*1248*/ 	.word	0x0002cc50


	//   ....[195]....
        /*124c*/ 	.word	0x0002cd40


	//   ....[196]....
        /*1250*/ 	.word	0x0002cdf0


	//   ....[197]....
        /*1254*/ 	.word	0x0002ce40


	//   ....[198]....
        /*1258*/ 	.word	0x0002ce90


	//   ....[199]....
        /*125c*/ 	.word	0x0002cfe0


	//   ....[200]....
        /*1260*/ 	.word	0x0002d030


	//   ....[201]....
        /*1264*/ 	.word	0x0002d080


	//   ....[202]....
        /*1268*/ 	.word	0x0002d0d0


	//   ....[203]....
        /*126c*/ 	.word	0x0002d550


	//   ....[204]....
        /*1270*/ 	.word	0x0002d670


	//   ....[205]....
        /*1274*/ 	.word	0x0002d7a0


	//   ....[206]....
        /*1278*/ 	.word	0x0002d8c0


	//   ....[207]....
        /*127c*/ 	.word	0x0002d960


	//   ....[208]....
        /*1280*/ 	.word	0x0002d9b0


	//   ....[209]....
        /*1284*/ 	.word	0x0002da20


	//   ....[210]....
        /*1288*/ 	.word	0x0002da70


	//   ....[211]....
        /*128c*/ 	.word	0x0002daf0


	//   ....[212]....
        /*1290*/ 	.word	0x0002db60


	//   ....[213]....
        /*1294*/ 	.word	0x0002dbd0


	//   ....[214]....
        /*1298*/ 	.word	0x0002dc20


	//   ....[215]....
        /*129c*/ 	.word	0x0002dca0


	//   ....[216]....
        /*12a0*/ 	.word	0x0002dd10


	//   ....[217]....
        /*12a4*/ 	.word	0x0002dd70


	//   ....[218]....
        /*12a8*/ 	.word	0x0002ddc0


	//   ....[219]....
        /*12ac*/ 	.word	0x0002de40


	//   ....[220]....
        /*12b0*/ 	.word	0x0002deb0


	//   ....[221]....
        /*12b4*/ 	.word	0x0002df10


	//   ....[222]....
        /*12b8*/ 	.word	0x0002df60


	//   ....[223]....
        /*12bc*/ 	.word	0x0002dfe0


	//   ....[224]....
        /*12c0*/ 	.word	0x0002e050


	//   ....[225]....
        /*12c4*/ 	.word	0x0002e0b0


	//   ....[226]....
        /*12c8*/ 	.word	0x0002e100


	//   ....[227]....
        /*12cc*/ 	.word	0x0002e180


	//   ....[228]....
        /*12d0*/ 	.word	0x0002e1f0


	//   ....[229]....
        /*12d4*/ 	.word	0x0002e250


	//   ....[230]....
        /*12d8*/ 	.word	0x0002e2a0


	//   ....[231]....
        /*12dc*/ 	.word	0x0002e320


	//   ....[232]....
        /*12e0*/ 	.word	0x0002e390


	//   ....[233]....
        /*12e4*/ 	.word	0x0002e3f0


	//   ....[234]....
        /*12e8*/ 	.word	0x0002e440


	//   ....[235]....
        /*12ec*/ 	.word	0x0002e4c0


	//   ....[236]....
        /*12f0*/ 	.word	0x0002e520


	//   ....[237]....
        /*12f4*/ 	.word	0x0002e580


	//   ....[238]....
        /*12f8*/ 	.word	0x0002e5e0


	//   ....[239]....
        /*12fc*/ 	.word	0x0002e660


	//   ....[240]....
        /*1300*/ 	.word	0x0002e6b0


	//   ....[241]....
        /*1304*/ 	.word	0x0002e710


	//   ....[242]....
        /*1308*/ 	.word	0x0002e760


	//   ....[243]....
        /*130c*/ 	.word	0x0002e7e0


	//   ....[244]....
        /*1310*/ 	.word	0x0002e850


	//   ....[245]....
        /*1314*/ 	.word	0x0002e8c0


	//   ....[246]....
        /*1318*/ 	.word	0x0002e920


	//   ....[247]....
        /*131c*/ 	.word	0x0002e990


	//   ....[248]....
        /*1320*/ 	.word	0x0002ea10


	//   ....[249]....
        /*1324*/ 	.word	0x0002ea70


	//   ....[250]....
        /*1328*/ 	.word	0x0002eac0


	//   ....[251]....
        /*132c*/ 	.word	0x0002eb50


	//   ....[252]....
        /*1330*/ 	.word	0x0002ebb0


	//   ....[253]....
        /*1334*/ 	.word	0x0002ec10


	//   ....[254]....
        /*1338*/ 	.word	0x0002ec60


	//   ....[255]....
        /*133c*/ 	.word	0x0002ece0


	//   ....[0]....
        /*1340*/ 	.word	0x0002ed50


	//   ....[1]....
        /*1344*/ 	.word	0x0002edb0


	//   ....[2]....
        /*1348*/ 	.word	0x0002ee00


	//   ....[3]....
        /*134c*/ 	.word	0x0002ee80


	//   ....[4]....
        /*1350*/ 	.word	0x0002eef0


	//   ....[5]....
        /*1354*/ 	.word	0x0002ef50


	//   ....[6]....
        /*1358*/ 	.word	0x0002efa0


	//   ....[7]....
        /*135c*/ 	.word	0x0002f030


	//   ....[8]....
        /*1360*/ 	.word	0x0002f0a0


	//   ....[9]....
        /*1364*/ 	.word	0x0002f100


	//   ....[10]....
        /*1368*/ 	.word	0x0002f150


	//   ....[11]....
        /*136c*/ 	.word	0x0002f1d0


	//   ....[12]....
        /*1370*/ 	.word	0x0002f220


	//   ....[13]....
        /*1374*/ 	.word	0x0002f2b0


	//   ....[14]....
        /*1378*/ 	.word	0x0002f340


	//   ....[15]....
        /*137c*/ 	.word	0x0002f3d0


	//   ....[16]....
        /*1380*/ 	.word	0x0002f460


	//   ....[17]....
        /*1384*/ 	.word	0x0002f4f0


	//   ....[18]....
        /*1388*/ 	.word	0x0002f580


	//   ....[19]....
        /*138c*/ 	.word	0x0002f600


	//   ....[20]....
        /*1390*/ 	.word	0x0002f650


	//   ....[21]....
        /*1394*/ 	.word	0x0002f6e0


	//   ....[22]....
        /*1398*/ 	.word	0x0002f770


	//   ....[23]....
        /*139c*/ 	.word	0x0002f7f0


	//   ....[24]....
        /*13a0*/ 	.word	0x0002f840


	//   ....[25]....
        /*13a4*/ 	.word	0x0002f8d0


	//   ....[26]....
        /*13a8*/ 	.word	0x0002f960


	//   ....[27]....
        /*13ac*/ 	.word	0x0002f9f0


	//   ....[28]....
        /*13b0*/ 	.word	0x0002fa80


	//   ....[29]....
        /*13b4*/ 	.word	0x0002fb10


	//   ....[30]....
        /*13b8*/ 	.word	0x0002fba0


	//   ....[31]....
        /*13bc*/ 	.word	0x0002fc60


	//   ....[32]....
        /*13c0*/ 	.word	0x0002ff40


	//   ....[33]....
        /*13c4*/ 	.word	0x00030140


	//   ....[34]....
        /*13c8*/ 	.word	0x00030190


	//   ....[35]....
        /*13cc*/ 	.word	0x000302a0


	//   ....[36]....
        /*13d0*/ 	.word	0x000302f0


	//   ....[37]....
        /*13d4*/ 	.word	0x00030400


	//   ....[38]....
        /*13d8*/ 	.word	0x00030450


	//   ....[39]....
        /*13dc*/ 	.word	0x00030560


	//   ....[40]....
        /*13e0*/ 	.word	0x000305b0


	//   ....[41]....
        /*13e4*/ 	.word	0x000306c0


	//   ....[42]....
        /*13e8*/ 	.word	0x00030710


	//   ....[43]....
        /*13ec*/ 	.word	0x00030820


	//   ....[44]....
        /*13f0*/ 	.word	0x00030870


	//   ....[45]....
        /*13f4*/ 	.word	0x00030960


	//   ....[46]....
        /*13f8*/ 	.word	0x000309d0


	//   ....[47]....
        /*13fc*/ 	.word	0x00030ac0


	//   ....[48]....
        /*1400*/ 	.word	0x00030b10


	//   ....[49]....
        /*1404*/ 	.word	0x00030df0


	//   ....[50]....
        /*1408*/ 	.word	0x00030e90


	//   ....[51]....
        /*140c*/ 	.word	0x00031040


	//   ....[52]....
        /*1410*/ 	.word	0x000310c0


	//   ....[53]....
        /*1414*/ 	.word	0x00031140


	//   ....[54]....
        /*1418*/ 	.word	0x000311c0


	//   ....[55]....
        /*141c*/ 	.word	0x00031240


	//   ....[56]....
        /*1420*/ 	.word	0x000312d0


	//   ....[57]....
        /*1424*/ 	.word	0x00031370


	//   ....[58]....
        /*1428*/ 	.word	0x00031420


	//   ....[59]....
        /*142c*/ 	.word	0x000314a0


	//   ....[60]....
        /*1430*/ 	.word	0x00031520


	//   ....[61]....
        /*1434*/ 	.word	0x000315a0


	//   ....[62]....
        /*1438*/ 	.word	0x00031630


	//   ....[63]....
        /*143c*/ 	.word	0x000316b0


	//   ....[64]....
        /*1440*/ 	.word	0x00031760


	//   ....[65]....
        /*1444*/ 	.word	0x000317b0


	//   ....[66]....
        /*1448*/ 	.word	0x00031870


	//   ....[67]....
        /*144c*/ 	.word	0x000319a0


	//----- nvinfo : EIATTR_REG_RECONFIG
	.align		4
.L_323:
        /*1450*/ 	.byte	0x01, 0x54
	.zero		2


	//----- nvinfo : EIATTR_SYSCALL_OFFSETS
	.align		4
        /*1454*/ 	.byte	0x04, 0x46
        /*1456*/ 	.short	(.L_325 - .L_324)


	//   ....[0]....
.L_324:
        /*1458*/ 	.word	0x00001da0


	//   ....[1]....
        /*145c*/ 	.word	0x00001ef0


	//   ....[2]....
        /*1460*/ 	.word	0x0000d430


	//   ....[3]....
        /*1464*/ 	.word	0x0000d770


	//   ....[4]....
        /*1468*/ 	.word	0x00027ed0


	//   ....[5]....
        /*146c*/ 	.word	0x00028060


	//   ....[6]....
        /*1470*/ 	.word	0x000281b0


	//   ....[7]....
        /*1474*/ 	.word	0x000282f0


	//   ....[8]....
        /*1478*/ 	.word	0x00028cf0


	//----- nvinfo : EIATTR_MBARRIER_INSTR_OFFSETS
	.align		4
.L_325:
        /*147c*/ 	.byte	0x04, 0x39
        /*147e*/ 	.short	(.L_327 - .L_326)


	//   ....[0]....
.L_326:
        /*1480*/ 	.word	0x000002d0
        /*1484*/ 	.word	0x000000ff
        /*1488*/ 	.word	0x0002e800
        /*148c*/ 	.short	0x0100
        /*148e*/ 	.byte	0x08
	.zero		1


	//   ....[1]....
        /*1490*/ 	.word	0x000002e0
        /*1494*/ 	.word	0x000000ff
        /*1498*/ 	.word	0x0002e820
        /*149c*/ 	.short	0x0100
        /*149e*/ 	.byte	0x08
	.zero		1


	//   ....[2]....
        /*14a0*/ 	.word	0x000003d0
        /*14a4*/ 	.word	0x000000ff
        /*14a8*/ 	.word	0x0002e830
        /*14ac*/ 	.short	0x0100
        /*14ae*/ 	.byte	0x08
	.zero		1


	//   ....[3]....
        /*14b0*/ 	.word	0x000003e0
        /*14b4*/ 	.word	0x000000ff
        /*14b8*/ 	.word	0x0002e840
        /*14bc*/ 	.short	0x0100
        /*14be*/ 	.byte	0x08
	.zero		1


	//   ....[4]....
        /*14c0*/ 	.word	0x000003f0
        /*14c4*/ 	.word	0x000000ff
        /*14c8*/ 	.word	0x0002e838
        /*14cc*/ 	.short	0x0100
        /*14ce*/ 	.byte	0x08
	.zero		1


	//   ....[5]....
        /*14d0*/ 	.word	0x00000400
        /*14d4*/ 	.word	0x000000ff
        /*14d8*/ 	.word	0x0002e848
        /*14dc*/ 	.short	0x0100
        /*14de*/ 	.byte	0x08
	.zero		1


	//   ....[6]....
        /*14e0*/ 	.word	0x00000530
        /*14e4*/ 	.word	0x000000ff
        /*14e8*/ 	.word	0x0002e850
        /*14ec*/ 	.short	0x0100
        /*14ee*/ 	.byte	0x08
	.zero		1


	//   ....[7]....
        /*14f0*/ 	.word	0x00000540
        /*14f4*/ 	.word	0x000000ff
        /*14f8*/ 	.word	0x0002e860
        /*14fc*/ 	.short	0x0100
        /*14fe*/ 	.byte	0x08
	.zero		1


	//   ....[8]....
        /*1500*/ 	.word	0x00000550
        /*1504*/ 	.word	0x000000ff
        /*1508*/ 	.word	0x0002e858
        /*150c*/ 	.short	0x0100
        /*150e*/ 	.byte	0x08
	.zero		1


	//   ....[9]....
        /*1510*/ 	.word	0x00000560
        /*1514*/ 	.word	0x000000ff
        /*1518*/ 	.word	0x0002e868
        /*151c*/ 	.short	0x0100
        /*151e*/ 	.byte	0x08
	.zero		1


	//   ....[10]....
        /*1520*/ 	.word	0x00000650
        /*1524*/ 	.word	0x000000ff
        /*1528*/ 	.word	0x0002e870
        /*152c*/ 	.short	0x0100
        /*152e*/ 	.byte	0x06
	.zero		1


	//   ....[11]....
        /*1530*/ 	.word	0x00000660
        /*1534*/ 	.word	0x000000ff
        /*1538*/ 	.word	0x0002e880
        /*153c*/ 	.short	0x0100
        /*153e*/ 	.byte	0x06
	.zero		1


	//   ....[12]....
        /*1540*/ 	.word	0x00000670
        /*1544*/ 	.word	0x000000ff
        /*1548*/ 	.word	0x0002e878
        /*154c*/ 	.short	0x0100
        /*154e*/ 	.byte	0x06
	.zero		1


	//   ....[13]....
        /*1550*/ 	.word	0x00000680
        /*1554*/ 	.word	0x000000ff
        /*1558*/ 	.word	0x0002e888
        /*155c*/ 	.short	0x0100
        /*155e*/ 	.byte	0x06
	.zero		1


	//   ....[14]....
        /*1560*/ 	.word	0x000007b0
        /*1564*/ 	.word	0x000000ff
        /*1568*/ 	.word	0x0002e890
        /*156c*/ 	.short	0x0100
        /*156e*/ 	.byte	0x08
	.zero		1


	//   ....[15]....
        /*1570*/ 	.word	0x000007c0
        /*1574*/ 	.word	0x000000ff
        /*1578*/ 	.word	0x0002e8a0
        /*157c*/ 	.short	0x0100
        /*157e*/ 	.byte	0x08
	.zero		1


	//   ....[16]....
        /*1580*/ 	.word	0x000007d0
        /*1584*/ 	.word	0x000000ff
        /*1588*/ 	.word	0x0002e898
        /*158c*/ 	.short	0x0100
        /*158e*/ 	.byte	0x08
	.zero		1


	//   ....[17]....
        /*1590*/ 	.word	0x000007e0
        /*1594*/ 	.word	0x000000ff
        /*1598*/ 	.word	0x0002e8a8
        /*159c*/ 	.short	0x0100
        /*159e*/ 	.byte	0x08
	.zero		1


	//   ....[18]....
        /*15a0*/ 	.word	0x00000910
        /*15a4*/ 	.word	0x000000ff
        /*15a8*/ 	.word	0x0002e8b0
        /*15ac*/ 	.short	0x0100
        /*15ae*/ 	.byte	0x08
	.zero		1


	//   ....[19]....
        /*15b0*/ 	.word	0x00000920
        /*15b4*/ 	.word	0x000000ff
        /*15b8*/ 	.word	0x0002e8c0
        /*15bc*/ 	.short	0x0100
        /*15be*/ 	.byte	0x08
	.zero		1


	//   ....[20]....
        /*15c0*/ 	.word	0x00000930
        /*15c4*/ 	.word	0x000000ff
        /*15c8*/ 	.word	0x0002e8b8
        /*15cc*/ 	.short	0x0100
        /*15ce*/ 	.byte	0x08
	.zero		1


	//   ....[21]....
        /*15d0*/ 	.word	0x00000940
        /*15d4*/ 	.word	0x000000ff
        /*15d8*/ 	.word	0x0002e8c8
        /*15dc*/ 	.short	0x0100
        /*15de*/ 	.byte	0x08
	.zero		1


	//   ....[22]....
        /*15e0*/ 	.word	0x00003500
        /*15e4*/ 	.word	0x0000006e
        /*15e8*/ 	.word	0x0002e890
        /*15ec*/ 	.short	0x010a
        /*15ee*/ 	.byte	0x3f
	.zero		1


	//   ....[23]....
        /*15f0*/ 	.word	0x000077f0
        /*15f4*/ 	.word	0x0000006e
        /*15f8*/ 	.word	0x0002e890
        /*15fc*/ 	.short	0x010a
        /*15fe*/ 	.byte	0x3f
	.zero		1


	//   ....[24]....
        /*1600*/ 	.word	0x0000b900
        /*1604*/ 	.word	0x0000006e
        /*1608*/ 	.word	0x0002e890
        /*160c*/ 	.short	0x010a
        /*160e*/ 	.byte	0x3f
	.zero		1


	//   ....[25]....
        /*1610*/ 	.word	0x0000c0a0
        /*1614*/ 	.word	0x00000030
        /*1618*/ 	.word	0x00000000
        /*161c*/ 	.short	0x0101
        /*161e*/ 	.byte	0x3f
	.zero		1


	//   ....[26]....
        /*1620*/ 	.word	0x0000c0e0
        /*1624*/ 	.word	0x0000006e
        /*1628*/ 	.word	0x0002e8b0
        /*162c*/ 	.short	0x010a
        /*162e*/ 	.byte	0x3f
	.zero		1


	//   ....[27]....
        /*1630*/ 	.word	0x0000c8a0
        /*1634*/ 	.word	0x0000006e
        /*1638*/ 	.word	0x00000000
        /*163c*/ 	.short	0x0101
        /*163e*/ 	.byte	0x3f
	.zero		1


	//   ....[28]....
        /*1640*/ 	.word	0x0000d4f0
        /*1644*/ 	.word	0x00000010
        /*1648*/ 	.word	0x0002e800
        /*164c*/ 	.short	0x010a
        /*164e*/ 	.byte	0x3f
	.zero		1


	//   ....[29]....
        /*1650*/ 	.word	0x0000d540
        /*1654*/ 	.word	0x00000010
        /*1658*/ 	.word	0x0002e800
        /*165c*/ 	.short	0x010a
        /*165e*/ 	.byte	0x3f
	.zero		1


	//   ....[30]....
        /*1660*/ 	.word	0x0000e010
        /*1664*/ 	.word	0x00000010
        /*1668*/ 	.word	0x0002e800
        /*166c*/ 	.short	0x010a
        /*166e*/ 	.byte	0x3f
	.zero		1


	//   ....[31]....
        /*1670*/ 	.word	0x00010600
        /*1674*/ 	.word	0x00000010
        /*1678*/ 	.word	0x0002e800
        /*167c*/ 	.short	0x010a
        /*167e*/ 	.byte	0x3f
	.zero		1


	//   ....[32]....
        /*1680*/ 	.word	0x00012740
        /*1684*/ 	.word	0x00000089
        /*1688*/ 	.word	0x0002e830
        /*168c*/ 	.short	0x010a
        /*168e*/ 	.byte	0x3f
	.zero		1


	//   ....[33]....
        /*1690*/ 	.word	0x000127e0
        /*1694*/ 	.word	0x00000089
        /*1698*/ 	.word	0x0002e830
        /*169c*/ 	.short	0x010a
        /*169e*/ 	.byte	0x3f
	.zero		1


	//   ....[34]....
        /*16a0*/ 	.word	0x00016780
        /*16a4*/ 	.word	0x00000089
        /*16a8*/ 	.word	0x00000000
        /*16ac*/ 	.short	0x0101
        /*16ae*/ 	.byte	0x3f
	.zero		1


	//   ....[35]....
        /*16b0*/ 	.word	0x00016e50
        /*16b4*/ 	.word	0x00000003
        /*16b8*/ 	.word	0x0002e830
        /*16bc*/ 	.short	0x010a
        /*16be*/ 	.byte	0x3f
	.zero		1


	//   ....[36]....
        /*16c0*/ 	.word	0x00016ea0
        /*16c4*/ 	.word	0x00000003
        /*16c8*/ 	.word	0x0002e830
        /*16cc*/ 	.short	0x010a
        /*16ce*/ 	.byte	0x3f
	.zero		1


	//   ....[37]....
        /*16d0*/ 	.word	0x000183c0
        /*16d4*/ 	.word	0x00000003
        /*16d8*/ 	.word	0x0002e850
        /*16dc*/ 	.short	0x010a
        /*16de*/ 	.byte	0x3f
	.zero		1


	//   ....[38]....
        /*16e0*/ 	.word	0x00018400
        /*16e4*/ 	.word	0x00000003
        /*16e8*/ 	.word	0x0002e850
        /*16ec*/ 	.short	0x010a
        /*16ee*/ 	.byte	0x3f
	.zero		1


	//   ....[39]....
        /*16f0*/ 	.word	0x0001b1f0
        /*16f4*/ 	.word	0x0000000e
        /*16f8*/ 	.word	0x00000000
        /*16fc*/ 	.short	0x0101
        /*16fe*/ 	.byte	0x3f
	.zero		1


	//   ....[40]....
        /*1700*/ 	.word	0x0001bd20
        /*1704*/ 	.word	0x00000069
        /*1708*/ 	.word	0x00000000
        /*170c*/ 	.short	0x0101
        /*170e*/ 	.byte	0x3f
	.zero		1


	//   ....[41]....
        /*1710*/ 	.word	0x0001bea0
        /*1714*/ 	.word	0x00000000
        /*1718*/ 	.word	0x0002e830
        /*171c*/ 	.short	0x010a
        /*171e*/ 	.byte	0x3f
	.zero		1


	//   ....[42]....
        /*1720*/ 	.word	0x0001bef0
        /*1724*/ 	.word	0x00000000
        /*1728*/ 	.word	0x0002e830
        /*172c*/ 	.short	0x010a
        /*172e*/ 	.byte	0x3f
	.zero		1


	//   ....[43]....
        /*1730*/ 	.word	0x0001d410
        /*1734*/ 	.word	0x00000003
        /*1738*/ 	.word	0x0002e850
        /*173c*/ 	.short	0x010a
        /*173e*/ 	.byte	0x3f
	.zero		1


	//   ....[44]....
        /*1740*/ 	.word	0x0001d450
        /*1744*/ 	.word	0x00000003
        /*1748*/ 	.word	0x0002e850
        /*174c*/ 	.short	0x010a
        /*174e*/ 	.byte	0x3f
	.zero		1


	//   ....[45]....
        /*1750*/ 	.word	0x0001f300
        /*1754*/ 	.word	0x0000000e
        /*1758*/ 	.word	0x00000000
        /*175c*/ 	.short	0x0101
        /*175e*/ 	.byte	0x3f
	.zero		1


	//   ....[46]....
        /*1760*/ 	.word	0x0001fe00
        /*1764*/ 	.word	0x00000067
        /*1768*/ 	.word	0x00000000
        /*176c*/ 	.short	0x0101
        /*176e*/ 	.byte	0x3f
	.zero		1


	//   ....[47]....
        /*1770*/ 	.word	0x0001fe90
        /*1774*/ 	.word	0x0000000d
        /*1778*/ 	.word	0x0002e850
        /*177c*/ 	.short	0x010a
        /*177e*/ 	.byte	0x3f
	.zero		1


	//   ....[48]....
        /*1780*/ 	.word	0x0001ff10
        /*1784*/ 	.word	0x0000000d
        /*1788*/ 	.word	0x0002e850
        /*178c*/ 	.short	0x010a
        /*178e*/ 	.byte	0x3f
	.zero		1


	//   ....[49]....
        /*1790*/ 	.word	0x00020a20
        /*1794*/ 	.word	0x00000002
        /*1798*/ 	.word	0x00000000
        /*179c*/ 	.short	0x0101
        /*179e*/ 	.byte	0x3f
	.zero		1


	//   ....[50]....
        /*17a0*/ 	.word	0x00022aa0
        /*17a4*/ 	.word	0x00000000
        /*17a8*/ 	.word	0x00000000
        /*17ac*/ 	.short	0x0101
        /*17ae*/ 	.byte	0x3f
	.zero		1


	//   ....[51]....
        /*17b0*/ 	.word	0x000232c0
        /*17b4*/ 	.word	0x0000000a
        /*17b8*/ 	.word	0x00000000
        /*17bc*/ 	.short	0x0101
        /*17be*/ 	.byte	0x3f
	.zero		1


	//   ....[52]....
        /*17c0*/ 	.word	0x00026cf0
        /*17c4*/ 	.word	0x00000012
        /*17c8*/ 	.word	0x0002e820
        /*17cc*/ 	.short	0x010a
        /*17ce*/ 	.byte	0x3f
	.zero		1


	//   ....[53]....
        /*17d0*/ 	.word	0x00026dc0
        /*17d4*/ 	.word	0x00000007
        /*17d8*/ 	.word	0x0002e8a0
        /*17dc*/ 	.short	0x010a
        /*17de*/ 	.byte	0x3f
	.zero		1


	//   ....[54]....
        /*17e0*/ 	.word	0x00027000
        /*17e4*/ 	.word	0x00000007
        /*17e8*/ 	.word	0x0002e8c0
        /*17ec*/ 	.short	0x010a
        /*17ee*/ 	.byte	0x3f
	.zero		1


	//   ....[55]....
        /*17f0*/ 	.word	0x000273b0
        /*17f4*/ 	.word	0x00000005
        /*17f8*/ 	.word	0x0002e8a0
        /*17fc*/ 	.short	0x010a
        /*17fe*/ 	.byte	0x3f
	.zero		1


	//   ....[56]....
        /*1800*/ 	.word	0x000275e0
        /*1804*/ 	.word	0x00000005
        /*1808*/ 	.word	0x0002e8c0
        /*180c*/ 	.short	0x010a
        /*180e*/ 	.byte	0x3f
	.zero		1


	//   ....[57]....
        /*1810*/ 	.word	0x00028720
        /*1814*/ 	.word	0x00000002
        /*1818*/ 	.word	0x0002e880
        /*181c*/ 	.short	0x010a
        /*181e*/ 	.byte	0x3f
	.zero		1


	//   ....[58]....
        /*1820*/ 	.word	0x000288d0
        /*1824*/ 	.word	0x00000002
        /*1828*/ 	.word	0x0002e840
        /*182c*/ 	.short	0x010a
        /*182e*/ 	.byte	0x3f
	.zero		1


	//   ....[59]....
        /*1830*/ 	.word	0x00029550
        /*1834*/ 	.word	0x00000012
        /*1838*/ 	.word	0x0002e800
        /*183c*/ 	.short	0x0107
        /*183e*/ 	.byte	0x3f
	.zero		1


	//   ....[60]....
        /*1840*/ 	.word	0x00029640
        /*1844*/ 	.word	0x00000012
        /*1848*/ 	.word	0x0002e800
        /*184c*/ 	.short	0x0101
        /*184e*/ 	.byte	0x3f
	.zero		1


	//   ....[61]....
        /*1850*/ 	.word	0x00029660
        /*1854*/ 	.word	0x00000012
        /*1858*/ 	.word	0x0002e820
        /*185c*/ 	.short	0x010a
        /*185e*/ 	.byte	0x3f
	.zero		1


	//   ....[62]....
        /*1860*/ 	.word	0x00029990
        /*1864*/ 	.word	0x00000006
        /*1868*/ 	.word	0x0002e880
        /*186c*/ 	.short	0x010a
        /*186e*/ 	.byte	0x3f
	.zero		1


	//   ....[63]....
        /*1870*/ 	.word	0x00029bf0
        /*1874*/ 	.word	0x00000006
        /*1878*/ 	.word	0x0002e840
        /*187c*/ 	.short	0x010a
        /*187e*/ 	.byte	0x3f
	.zero		1


	//   ....[64]....
        /*1880*/ 	.word	0x00029ec0
        /*1884*/ 	.word	0x00000013
        /*1888*/ 	.word	0x0002e870
        /*188c*/ 	.short	0x010a
        /*188e*/ 	.byte	0x3f
	.zero		1


	//   ....[65]....
        /*1890*/ 	.word	0x00029f30
        /*1894*/ 	.word	0x00000013
        /*1898*/ 	.word	0x0002e860
        /*189c*/ 	.short	0x010a
        /*189e*/ 	.byte	0x3f
	.zero		1


	//   ....[66]....
        /*18a0*/ 	.word	0x0002a5b0
        /*18a4*/ 	.word	0x00000013
        /*18a8*/ 	.word	0x0002e850
        /*18ac*/ 	.short	0x0101
        /*18ae*/ 	.byte	0x3f
	.zero		1


	//   ....[67]....
        /*18b0*/ 	.word	0x0002a630
        /*18b4*/ 	.word	0x00000013
        /*18b8*/ 	.word	0x00000000
        /*18bc*/ 	.short	0x0101
        /*18be*/ 	.byte	0x3f
	.zero		1


	//   ....[68]....
        /*18c0*/ 	.word	0x0002a880
        /*18c4*/ 	.word	0x00000010
        /*18c8*/ 	.word	0x0002e870
        /*18cc*/ 	.short	0x010a
        /*18ce*/ 	.byte	0x3f
	.zero		1


	//   ....[69]....
        /*18d0*/ 	.word	0x0002a8f0
        /*18d4*/ 	.word	0x00000010
        /*18d8*/ 	.word	0x0002e860
        /*18dc*/ 	.short	0x010a
        /*18de*/ 	.byte	0x3f
	.zero		1


	//   ....[70]....
        /*18e0*/ 	.word	0x0002af90
        /*18e4*/ 	.word	0x00000010
        /*18e8*/ 	.word	0x0002e850
        /*18ec*/ 	.short	0x0101
        /*18ee*/ 	.byte	0x3f
	.zero		1


	//   ....[71]....
        /*18f0*/ 	.word	0x0002afe0
        /*18f4*/ 	.word	0x00000010
        /*18f8*/ 	.word	0x00000000
        /*18fc*/ 	.short	0x0101
        /*18fe*/ 	.byte	0x3f
	.zero		1


	//   ....[72]....
        /*1900*/ 	.word	0x0002c330
        /*1904*/ 	.word	0x00000000
        /*1908*/ 	.word	0x0002e820
        /*190c*/ 	.short	0x010a
        /*190e*/ 	.byte	0x3f
	.zero		1


	//   ....[73]....
        /*1910*/ 	.word	0x0002c4e0
        /*1914*/ 	.word	0x00000006
        /*1918*/ 	.word	0x00000000
        /*191c*/ 	.short	0x010a
        /*191e*/ 	.byte	0x3f
	.zero		1


	//   ....[74]....
        /*1920*/ 	.word	0x0002c550
        /*1924*/ 	.word	0x00000007
        /*1928*/ 	.word	0x00000000
        /*192c*/ 	.short	0x010a
        /*192e*/ 	.byte	0x3f
	.zero		1


	//   ....[75]....
        /*1930*/ 	.word	0x0002c5b0
        /*1934*/ 	.word	0x00000004
        /*1938*/ 	.word	0x0002e860
        /*193c*/ 	.short	0x010a
        /*193e*/ 	.byte	0x3f
	.zero		1


	//   ....[76]....
        /*1940*/ 	.word	0x0002c600
        /*1944*/ 	.word	0x00000003
        /*1948*/ 	.word	0x0002e860
        /*194c*/ 	.short	0x010a
        /*194e*/ 	.byte	0x3f
	.zero		1


	//   ....[77]....
        /*1950*/ 	.word	0x0002c640
        /*1954*/ 	.word	0x00000004
        /*1958*/ 	.word	0x0002e880
        /*195c*/ 	.short	0x010a
        /*195e*/ 	.byte	0x3f
	.zero		1


	//   ....[78]....
        /*1960*/ 	.word	0x0002c660
        /*1964*/ 	.word	0x00000003
        /*1968*/ 	.word	0x0002e880
        /*196c*/ 	.short	0x010a
        /*196e*/ 	.byte	0x3f
	.zero		1


	//   ....[79]....
        /*1970*/ 	.word	0x0002c6c0
        /*1974*/ 	.word	0x0000006e
        /*1978*/ 	.word	0x0002e890
        /*197c*/ 	.short	0x010a
        /*197e*/ 	.byte	0x3f
	.zero		1


	//   ....[80]....
        /*1980*/ 	.word	0x0002c710
        /*1984*/ 	.word	0x0000006e
        /*1988*/ 	.word	0x0002e890
        /*198c*/ 	.short	0x010a
        /*198e*/ 	.byte	0x3f
	.zero		1


	//   ....[81]....
        /*1990*/ 	.word	0x0002c760
        /*1994*/ 	.word	0x0000006e
        /*1998*/ 	.word	0x0002e890
        /*199c*/ 	.short	0x010a
        /*199e*/ 	.byte	0x3f
	.zero		1


	//   ....[82]....
        /*19a0*/ 	.word	0x0002c7b0
        /*19a4*/ 	.word	0x0000006e
        /*19a8*/ 	.word	0x0002e8b0
        /*19ac*/ 	.short	0x010a
        /*19ae*/ 	.byte	0x3f
	.zero		1


	//   ....[83]....
        /*19b0*/ 	.word	0x0002cc80
        /*19b4*/ 	.word	0x00000010
        /*19b8*/ 	.word	0x0002e800
        /*19bc*/ 	.short	0x010a
        /*19be*/ 	.byte	0x3f
	.zero		1


	//   ....[84]....
        /*19c0*/ 	.word	0x0002d1a0
        /*19c4*/ 	.word	0x00000010
        /*19c8*/ 	.word	0x0002e800
        /*19cc*/ 	.short	0x010a
        /*19ce*/ 	.byte	0x3f
	.zero		1


	//   ....[85]....
        /*19d0*/ 	.word	0x0002d1f0
        /*19d4*/ 	.word	0x00000089
        /*19d8*/ 	.word	0x0002e830
        /*19dc*/ 	.short	0x010a
        /*19de*/ 	.byte	0x3f
	.zero		1


	//   ....[86]....
        /*19e0*/ 	.word	0x0002d240
        /*19e4*/ 	.word	0x00000003
        /*19e8*/ 	.word	0x0002e830
        /*19ec*/ 	.short	0x010a
        /*19ee*/ 	.byte	0x3f
	.zero		1


	//   ....[87]....
        /*19f0*/ 	.word	0x0002d290
        /*19f4*/ 	.word	0x00000003
        /*19f8*/ 	.word	0x0002e850
        /*19fc*/ 	.short	0x010a
        /*19fe*/ 	.byte	0x3f
	.zero		1


	//   ....[88]....
        /*1a00*/ 	.word	0x0002d2e0
        /*1a04*/ 	.word	0x00000000
        /*1a08*/ 	.word	0x0002e830
        /*1a0c*/ 	.short	0x010a
        /*1a0e*/ 	.byte	0x3f
	.zero		1


	//   ....[89]....
        /*1a10*/ 	.word	0x0002d330
        /*1a14*/ 	.word	0x00000003
        /*1a18*/ 	.word	0x0002e850
        /*1a1c*/ 	.short	0x010a
        /*1a1e*/ 	.byte	0x3f
	.zero		1


	//   ....[90]....
        /*1a20*/ 	.word	0x0002d380
        /*1a24*/ 	.word	0x0000000d
        /*1a28*/ 	.word	0x0002e850
        /*1a2c*/ 	.short	0x010a
        /*1a2e*/ 	.byte	0x3f
	.zero		1


	//   ....[91]....
        /*1a30*/ 	.word	0x0002fd20
        /*1a34*/ 	.word	0x00000012
        /*1a38*/ 	.word	0x0002e820
        /*1a3c*/ 	.short	0x010a
        /*1a3e*/ 	.byte	0x3f
	.zero		1


	//   ....[92]....
        /*1a40*/ 	.word	0x0002fd70
        /*1a44*/ 	.word	0x00000007
        /*1a48*/ 	.word	0x0002e8a0
        /*1a4c*/ 	.short	0x010a
        /*1a4e*/ 	.byte	0x3f
	.zero		1


	//   ....[93]....
        /*1a50*/ 	.word	0x0002fdc0
        /*1a54*/ 	.word	0x00000007
        /*1a58*/ 	.word	0x0002e8c0
        /*1a5c*/ 	.short	0x010a
        /*1a5e*/ 	.byte	0x3f
	.zero		1


	//   ....[94]....
        /*1a60*/ 	.word	0x0002fe10
        /*1a64*/ 	.word	0x00000005
        /*1a68*/ 	.word	0x0002e8a0
        /*1a6c*/ 	.short	0x010a
        /*1a6e*/ 	.byte	0x3f
	.zero		1


	//   ....[95]....
        /*1a70*/ 	.word	0x0002fe60
        /*1a74*/ 	.word	0x00000005
        /*1a78*/ 	.word	0x0002e8c0
        /*1a7c*/ 	.short	0x010a
        /*1a7e*/ 	.byte	0x3f
	.zero		1


	//   ....[96]....
        /*1a80*/ 	.word	0x00030000
        /*1a84*/ 	.word	0x00000002
        /*1a88*/ 	.word	0x0002e880
        /*1a8c*/ 	.short	0x010a
        /*1a8e*/ 	.byte	0x3f
	.zero		1


	//   ....[97]....
        /*1a90*/ 	.word	0x00030050
        /*1a94*/ 	.word	0x00000002
        /*1a98*/ 	.word	0x0002e840
        /*1a9c*/ 	.short	0x010a
        /*1a9e*/ 	.byte	0x3f
	.zero		1


	//   ....[98]....
        /*1aa0*/ 	.word	0x00030b50
        /*1aa4*/ 	.word	0x00000012
        /*1aa8*/ 	.word	0x0002e820
        /*1aac*/ 	.short	0x010a
        /*1aae*/ 	.byte	0x3f
	.zero		1


	//   ....[99]....
        /*1ab0*/ 	.word	0x00030ba0
        /*1ab4*/ 	.word	0x00000006
        /*1ab8*/ 	.word	0x0002e880
        /*1abc*/ 	.short	0x010a
        /*1abe*/ 	.byte	0x3f
	.zero		1


	//   ....[100]....
        /*1ac0*/ 	.word	0x00030bf0
        /*1ac4*/ 	.word	0x00000006
        /*1ac8*/ 	.word	0x0002e840
        /*1acc*/ 	.short	0x010a
        /*1ace*/ 	.byte	0x3f
	.zero		1


	//   ....[101]....
        /*1ad0*/ 	.word	0x00030c40
        /*1ad4*/ 	.word	0x00000013
        /*1ad8*/ 	.word	0x0002e870
        /*1adc*/ 	.short	0x010a
        /*1ade*/ 	.byte	0x3f
	.zero		1


	//   ....[102]....
        /*1ae0*/ 	.word	0x00030c90
        /*1ae4*/ 	.word	0x00000013
        /*1ae8*/ 	.word	0x0002e860
        /*1aec*/ 	.short	0x010a
        /*1aee*/ 	.byte	0x3f
	.zero		1


	//   ....[103]....
        /*1af0*/ 	.word	0x00030ce0
        /*1af4*/ 	.word	0x00000010
        /*1af8*/ 	.word	0x0002e870
        /*1afc*/ 	.short	0x010a
        /*1afe*/ 	.byte	0x3f
	.zero		1


	//   ....[104]....
        /*1b00*/ 	.word	0x00030d30
        /*1b04*/ 	.word	0x00000010
        /*1b08*/ 	.word	0x0002e860
        /*1b0c*/ 	.short	0x010a
        /*1b0e*/ 	.byte	0x3f
	.zero		1


	//   ....[105]....
        /*1b10*/ 	.word	0x000318c0
        /*1b14*/ 	.word	0x00000000
        /*1b18*/ 	.word	0x0002e820
        /*1b1c*/ 	.short	0x010a
        /*1b1e*/ 	.byte	0x3f
	.zero		1


	//   ....[106]....
        /*1b20*/ 	.word	0x00031a60
        /*1b24*/ 	.word	0x00000006
        /*1b28*/ 	.word	0x00000000
        /*1b2c*/ 	.short	0x010a
        /*1b2e*/ 	.byte	0x3f
	.zero		1


	//   ....[107]....
        /*1b30*/ 	.word	0x00031ab0
        /*1b34*/ 	.word	0x00000007
        /*1b38*/ 	.word	0x00000000
        /*1b3c*/ 	.short	0x010a
        /*1b3e*/ 	.byte	0x3f
	.zero		1


	//   ....[108]....
        /*1b40*/ 	.word	0x00031b00
        /*1b44*/ 	.word	0x00000004
        /*1b48*/ 	.word	0x0002e860
        /*1b4c*/ 	.short	0x010a
        /*1b4e*/ 	.byte	0x3f
	.zero		1


	//   ....[109]....
        /*1b50*/ 	.word	0x00031b50
        /*1b54*/ 	.word	0x00000003
        /*1b58*/ 	.word	0x0002e860
        /*1b5c*/ 	.short	0x010a
        /*1b5e*/ 	.byte	0x3f
	.zero		1


	//   ....[110]....
        /*1b60*/ 	.word	0x00031ba0
        /*1b64*/ 	.word	0x00000004
        /*1b68*/ 	.word	0x0002e880
        /*1b6c*/ 	.short	0x010a
        /*1b6e*/ 	.byte	0x3f
	.zero		1


	//----- nvinfo : EIATTR_NUM_MBARRIERS
	.align		4
.L_327:
        /*1b70*/ 	.byte	0x03, 0x38
        /*1b72*/ 	.short	0x0016


	//----- nvinfo : EIATTR_EXIT_INSTR_OFFSETS
	.align		4
        /*1b74*/ 	.byte	0x04, 0x1c
        /*1b76*/ 	.short	(.L_329 - .L_328)


	//   ....[0]....
.L_328:
        /*1b78*/ 	.word	0x0002c6b0


	//----- nvinfo : EIATTR_MAX_THREADS
	.align		4
.L_329:
        /*1b7c*/ 	.byte	0x04, 0x05
        /*1b7e*/ 	.short	(.L_331 - .L_330)
.L_330:
        /*1b80*/ 	.word	0x00000180
        /*1b84*/ 	.word	0x00000001
        /*1b88*/ 	.word	0x00000001


	//----- nvinfo : EIATTR_CRS_STACK_SIZE
	.align		4
.L_331:
        /*1b8c*/ 	.byte	0x04, 0x1e
        /*1b8e*/ 	.short	(.L_333 - .L_332)
.L_332:
        /*1b90*/ 	.word	0x00000000


	//----- nvinfo : EIATTR_CBANK_PARAM_SIZE
	.align		4
.L_333:
        /*1b94*/ 	.byte	0x03, 0x19
        /*1b96*/ 	.short	0x0af0


	//----- nvinfo : EIATTR_PARAM_CBANK
	.align		4
        /*1b98*/ 	.byte	0x04, 0x0a
        /*1b9a*/ 	.short	(.L_335 - .L_334)
	.align		4
.L_334:
        /*1b9c*/ 	.word	index@(.nv.constant0._ZN7cutlass13device_kernelIN5flash11enable_sm90INS1_16FlashAttnFwdSm90INS1_25CollectiveMainloopFwdSm90ILi2EN4cute5tupleIJNS5_1CILi1EEES8_S8_EEENS6_IJNS7_ILi128EEENS7_ILi224EEESA_EEELi128ENS_12float_e4m3_tEfNS_4arch4Sm90ELb1ELb0ELb0ELb1ELb0ELb1ELb0ELb1ELb1ELb1ELb1ELb0EEENS1_21CollectiveEpilogueFwdINS6_IJSA_SA_SB_EEES9_NS_10bfloat16_tESF_Li256ELb1ELb1ELb1ELb1EEENS1_36VarlenDynamicPersistentTileSchedulerILi128ELi224ELi256ELi128ELb1ELb1ELb1ELb1ELb1ELb1EEEEEEEEEvNT_6ParamsE)
        /*1ba0*/ 	.short	0x0210
        /*1ba2*/ 	.short	0x0af0


	//----- nvinfo : EIATTR_SW_WAR
	.align		4
.L_335:
        /*1ba4*/ 	.byte	0x04, 0x36
        /*1ba6*/ 	.short	(.L_337 - .L_336)
.L_336:
        /*1ba8*/ 	.word	0x00000008
.L_337:


//--------------------- .nv.callgraph             --------------------------
	.section	.nv.callgraph,"",@"SHT_CUDA_CALLGRAPH"
	.align	4
	.sectionentsize	8
	.align		4
        /*0000*/ 	.word	0x00000000
	.align		4
        /*0004*/ 	.word	0xffffffff
	.align		4
        /*0008*/ 	.word	index@(_ZN7cutlass13device_kernelIN5flash11enable_sm90INS1_16FlashAttnFwdSm90INS1_25CollectiveMainloopFwdSm90ILi2EN4cute5tupleIJNS5_1CILi1EEES8_S8_EEENS6_IJNS7_ILi128EEENS7_ILi224EEESA_EEELi128ENS_12float_e4m3_tEfNS_4arch4Sm90ELb0ELb0ELb0ELb0ELb0ELb0ELb0ELb1ELb1ELb1ELb1ELb0EEENS1_21CollectiveEpilogueFwdINS6_IJSA_SA_SB_EEES9_NS_10bfloat16_tESF_Li256ELb0ELb1ELb1ELb1EEENS1_19SingleTileSchedulerILb0ELb1ELb1ELi128EEEEEEEEEvNT_6ParamsE)
	.align		4
        /*000c*/ 	.word	index@(__assertfail)
	.align		4
        /*0010*/ 	.word	index@(_ZN7cutlass13device_kernelIN5flash11enable_sm90INS1_16FlashAttnFwdSm90INS1_25CollectiveMainloopFwdSm90ILi2EN4cute5tupleIJNS5_1CILi1EEES8_S8_EEENS6_IJNS7_ILi128EEENS7_ILi224EEESA_EEELi128ENS_12float_e4m3_tEfNS_4arch4Sm90ELb0ELb0ELb0ELb1ELb0ELb0ELb0ELb1ELb1ELb1ELb1ELb0EEENS1_21CollectiveEpilogueFwdINS6_IJSA_SA_SB_EEES9_NS_10bfloat16_tESF_Li256ELb1ELb1ELb1ELb1EEENS1_36VarlenDynamicPersistentTileSchedulerILi128ELi224ELi256ELi128ELb1ELb1ELb1ELb0ELb1ELb1EEEEEEEEEvNT_6ParamsE)
	.align		4
        /*0014*/ 	.word	index@(__assertfail)
	.align		4
        /*0018*/ 	.word	index@(_ZN7cutlass13device_kernelIN5flash11enable_sm90INS1_16FlashAttnFwdSm90INS1_25CollectiveMainloopFwdSm90ILi2EN4cute5tupleIJNS5_1CILi1EEES8_S8_EEENS6_IJNS7_ILi128EEENS7_ILi224EEESA_EEELi128ENS_12float_e4m3_tEfNS_4arch4Sm90ELb0ELb0ELb0ELb1ELb0ELb1ELb0ELb1ELb1ELb1ELb1ELb0EEENS1_21CollectiveEpilogueFwdINS6_IJSA_SA_SB_EEES9_NS_10bfloat16_tESF_Li256ELb1ELb1ELb1ELb1EEENS1_36VarlenDynamicPersistentTileSchedulerILi128ELi224ELi256ELi128ELb1ELb1ELb1ELb0ELb1ELb1EEEEEEEEEvNT_6ParamsE)
	.align		4
        /*001c*/ 	.word	index@(__assertfail)
	.align		4
        /*0020*/ 	.word	index@(_ZN7cutlass13device_kernelIN5flash11enable_sm90INS1_16FlashAttnFwdSm90INS1_25CollectiveMainloopFwdSm90ILi2EN4cute5tupleIJNS5_1CILi1EEES8_S8_EEENS6_IJNS7_ILi128EEENS7_ILi224EEESA_EEELi128ENS_12float_e4m3_tEfNS_4arch4Sm90ELb0ELb1ELb0ELb0ELb0ELb0ELb0ELb1ELb1ELb1ELb1ELb0EEENS1_21CollectiveEpilogueFwdINS6_IJSA_SA_SB_EEES9_NS_10bfloat16_tESF_Li256ELb0ELb1ELb1ELb1EEENS1_19SingleTileSchedulerILb0ELb1ELb1ELi128EEEEEEEEEvNT_6ParamsE)
	.align		4
        /*0024*/ 	.word	index@(__assertfail)
	.align		4
        /*0028*/ 	.word	index@(_ZN7cutlass13device_kernelIN5flash11enable_sm90INS1_16FlashAttnFwdSm90INS1_25CollectiveMainloopFwdSm90ILi2EN4cute5tupleIJNS5_1CILi1EEES8_S8_EEENS6_IJNS7_ILi128EEENS7_ILi224EEESA_EEELi128ENS_12float_e4m3_tEfNS_4arch4Sm90ELb0ELb1ELb0ELb1ELb0ELb0ELb0ELb1ELb1ELb1ELb1ELb0EEENS1_21CollectiveEpilogueFwdINS6_IJSA_SA_SB_EEES9_NS_10bfloat16_tESF_Li256ELb1ELb1ELb1ELb1EEENS1_36VarlenDynamicPersistentTileSchedulerILi128ELi224ELi256ELi128ELb1ELb1ELb1ELb1ELb0ELb1EEEEEEEEEvNT_6ParamsE)
	.align		4
        /*002c*/ 	.word	index@(__assertfail)
	.align		4
        /*0030*/ 	.word	index@(_ZN7cutlass13device_kernelIN5flash11enable_sm90INS1_16FlashAttnFwdSm90INS1_25CollectiveMainloopFwdSm90ILi2EN4cute5tupleIJNS5_1CILi1EEES8_S8_EEENS6_IJNS7_ILi128EEENS7_ILi224EEESA_EEELi128ENS_12float_e4m3_tEfNS_4arch4Sm90ELb0ELb1ELb0ELb1ELb0ELb1ELb0ELb1ELb1ELb1ELb1ELb0EEENS1_21CollectiveEpilogueFwdINS6_IJSA_SA_SB_EEES9_NS_10bfloat16_tESF_Li256ELb1ELb1ELb1ELb1EEENS1_36VarlenDynamicPersistentTileSchedulerILi128ELi224ELi256ELi128ELb1ELb1ELb1ELb1ELb0ELb1EEEEEEEEEvNT_6ParamsE)
	.align		4
        /*0034*/ 	.word	index@(__assertfail)
	.align		4
        /*0038*/ 	.word	index@(_ZN7cutlass13device_kernelIN5flash11enable_sm90INS1_16FlashAttnFwdSm90INS1_25CollectiveMainloopFwdSm90ILi2EN4cute5tupleIJNS5_1CILi1EEES8_S8_EEENS6_IJNS7_ILi128EEENS7_ILi224EEESA_EEELi128ENS_12float_e4m3_tEfNS_4arch4Sm90ELb1ELb0ELb0ELb0ELb0ELb0ELb0ELb1ELb1ELb1ELb1ELb0EEENS1_21CollectiveEpilogueFwdINS6_IJSA_SA_SB_EEES9_NS_10bfloat16_tESF_Li256ELb0ELb1ELb1ELb1EEENS1_19SingleTileSchedulerILb0ELb1ELb1ELi128EEEEEEEEEvNT_6ParamsE)
	.align		4
        /*003c*/ 	.word	index@(__assertfail)
	.align		4
        /*0040*/ 	.word	index@(_ZN7cutlass13device_kernelIN5flash11enable_sm90INS1_16FlashAttnFwdSm90INS1_25CollectiveMainloopFwdSm90ILi2EN4cute5tupleIJNS5_1CILi1EEES8_S8_EEENS6_IJNS7_ILi128EEENS7_ILi224EEESA_EEELi128ENS_12float_e4m3_tEfNS_4arch4Sm90ELb1ELb0ELb0ELb1ELb0ELb0ELb0ELb1ELb1ELb1ELb1ELb0EEENS1_21CollectiveEpilogueFwdINS6_IJSA_SA_SB_EEES9_NS_10bfloat16_tESF_Li256ELb1ELb1ELb1ELb1EEENS1_36VarlenDynamicPersistentTileSchedulerILi128ELi224ELi256ELi128ELb1ELb1ELb1ELb1ELb1ELb1EEEEEEEEEvNT_6ParamsE)
	.align		4
        /*0044*/ 	.word	index@(__assertfail)
	.align		4
        /*0048*/ 	.word	index@(_ZN7cutlass13device_kernelIN5flash11enable_sm90INS1_16FlashAttnFwdSm90INS1_25CollectiveMainloopFwdSm90ILi2EN4cute5tupleIJNS5_1CILi1EEES8_S8_EEENS6_IJNS7_ILi128EEENS7_ILi224EEESA_EEELi128ENS_12float_e4m3_tEfNS_4arch4Sm90ELb1ELb0ELb0ELb1ELb0ELb1ELb0ELb1ELb1ELb1ELb1ELb0EEENS1_21CollectiveEpilogueFwdINS6_IJSA_SA_SB_EEES9_NS_10bfloat16_tESF_Li256ELb1ELb1ELb1ELb1EEENS1_36VarlenDynamicPersistentTileSchedulerILi128ELi224ELi256ELi128ELb1ELb1ELb1ELb1ELb1ELb1EEEEEEEEEvNT_6ParamsE)
	.align		4
        /*004c*/ 	.word	index@(__assertfail)
	.align		4
        /*0050*/ 	.word	0x00000000
	.align		4
        /*0054*/ 	.word	0xfffffffe
	.align		4
        /*0058*/ 	.word	0x00000000
	.align		4
        /*005c*/ 	.word	0xfffffffd
	.align		4
        /*0060*/ 	.word	0x00000000
	.align		4
        /*0064*/ 	.word	0xfffffffc


//--------------------- .nv.constant4             --------------------------
	.section	.nv.constant4,"a",@progbits
	.align	8
	.align		8
.nv.constant4:
        /*0000*/ 	.dword	__assertfail
	.align		8
        /*0008*/ 	.dword	__unnamed_1
	.align		8
        /*0010*/ 	.dword	__unnamed_2
	.align		8
        /*0018*/ 	.dword	__unnamed_3
	.align		8
        /*0020*/ 	.dword	__unnamed_4
	.align		8
        /*0028*/ 	.dword	__unnamed_5
	.align		8
        /*0030*/ 	.dword	__unnamed_6
	.align		8
        /*0038*/ 	.dword	_ZZN5flash28permute_output_fp8_VcolmajorIN4cute6TensorINS1_11ArrayEngineIfLm64EEENS1_6LayoutINS1_5tupleIJNS6_IJNS1_1CILi2EEES8_NS7_ILi16EEEEEENS7_ILi1EEESB_EEENS6_IJNS6_IJSB_S8_NS7_ILi4EEEEEENS7_ILi0EEESF_EEEEEEEEEvRT_E9upper_map
	.align		8
        /*0040*/ 	.dword	_ZN72_INTERNAL_12b4d556_36_flash_fwd_hdim128_e4m3_split_sm90_cu_9afb97bd_34564cuda3std3__45__cpo5beginE
	.align		8
        /*0048*/ 	.dword	_ZN72_INTERNAL_12b4d556_36_flash_fwd_hdim128_e4m3_split_sm90_cu_9afb97bd_34564cuda3std3__45__cpo3endE
	.align		8
        /*0050*/ 	.dword	_ZN72_INTERNAL_12b4d556_36_flash_fwd_hdim128_e4m3_split_sm90_cu_9afb97bd_34564cuda3std3__45__cpo6cbeginE
	.align		8
        /*0058*/ 	.dword	_ZN72_INTERNAL_12b4d556_36_flash_fwd_hdim128_e4m3_split_sm90_cu_9afb97bd_34564cuda3std3__45__cpo4cendE
	.align		8
        /*0060*/ 	.dword	_ZN72_INTERNAL_12b4d556_36_flash_fwd_hdim128_e4m3_split_sm90_cu_9afb97bd_34564cuda3std3__474_GLOBAL__N__12b4d556_36_flash_fwd_hdim128_e4m3_split_sm90_cu_9afb97bd_34566ignoreE
	.align		8
        /*0068*/ 	.dword	_ZN72_INTERNAL_12b4d556_36_flash_fwd_hdim128_e4m3_split_sm90_cu_9afb97bd_34564cuda3std3__419piecewise_constructE
	.align		8
        /*0070*/ 	.dword	_ZN72_INTERNAL_12b4d556_36_flash_fwd_hdim128_e4m3_split_sm90_cu_9afb97bd_34564cuda3std3__48in_placeE
	.align		8
        /*0078*/ 	.dword	_ZN72_INTERNAL_12b4d556_36_flash_fwd_hdim128_e4m3_split_sm90_cu_9afb97bd_34564cuda3std6ranges3__45__cpo4swapE
	.align		8
        /*0080*/ 	.dword	_ZN72_INTERNAL_12b4d556_36_flash_fwd_hdim128_e4m3_split_sm90_cu_9afb97bd_34564cuda3std6ranges3__45__cpo9iter_moveE
	.align		8
        /*0088*/ 	.dword	_ZN72_INTERNAL_12b4d556_36_flash_fwd_hdim128_e4m3_split_sm90_cu_9afb97bd_34564cute7productE
	.align		8
        /*0090*/ 	.dword	_ZN72_INTERNAL_12b4d556_36_flash_fwd_hdim128_e4m3_split_sm90_cu_9afb97bd_34564cute1_E
	.align		8
        /*0098*/ 	.dword	$str$23
	.align		8
        /*00a0*/ 	.dword	$str$24


//--------------------- .text._ZN7cutlass13device_kernelIN5flash11enable_sm90INS1_16FlashAttnFwdSm90INS1_25CollectiveMainloopFwdSm90ILi2EN4cute5tupleIJNS5_1CILi1EEES8_S8_EEENS6_IJNS7_ILi128EEENS7_ILi224EEESA_EEELi128ENS_12float_e4m3_tEfNS_4arch4Sm90ELb0ELb0ELb0ELb0ELb0ELb0ELb0ELb1ELb1ELb1ELb1ELb0EEENS1_21CollectiveEpilogueFwdINS6_IJSA_SA_SB_EEES9_NS_10bfloat16_tESF_Li256ELb0ELb1ELb1ELb1EEENS1_19SingleTileSchedulerILb0ELb1ELb1ELi128EEEEEEEEEvNT_6ParamsE --------------------------
	.section	.text._ZN7cutlass13device_kernelIN5flash11enable_sm90INS1_16FlashAttnFwdSm90INS1_25CollectiveMainloopFwdSm90ILi2EN4cute5tupleIJNS5_1CILi1EEES8_S8_EEENS6_IJNS7_ILi128EEENS7_ILi224EEESA_EEELi128ENS_12float_e4m3_tEfNS_4arch4Sm90ELb0ELb0ELb0ELb0ELb0ELb0ELb0ELb1ELb1ELb1ELb1ELb0EEENS1_21CollectiveEpilogueFwdINS6_IJSA_SA_SB_EEES9_NS_10bfloat16_tESF_Li256ELb0ELb1ELb1ELb1EEENS1_19SingleTileSchedulerILb0ELb1ELb1ELi128EEEEEEEEEvNT_6ParamsE,"ax",@progbits
	.align	128
.text._ZN7cutlass13device_kernelIN5flash11enable_sm90INS1_16FlashAttnFwdSm90INS1_25CollectiveMainloopFwdSm90ILi2EN4cute5tupleIJNS5_1CILi1EEES8_S8_EEENS6_IJNS7_ILi128EEENS7_ILi224EEESA_EEELi128ENS_12float_e4m3_tEfNS_4arch4Sm90ELb0ELb0ELb0ELb0ELb0ELb0ELb0ELb1ELb1ELb1ELb1ELb0EEENS1_21CollectiveEpilogueFwdINS6_IJSA_SA_SB_EEES9_NS_10bfloat16_tESF_Li256ELb0ELb1ELb1ELb1EEENS1_19SingleTileSchedulerILb0ELb1ELb1ELi128EEEEEEEEEvNT_6ParamsE:
        .type           _ZN7cutlass13device_kernelIN5flash11enable_sm90INS1_16FlashAttnFwdSm90INS1_25CollectiveMainloopFwdSm90ILi2EN4cute5tupleIJNS5_1CILi1EEES8_S8_EEENS6_IJNS7_ILi128EEENS7_ILi224EEESA_EEELi128ENS_12float_e4m3_tEfNS_4arch4Sm90ELb0ELb0ELb0ELb0ELb0ELb0ELb0ELb1ELb1ELb1ELb1ELb0EEENS1_21CollectiveEpilogueFwdINS6_IJSA_SA_SB_EEES9_NS_10bfloat16_tESF_Li256ELb0ELb1ELb1ELb1EEENS1_19SingleTileSchedulerILb0ELb1ELb1ELi128EEEEEEEEEvNT_6ParamsE,@function
        .size           _ZN7cutlass13device_kernelIN5flash11enable_sm90INS1_16FlashAttnFwdSm90INS1_25CollectiveMainloopFwdSm90ILi2EN4cute5tupleIJNS5_1CILi1EEES8_S8_EEENS6_IJNS7_ILi128EEENS7_ILi224EEESA_EEELi128ENS_12float_e4m3_tEfNS_4arch4Sm90ELb0ELb0ELb0ELb0ELb0ELb0ELb0ELb1ELb1ELb1ELb1ELb0EEENS1_21CollectiveEpilogueFwdINS6_IJSA_SA_SB_EEES9_NS_10bfloat16_tESF_Li256ELb0ELb1ELb1ELb1EEENS1_19SingleTileSchedulerILb0ELb1ELb1ELi128EEEEEEEEEvNT_6ParamsE,(.L_x_2834 - _ZN7cutlass13device_kernelIN5flash11enable_sm90INS1_16FlashAttnFwdSm90INS1_25CollectiveMainloopFwdSm90ILi2EN4cute5tupleIJNS5_1CILi1EEES8_S8_EEENS6_IJNS7_ILi128EEENS7_ILi224EEESA_EEELi128ENS_12float_e4m3_tEfNS_4arch4Sm90ELb0ELb0ELb0ELb0ELb0ELb0ELb0ELb1ELb1ELb1ELb1ELb0EEENS1_21CollectiveEpilogueFwdINS6_IJSA_SA_SB_EEES9_NS_10bfloat16_tESF_Li256ELb0ELb1ELb1ELb1EEENS1_19SingleTileSchedulerILb0ELb1ELb1ELi128EEEEEEEEEvNT_6ParamsE)
        .other          _ZN7cutlass13device_kernelIN5flash11enable_sm90INS1_16FlashAttnFwdSm90INS1_25CollectiveMainloopFwdSm90ILi2EN4cute5tupleIJNS5_1CILi1EEES8_S8_EEENS6_IJNS7_ILi128EEENS7_ILi224EEESA_EEELi128ENS_12float_e4m3_tEfNS_4arch4Sm90ELb0ELb0ELb0ELb0ELb0ELb0ELb0ELb1ELb1ELb1ELb1ELb0EEENS1_21CollectiveEpilogueFwdINS6_IJSA_SA_SB_EEES9_NS_10bfloat16_tESF_Li256ELb0ELb1ELb1ELb1EEENS1_19SingleTileSchedulerILb0ELb1ELb1ELi128EEEEEEEEEvNT_6ParamsE,@"STO_CUDA_ENTRY STV_DEFAULT"
_ZN7cutlass13device_kernelIN5flash11enable_sm90INS1_16FlashAttnFwdSm90INS1_25CollectiveMainloopFwdSm90ILi2EN4cute5tupleIJNS5_1CILi1EEES8_S8_EEENS6_IJNS7_ILi128EEENS7_ILi224EEESA_EEELi128ENS_12float_e4m3_tEfNS_4arch4Sm90ELb0ELb0ELb0ELb0ELb0ELb0ELb0ELb1ELb1ELb1ELb1ELb0EEENS1_21CollectiveEpilogueFwdINS6_IJSA_SA_SB_EEES9_NS_10bfloat16_tESF_Li256ELb0ELb1ELb1ELb1EEENS1_19SingleTileSchedulerILb0ELb1ELb1ELi128EEEEEEEEEvNT_6ParamsE:
[----:B------:R-:W0:Y:S02]  /*0000*/  LDC R1, c[0x0][0x28] ;  /* 0x00000a00ff017b82 */ /* 0x000e240000000800 */
[----:B0-----:R-:W-:Y:S01]  /*0010*/  VIADD R1, R1, 0xffffffd8 ;  /* 0xffffffd801017836 */ /* 0x001fe20000000000 */
[----:B------:R-:W0:Y:S01]  /*0020*/  S2R R19, SR_TID.X ;  /* 0x0000000000137919 */ /* 0x000e220000002100 */
[----:B------:R-:W-:Y:S01]  /*0030*/  ELECT P0, URZ, PT ;  /* 0x00000000003f782f */ /* 0x000fe20003800000 */
[----:B------:R-:W-:Y:S01]  /*0040*/  BSSY B0, `(.L_x_0) ;  /* 0x000000d000007945 */ /* 0x000fe20003800000 */
[----:B0-----:R-:W-:-:S05]  /*0050*/  SHF.R.U32.HI R0, RZ, 0x5, R19 ;  /* 0x00000005ff007819 */ /* 0x001fca0000011613 */
[----:B------:R-:W0:Y:S02]  /*0060*/  SHFL.IDX PT, R2, R0, RZ, 0x1f ;  /* 0x00001fff00027589 */ /* 0x000e2400000e0000 */
[----:B0-----:R-:W-:-:S13]  /*0070*/  ISETP.EQ.AND P0, PT, R2, RZ, P0 ;  /* 0x000000ff0200720c */ /* 0x001fda0000702270 */
[----:B------:R-:W-:Y:S05]  /*0080*/  @!P0 BRA `(.L_x_1) ;  /* 0x0000000000208947 */ /* 0x000fea0003800000 */
[----:B------:R-:W-:Y:S02]  /*0090*/  ULDC.64 UR4, c[0x0][0x198] ;  /* 0x0000660000047ab9 */ /* 0x000fe40000000a00 */
[----:B------:R-:W-:Y:S02]  /*00a0*/  UIADD3 UR6, UP0, UR4, 0x370, URZ ;  /* 0x0000037004067890 */ /* 0x000fe4000ff1e03f */
[----:B------:R-:W-:Y:S02]  /*00b0*/  UIADD3 UR4, UP1, UR4, 0x470, URZ ;  /* 0x0000047004047890 */ /* 0x000fe4000ff3e03f */
[----:B------:R-:W-:Y:S02]  /*00c0*/  UIADD3.X UR7, URZ, UR5, URZ, UP0, !UPT ;  /* 0x000000053f077290 */ /* 0x000fe400087fe43f */
[----:B------:R-:W-:-:S07]  /*00d0*/  UIADD3.X UR5, URZ, UR5, URZ, UP1, !UPT ;  /* 0x000000053f057290 */ /* 0x000fce0008ffe43f */
[----:B------:R0:W-:Y:S02]  /*00e0*/  UTMACCTL.PF [UR6] ;  /* 0x00000000060079b9 */ /* 0x0001e40008040000 */
[----:B------:R0:W-:Y:S02]  /*00f0*/  UTMACCTL.PF [UR4] ;  /* 0x00000000040079b9 */ /* 0x0001e40008040000 */
[----:B0-----:R-:W-:Y:S01]  /*0100*/  NOP ;  /* 0x0000000000007918 */ /* 0x001fe20000000000 */
.L_x_1:
[----:B------:R-:W-:Y:S05]  /*0110*/  BSYNC B0 ;  /* 0x0000000000007941 */ /* 0x000fea0003800000 */
.L_x_0:
[----:B------:R-:W-:Y:S01]  /*0120*/  VOTEU.ANY UP0, P0 ;  /* 0x00000000003f7886 */ /* 0x000fe20000000100 */
[----:B------:R-:W0:Y:S01]  /*0130*/  SHFL.IDX PT, R2, R0, RZ, 0x1f ;  /* 0x00001fff00027589 */ /* 0x000e2200000e0000 */
[----:B------:R-:W-:Y:S01]  /*0140*/  UMOV UR4, 0x80 ;  /* 0x0000008000047882 */ /* 0x000fe20000000000 */
[----:B------:R-:W-:Y:S01]  /*0150*/  UMOV UR7, 0x100 ;  /* 0x0000010000077882 */ /* 0x000fe20000000000 */
[----:B------:R-:W-:Y:S01]  /*0160*/  SHF.R.U32.HI R18, RZ, 0x7, R19 ;  /* 0x00000007ff127819 */ /* 0x000fe20000011613 */
[----:B------:R-:W1:Y:S01]  /*0170*/  @UP0 S2UR UR8, SR_CgaCtaId ;  /* 0x00000000000809c3 */ /* 0x000e620000008800 */
[----:B------:R-:W-:Y:S01]  /*0180*/  @UP0 UMOV UR6, 0x400 ;  /* 0x0000040000060882 */ /* 0x000fe20000000000 */
[----:B------:R-:W-:-:S04]  /*0190*/  @UP0 UIADD3 UR4, -UR4, 0x100000, URZ ;  /* 0x0010000004040890 */ /* 0x000fc8000fffe13f */
[----:B------:R-:W-:Y:S02]  /*01a0*/  @UP0 USHF.L.U32 UR5, UR4, 0xb, URZ ;  /* 0x0000000b04050899 */ /* 0x000fe4000800063f */
[----:B------:R-:W-:Y:S01]  /*01b0*/  @UP0 USHF.L.U32 UR4, UR4, 0x1, URZ ;  /* 0x0000000104040899 */ /* 0x000fe2000800063f */
[----:B------:R-:W-:Y:S01]  /*01c0*/  VOTEU.ANY UP1, P0 ;  /* 0x00000000003f7886 */ /* 0x000fe20000020100 */
[----:B0-----:R-:W-:Y:S02]  /*01d0*/  ISETP.NE.AND P1, PT, R2, RZ, PT ;  /* 0x000000ff0200720c */ /* 0x001fe40003f25270 */
[----:B------:R0:W2:Y:S01]  /*01e0*/  SHFL.IDX PT, R2, R18, RZ, 0x1f ;  /* 0x00001fff12027589 */ /* 0x0000a200000e0000 */
[----:B-1----:R-:W-:Y:S02]  /*01f0*/  @UP0 ULEA UR8, UR8, UR6, 0x18 ;  /* 0x0000000608080291 */ /* 0x002fe4000f8ec03f */
[----:B------:R-:W-:-:S04]  /*0200*/  @UP0 UIADD3 UR6, -UR7, 0x100000, URZ ;  /* 0x0010000007060890 */ /* 0x000fc8000fffe13f */
[----:B------:R-:W-:Y:S02]  /*0210*/  @UP0 USHF.L.U32 UR7, UR6, 0xb, URZ ;  /* 0x0000000b06070899 */ /* 0x000fe4000800063f */
[----:B------:R-:W-:Y:S01]  /*0220*/  @UP0 USHF.L.U32 UR6, UR6, 0x1, URZ ;  /* 0x0000000106060899 */ /* 0x000fe2000800063f */
[----:B------:R-:W-:Y:S01]  /*0230*/  VOTEU.ANY UP0, P0 ;  /* 0x00000000003f7886 */ /* 0x000fe20000000100 */
[----:B------:R-:W1:Y:S04]  /*0240*/  FENCE.VIEW.ASYNC.S ;  /* 0x00000000000073c6 */ /* 0x000e680000000000 */
[----:B-1----:R0:W1:Y:S06]  /*0250*/  @UP0 SYNCS.EXCH.64 URZ, [UR8+0x2e800], UR4 ;  /* 0x02e80004083f05b2 */ /* 0x00206c0008000100 */
[----:B------:R0:W3:Y:S02]  /*0260*/  @UP1 SYNCS.EXCH.64 URZ, [UR8+0x2e820], UR6 ;  /* 0x02e82006083f15b2 */ /* 0x0000e40008000100 */
[----:B0-----:R-:W-:Y:S05]  /*0270*/  @P1 BRA `(.L_x_2) ;  /* 0x0000000000481947 */ /* 0x001fea0003800000 */
[----:B------:R-:W0:Y:S01]  /*0280*/  S2UR UR5, SR_CgaCtaId ;  /* 0x00000000000579c3 */ /* 0x000e220000008800 */
[----:B------:R-:W-:Y:S01]  /*0290*/  UMOV UR4, 0x400 ;  /* 0x0000040000047882 */ /* 0x000fe20000000000 */
[----:B------:R-:W-:Y:S01]  /*02a0*/  UMOV UR6, 0x1 ;  /* 0x0000000100067882 */ /* 0x000fe20000000000 */
[----:B------:R-:W-:Y:S01]  /*02b0*/  UMOV UR7, 0x2 ;  /* 0x0000000200077882 */ /* 0x000fe20000000000 */
[----:B------:R-:W-:Y:S01]  /*02c0*/  ELECT P0, URZ, PT ;  /* 0x00000000003f782f */ /* 0x000fe20003800000 */
[----:B0-----:R-:W-:Y:S02]  /*02d0*/  ULEA UR8, UR5, UR4, 0x18 ;  /* 0x0000000405087291 */ /* 0x001fe4000f8ec03f */
[----:B------:R-:W-:-:S04]  /*02e0*/  UIADD3 UR4, -UR6, 0x100000, URZ ;  /* 0x0010000006047890 */ /* 0x000fc8000fffe13f */
[----:B------:R-:W-:Y:S02]  /*02f0*/  USHF.L.U32 UR5, UR4, 0xb, URZ ;  /* 0x0000000b04057899 */ /* 0x000fe4000800063f */
[----:B------:R-:W-:Y:S02]  /*0300*/  USHF.L.U32 UR4, UR4, 0x1, URZ ;  /* 0x0000000104047899 */ /* 0x000fe4000800063f */
[----:B------:R-:W-:-:S04]  /*0310*/  UIADD3 UR6, -UR7, 0x100000, URZ ;  /* 0x0010000007067890 */ /* 0x000fc8000fffe13f */
[----:B------:R-:W-:Y:S02]  /*0320*/  USHF.L.U32 UR7, UR6, 0xb, URZ ;  /* 0x0000000b06077899 */ /* 0x000fe4000800063f */
[----:B------:R-:W-:Y:S01]  /*0330*/  USHF.L.U32 UR6, UR6, 0x1, URZ ;  /* 0x0000000106067899 */ /* 0x000fe2000800063f */
[----:B------:R-:W0:Y:S03]  /*0340*/  FENCE.VIEW.ASYNC.S ;  /* 0x00000000000073c6 */ /* 0x000e260000000000 */
[----:B0-----:R0:W4:Y:S08]  /*0350*/  SYNCS.EXCH.64 URZ, [UR8+0x2e830], UR4 ;  /* 0x02e83004083f75b2 */ /* 0x0011300008000100 */
[----:B------:R0:W0:Y:S01]  /*0360*/  SYNCS.EXCH.64 URZ, [UR8+0x2e840], UR6 ;  /* 0x02e84006083f75b2 */ /* 0x0000220008000100 */
[----:B------:R0:W0:Y:S01]  /*0370*/  SYNCS.EXCH.64 URZ, [UR8+0x2e838], UR4 ;  /* 0x02e83804083f75b2 */ /* 0x0000220008000100 */
[----:B------:R0:W0:Y:S01]  /*0380*/  SYNCS.EXCH.64 URZ, [UR8+0x2e848], UR6 ;  /* 0x02e84806083f75b2 */ /* 0x0000220008000100 */
[----:B------:R-:W-:Y:S01]  /*0390*/  NOP ;  /* 0x0000000000007918 */ /* 0x000fe20000000000 */
.L_x_2:
[----:B------:R-:W5:Y:S01]  /*03a0*/  SHFL.IDX PT, R3, R0, RZ, 0x1f ;  /* 0x00001fff00037589 */ /* 0x000f6200000e0000 */
[----:B------:R-:W-:Y:S01]  /*03b0*/  NOP ;  /* 0x0000000000007918 */ /* 0x000fe20000000000 */
[----:B-----5:R-:W-:-:S13]  /*03c0*/  ISETP.NE.AND P0, PT, R3, RZ, PT ;  /* 0x000000ff0300720c */ /* 0x020fda0003f05270 */
[----:B------:R-:W-:Y:S05]  /*03d0*/  @P0 BRA `(.L_x_3) ;  /* 0x0000000000480947 */ /* 0x000fea0003800000 */
[----:B0-----:R-:W0:Y:S01]  /*03e0*/  S2UR UR5, SR_CgaCtaId ;  /* 0x00000000000579c3 */ /* 0x001e220000008800 */
        /* <DEDUP_REMOVED lines=12> */
[----:B0-----:R0:W0:Y:S08]  /*04b0*/  SYNCS.EXCH.64 URZ, [UR8+0x2e850], UR4 ;  /* 0x02e85004083f75b2 */ /* 0x0010300008000100 */
[----:B------:R0:W0:Y:S01]  /*04c0*/  SYNCS.EXCH.64 URZ, [UR8+0x2e860], UR6 ;  /* 0x02e86006083f75b2 */ /* 0x0000220008000100 */
[----:B------:R0:W0:Y:S01]  /*04d0*/  SYNCS.EXCH.64 URZ, [UR8+0x2e858], UR4 ;  /* 0x02e85804083f75b2 */ /* 0x0000220008000100 */
[----:B------:R0:W0:Y:S01]  /*04e0*/  SYNCS.EXCH.64 URZ, [UR8+0x2e868], UR6 ;  /* 0x02e86806083f75b2 */ /* 0x0000220008000100 */
[----:B------:R-:W-:Y:S01]  /*04f0*/  NOP ;  /* 0x0000000000007918 */ /* 0x000fe20000000000 */
.L_x_3:
[----:B------:R-:W5:Y:S01]  /*0500*/  SHFL.IDX PT, R3, R0, RZ, 0x1f ;  /* 0x00001fff00037589 */ /* 0x000f6200000e0000 */
[----:B------:R-:W-:Y:S01]  /*0510*/  NOP ;  /* 0x0000000000007918 */ /* 0x000fe20000000000 */
[----:B-----5:R-:W-:-:S13]  /*0520*/  ISETP.NE.AND P0, PT, R3, RZ, PT ;  /* 0x000000ff0300720c */ /* 0x020fda0003f05270 */
[----:B------:R-:W-:Y:S05]  /*0530*/  @P0 BRA `(.L_x_4) ;  /* 0x0000000000380947 */ /* 0x000fea0003800000 */
[----:B0-----:R-:W0:Y:S01]  /*0540*/  S2UR UR5, SR_CgaCtaId ;  /* 0x00000000000579c3 */ /* 0x001e220000008800 */
[----:B------:R-:W-:Y:S01]  /*0550*/  UMOV UR4, 0x400 ;  /* 0x0000040000047882 */ /* 0x000fe20000000000 */
[----:B------:R-:W-:Y:S01]  /*0560*/  UMOV UR7, 0x1 ;  /* 0x0000000100077882 */ /* 0x000fe20000000000 */
[----:B------:R-:W-:Y:S01]  /*0570*/  ELECT P0, URZ, PT ;  /* 0x00000000003f782f */ /* 0x000fe20003800000 */
[----:B0-----:R-:W-:Y:S02]  /*0580*/  ULEA UR6, UR5, UR4, 0x18 ;  /* 0x0000000405067291 */ /* 0x001fe4000f8ec03f */
[----:B------:R-:W-:-:S04]  /*0590*/  UIADD3 UR4, -UR7, 0x100000, URZ ;  /* 0x0010000007047890 */ /* 0x000fc8000fffe13f */
[----:B------:R-:W-:Y:S02]  /*05a0*/  USHF.L.U32 UR5, UR4, 0xb, URZ ;  /* 0x0000000b04057899 */ /* 0x000fe4000800063f */
[----:B------:R-:W-:Y:S01]  /*05b0*/  USHF.L.U32 UR4, UR4, 0x1, URZ ;  /* 0x0000000104047899 */ /* 0x000fe2000800063f */
[----:B------:R-:W0:Y:S11]  /*05c0*/  FENCE.VIEW.ASYNC.S ;  /* 0x00000000000073c6 */ /* 0x000e360000000000 */
[----:B0-----:R0:W0:Y:S01]  /*05d0*/  SYNCS.EXCH.64 URZ, [UR6+0x2e870], UR4 ;  /* 0x02e87004063f75b2 */ /* 0x0010220008000100 */
[----:B------:R0:W0:Y:S01]  /*05e0*/  SYNCS.EXCH.64 URZ, [UR6+0x2e880], UR4 ;  /* 0x02e88004063f75b2 */ /* 0x0000220008000100 */
[----:B------:R0:W0:Y:S01]  /*05f0*/  SYNCS.EXCH.64 URZ, [UR6+0x2e878], UR4 ;  /* 0x02e87804063f75b2 */ /* 0x0000220008000100 */
[----:B------:R0:W0:Y:S01]  /*0600*/  SYNCS.EXCH.64 URZ, [UR6+0x2e888], UR4 ;  /* 0x02e88804063f75b2 */ /* 0x0000220008000100 */
[----:B------:R-:W-:Y:S01]  /*0610*/  NOP ;  /* 0x0000000000007918 */ /* 0x000fe20000000000 */
.L_x_4:
        /* <DEDUP_REMOVED lines=22> */
.L_x_5:
        /* <DEDUP_REMOVED lines=22> */
.L_x_6:
[----:B--2---:R-:W-:Y:S01]  /*08e0*/  ISETP.NE.AND P0, PT, R2, RZ, PT ;  /* 0x000000ff0200720c */ /* 0x004fe20003f05270 */
[----:B------:R-:W-:Y:S01]  /*08f0*/  IMAD.MOV.U32 R2, RZ, RZ, 0x1 ;  /* 0x00000001ff027424 */ /* 0x000fe200078e00ff */
[----:B------:R-:W-:Y:S01]  /*0900*/  NOP ;  /* 0x0000000000007918 */ /* 0x000fe20000000000 */
[----:B------:R-:W-:Y:S01]  /*0910*/  ULDC.64 UR44, c[0x0][0x208] ;  /* 0x00008200002c7ab9 */ /* 0x000fe20000000a00 */
[----:B------:R-:W-:Y:S02]  /*0920*/  BSSY B6, `(.L_x_7) ;  /* 0x0000e9b000067945 */ /* 0x000fe40003800000 */
[----:B------:R-:W-:-:S05]  /*0930*/  SEL R2, R2, 0x2, !P0 ;  /* 0x0000000202027807 */ /* 0x000fca0004000000 */
[----:B------:R2:W-:Y:S01]  /*0940*/  STL [R1+0x1c], R2 ;  /* 0x00001c0201007387 */ /* 0x0005e20000100800 */
[----:B01-34-:R-:W-:Y:S06]  /*0950*/  BAR.SYNC.DEFER_BLOCKING 0x0 ;  /* 0x0000000000007b1d */ /* 0x01bfec0000010000 */
[----:B------:R-:W-:Y:S05]  /*0960*/  @!P0 BRA `(.L_x_8) ;  /* 0x000000b000408947 */ /* 0x000fea0003800000 */
.L_x_9:
[----:B------:R-:W-:-:S08]  /*0970*/  NOP ;  /* 0x0000000000007918 */ /* 0x000fd00000000000 */
[----:B------:R-:W0:Y:S02]  /*0980*/  USETMAXREG.TRY_ALLOC.CTAPOOL UP0, 0xf0 ;  /* 0x000000f0000079c8 */ /* 0x000e240008000600 */
[----:B0-----:R-:W-:-:S13]  /*0990*/  PLOP3.LUT P0, PT, PT, PT, UP0, 0x80, 0x0 ;  /* 0x000000000000781c */ /* 0x001fda0003f0f008 */
[----:B------:R-:W-:Y:S05]  /*09a0*/  @!P0 BRA `(.L_x_9) ;  /* 0xfffffffc00f08947 */ /* 0x000fea000383ffff */
[----:B--2---:R-:W0:Y:S01]  /*09b0*/  LDC R2, c[0x0][0xc50] ;  /* 0x00031400ff027b82 */ /* 0x004e220000000800 */
[----:B------:R-:W-:-:S07]  /*09c0*/  LOP3.LUT R4, R19, 0xffffff80, RZ, 0xc0, !PT ;  /* 0xffffff8013047812 */ /* 0x000fce00078ec0ff */
[----:B------:R-:W-:Y:S08]  /*09d0*/  BAR.ARV 0x8, 0x180 ;  /* 0x0206000000007b1d */ /* 0x000ff00000002000 */
[----:B------:R-:W1:Y:S01]  /*09e0*/  S2UR UR4, SR_CTAID.Y ;  /* 0x00000000000479c3 */ /* 0x000e620000002600 */
[----:B------:R-:W-:-:S07]  /*09f0*/  ISETP.NE.AND P0, PT, R4, 0x80, PT ;  /* 0x000000800400780c */ /* 0x000fce0003f05270 */
[----:B------:R-:W2:Y:S08]  /*0a00*/  S2UR UR36, SR_CTAID.Z ;  /* 0x00000000002479c3 */ /* 0x000eb00000002700 */
[----:B------:R-:W-:Y:S06]  /*0a10*/  @!P0 BAR.ARV 0x9, 0x100 ;  /* 0x0244000000008b1d */ /* 0x000fec0000002000 */
[----:B0-----:R-:W-:Y:S01]  /*0a20*/  ISETP.NE.AND P1, PT, R2, 0x1, PT ;  /* 0x000000010200780c */ /* 0x001fe20003f25270 */
[----:B-1----:R-:W-:Y:S01]  /*0a30*/  IMAD.U32 R16, RZ, RZ, UR4 ;  /* 0x00000004ff107e24 */ /* 0x002fe2000f8e00ff */
[----:B--2---:R-:W-:-:S11]  /*0a40*/  ISETP.LE.AND P0, PT, RZ, UR36, PT ;  /* 0x00000024ff007c0c */ /* 0x004fd6000bf03270 */
[----:B------:R-:W0:Y:S08]  /*0a50*/  @P1 LDC R0, c[0x0][0xc54] ;  /* 0x00031500ff001b82 */ /* 0x000e300000000800 */
[----:B------:R-:W1:Y:S01]  /*0a60*/  @P1 LDC R3, c[0x0][0xc58] ;  /* 0x00031600ff031b82 */ /* 0x000e620000000800 */
[----:B0-----:R-:W-:-:S05]  /*0a70*/  @P1 IMAD.HI.U32 R0, R0, UR4, RZ ;  /* 0x0000000400001c27 */ /* 0x001fca000f8e00ff */
[----:B-1----:R-:W-:-:S05]  /*0a80*/  @P1 SHF.R.U32.HI R16, RZ, R3, R0 ;  /* 0x00000003ff101219 */ /* 0x002fca0000011600 */
[----:B------:R-:W-:-:S04]  /*0a90*/  IMAD.MOV R3, RZ, RZ, -R16 ;  /* 0x000000ffff037224 */ /* 0x000fc800078e0a10 */
[----:B------:R-:W-:Y:S01]  /*0aa0*/  IMAD R17, R2, R3, UR4 ;  /* 0x0000000402117e24 */ /* 0x000fe2000f8e0203 */
[----:B------:R-:W-:Y:S06]  /*0ab0*/  @!P0 BRA `(.L_x_10) ;  /* 0x000000e800048947 */ /* 0x000fec0003800000 */
[----:B------:R-:W0:Y:S01]  /*0ac0*/  LDC.64 R12, c[0x0][0x990] ;  /* 0x00026400ff0c7b82 */ /* 0x000e220000000a00 */
[----:B------:R-:W-:-:S07]  /*0ad0*/  USHF.R.S32.HI UR37, URZ, 0x1f, UR36 ;  /* 0x0000001f3f257899 */ /* 0x000fce0008011424 */
[----:B------:R-:W1:Y:S01]  /*0ae0*/  LDC.64 R20, c[0x0][0x998] ;  /* 0x00026600ff147b82 */ /* 0x000e620000000a00 */
[----:B0-----:R-:W-:-:S04]  /*0af0*/  ISETP.NE.U32.AND P0, PT, R12, RZ, PT ;  /* 0x000000ff0c00720c */ /* 0x001fc80003f05070 */
[----:B------:R-:W-:Y:S02]  /*0b00*/  ISETP.NE.AND.EX P0, PT, R13, RZ, PT, P0 ;  /* 0x000000ff0d00720c */ /* 0x000fe40003f05300 */
[----:B-1----:R-:W-:-:S04]  /*0b10*/  ISETP.NE.U32.AND P1, PT, R20, RZ, PT ;  /* 0x000000ff1400720c */ /* 0x002fc80003f25070 */
[----:B------:R-:W-:-:S07]  /*0b20*/  ISETP.NE.AND.EX P1, PT, R21, RZ, PT, P1 ;  /* 0x000000ff1500720c */ /* 0x000fce0003f25310 */
[----:B------:R-:W0:Y:S01]  /*0b30*/  @P0 LDC.64 R8, c[0x0][0x9a8] ;  /* 0x00026a00ff080b82 */ /* 0x000e220000000a00 */
[----:B------:R-:W-:-:S07]  /*0b40*/  @P0 SHF.R.S32.HI R7, RZ, 0x1f, R16 ;  /* 0x0000001fff070819 */ /* 0x000fce0000011410 */
[----:B------:R-:W1:Y:S08]  /*0b50*/  @P1 LDC.64 R10, c[0x0][0x9b8] ;  /* 0x00026e00ff0a1b82 */ /* 0x000e700000000a00 */
[----:B------:R-:W2:Y:S08]  /*0b60*/  @P0 LDC.64 R14, c[0x0][0x9b0] ;  /* 0x00026c00ff0e0b82 */ /* 0x000eb00000000a00 */
[----:B------:R-:W3:Y:S01]  /*0b70*/  @P1 LDC.64 R22, c[0x0][0x9c0] ;  /* 0x00027000ff161b82 */ /* 0x000ee20000000a00 */
[----:B0-----:R-:W-:-:S02]  /*0b80*/  @P0 IMAD R0, R8, UR37, RZ ;  /* 0x0000002508000c24 */ /* 0x001fc4000f8e02ff */
[----:B------:R-:W-:-:S04]  /*0b90*/  @P0 IMAD.WIDE.U32 R2, R8, UR36, RZ ;  /* 0x0000002408020c25 */ /* 0x000fc8000f8e00ff */
[----:B------:R-:W-:Y:S02]  /*0ba0*/  @P0 IMAD R9, R9, UR36, R0 ;  /* 0x0000002409090c24 */ /* 0x000fe4000f8e0200 */
[C---:B-1----:R-:W-:Y:S02]  /*0bb0*/  @P1 IMAD R4, R10.reuse, UR37, RZ ;  /* 0x000000250a041c24 */ /* 0x042fe4000f8e02ff */
[----:B------:R-:W-:Y:S01]  /*0bc0*/  @P0 IMAD.IADD R3, R3, 0x1, R9 ;  /* 0x0000000103030824 */ /* 0x000fe200078e0209 */
[----:B------:R-:W-:Y:S01]  /*0bd0*/  @P1 SHF.R.S32.HI R9, RZ, 0x1f, R16 ;  /* 0x0000001fff091819 */ /* 0x000fe20000011410 */
[----:B------:R-:W-:Y:S02]  /*0be0*/  @P1 IMAD R11, R11, UR36, R4 ;  /* 0x000000240b0b1c24 */ /* 0x000fe4000f8e0204 */
[----:B------:R-:W-:-:S04]  /*0bf0*/  @P1 IMAD.WIDE.U32 R4, R10, UR36, RZ ;  /* 0x000000240a041c25 */ /* 0x000fc8000f8e00ff */
[-C--:B--2---:R-:W-:Y:S02]  /*0c00*/  @P0 IMAD R7, R7, R14.reuse, RZ ;  /* 0x0000000e07070224 */ /* 0x084fe400078e02ff */
[----:B------:R-:W-:Y:S02]  /*0c10*/  @P1 IMAD.IADD R5, R5, 0x1, R11 ;  /* 0x0000000105051824 */ /* 0x000fe400078e020b */
[----:B------:R-:W-:-:S04]  /*0c20*/  @P0 IMAD.WIDE.U32 R2, R16, R14, R2 ;  /* 0x0000000e10020225 */ /* 0x000fc800078e0002 */
[-C--:B---3--:R-:W-:Y:S02]  /*0c30*/  @P1 IMAD R0, R9, R22.reuse, RZ ;  /* 0x0000001609001224 */ /* 0x088fe400078e02ff */
[C---:B------:R-:W-:Y:S02]  /*0c40*/  @P0 IMAD R9, R16.reuse, R15, R7 ;  /* 0x0000000f10090224 */ /* 0x040fe400078e0207 */
[----:B------:R-:W-:Y:S01]  /*0c50*/  @P1 IMAD.WIDE.U32 R6, R16, R22, R4 ;  /* 0x0000001610061225 */ /* 0x000fe200078e0004 */
[----:B------:R-:W-:-:S03]  /*0c60*/  @P0 LEA R4, P2, R2, R12, 0x2 ;  /* 0x0000000c02040211 */ /* 0x000fc600078410ff */
[----:B------:R-:W-:Y:S01]  /*0c70*/  @P0 IMAD.IADD R3, R3, 0x1, R9 ;  /* 0x0000000103030824 */ /* 0x000fe200078e0209 */
[----:B------:R-:W-:Y:S01]  /*0c80*/  @P1 LEA R8, P3, R6, R20, 0x2 ;  /* 0x0000001406081211 */ /* 0x000fe200078610ff */
[----:B------:R-:W-:Y:S02]  /*0c90*/  @P1 IMAD R11, R16, R23, R0 ;  /* 0x00000017100b1224 */ /* 0x000fe400078e0200 */
[----:B------:R-:W0:Y:S01]  /*0ca0*/  LDC R23, c[0x0][0x424] ;  /* 0x00010900ff177b82 */ /* 0x000e220000000800 */
[----:B------:R-:W-:Y:S01]  /*0cb0*/  @P0 LEA.HI.X R5, R2, R13, R3, 0x2, P2 ;  /* 0x0000000d02050211 */ /* 0x000fe200010f1403 */
[----:B------:R-:W-:Y:S02]  /*0cc0*/  @P1 IMAD.IADD R0, R7, 0x1, R11 ;  /* 0x0000000107001824 */ /* 0x000fe400078e020b */
[----:B------:R-:W-:-:S03]  /*0cd0*/  IMAD.MOV.U32 R7, RZ, RZ, 0x3f800000 ;  /* 0x3f800000ff077424 */ /* 0x000fc600078e00ff */
[----:B------:R-:W-:Y:S01]  /*0ce0*/  @P1 LEA.HI.X R9, R6, R21, R0, 0x2, P3 ;  /* 0x0000001506091211 */ /* 0x000fe200018f1400 */
[----:B------:R-:W1:Y:S01]  /*0cf0*/  LDC.64 R2, c[0x0][0x418] ;  /* 0x00010600ff027b82 */ /* 0x000e620000000a00 */
[----:B------:R-:W-:Y:S01]  /*0d00*/  IMAD.MOV.U32 R0, RZ, RZ, 0x3f800000 ;  /* 0x3f800000ff007424 */ /* 0x000fe200078e00ff */
[----:B------:R-:W5:Y:S05]  /*0d10*/  @P0 LDG.E R7, desc[UR44][R4.64] ;  /* 0x0000002c04070981 */ /* 0x000f6a000c1e1900 */
[----:B------:R2:W5:Y:S01]  /*0d20*/  @P1 LDG.E R0, desc[UR44][R8.64] ;  /* 0x0000002c08001981 */ /* 0x000562000c1e1900 */
[----:B------:R-:W3:Y:S01]  /*0d30*/  LDC R6, c[0x0][0x2f0] ;  /* 0x0000bc00ff067b82 */ /* 0x000ee20000000800 */
[----:B--2---:R-:W-:-:S02]  /*0d40*/  LOP3.LUT R8, R17, 0xffff, RZ, 0xc0, !PT ;  /* 0x0000ffff11087812 */ /* 0x004fc400078ec0ff */
[----:B-1----:R-:W-:Y:S01]  /*0d50*/  ISETP.NE.U32.AND P0, PT, R2, RZ, PT ;  /* 0x000000ff0200720c */ /* 0x002fe20003f05070 */
[----:B------:R-:W-:-:S03]  /*0d60*/  IMAD.MOV.U32 R2, RZ, RZ, RZ ;  /* 0x000000ffff027224 */ /* 0x000fc600078e00ff */
[----:B------:R-:W-:-:S04]  /*0d70*/  ISETP.NE.AND.EX P0, PT, R3, RZ, PT, P0 ;  /* 0x000000ff0300720c */ /* 0x000fc80003f05300 */
[----:B0-----:R-:W-:-:S05]  /*0d80*/  SEL R23, R23, 0x1, P0 ;  /* 0x0000000117177807 */ /* 0x001fca0000000000 */
[----:B---3--:R-:W-:-:S04]  /*0d90*/  IMAD R23, R23, R6, RZ ;  /* 0x0000000617177224 */ /* 0x008fc800078e02ff */
[C---:B------:R-:W-:Y:S01]  /*0da0*/  VIADD R3, R23.reuse, 0xdf ;  /* 0x000000df17037836 */ /* 0x040fe20000000000 */
[----:B------:R-:W-:-:S03]  /*0db0*/  ISETP.GE.AND P0, PT, R23, 0x1, PT ;  /* 0x000000011700780c */ /* 0x000fc60003f06270 */
[----:B------:R-:W-:-:S05]  /*0dc0*/  IMAD.HI R2, R3, -0x6db6db6d, R2 ;  /* 0x9249249303027827 */ /* 0x000fca00078e0202 */
[----:B------:R-:W-:-:S04]  /*0dd0*/  SHF.R.U32.HI R3, RZ, 0x1f, R2 ;  /* 0x0000001fff037819 */ /* 0x000fc80000011602 */
[----:B------:R-:W-:Y:S01]  /*0de0*/  LEA.HI.SX32 R22, R2, R3, 0x19 ;  /* 0x0000000302167211 */ /* 0x000fe200078fcaff */
[----:B------:R-:W-:Y:S01]  /*0df0*/  IMAD.MOV.U32 R3, RZ, RZ, RZ ;  /* 0x000000ffff037224 */ /* 0x000fe200078e00ff */
[----:B------:R-:W-:Y:S06]  /*0e00*/  @!P0 BRA `(.L_x_11) ;  /* 0x0000000000748947 */ /* 0x000fec0003800000 */
[----:B------:R-:W-:-:S04]  /*0e10*/  SHF.R.U32.HI R5, RZ, 0x10, R17 ;  /* 0x00000010ff057819 */ /* 0x000fc80000011611 */
[----:B------:R-:W-:-:S13]  /*0e20*/  ISETP.NE.AND P0, PT, R5, RZ, PT ;  /* 0x000000ff0500720c */ /* 0x000fda0003f05270 */
[----:B------:R-:W0:Y:S02]  /*0e30*/  @!P0 LDC R5, c[0x0][0x9f0] ;  /* 0x00027c00ff058b82 */ /* 0x000e240000000800 */
[-C--:B0-----:R-:W-:Y:S02]  /*0e40*/  IABS R9, R5.reuse ;  /* 0x0000000500097213 */ /* 0x081fe40000000000 */
[----:B------:R-:W-:Y:S02]  /*0e50*/  IADD3 R4, R22, -0x1, R5 ;  /* 0xffffffff16047810 */ /* 0x000fe40007ffe005 */
[----:B------:R-:W0:Y:S01]  /*0e60*/  I2F.RP R6, R9 ;  /* 0x0000000900067306 */ /* 0x000e220000209400 */
[----:B------:R-:W-:-:S05]  /*0e70*/  IABS R12, R5 ;  /* 0x00000005000c7213 */ /* 0x000fca0000000000 */
[----:B------:R-:W-:Y:S02]  /*0e80*/  IMAD.MOV R12, RZ, RZ, -R12 ;  /* 0x000000ffff0c7224 */ /* 0x000fe400078e0a0c */
[----:B0-----:R-:W0:Y:S02]  /*0e90*/  MUFU.RCP R6, R6 ;  /* 0x0000000600067308 */ /* 0x001e240000001000 */
[----:B0-----:R-:W-:Y:S01]  /*0ea0*/  VIADD R2, R6, 0xffffffe ;  /* 0x0ffffffe06027836 */ /* 0x001fe20000000000 */
[----:B------:R-:W-:Y:S02]  /*0eb0*/  IABS R6, R4 ;  /* 0x0000000400067213 */ /* 0x000fe40000000000 */
[----:B------:R-:W-:-:S03]  /*0ec0*/  LOP3.LUT R4, R4, R5, RZ, 0x3c, !PT ;  /* 0x0000000504047212 */ /* 0x000fc600078e3cff */
[----:B------:R0:W1:Y:S01]  /*0ed0*/  F2I.FTZ.U32.TRUNC.NTZ R3, R2 ;  /* 0x0000000200037305 */ /* 0x000062000021f000 */
[----:B------:R-:W-:Y:S01]  /*0ee0*/  ISETP.GE.AND P2, PT, R4, RZ, PT ;  /* 0x000000ff0400720c */ /* 0x000fe20003f46270 */
[----:B0-----:R-:W-:Y:S02]  /*0ef0*/  IMAD.MOV.U32 R2, RZ, RZ, RZ ;  /* 0x000000ffff027224 */ /* 0x001fe400078e00ff */
[----:B-1----:R-:W-:-:S04]  /*0f00*/  IMAD.MOV R10, RZ, RZ, -R3 ;  /* 0x000000ffff0a7224 */ /* 0x002fc800078e0a03 */
[----:B------:R-:W-:-:S04]  /*0f10*/  IMAD R11, R10, R9, RZ ;  /* 0x000000090a0b7224 */ /* 0x000fc800078e02ff */
[----:B------:R-:W-:-:S04]  /*0f20*/  IMAD.HI.U32 R3, R3, R11, R2 ;  /* 0x0000000b03037227 */ /* 0x000fc800078e0002 */
[----:B------:R-:W-:Y:S02]  /*0f30*/  IMAD.MOV.U32 R2, RZ, RZ, R12 ;  /* 0x000000ffff027224 */ /* 0x000fe400078e000c */
[----:B------:R-:W-:-:S04]  /*0f40*/  IMAD.HI.U32 R3, R3, R6, RZ ;  /* 0x0000000603037227 */ /* 0x000fc800078e00ff */
[----:B------:R-:W-:-:S05]  /*0f50*/  IMAD R2, R3, R2, R6 ;  /* 0x0000000203027224 */ /* 0x000fca00078e0206 */
[----:B------:R-:W-:-:S13]  /*0f60*/  ISETP.GT.U32.AND P1, PT, R9, R2, PT ;  /* 0x000000020900720c */ /* 0x000fda0003f24070 */
[----:B------:R-:W-:Y:S02]  /*0f70*/  @!P1 IMAD.IADD R2, R2, 0x1, -R9 ;  /* 0x0000000102029824 */ /* 0x000fe400078e0a09 */
[----:B------:R-:W-:Y:S01]  /*0f80*/  @!P1 VIADD R3, R3, 0x1 ;  /* 0x0000000103039836 */ /* 0x000fe20000000000 */
[----:B------:R-:W-:Y:S02]  /*0f90*/  ISETP.NE.AND P1, PT, R5, RZ, PT ;  /* 0x000000ff0500720c */ /* 0x000fe40003f25270 */
[----:B------:R-:W-:-:S13]  /*0fa0*/  ISETP.GE.U32.AND P0, PT, R2, R9, PT ;  /* 0x000000090200720c */ /* 0x000fda0003f06070 */
[----:B------:R-:W-:-:S04]  /*0fb0*/  @P0 VIADD R3, R3, 0x1 ;  /* 0x0000000103030836 */ /* 0x000fc80000000000 */
[----:B------:R-:W-:Y:S01]  /*0fc0*/  @!P2 IMAD.MOV R3, RZ, RZ, -R3 ;  /* 0x000000ffff03a224 */ /* 0x000fe200078e0a03 */
[----:B------:R-:W-:-:S07]  /*0fd0*/  @!P1 LOP3.LUT R3, RZ, R5, RZ, 0x33, !PT ;  /* 0x00000005ff039212 */ /* 0x000fce00078e33ff */
.L_x_11:
[-C--:B------:R-:W-:Y:S02]  /*0fe0*/  IMAD R17, R8, R3.reuse, RZ ;  /* 0x0000000308117224 */ /* 0x080fe400078e02ff */
[----:B-----5:R-:W-:Y:S01]  /*0ff0*/  FMUL.FTZ R2, R7, R0 ;  /* 0x0000000007027220 */ /* 0x020fe20000410000 */
[----:B------:R-:W-:Y:S01]  /*1000*/  ULDC UR4, c[0x0][0x988] ;  /* 0x0002620000047ab9 */ /* 0x000fe20000000800 */
[----:B------:R-:W-:Y:S01]  /*1010*/  VIADD R19, R19, 0xffffff80 ;  /* 0xffffff8013137836 */ /* 0x000fe20000000000 */
[----:B------:R-:W-:Y:S01]  /*1020*/  PLOP3.LUT P0, PT, PT, PT, PT, 0x80, 0x0 ;  /* 0x000000000000781c */ /* 0x000fe20003f0f070 */
[----:B------:R-:W-:Y:S01]  /*1030*/  FMUL.FTZ R2, R2, UR4 ;  /* 0x0000000402027c20 */ /* 0x000fe20008410000 */
[----:B------:R-:W-:Y:S02]  /*1040*/  VIADDMNMX R22, R17, R3, R22, PT ;  /* 0x0000000311167246 */ /* 0x000fe40003800116 */
[----:B------:R-:W-:Y:S01]  /*1050*/  CS2R R4, SRZ ;  /* 0x0000000000047805 */ /* 0x000fe2000001ff00 */
[----:B------:R-:W-:Y:S01]  /*1060*/  IMAD.MOV.U32 R0, RZ, RZ, RZ ;  /* 0x000000ffff007224 */ /* 0x000fe200078e00ff */
[----:B------:R-:W-:-:S02]  /*1070*/  CS2R R6, SRZ ;  /* 0x0000000000067805 */ /* 0x000fc4000001ff00 */
[----:B------:R-:W-:Y:S02]  /*1080*/  ISETP.GT.AND P1, PT, R22, R17, PT ;  /* 0x000000111600720c */ /* 0x000fe40003f24270 */
[----:B------:R-:W-:Y:S02]  /*1090*/  CS2R R30, SRZ ;  /* 0x00000000001e7805 */ /* 0x000fe4000001ff00 */
[----:B------:R-:W-:Y:S02]  /*10a0*/  CS2R R26, SRZ ;  /* 0x00000000001a7805 */ /* 0x000fe4000001ff00 */
[----:B------:R-:W-:Y:S02]  /*10b0*/  CS2R R8, SRZ ;  /* 0x0000000000087805 */ /* 0x000fe4000001ff00 */
[----:B------:R-:W-:Y:S02]  /*10c0*/  CS2R R36, SRZ ;  /* 0x0000000000247805 */ /* 0x000fe4000001ff00 */
[----:B------:R-:W-:-:S02]  /*10d0*/  CS2R R38, SRZ ;  /* 0x0000000000267805 */ /* 0x000fc4000001ff00 */
[----:B------:R-:W-:Y:S02]  /*10e0*/  CS2R R34, SRZ ;  /* 0x0000000000227805 */ /* 0x000fe4000001ff00 */
[----:B------:R-:W-:Y:S02]  /*10f0*/  CS2R R10, SRZ ;  /* 0x00000000000a7805 */ /* 0x000fe4000001ff00 */
[----:B------:R-:W-:Y:S02]  /*1100*/  CS2R R44, SRZ ;  /* 0x00000000002c7805 */ /* 0x000fe4000001ff00 */
[----:B------:R-:W-:Y:S02]  /*1110*/  CS2R R12, SRZ ;  /* 0x00000000000c7805 */ /* 0x000fe4000001ff00 */
[----:B------:R-:W-:Y:S02]  /*1120*/  CS2R R46, SRZ ;  /* 0x00000000002e7805 */ /* 0x000fe4000001ff00 */
[----:B------:R-:W-:-:S02]  /*1130*/  CS2R R42, SRZ ;  /* 0x00000000002a7805 */ /* 0x000fc4000001ff00 */
[----:B------:R-:W-:Y:S01]  /*1140*/  CS2R R40, SRZ ;  /* 0x0000000000287805 */ /* 0x000fe2000001ff00 */
[----:B------:R-:W-:Y:S01]  /*1150*/  IMAD.MOV.U32 R52, RZ, RZ, RZ ;  /* 0x000000ffff347224 */ /* 0x000fe200078e00ff */
[----:B------:R-:W-:Y:S02]  /*1160*/  CS2R R14, SRZ ;  /* 0x00000000000e7805 */ /* 0x000fe4000001ff00 */
[----:B------:R-:W-:Y:S02]  /*1170*/  CS2R R54, SRZ ;  /* 0x0000000000367805 */ /* 0x000fe4000001ff00 */
[----:B------:R-:W-:Y:S01]  /*1180*/  CS2R R50, SRZ ;  /* 0x0000000000327805 */ /* 0x000fe2000001ff00 */
[----:B------:R-:W-:Y:S01]  /*1190*/  IMAD.MOV.U32 R49, RZ, RZ, RZ ;  /* 0x000000ffff317224 */ /* 0x000fe200078e00ff */
[----:B------:R-:W-:Y:S01]  /*11a0*/  CS2R R20, SRZ ;  /* 0x0000000000147805 */ /* 0x000fe2000001ff00 */
[----:B------:R-:W-:Y:S01]  /*11b0*/  IMAD.MOV.U32 R60, RZ, RZ, RZ ;  /* 0x000000ffff3c7224 */ /* 0x000fe200078e00ff */
[----:B------:R-:W-:-:S02]  /*11c0*/  CS2R R62, SRZ ;  /* 0x00000000003e7805 */ /* 0x000fc4000001ff00 */
[----:B------:R-:W-:Y:S01]  /*11d0*/  CS2R R58, SRZ ;  /* 0x00000000003a7805 */ /* 0x000fe2000001ff00 */
[----:B------:R-:W-:Y:S01]  /*11e0*/  IMAD.MOV.U32 R57, RZ, RZ, RZ ;  /* 0x000000ffff397224 */ /* 0x000fe200078e00ff */
        /* <DEDUP_REMOVED lines=11> */
[----:B------:R-:W-:-:S02]  /*12a0*/  IMAD.MOV.U32 R32, RZ, RZ, RZ ;  /* 0x000000ffff207224 */ /* 0x000fc400078e00ff */
[----:B------:R-:W-:Y:S02]  /*12b0*/  IMAD.MOV.U32 R73, RZ, RZ, RZ ;  /* 0x000000ffff497224 */ /* 0x000fe400078e00ff */
[----:B------:R-:W-:Y:S02]  /*12c0*/  IMAD.MOV.U32 R84, RZ, RZ, RZ ;  /* 0x000000ffff547224 */ /* 0x000fe400078e00ff */
[----:B------:R-:W-:Y:S01]  /*12d0*/  IMAD.MOV.U32 R81, RZ, RZ, RZ ;  /* 0x000000ffff517224 */ /* 0x000fe200078e00ff */
[----:B------:R-:W-:Y:S06]  /*12e0*/  @!P1 BRA `(.L_x_12) ;  /* 0x0000008000ac9947 */ /* 0x000fec0003800000 */
[----:B------:R-:W-:Y:S01]  /*12f0*/  SHF.R.S32.HI R0, RZ, 0x1f, R19 ;  /* 0x0000001fff007819 */ /* 0x000fe20000011413 */
[----:B------:R-:W0:Y:S01]  /*1300*/  S2UR UR5, SR_CgaCtaId ;  /* 0x00000000000579c3 */ /* 0x000e220000008800 */
[----:B------:R-:W-:Y:S02]  /*1310*/  UMOV UR39, 0x400 ;  /* 0x0000040000277882 */ /* 0x000fe40000000000 */
[----:B------:R-:W-:-:S04]  /*1320*/  LEA.HI R24, R0, R19, RZ, 0x7 ;  /* 0x0000001300187211 */ /* 0x000fc800078f38ff */
[----:B------:R-:W-:-:S06]  /*1330*/  SHF.R.S32.HI R0, RZ, 0x7, R24 ;  /* 0x00000007ff007819 */ /* 0x000fcc0000011418 */
[----:B------:R-:W1:Y:S01]  /*1340*/  SHFL.IDX PT, R0, R0, RZ, 0x1f ;  /* 0x00001fff00007589 */ /* 0x000e6200000e0000 */
[----:B0-----:R-:W-:-:S04]  /*1350*/  ULEA UR39, UR5, UR39, 0x18 ;  /* 0x0000002705277291 */ /* 0x001fc8000f8ec03f */
[----:B------:R-:W-:-:S04]  /*1360*/  UIADD3 UR5, UR39, 0x1c400, URZ ;  /* 0x0001c40027057890 */ /* 0x000fc8000fffe03f */
[----:B------:R-:W-:Y:S01]  /*1370*/  ULOP3.LUT UP0, URZ, UR5, 0x9f, URZ, 0xc0, !UPT ;  /* 0x0000009f053f7892 */ /* 0x000fe2000f80c03f */
[----:B-1----:R-:W-:-:S05]  /*1380*/  R2UR UR38, R0 ;  /* 0x00000000002672ca */ /* 0x002fca00000e0000 */
[----:B------:R-:W-:-:S08]  /*1390*/  PLOP3.LUT P0, PT, PT, PT, UP0, 0x80, 0x0 ;  /* 0x000000000000781c */ /* 0x000fd00003f0f008 */
[----:B------:R-:W-:-:S04]  /*13a0*/  ULEA.HI UR4, UR38, UR38, URZ, 0x1 ;  /* 0x0000002626047291 */ /* 0x000fc8000f8f083f */
[----:B------:R-:W-:-:S04]  /*13b0*/  ULOP3.LUT UR4, UR4, 0x1e, URZ, 0xc0, !UPT ;  /* 0x0000001e04047892 */ /* 0x000fc8000f8ec03f */
[----:B------:R-:W-:-:S04]  /*13c0*/  UIADD3 UR4, UR38, -UR4, URZ ;  /* 0x8000000426047290 */ /* 0x000fc8000fffe03f */
[----:B------:R-:W-:-:S04]  /*13d0*/  ULEA UR4, UR4, UR5, 0xd ;  /* 0x0000000504047291 */ /* 0x000fc8000f8e683f */
[----:B------:R-:W-:-:S04]  /*13e0*/  USHF.R.U32.HI UR4, URZ, 0x4, UR4 ;  /* 0x000000043f047899 */ /* 0x000fc80008011604 */
[----:B------:R-:W-:Y:S01]  /*13f0*/  ULOP3.LUT UR40, UR4, 0x3fff, URZ, 0xc0, !UPT ;  /* 0x00003fff04287892 */ /* 0x000fe2000f8ec03f */
[----:B------:R-:W-:Y:S11]  /*1400*/  @!P0 BRA `(.L_x_13) ;  /* 0x0000000000408947 */ /* 0x000ff60003800000 */
[----:B------:R-:W-:Y:S01]  /*1410*/  MOV R0, 0x0 ;  /* 0x0000000000007802 */ /* 0x000fe20000000f00 */
[----:B------:R-:W-:Y:S01]  /*1420*/  ULDC.64 UR4, c[0x4][0x98] ;  /* 0x0100260000047ab9 */ /* 0x000fe20000000a00 */
[----:B------:R-:W-:Y:S01]  /*1430*/  ULDC.64 UR6, c[0x4][0x30] ;  /* 0x01000c0000067ab9 */ /* 0x000fe20000000a00 */
[----:B------:R-:W-:Y:S01]  /*1440*/  IMAD.U32 R4, RZ, RZ, UR4 ;  /* 0x00000004ff047e24 */ /* 0x000fe2000f8e00ff */
[----:B------:R0:W1:Y:S01]  /*1450*/  LDC.64 R14, c[0x4][R0] ;  /* 0x01000000000e7b82 */ /* 0x0000620000000a00 */
[----:B------:R-:W-:Y:S01]  /*1460*/  IMAD.U32 R5, RZ, RZ, UR5 ;  /* 0x00000005ff057e24 */ /* 0x000fe2000f8e00ff */
[----:B------:R-:W-:Y:S01]  /*1470*/  ULDC.64 UR4, c[0x4][0xa0] ;  /* 0x0100280000047ab9 */ /* 0x000fe20000000a00 */
[----:B------:R-:W-:Y:S02]  /*1480*/  IMAD.U32 R10, RZ, RZ, UR6 ;  /* 0x00000006ff0a7e24 */ /* 0x000fe4000f8e00ff */
[----:B------:R-:W-:Y:S02]  /*1490*/  IMAD.U32 R6, RZ, RZ, UR4 ;  /* 0x00000004ff067e24 */ /* 0x000fe4000f8e00ff */
[----:B------:R-:W-:-:S02]  /*14a0*/  IMAD.U32 R7, RZ, RZ, UR5 ;  /* 0x00000005ff077e24 */ /* 0x000fc4000f8e00ff */
[----:B------:R-:W-:Y:S02]  /*14b0*/  IMAD.U32 R11, RZ, RZ, UR7 ;  /* 0x00000007ff0b7e24 */ /* 0x000fe4000f8e00ff */
[----:B------:R-:W-:Y:S02]  /*14c0*/  IMAD.MOV.U32 R8, RZ, RZ, 0x70 ;  /* 0x00000070ff087424 */ /* 0x000fe400078e00ff */
[----:B------:R-:W-:Y:S02]  /*14d0*/  IMAD.MOV.U32 R12, RZ, RZ, 0x1 ;  /* 0x00000001ff0c7424 */ /* 0x000fe400078e00ff */
[----:B0-----:R-:W-:-:S07]  /*14e0*/  IMAD.MOV.U32 R13, RZ, RZ, RZ ;  /* 0x000000ffff0d7224 */ /* 0x001fce00078e00ff */
[----:B------:R-:W-:-:S07]  /*14f0*/  LEPC R20, `(.L_x_13) ;  /* 0x000000001014794e */ /* 0x000fce0000000000 */
[----:B-1----:R-:W-:Y:S05]  /*1500*/  CALL.ABS.NOINC R14 ;  /* 0x000000000e007343 */ /* 0x002fea0003c00000 */
.L_x_13:
[----:B------:R-:W2:Y:S01]  /*1510*/  LDL.LU R20, [R1+0x1c] ;  /* 0x00001c0001147983 */ /* 0x000ea20000300800 */
[----:B------:R-:W-:-:S04]  /*1520*/  SHF.L.U32 R3, RZ, 0x1f, RZ ;  /* 0x0000001fff037819 */ /* 0x000fc800000006ff */
[----:B------:R-:W0:Y:S01]  /*1530*/  SYNCS.PHASECHK.TRANS64.TRYWAIT P1, [UR39+0x2e800], R3 ;  /* 0x02e80003ff0075a7 */ /* 0x000e220008020167 */
[----:B--2---:R-:W-:-:S04]  /*1540*/  LOP3.LUT R0, R20, 0x1, RZ, 0xfc, !PT ;  /* 0x0000000114007812 */ /* 0x004fc800078efcff */
[----:B------:R-:W-:Y:S01]  /*1550*/  ISETP.NE.AND P0, PT, R0, 0x3, PT ;  /* 0x000000030000780c */ /* 0x000fe20003f05270 */
[----:B0-----:R-:W-:-:S12]  /*1560*/  @!P1 BRA `(.L_x_14) ;  /* 0x000000dc00609947 */ /* 0x001fd80003800000 */
.L_x_93:
[----:B------:R-:W-:Y:S05]  /*1570*/  @!P0 BRA `(.L_x_15) ;  /* 0x0000000000048947 */ /* 0x000fea0003800000 */
[----:B------:R-:W-:Y:S01]  /*1580*/  BPT.TRAP 0x1 ;  /* 0x000000040000795c */ /* 0x000fe20000300000 */
.L_x_15:
[----:B------:R1:W2:Y:S01]  /*1590*/  SYNCS.PHASECHK.TRANS64.TRYWAIT P2, [UR39+0x2e830], R3 ;  /* 0x02e83003ff0075a7 */ /* 0x0002a20008040167 */
[----:B------:R-:W-:Y:S05]  /*15a0*/  @!P0 BRA `(.L_x_16) ;  /* 0x0000000000048947 */ /* 0x000fea0003800000 */
[----:B------:R-:W-:Y:S01]  /*15b0*/  BPT.TRAP 0x1 ;  /* 0x000000040000795c */ /* 0x000fe20000300000 */
.L_x_16:
[----:B0-----:R-:W0:Y:S01]  /*15c0*/  S2R R0, SR_TID.X ;  /* 0x0000000000007919 */ /* 0x001e220000002100 */
[----:B------:R-:W-:Y:S01]  /*15d0*/  IMAD.U32 R4, RZ, RZ, UR40 ;  /* 0x00000028ff047e24 */ /* 0x000fe2000f8e00ff */
[----:B0-----:R-:W-:-:S04]  /*15e0*/  LOP3.LUT R0, R0, 0x7f, RZ, 0xc0, !PT ;  /* 0x0000007f00007812 */ /* 0x001fc800078ec0ff */
[----:B------:R-:W-:Y:S01]  /*15f0*/  ISETP.NE.AND P1, PT, R0, RZ, PT ;  /* 0x000000ff0000720c */ /* 0x000fe20003f25270 */
[----:B--2---:R-:W-:-:S12]  /*1600*/  @P2 BRA `(.L_x_17) ;  /* 0x0000000000082947 */ /* 0x004fd80003800000 */
[----:B------:R-:W0:Y:S02]  /*1610*/  SYNCS.PHASECHK.TRANS64.TRYWAIT P2, [UR39+0x2e830], R3 ;  /* 0x02e83003ff0075a7 */ /* 0x000e240008040167 */
[----:B0-----:R-:W-:Y:S05]  /*1620*/  @!P2 BRA `(.L_x_18) ;  /* 0x000000dc0048a947 */ /* 0x001fea0003800000 */
.L_x_17:
[----:B------:R-:W-:Y:S05]  /*1630*/  WARPSYNC.ALL ;  /* 0x0000000000007948 */ /* 0x000fea0003800000 */
[----:B0-----:R-:W-:Y:S01]  /*1640*/  IMAD.MOV.U32 R0, RZ, RZ, RZ ;  /* 0x000000ffff007224 */ /* 0x001fe200078e00ff */
[----:B------:R-:W-:Y:S01]  /*1650*/  LOP3.LUT R4, R4, 0x10000, RZ, 0xfc, !PT ;  /* 0x0001000004047812 */ /* 0x000fe200078efcff */
[----:B------:R-:W-:Y:S02]  /*1660*/  IMAD.MOV.U32 R25, RZ, RZ, RZ ;  /* 0x000000ffff197224 */ /* 0x000fe400078e00ff */
[----:B------:R-:W-:Y:S01]  /*1670*/  IMAD.MOV.U32 R5, RZ, RZ, 0x40000040 ;  /* 0x40000040ff057424 */ /* 0x000fe200078e00ff */
[----:B------:R-:W-:Y:S01]  /*1680*/  UIADD3 UR4, UR39, 0x20400, URZ ;  /* 0x0002040027047890 */ /* 0x000fe2000fffe03f */
[----:B------:R-:W-:Y:S01]  /*1690*/  R2UR UR8, R4 ;  /* 0x00000000040872ca */ /* 0x000fe200000e0000 */
[----:B------:R-:W-:-:S02]  /*16a0*/  WARPGROUP.ARRIVE ;  /* 0x00000000000079c5 */ /* 0x000fc40000000000 */
[C---:B------:R-:W-:Y:S01]  /*16b0*/  R2UR UR9, R5.reuse ;  /* 0x00000000050972ca */ /* 0x040fe200000e0000 */
[----:B------:R-:W-:Y:S01]  /*16c0*/  USHF.R.U32.HI UR4, URZ, 0x4, UR4 ;  /* 0x000000043f047899 */ /* 0x000fe20008011604 */
[C---:B------:R-:W-:Y:S01]  /*16d0*/  R2UR UR20, R4.reuse ;  /* 0x00000000041472ca */ /* 0x040fe200000e0000 */
[----:B------:R-:W-:Y:S01]  /*16e0*/  UMOV UR11, 0x40000040 ;  /* 0x40000040000b7882 */ /* 0x000fe20000000000 */
[C---:B------:R-:W-:Y:S01]  /*16f0*/  R2UR UR21, R5.reuse ;  /* 0x00000000051572ca */ /* 0x040fe200000e0000 */
[----:B------:R-:W-:Y:S01]  /*1700*/  ULOP3.LUT UR4, UR4, 0x3fff, URZ, 0xc0, !UPT ;  /* 0x00003fff04047892 */ /* 0x000fe2000f8ec03f */
[C---:B------:R-:W-:Y:S01]  /*1710*/  R2UR UR16, R4.reuse ;  /* 0x00000000041072ca */ /* 0x040fe200000e0000 */
[----:B------:R-:W-:Y:S01]  /*1720*/  UMOV UR23, 0x40000040 ;  /* 0x4000004000177882 */ /* 0x000fe20000000000 */
[C---:B------:R-:W-:Y:S01]  /*1730*/  R2UR UR17, R5.reuse ;  /* 0x00000000051172ca */ /* 0x040fe200000e0000 */
[----:B------:R-:W-:Y:S01]  /*1740*/  ULOP3.LUT UR6, UR4, 0x10000, URZ, 0xfc, !UPT ;  /* 0x0001000004067892 */ /* 0x000fe2000f8efc3f */
[C---:B------:R-:W-:Y:S01]  /*1750*/  R2UR UR28, R4.reuse ;  /* 0x00000000041c72ca */ /* 0x040fe200000e0000 */
[----:B------:R-:W-:Y:S01]  /*1760*/  UMOV UR19, 0x40000040 ;  /* 0x4000004000137882 */ /* 0x000fe20000000000 */
[C---:B------:R-:W-:Y:S01]  /*1770*/  R2UR UR29, R5.reuse ;  /* 0x00000000051d72ca */ /* 0x040fe200000e0000 */
[----:B------:R-:W-:Y:S01]  /*1780*/  UIADD3 UR4, UR6, 0x100, URZ ;  /* 0x0000010006047890 */ /* 0x000fe2000fffe03f */
[C---:B------:R-:W-:Y:S01]  /*1790*/  R2UR UR24, R4.reuse ;  /* 0x00000000041872ca */ /* 0x040fe200000e0000 */
[----:B------:R-:W-:Y:S01]  /*17a0*/  UIADD3 UR12, UR6, 0x400, URZ ;  /* 0x00000400060c7890 */ /* 0x000fe2000fffe03f */
[C---:B------:R-:W-:Y:S01]  /*17b0*/  R2UR UR25, R5.reuse ;  /* 0x00000000051972ca */ /* 0x040fe200000e0000 */
[----:B------:R-:W-:Y:S01]  /*17c0*/  UMOV UR10, UR6 ;  /* 0x00000006000a7c82 */ /* 0x000fe20008000000 */
[----:B------:R-:W-:Y:S01]  /*17d0*/  UMOV UR31, 0x40000040 ;  /* 0x40000040001f7882 */ /* 0x000fe20000000000 */
[----:B------:R-:W-:Y:S01]  /*17e0*/  QGMMA.64x32x32.F32.E4M3.E4M3 R124, gdesc[UR8], RZ, !UPT, gsb0 ;  /* 0x00600000087c79f3 */ /* 0x000fe2000c0008ff */
[C---:B------:R-:W-:Y:S01]  /*17f0*/  R2UR UR8, R4.reuse ;  /* 0x00000000040872ca */ /* 0x040fe200000e0000 */
[----:B------:R-:W-:Y:S01]  /*1800*/  UMOV UR10, UR4 ;  /* 0x00000004000a7c82 */ /* 0x000fe20008000000 */
[----:B------:R-:W-:Y:S01]  /*1810*/  R2UR UR9, R5 ;  /* 0x00000000050972ca */ /* 0x000fe200000e0000 */
[----:B------:R-:W-:Y:S01]  /*1820*/  UMOV UR11, 0x40000040 ;  /* 0x40000040000b7882 */ /* 0x000fe20000000000 */
[----:B------:R-:W-:Y:S01]  /*1830*/  UMOV UR30, UR12 ;  /* 0x0000000c001e7c82 */ /* 0x000fe20008000000 */
[----:B------:R-:W-:Y:S01]  /*1840*/  UIADD3 UR26, UR6, 0x500, URZ ;  /* 0x00000500061a7890 */ /* 0x000fe2000fffe03f */
[----:B------:R-:W-:Y:S01]  /*1850*/  R2UR UR4, R4 ;  /* 0x00000000040472ca */ /* 0x000fe200000e0000 */
[----:B------:R-:W-:Y:S01]  /*1860*/  UMOV UR27, 0x40000040 ;  /* 0x40000040001b7882 */ /* 0x000fe20000000000 */
[----:B------:R-:W-:Y:S01]  /*1870*/  UIADD3 UR7, UR6, 0x2, URZ ;  /* 0x0000000206077890 */ /* 0x000fe2000fffe03f */
[----:B------:R-:W-:Y:S01]  /*1880*/  LOP3.LUT R24, R24, 0xffffff80, RZ, 0xc0, !PT ;  /* 0xffffff8018187812 */ /* 0x000fe200078ec0ff */
[----:B------:R-:W-:Y:S01]  /*1890*/  UIADD3 UR14, UR6, 0x4, URZ ;  /* 0x00000004060e7890 */ /* 0x000fe2000fffe03f */
[----:B------:R-:W-:Y:S01]  /*18a0*/  IMAD.MOV.U32 R6, RZ, RZ, -0x2 ;  /* 0xfffffffeff067424 */ /* 0x000fe200078e00ff */
[----:B------:R-:W-:Y:S01]  /*18b0*/  UMOV UR13, 0x40000040 ;  /* 0x40000040000d7882 */ /* 0x000fe20000000000 */
[----:B------:R-:W-:Y:S01]  /*18c0*/  UMOV UR15, 0x40000040 ;  /* 0x40000040000f7882 */ /* 0x000fe20000000000 */
[----:B------:R-:W-:Y:S01]  /*18d0*/  UIADD3 UR34, UR6, 0x206, URZ ;  /* 0x0000020606227890 */ /* 0x000fe2000fffe03f */
[----:B------:R-:W-:Y:S01]  /*18e0*/  IMAD.IADD R24, R19, 0x1, -R24 ;  /* 0x0000000113187824 */ /* 0x000fe200078e0a18 */
[----:B------:R-:W-:Y:S01]  /*18f0*/  UMOV UR35, 0x40000040 ;  /* 0x4000004000237882 */ /* 0x000fe20000000000 */
[----:B------:R-:W-:-:S02]  /*1900*/  P2R R10, PR, RZ, 0x2 ;  /* 0x00000002ff0a7803 */ /* 0x000fc40000000000 */
[----:B------:R-:W-:Y:S01]  /*1910*/  UIADD3 UR5, UR4, 0x2, URZ ;  /* 0x0000000204057890 */ /* 0x000fe2000fffe03f */
[----:B-1----:R-:W-:Y:S01]  /*1920*/  SHF.R.S32.HI R3, RZ, 0x1f, R24 ;  /* 0x0000001fff037819 */ /* 0x002fe20000011418 */
[----:B------:R-:W-:Y:S01]  /*1930*/  UIADD3 UR12, UR4, 0x4, URZ ;  /* 0x00000004040c7890 */ /* 0x000fe2000fffe03f */
[----:B------:R-:W-:Y:S02]  /*1940*/  P2R R8, PR, RZ, 0x1 ;  /* 0x00000001ff087803 */ /* 0x000fe40000000000 */
[----:B------:R-:W-:-:S04]  /*1950*/  LEA.HI R3, R3, R24, RZ, 0x2 ;  /* 0x0000001803037211 */ /* 0x000fc800078f10ff */
[----:B------:R-:W-:-:S05]  /*1960*/  LOP3.LUT R3, R3, 0x7ffffffc, RZ, 0xc0, !PT ;  /* 0x7ffffffc03037812 */ /* 0x000fca00078ec0ff */
[----:B------:R-:W-:-:S04]  /*1970*/  IMAD.IADD R3, R24, 0x1, -R3 ;  /* 0x0000000118037824 */ /* 0x000fc800078e0a03 */
[----:B------:R-:W-:-:S04]  /*1980*/  IMAD R6, R3, R6, 0xe0 ;  /* 0x000000e003067424 */ /* 0x000fc800078e0206 */
[----:B------:R-:W-:-:S04]  /*1990*/  IMAD.IADD R23, R6, 0x1, R23 ;  /* 0x0000000106177824 */ /* 0x000fc800078e0217 */
[C---:B------:R-:W-:Y:S02]  /*19a0*/  IMAD R6, R22.reuse, -0xe0, R23 ;  /* 0xffffff2016067824 */ /* 0x040fe400078e0217 */
[----:B------:R-:W-:-:S03]  /*19b0*/  VIADD R22, R22, 0xfffffffe ;  /* 0xfffffffe16167836 */ /* 0x000fc60000000000 */
[C---:B------:R-:W-:Y:S02]  /*19c0*/  ISETP.GT.AND P3, PT, R6.reuse, RZ, PT ;  /* 0x000000ff0600720c */ /* 0x040fe40003f64270 */
[C---:B------:R-:W-:Y:S02]  /*19d0*/  ISETP.GT.AND P6, PT, R6.reuse, 0x1, PT ;  /* 0x000000010600780c */ /* 0x040fe40003fc4270 */
[C---:B------:R-:W-:Y:S02]  /*19e0*/  ISETP.GT.AND P5, PT, R6.reuse, 0x8, PT ;  /* 0x000000080600780c */ /* 0x040fe40003fa4270 */
[C---:B------:R-:W-:Y:S02]  /*19f0*/  ISETP.GT.AND P2, PT, R6.reuse, 0x9, PT ;  /* 0x000000090600780c */ /* 0x040fe40003f44270 */
[C---:B------:R-:W-:Y:S01]  /*1a00*/  ISETP.GT.AND P4, PT, R6.reuse, 0x10, PT ;  /* 0x000000100600780c */ /* 0x040fe20003f84270 */
[----:B------:R-:W-:Y:S02]  /*1a10*/  WARPGROUP.DEPBAR.LE gsb0, 0x0 ;  /* 0x00008000000079c5 */ /* 0x000fe40000010000 */
[----:B------:R-:W-:Y:S01]  /*1a20*/  WARPGROUP.ARRIVE ;  /* 0x00000000000079c5 */ /* 0x000fe20000000000 */
[----:B------:R-:W-:-:S02]  /*1a30*/  ISETP.GT.AND P1, PT, R6, 0xb9, PT ;  /* 0x000000b90600780c */ /* 0x000fc40003f24270 */
[----:B------:R-:W-:-:S03]  /*1a40*/  ISETP.GT.AND P0, PT, R6, 0xc0, PT ;  /* 0x000000c00600780c */ /* 0x000fc60003f04270 */
[----:B------:R-:W-:Y:S01]  /*1a50*/  QGMMA.64x32x32.F32.E4M3.E4M3 R108, gdesc[UR8], RZ, !UPT, gsb0 ;  /* 0x00600000086c79f3 */ /* 0x000fe2000c0008ff */
[----:B------:R-:W-:Y:S01]  /*1a60*/  UIADD3 UR8, UR6, 0x200, URZ ;  /* 0x0000020006087890 */ /* 0x000fe2000fffe03f */
[----:B------:R-:W-:Y:S01]  /*1a70*/  R2UR UR9, R5 ;  /* 0x00000000050972ca */ /* 0x000fe200000e0000 */
[----:B------:R-:W-:Y:S01]  /*1a80*/  UIADD3 UR10, UR6, 0x300, URZ ;  /* 0x00000300060a7890 */ /* 0x000fe2000fffe03f */
[----:B------:R-:W-:-:S04]  /*1a90*/  UMOV UR11, 0x40000040 ;  /* 0x40000040000b7882 */ /* 0x000fc80000000000 */
[----:B------:R-:W-:Y:S01]  /*1aa0*/  UMOV UR22, UR8 ;  /* 0x0000000800167c82 */ /* 0x000fe20008000000 */
[----:B------:R-:W-:Y:S01]  /*1ab0*/  R2UR UR8, R4 ;  /* 0x00000000040872ca */ /* 0x000fe200000e0000 */
[----:B------:R-:W-:Y:S01]  /*1ac0*/  UMOV UR18, UR10 ;  /* 0x0000000a00127c82 */ /* 0x000fe20008000000 */
[----:B------:R-:W-:Y:S01]  /*1ad0*/  UIADD3 UR10, UR6, 0x600, URZ ;  /* 0x00000600060a7890 */ /* 0x000fe2000fffe03f */
[----:B------:R-:W-:Y:S02]  /*1ae0*/  WARPGROUP.DEPBAR.LE gsb0, 0x0 ;  /* 0x00008000000079c5 */ /* 0x000fe40000010000 */
[----:B------:R-:W-:-:S06]  /*1af0*/  WARPGROUP.ARRIVE ;  /* 0x00000000000079c5 */ /* 0x000fcc0000000000 */
[----:B------:R-:W-:Y:S01]  /*1b00*/  QGMMA.64x32x32.F32.E4M3.E4M3 R92, gdesc[UR20], RZ, !UPT, gsb0 ;  /* 0x00600000145c79f3 */ /* 0x000fe2000c0008ff */
[----:B------:R-:W-:Y:S01]  /*1b10*/  UIADD3 UR22, UR6, 0x506, URZ ;  /* 0x0000050606167890 */ /* 0x000fe2000fffe03f */
[----:B------:R-:W-:Y:S01]  /*1b20*/  UMOV UR23, 0x40000040 ;  /* 0x4000004000177882 */ /* 0x000fe20000000000 */
[----:B------:R-:W-:Y:S02]  /*1b30*/  WARPGROUP.DEPBAR.LE gsb0, 0x0 ;  /* 0x00008000000079c5 */ /* 0x000fe40000010000 */
[----:B------:R-:W-:-:S06]  /*1b40*/  WARPGROUP.ARRIVE ;  /* 0x00000000000079c5 */ /* 0x000fcc0000000000 */
[----:B------:R-:W-:Y:S01]  /*1b50*/  QGMMA.64x32x32.F32.E4M3.E4M3 R76, gdesc[UR16], RZ, !UPT, gsb0 ;  /* 0x00600000104c79f3 */ /* 0x000fe2000c0008ff */
[----:B------:R-:W-:Y:S02]  /*1b60*/  UIADD3 UR16, UR4, 0x6, URZ ;  /* 0x0000000604107890 */ /* 0x000fe4000fffe03f */
[----:B------:R-:W-:Y:S02]  /*1b70*/  UIADD3 UR4, UR6, 0x304, URZ ;  /* 0x0000030406047890 */ /* 0x000fe4000fffe03f */
[----:B------:R-:W-:Y:S01]  /*1b80*/  UIADD3 UR18, UR6, 0x6, URZ ;  /* 0x0000000606127890 */ /* 0x000fe2000fffe03f */
[----:B------:R-:W-:Y:S01]  /*1b90*/  UMOV UR17, 0x40000040 ;  /* 0x4000004000117882 */ /* 0x000fe20000000000 */
[----:B------:R-:W-:Y:S01]  /*1ba0*/  UMOV UR19, 0x40000040 ;  /* 0x4000004000137882 */ /* 0x000fe20000000000 */
[----:B------:R-:W-:Y:S01]  /*1bb0*/  UMOV UR32, UR16 ;  /* 0x0000001000207c82 */ /* 0x000fe20008000000 */
[----:B------:R-:W-:Y:S01]  /*1bc0*/  UMOV UR33, UR17 ;  /* 0x0000001100217c82 */ /* 0x000fe20008000000 */
[----:B------:R-:W-:Y:S01]  /*1bd0*/  UMOV UR20, UR16 ;  /* 0x0000001000147c82 */ /* 0x000fe20008000000 */
[----:B------:R-:W-:Y:S01]  /*1be0*/  UMOV UR21, UR17 ;  /* 0x0000001100157c82 */ /* 0x000fe20008000000 */
[----:B------:R-:W-:-:S02]  /*1bf0*/  WARPGROUP.DEPBAR.LE gsb0, 0x0 ;  /* 0x00008000000079c5 */ /* 0x000fc40000010000 */
[----:B------:R-:W-:-:S06]  /*1c00*/  WARPGROUP.ARRIVE ;  /* 0x00000000000079c5 */ /* 0x000fcc0000000000 */
[----:B------:R-:W-:Y:S01]  /*1c10*/  QGMMA.64x32x32.F32.E4M3.E4M3 R60, gdesc[UR28], RZ, !UPT, gsb0 ;  /* 0x006000001c3c79f3 */ /* 0x000fe2000c0008ff */
[----:B------:R-:W-:Y:S01]  /*1c20*/  UIADD3 UR30, UR6, 0x306, URZ ;  /* 0x00000306061e7890 */ /* 0x000fe2000fffe03f */
[----:B------:R-:W-:Y:S01]  /*1c30*/  UMOV UR28, UR16 ;  /* 0x00000010001c7c82 */ /* 0x000fe20008000000 */
[----:B------:R-:W-:Y:S01]  /*1c40*/  UMOV UR29, UR17 ;  /* 0x00000011001d7c82 */ /* 0x000fe20008000000 */
[----:B------:R-:W-:Y:S01]  /*1c50*/  UMOV UR31, 0x40000040 ;  /* 0x40000040001f7882 */ /* 0x000fe20000000000 */
[----:B------:R-:W-:Y:S02]  /*1c60*/  WARPGROUP.DEPBAR.LE gsb0, 0x0 ;  /* 0x00008000000079c5 */ /* 0x000fe40000010000 */
        /* <DEDUP_REMOVED lines=9> */
[----:B------:R-:W-:Y:S01]  /*1d00*/  UMOV UR8, UR5 ;  /* 0x0000000500087c82 */ /* 0x000fe20008000000 */
[----:B------:R-:W-:Y:S01]  /*1d10*/  UMOV UR9, 0x40000040 ;  /* 0x4000004000097882 */ /* 0x000fe20000000000 */
[----:B------:R-:W-:Y:S01]  /*1d20*/  UMOV UR10, UR7 ;  /* 0x00000007000a7c82 */ /* 0x000fe20008000000 */
[----:B------:R-:W-:Y:S01]  /*1d30*/  UMOV UR11, 0x40000040 ;  /* 0x40000040000b7882 */ /* 0x000fe20000000000 */
[----:B------:R-:W-:Y:S02]  /*1d40*/  UIADD3 UR5, UR6, 0x302, URZ ;  /* 0x0000030206057890 */ /* 0x000fe4000fffe03f */
[----:B------:R-:W-:Y:S01]  /*1d50*/  UIADD3 UR7, UR6, 0x402, URZ ;  /* 0x0000040206077890 */ /* 0x000fe2000fffe03f */
[----:B------:R-:W-:Y:S02]  /*1d60*/  WARPGROUP.DEPBAR.LE gsb0, 0x0 ;  /* 0x00008000000079c5 */ /* 0x000fe40000010000 */
[----:B------:R-:W-:-:S06]  /*1d70*/  WARPGROUP.ARRIVE ;  /* 0x00000000000079c5 */ /* 0x000fcc0000000000 */
[----:B------:R-:W-:Y:S01]  /*1d80*/  QGMMA.64x32x32.F32.E4M3.E4M3 R124, gdesc[UR8], R124, gsb0 ;  /* 0x00600000087c79f3 */ /* 0x000fe2000800087c */
[----:B------:R-:W-:Y:S01]  /*1d90*/  UIADD3 UR10, UR6, 0x102, URZ ;  /* 0x00000102060a7890 */ /* 0x000fe2000fffe03f */
[----:B------:R-:W-:Y:S01]  /*1da0*/  UMOV UR11, 0x40000040 ;  /* 0x40000040000b7882 */ /* 0x000fe20000000000 */
        /* <DEDUP_REMOVED lines=8> */
[----:B------:R-:W-:Y:S01]  /*1e30*/  UMOV UR10, UR5 ;  /* 0x00000005000a7c82 */ /* 0x000fe20008000000 */
[----:B------:R-:W-:Y:S01]  /*1e40*/  UMOV UR11, 0x40000040 ;  /* 0x40000040000b7882 */ /* 0x000fe20000000000 */
[----:B------:R-:W-:Y:S01]  /*1e50*/  UIADD3 UR5, UR6, 0x502, URZ ;  /* 0x0000050206057890 */ /* 0x000fe2000fffe03f */
        /* <DEDUP_REMOVED lines=17> */
[----:B------:R-:W-:Y:S02]  /*1f70*/  WARPGROUP.DEPBAR.LE gsb0, 0x0 ;  /* 0x00008000000079c5 */ /* 0x000fe40000010000 */
[----:B------:R-:W-:-:S06]  /*1f80*/  WARPGROUP.ARRIVE ;  /* 0x00000000000079c5 */ /* 0x000fcc0000000000 */
[----:B------:R-:W-:Y:S03]  /*1f90*/  QGMMA.64x32x32.F32.E4M3.E4M3 R28, gdesc[UR8], R28, gsb0 ;  /* 0x00600000081c79f3 */ /* 0x000fe6000800081c */
        /* <DEDUP_REMOVED lines=29> */
[----:B------:R-:W-:Y:S01]  /*2170*/  QGMMA.64x32x32.F32.E4M3.E4M3 R44, gdesc[UR12], R44, gsb0 ;  /* 0x006000000c2c79f3 */ /* 0x000fe2000800082c */
[----:B------:R-:W-:Y:S01]  /*2180*/  UMOV UR14, UR5 ;  /* 0x00000005000e7c82 */ /* 0x000fe20008000000 */
[----:B------:R-:W-:Y:S01]  /*2190*/  UMOV UR15, 0x40000040 ;  /* 0x40000040000f7882 */ /* 0x000fe20000000000 */
[----:B------:R-:W0:Y:S01]  /*21a0*/  S2UR UR5, SR_CgaCtaId ;  /* 0x00000000000579c3 */ /* 0x000e220000008800 */
        /* <DEDUP_REMOVED lines=9> */
[----:B------:R-:W-:Y:S01]  /*2240*/  WARPGROUP.ARRIVE ;  /* 0x00000000000079c5 */ /* 0x000fe20000000000 */
[----:B------:R-:W-:Y:S02]  /*2250*/  FSEL R9, R126, -INF , P3 ;  /* 0xff8000007e097808 */ /* 0x000fe40001800000 */
[----:B------:R-:W-:Y:S02]  /*2260*/  FSEL R127, R127, -INF , P6 ;  /* 0xff8000007f7f7808 */ /* 0x000fe40003000000 */
[----:B------:R-:W-:Y:S01]  /*2270*/  FSEL R141, R130, -INF , P5 ;  /* 0xff800000828d7808 */ /* 0x000fe20002800000 */
[----:B------:R-:W-:Y:S01]  /*2280*/  QGMMA.64x32x32.F32.E4M3.E4M3 R108, gdesc[UR16], R108, gsb0 ;  /* 0x00600000106c79f3 */ /* 0x000fe2000800086c */
[----:B------:R-:W-:Y:S01]  /*2290*/  FMNMX.FTZ R12, R9, R127, !PT ;  /* 0x0000007f090c7209 */ /* 0x000fe20007810000 */
[----:B------:R-:W-:Y:S01]  /*22a0*/  UIADD3 UR18, UR6, 0x606, URZ ;  /* 0x0000060606127890 */ /* 0x000fe2000fffe03f */
[----:B------:R-:W-:Y:S01]  /*22b0*/  FSEL R131, R131, -INF , P2 ;  /* 0xff80000083837808 */ /* 0x000fe20001000000 */
[----:B------:R-:W-:Y:S01]  /*22c0*/  UMOV UR19, 0x40000040 ;  /* 0x4000004000137882 */ /* 0x000fe20000000000 */
[----:B------:R-:W-:-:S02]  /*22d0*/  FMNMX.FTZ R12, R141, R12, !PT ;  /* 0x0000000c8d0c7209 */ /* 0x000fc40007810000 */
[----:B------:R-:W-:Y:S02]  /*22e0*/  FSEL R7, R124, -INF , P3 ;  /* 0xff8000007c077808 */ /* 0x000fe40001800000 */
[----:B------:R-:W-:Y:S02]  /*22f0*/  ISETP.GT.AND P3, PT, R6, 0x11, PT ;  /* 0x000000110600780c */ /* 0x000fe40003f64270 */
[----:B------:R-:W-:Y:S02]  /*2300*/  FSEL R143, R134, -INF , P4 ;  /* 0xff800000868f7808 */ /* 0x000fe40002000000 */
[----:B------:R-:W-:Y:S02]  /*2310*/  FMNMX.FTZ R12, R131, R12, !PT ;  /* 0x0000000c830c7209 */ /* 0x000fe40007810000 */
[----:B------:R-:W-:Y:S02]  /*2320*/  FSEL R125, R125, -INF , P6 ;  /* 0xff8000007d7d7808 */ /* 0x000fe40003000000 */
[----:B------:R-:W-:-:S02]  /*2330*/  ISETP.GT.AND P6, PT, R6, 0x18, PT ;  /* 0x000000180600780c */ /* 0x000fc40003fc4270 */
[----:B------:R-:W-:Y:S02]  /*2340*/  FSEL R135, R135, -INF , P3 ;  /* 0xff80000087877808 */ /* 0x000fe40001800000 */
[----:B------:R-:W-:Y:S02]  /*2350*/  FMNMX.FTZ R12, R143, R12, !PT ;  /* 0x0000000c8f0c7209 */ /* 0x000fe40007810000 */
[----:B------:R-:W-:Y:S02]  /*2360*/  FSEL R11, R128, -INF , P5 ;  /* 0xff800000800b7808 */ /* 0x000fe40002800000 */
[----:B------:R-:W-:Y:S02]  /*2370*/  ISETP.GT.AND P5, PT, R6, 0x19, PT ;  /* 0x000000190600780c */ /* 0x000fe40003fa4270 */
[----:B------:R-:W-:Y:S02]  /*2380*/  FSEL R145, R138, -INF , P6 ;  /* 0xff8000008a917808 */ /* 0x000fe40003000000 */
[----:B------:R-:W-:-:S02]  /*2390*/  FMNMX.FTZ R12, R135, R12, !PT ;  /* 0x0000000c870c7209 */ /* 0x000fc40007810000 */
[----:B------:R-:W-:Y:S02]  /*23a0*/  FSEL R133, R133, -INF , P3 ;  /* 0xff80000085857808 */ /* 0x000fe40001800000 */
[----:B------:R-:W-:Y:S02]  /*23b0*/  FSEL R139, R139, -INF , P5 ;  /* 0xff8000008b8b7808 */ /* 0x000fe40002800000 */
[----:B------:R-:W-:Y:S02]  /*23c0*/  ISETP.GT.AND P3, PT, R6, 0x20, PT ;  /* 0x000000200600780c */ /* 0x000fe40003f64270 */
[----:B------:R-:W-:Y:S02]  /*23d0*/  FMNMX.FTZ R12, R145, R12, !PT ;  /* 0x0000000c910c7209 */ /* 0x000fe40007810000 */
[----:B------:R-:W-:Y:S02]  /*23e0*/  FSEL R15, R136, -INF , P6 ;  /* 0xff800000880f7808 */ /* 0x000fe40003000000 */
[----:B------:R-:W-:-:S02]  /*23f0*/  ISETP.GT.AND P6, PT, R6, 0x21, PT ;  /* 0x000000210600780c */ /* 0x000fc40003fc4270 */
[----:B------:R-:W-:Y:S02]  /*2400*/  FMNMX.FTZ R12, R139, R12, !PT ;  /* 0x0000000c8b0c7209 */ /* 0x000fe40007810000 */
[----:B------:R-:W-:Y:S02]  /*2410*/  FSEL R13, R132, -INF , P4 ;  /* 0xff800000840d7808 */ /* 0x000fe40002000000 */
[----:B------:R-:W-:Y:S02]  /*2420*/  FSEL R137, R137, -INF , P5 ;  /* 0xff80000089897808 */ /* 0x000fe40002800000 */
[C---:B------:R-:W-:Y:S02]  /*2430*/  ISETP.GT.AND P5, PT, R6.reuse, 0x28, PT ;  /* 0x000000280600780c */ /* 0x040fe40003fa4270 */
[----:B------:R-:W-:Y:S02]  /*2440*/  ISETP.GT.AND P4, PT, R6, 0x30, PT ;  /* 0x000000300600780c */ /* 0x000fe40003f84270 */
[----:B------:R-:W-:-:S02]  /*2450*/  FSEL R129, R129, -INF , P2 ;  /* 0xff80000081817808 */ /* 0x000fc40001000000 */
[----:B------:R-:W-:Y:S01]  /*2460*/  ISETP.GT.AND P2, PT, R6, 0x29, PT ;  /* 0x000000290600780c */ /* 0x000fe20003f44270 */
[----:B------:R-:W-:Y:S02]  /*2470*/  WARPGROUP.DEPBAR.LE gsb0, 0x0 ;  /* 0x00008000000079c5 */ /* 0x000fe40000010000 */
[----:B------:R-:W-:Y:S01]  /*2480*/  WARPGROUP.ARRIVE ;  /* 0x00000000000079c5 */ /* 0x000fe20000000000 */
[----:B------:R-:W-:Y:S02]  /*2490*/  FSEL R147, R110, -INF , P3 ;  /* 0xff8000006e937808 */ /* 0x000fe40001800000 */
[----:B------:R-:W-:Y:S02]  /*24a0*/  FSEL R19, R108, -INF , P3 ;  /* 0xff8000006c137808 */ /* 0x000fe40001800000 */
[----:B------:R-:W-:Y:S01]  /*24b0*/  ISETP.GT.AND P3, PT, R6, 0x31, PT ;  /* 0x000000310600780c */ /* 0x000fe20003f64270 */
[----:B------:R-:W-:Y:S01]  /*24c0*/  QGMMA.64x32x32.F32.E4M3.E4M3 R92, gdesc[UR32], R92, gsb0 ;  /* 0x00600000205c79f3 */ /* 0x000fe2000800085c */
[----:B------:R-:W-:-:S02]  /*24d0*/  FSEL R149, R111, -INF , P6 ;  /* 0xff8000006f957808 */ /* 0x000fc40003000000 */
[----:B------:R-:W-:Y:S02]  /*24e0*/  FMNMX.FTZ R12, R147, R12, !PT ;  /* 0x0000000c930c7209 */ /* 0x000fe40007810000 */
[----:B------:R-:W-:Y:S02]  /*24f0*/  FSEL R117, R117, -INF , P3 ;  /* 0xff80000075757808 */ /* 0x000fe40001800000 */
[----:B------:R-:W-:Y:S02]  /*2500*/  FSEL R157, R119, -INF , P3 ;  /* 0xff800000779d7808 */ /* 0x000fe40001800000 */
[----:B------:R-:W-:Y:S02]  /*2510*/  FSEL R151, R114, -INF , P5 ;  /* 0xff80000072977808 */ /* 0x000fe40002800000 */
[----:B------:R-:W-:Y:S02]  /*2520*/  FMNMX.FTZ R12, R149, R12, !PT ;  /* 0x0000000c950c7209 */ /* 0x000fe40007810000 */
[----:B------:R-:W-:-:S02]  /*2530*/  FSEL R23, R116, -INF , P4 ;  /* 0xff80000074177808 */ /* 0x000fc40002000000 */
[----:B------:R-:W-:Y:S02]  /*2540*/  FSEL R155, R118, -INF , P4 ;  /* 0xff800000769b7808 */ /* 0x000fe40002000000 */
[----:B------:R-:W-:Y:S02]  /*2550*/  ISETP.GT.AND P3, PT, R6, 0x49, PT ;  /* 0x000000490600780c */ /* 0x000fe40003f64270 */
[----:B------:R-:W-:Y:S02]  /*2560*/  FSEL R21, R112, -INF , P5 ;  /* 0xff80000070157808 */ /* 0x000fe40002800000 */
[C---:B------:R-:W-:Y:S02]  /*2570*/  ISETP.GT.AND P4, PT, R6.reuse, 0x40, PT ;  /* 0x000000400600780c */ /* 0x040fe40003f84270 */
[----:B------:R-:W-:Y:S02]  /*2580*/  ISETP.GT.AND P5, PT, R6, 0x39, PT ;  /* 0x000000390600780c */ /* 0x000fe40003fa4270 */
[----:B------:R-:W-:-:S02]  /*2590*/  FSEL R153, R115, -INF , P2 ;  /* 0xff80000073997808 */ /* 0x000fc40001000000 */
[----:B------:R-:W-:Y:S02]  /*25a0*/  FMNMX.FTZ R12, R151, R12, !PT ;  /* 0x0000000c970c7209 */ /* 0x000fe40007810000 */
[----:B------:R-:W-:Y:S02]  /*25b0*/  FSEL R121, R121, -INF , P5 ;  /* 0xff80000079797808 */ /* 0x000fe40002800000 */
[----:B------:R-:W-:Y:S02]  /*25c0*/  FSEL R179, R123, -INF , P5 ;  /* 0xff8000007bb37808 */ /* 0x000fe40002800000 */
[----:B------:R-:W-:Y:S02]  /*25d0*/  ISETP.GT.AND P5, PT, R6, 0x41, PT ;  /* 0x000000410600780c */ /* 0x000fe40003fa4270 */
[----:B------:R-:W-:Y:S02]  /*25e0*/  FMNMX.FTZ R12, R153, R12, !PT ;  /* 0x0000000c990c7209 */ /* 0x000fe40007810000 */
[----:B------:R-:W-:-:S02]  /*25f0*/  FSEL R109, R109, -INF , P6 ;  /* 0xff8000006d6d7808 */ /* 0x000fc40003000000 */
[----:B------:R-:W-:Y:S02]  /*2600*/  ISETP.GT.AND P6, PT, R6, 0x38, PT ;  /* 0x000000380600780c */ /* 0x000fe40003fc4270 */
[----:B------:R-:W-:Y:S02]  /*2610*/  FMNMX.FTZ R12, R155, R12, !PT ;  /* 0x0000000c9b0c7209 */ /* 0x000fe40007810000 */
[----:B------:R-:W-:Y:S02]  /*2620*/  FSEL R169, R122, -INF , P6 ;  /* 0xff8000007aa97808 */ /* 0x000fe40003000000 */
[----:B------:R-:W-:Y:S02]  /*2630*/  FMNMX.FTZ R12, R157, R12, !PT ;  /* 0x0000000c9d0c7209 */ /* 0x000fe40007810000 */
[----:B------:R-:W-:Y:S02]  /*2640*/  FSEL R113, R113, -INF , P2 ;  /* 0xff80000071717808 */ /* 0x000fe40001000000 */
[----:B------:R-:W-:-:S02]  /*2650*/  FMNMX.FTZ R12, R169, R12, !PT ;  /* 0x0000000ca90c7209 */ /* 0x000fc40007810000 */
[----:B------:R-:W-:Y:S02]  /*2660*/  ISETP.GT.AND P2, PT, R6, 0x48, PT ;  /* 0x000000480600780c */ /* 0x000fe40003f44270 */
[----:B------:R-:W-:Y:S02]  /*2670*/  FSEL R27, R120, -INF , P6 ;  /* 0xff800000781b7808 */ /* 0x000fe40003000000 */
[----:B------:R-:W-:Y:S02]  /*2680*/  FMNMX.FTZ R12, R179, R12, !PT ;  /* 0x0000000cb30c7209 */ /* 0x000fe40007810000 */
[----:B------:R-:W-:Y:S01]  /*2690*/  ISETP.GT.AND P6, PT, R6, 0x69, PT ;  /* 0x000000690600780c */ /* 0x000fe20003fc4270 */
[----:B------:R-:W-:Y:S02]  /*26a0*/  WARPGROUP.DEPBAR.LE gsb0, 0x0 ;  /* 0x00008000000079c5 */ /* 0x000fe40000010000 */
[----:B------:R-:W-:Y:S01]  /*26b0*/  WARPGROUP.ARRIVE ;  /* 0x00000000000079c5 */ /* 0x000fe20000000000 */
[----:B------:R-:W-:-:S02]  /*26c0*/  FSEL R189, R99, -INF , P3 ;  /* 0xff80000063bd7808 */ /* 0x000fc40001800000 */
[----:B------:R-:W-:Y:S02]  /*26d0*/  FSEL R97, R97, -INF , P3 ;  /* 0xff80000061617808 */ /* 0x000fe40001800000 */
[----:B------:R-:W-:Y:S01]  /*26e0*/  FSEL R111, R92, -INF , P4 ;  /* 0xff8000005c6f7808 */ /* 0x000fe20002000000 */
[----:B------:R-:W-:Y:S01]  /*26f0*/  QGMMA.64x32x32.F32.E4M3.E4M3 R76, gdesc[UR28], R76, gsb0 ;  /* 0x006000001c4c79f3 */ /* 0x000fe2000800084c */
[----:B------:R-:W-:Y:S02]  /*2700*/  FSEL R197, R94, -INF , P4 ;  /* 0xff8000005ec57808 */ /* 0x000fe40002000000 */
[C---:B------:R-:W-:Y:S02]  /*2710*/  ISETP.GT.AND P3, PT, R6.reuse, 0x59, PT ;  /* 0x000000590600780c */ /* 0x040fe40003f64270 */
[----:B------:R-:W-:Y:S02]  /*2720*/  ISETP.GT.AND P4, PT, R6, 0x50, PT ;  /* 0x000000500600780c */ /* 0x000fe40003f84270 */
[----:B------:R-:W-:-:S02]  /*2730*/  FSEL R105, R105, -INF , P3 ;  /* 0xff80000069697808 */ /* 0x000fc40001800000 */
[----:B------:R-:W-:Y:S02]  /*2740*/  FSEL R199, R107, -INF , P3 ;  /* 0xff8000006bc77808 */ /* 0x000fe40001800000 */
[----:B------:R-:W-:Y:S02]  /*2750*/  FSEL R185, R102, -INF , P4 ;  /* 0xff80000066b97808 */ /* 0x000fe40002000000 */
[----:B------:R-:W-:Y:S02]  /*2760*/  FSEL R99, R100, -INF , P4 ;  /* 0xff80000064637808 */ /* 0x000fe40002000000 */
[----:B------:R-:W-:Y:S02]  /*2770*/  ISETP.GT.AND P3, PT, R6, 0x61, PT ;  /* 0x000000610600780c */ /* 0x000fe40003f64270 */
[----:B------:R-:W-:Y:S02]  /*2780*/  FSEL R187, R95, -INF , P5 ;  /* 0xff8000005fbb7808 */ /* 0x000fe40002800000 */
[----:B------:R-:W-:-:S02]  /*2790*/  FSEL R93, R93, -INF , P5 ;  /* 0xff8000005d5d7808 */ /* 0x000fc40002800000 */
[C---:B------:R-:W-:Y:S02]  /*27a0*/  ISETP.GT.AND P4, PT, R6.reuse, 0x60, PT ;  /* 0x000000600600780c */ /* 0x040fe40003f84270 */
[----:B------:R-:W-:Y:S02]  /*27b0*/  ISETP.GT.AND P5, PT, R6, 0x51, PT ;  /* 0x000000510600780c */ /* 0x000fe40003fa4270 */
[----:B------:R-:W-:Y:S02]  /*27c0*/  FSEL R177, R98, -INF , P2 ;  /* 0xff80000062b17808 */ /* 0x000fe40001000000 */
[----:B------:R-:W-:Y:S02]  /*27d0*/  FSEL R101, R101, -INF , P5 ;  /* 0xff80000065657808 */ /* 0x000fe40002800000 */
[----:B------:R-:W-:Y:S02]  /*27e0*/  FSEL R195, R103, -INF , P5 ;  /* 0xff80000067c37808 */ /* 0x000fe40002800000 */
[----:B------:R-:W-:-:S02]  /*27f0*/  ISETP.GT.AND P5, PT, R6, 0x70, PT ;  /* 0x000000700600780c */ /* 0x000fc40003fa4270 */
[----:B------:R-:W-:Y:S02]  /*2800*/  FSEL R95, R96, -INF , P2 ;  /* 0xff800000605f7808 */ /* 0x000fe40001000000 */
[----:B------:R-:W-:Y:S02]  /*2810*/  ISETP.GT.AND P2, PT, R6, 0x58, PT ;  /* 0x000000580600780c */ /* 0x000fe40003f44270 */
[----:B------:R-:W-:Y:S02]  /*2820*/  FMNMX.FTZ R12, R197, R12, !PT ;  /* 0x0000000cc50c7209 */ /* 0x000fe40007810000 */
[----:B------:R-:W-:Y:S02]  /*2830*/  FSEL R103, R104, -INF , P2 ;  /* 0xff80000068677808 */ /* 0x000fe40001000000 */
[----:B------:R-:W-:Y:S02]  /*2840*/  FSEL R193, R106, -INF , P2 ;  /* 0xff8000006ac17808 */ /* 0x000fe40001000000 */
[----:B------:R-:W-:-:S02]  /*2850*/  ISETP.GT.AND P2, PT, R6, 0x68, PT ;  /* 0x000000680600780c */ /* 0x000fc40003f44270 */
[----:B------:R-:W-:-:S04]  /*2860*/  FMNMX.FTZ R12, R187, R12, !PT ;  /* 0x0000000cbb0c7209 */ /* 0x000fc80007810000 */
[----:B------:R-:W-:-:S04]  /*2870*/  FMNMX.FTZ R12, R177, R12, !PT ;  /* 0x0000000cb10c7209 */ /* 0x000fc80007810000 */
[----:B------:R-:W-:-:S04]  /*2880*/  FMNMX.FTZ R12, R189, R12, !PT ;  /* 0x0000000cbd0c7209 */ /* 0x000fc80007810000 */
[----:B------:R-:W-:Y:S01]  /*2890*/  FMNMX.FTZ R12, R185, R12, !PT ;  /* 0x0000000cb90c7209 */ /* 0x000fe20007810000 */
[----:B------:R-:W-:Y:S02]  /*28a0*/  WARPGROUP.DEPBAR.LE gsb0, 0x0 ;  /* 0x00008000000079c5 */ /* 0x000fe40000010000 */
[----:B------:R-:W-:Y:S01]  /*28b0*/  WARPGROUP.ARRIVE ;  /* 0x00000000000079c5 */ /* 0x000fe20000000000 */
[----:B------:R-:W-:Y:S02]  /*28c0*/  FSEL R173, R79, -INF , P3 ;  /* 0xff8000004fad7808 */ /* 0x000fe40001800000 */
[----:B------:R-:W-:Y:S02]  /*28d0*/  FSEL R183, R78, -INF , P4 ;  /* 0xff8000004eb77808 */ /* 0x000fe40002000000 */
[----:B------:R-:W-:Y:S01]  /*28e0*/  FSEL R79, R76, -INF , P4 ;  /* 0xff8000004c4f7808 */ /* 0x000fe20002000000 */
[----:B------:R-:W-:Y:S01]  /*28f0*/  QGMMA.64x32x32.F32.E4M3.E4M3 R60, gdesc[UR24], R60, gsb0 ;  /* 0x00600000183c79f3 */ /* 0x000fe2000800083c */
[----:B------:R-:W-:-:S02]  /*2900*/  ISETP.GT.AND P4, PT, R6, 0x71, PT ;  /* 0x000000710600780c */ /* 0x000fc40003f84270 */
[----:B------:R-:W-:Y:S02]  /*2910*/  FSEL R167, R86, -INF , P5 ;  /* 0xff80000056a77808 */ /* 0x000fe40002800000 */
[----:B------:R-:W-:Y:S02]  /*2920*/  FSEL R165, R87, -INF , P4 ;  /* 0xff80000057a57808 */ /* 0x000fe40002000000 */
[----:B------:R-:W-:Y:S02]  /*2930*/  FSEL R87, R84, -INF , P5 ;  /* 0xff80000054577808 */ /* 0x000fe40002800000 */
[----:B------:R-:W-:Y:S02]  /*2940*/  FSEL R77, R77, -INF , P3 ;  /* 0xff8000004d4d7808 */ /* 0x000fe40001800000 */
[C---:B------:R-:W-:Y:S02]  /*2950*/  ISETP.GT.AND P5, PT, R6.reuse, 0x81, PT ;  /* 0x000000810600780c */ /* 0x040fe40003fa4270 */
[----:B------:R-:W-:-:S02]  /*2960*/  ISETP.GT.AND P3, PT, R6, 0x78, PT ;  /* 0x000000780600780c */ /* 0x000fc40003f64270 */
[----:B------:R-:W-:Y:S02]  /*2970*/  FSEL R163, R83, -INF , P6 ;  /* 0xff80000053a37808 */ /* 0x000fe40003000000 */
[----:B------:R-:W-:Y:S02]  /*2980*/  FSEL R159, R90, -INF , P3 ;  /* 0xff8000005a9f7808 */ /* 0x000fe40001800000 */
[----:B------:R-:W-:Y:S02]  /*2990*/  FSEL R81, R81, -INF , P6 ;  /* 0xff80000051517808 */ /* 0x000fe40003000000 */
[----:B------:R-:W-:Y:S02]  /*29a0*/  ISETP.GT.AND P6, PT, R6, 0x80, PT ;  /* 0x000000800600780c */ /* 0x000fe40003fc4270 */
[----:B------:R-:W-:Y:S02]  /*29b0*/  FSEL R85, R85, -INF , P4 ;  /* 0xff80000055557808 */ /* 0x000fe40002000000 */
[----:B------:R-:W-:-:S02]  /*29c0*/  FSEL R161, R82, -INF , P2 ;  /* 0xff80000052a17808 */ /* 0x000fc40001000000 */
[----:B------:R-:W-:Y:S02]  /*29d0*/  FSEL R83, R80, -INF , P2 ;  /* 0xff80000050537808 */ /* 0x000fe40001000000 */
[C---:B------:R-:W-:Y:S02]  /*29e0*/  ISETP.GT.AND P4, PT, R6.reuse, 0x88, PT ;  /* 0x000000880600780c */ /* 0x040fe40003f84270 */
[----:B------:R-:W-:Y:S02]  /*29f0*/  ISETP.GT.AND P2, PT, R6, 0x79, PT ;  /* 0x000000790600780c */ /* 0x000fe40003f44270 */
[----:B------:R-:W-:Y:S02]  /*2a00*/  FMNMX.FTZ R12, R195, R12, !PT ;  /* 0x0000000cc30c7209 */ /* 0x000fe40007810000 */
[----:B------:R-:W-:Y:S02]  /*2a10*/  FSEL R171, R91, -INF , P2 ;  /* 0xff8000005bab7808 */ /* 0x000fe40001000000 */
[----:B------:R-:W-:-:S02]  /*2a20*/  FSEL R89, R89, -INF , P2 ;  /* 0xff80000059597808 */ /* 0x000fc40001000000 */
[----:B------:R-:W-:Y:S02]  /*2a30*/  ISETP.GT.AND P2, PT, R6, 0x90, PT ;  /* 0x000000900600780c */ /* 0x000fe40003f44270 */
[----:B------:R-:W-:-:S04]  /*2a40*/  FMNMX.FTZ R12, R193, R12, !PT ;  /* 0x0000000cc10c7209 */ /* 0x000fc80007810000 */
        /* <DEDUP_REMOVED lines=8> */
[----:B------:R-:W-:Y:S01]  /*2ad0*/  ISETP.GT.AND P3, PT, R6, 0x89, PT ;  /* 0x000000890600780c */ /* 0x000fe20003f64270 */
[----:B------:R-:W-:Y:S01]  /*2ae0*/  QGMMA.64x32x32.F32.E4M3.E4M3 R44, gdesc[UR20], R44, gsb0 ;  /* 0x00600000142c79f3 */ /* 0x000fe2000800082c */
[----:B------:R-:W-:-:S02]  /*2af0*/  FSEL R175, R62, -INF , P6 ;  /* 0xff8000003eaf7808 */ /* 0x000fc40003000000 */
[----:B------:R-:W-:Y:S02]  /*2b00*/  FSEL R201, R67, -INF , P3 ;  /* 0xff80000043c97808 */ /* 0x000fe40001800000 */
[----:B------:R-:W-:Y:S02]  /*2b10*/  FSEL R67, R60, -INF , P6 ;  /* 0xff8000003c437808 */ /* 0x000fe40003000000 */
[----:B------:R-:W-:Y:S02]  /*2b20*/  ISETP.GT.AND P6, PT, R6, 0x91, PT ;  /* 0x000000910600780c */ /* 0x000fe40003fc4270 */
[----:B------:R-:W-:Y:S02]  /*2b30*/  FSEL R191, R66, -INF , P4 ;  /* 0xff80000042bf7808 */ /* 0x000fe40002000000 */
[----:B------:R-:W-:Y:S02]  /*2b40*/  FSEL R205, R71, -INF , P6 ;  /* 0xff80000047cd7808 */ /* 0x000fe40003000000 */
[----:B------:R-:W-:-:S02]  /*2b50*/  FSEL R71, R64, -INF , P4 ;  /* 0xff80000040477808 */ /* 0x000fc40002000000 */
[----:B------:R-:W-:Y:S02]  /*2b60*/  ISETP.GT.AND P4, PT, R6, 0x99, PT ;  /* 0x000000990600780c */ /* 0x000fe40003f84270 */
[----:B------:R-:W-:Y:S02]  /*2b70*/  FSEL R203, R70, -INF , P2 ;  /* 0xff80000046cb7808 */ /* 0x000fe40001000000 */
[----:B------:R-:W-:Y:S02]  /*2b80*/  FSEL R209, R75, -INF , P4 ;  /* 0xff8000004bd17808 */ /* 0x000fe40002000000 */
[----:B------:R-:W-:Y:S02]  /*2b90*/  FSEL R75, R68, -INF , P2 ;  /* 0xff800000444b7808 */ /* 0x000fe40001000000 */
[----:B------:R-:W-:Y:S02]  /*2ba0*/  ISETP.GT.AND P2, PT, R6, 0xa1, PT ;  /* 0x000000a10600780c */ /* 0x000fe40003f44270 */
[----:B------:R-:W-:-:S02]  /*2bb0*/  FSEL R65, R65, -INF , P3 ;  /* 0xff80000041417808 */ /* 0x000fc40001800000 */
[C---:B------:R-:W-:Y:S02]  /*2bc0*/  ISETP.GT.AND P3, PT, R6.reuse, 0xa0, PT ;  /* 0x000000a00600780c */ /* 0x040fe40003f64270 */
[----:B------:R-:W-:Y:S02]  /*2bd0*/  FSEL R61, R61, -INF , P5 ;  /* 0xff8000003d3d7808 */ /* 0x000fe40002800000 */
[----:B------:R-:W-:Y:S02]  /*2be0*/  ISETP.GT.AND P5, PT, R6, 0x98, PT ;  /* 0x000000980600780c */ /* 0x000fe40003fa4270 */
[----:B------:R-:W-:Y:S02]  /*2bf0*/  FSEL R69, R69, -INF , P6 ;  /* 0xff80000045457808 */ /* 0x000fe40003000000 */
[----:B------:R-:W-:Y:S02]  /*2c00*/  FSEL R207, R74, -INF , P5 ;  /* 0xff8000004acf7808 */ /* 0x000fe40002800000 */
[----:B------:R-:W-:-:S02]  /*2c10*/  ISETP.GT.AND P6, PT, R6, 0xa8, PT ;  /* 0x000000a80600780c */ /* 0x000fc40003fc4270 */
[----:B------:R-:W-:Y:S02]  /*2c20*/  FMNMX.FTZ R12, R163, R12, !PT ;  /* 0x0000000ca30c7209 */ /* 0x000fe40007810000 */
[----:B------:R-:W-:Y:S02]  /*2c30*/  FSEL R73, R73, -INF , P4 ;  /* 0xff80000049497808 */ /* 0x000fe40002000000 */
[----:B------:R-:W-:Y:S02]  /*2c40*/  ISETP.GT.AND P4, PT, R6, 0xb0, PT ;  /* 0x000000b00600780c */ /* 0x000fe40003f84270 */
        /* <DEDUP_REMOVED lines=11> */
[----:B------:R-:W-:Y:S02]  /*2d00*/  ISETP.GT.AND P2, PT, R6, 0xb8, PT ;  /* 0x000000b80600780c */ /* 0x000fe40003f44270 */
[----:B------:R-:W-:Y:S02]  /*2d10*/  P2R R26, PR, RZ, 0x2 ;  /* 0x00000002ff1a7803 */ /* 0x000fe40000000000 */
[----:B------:R-:W-:Y:S02]  /*2d20*/  FSEL R223, R58, -INF , P2 ;  /* 0xff8000003adf7808 */ /* 0x000fe40001000000 */
[----:B------:R-:W-:Y:S02]  /*2d30*/  FSEL R211, R46, -INF , P3 ;  /* 0xff8000002ed37808 */ /* 0x000fe40001800000 */
[----:B------:R-:W-:Y:S02]  /*2d40*/  FSEL R47, R72, -INF , P5 ;  /* 0xff800000482f7808 */ /* 0x000fe40002800000 */
        /* <DEDUP_REMOVED lines=8> */
[----:B------:R-:W-:Y:S02]  /*2dd0*/  FSEL R53, R53, -INF , P3 ;  /* 0xff80000035357808 */ /* 0x000fe40001800000 */
[C---:B------:R-:W-:Y:S02]  /*2de0*/  ISETP.GT.AND P3, PT, R6.reuse, 0xd0, PT ;  /* 0x000000d00600780c */ /* 0x040fe40003f64270 */
[----:B------:R-:W-:Y:S02]  /*2df0*/  ISETP.GT.AND P4, PT, R6, 0xd1, PT ;  /* 0x000000d10600780c */ /* 0x000fe40003f84270 */
[----:B------:R-:W-:Y:S02]  /*2e00*/  FMNMX.FTZ R12, R175, R12, !PT ;  /* 0x0000000caf0c7209 */ /* 0x000fe40007810000 */
[----:B------:R-:W-:-:S02]  /*2e10*/  FSEL R49, R49, -INF , P5 ;  /* 0xff80000031317808 */ /* 0x000fc40002800000 */
[----:B------:R-:W-:Y:S02]  /*2e20*/  FMNMX.FTZ R12, R181, R12, !PT ;  /* 0x0000000cb50c7209 */ /* 0x000fe40007810000 */
[----:B------:R-:W-:Y:S02]  /*2e30*/  ISETP.GT.AND P5, PT, R6, 0xd8, PT ;  /* 0x000000d80600780c */ /* 0x000fe40003fa4270 */
[----:B------:R-:W-:Y:S02]  /*2e40*/  FMNMX.FTZ R12, R191, R12, !PT ;  /* 0x0000000cbf0c7209 */ /* 0x000fe40007810000 */
[----:B------:R-:W-:Y:S02]  /*2e50*/  FSEL R215, R50, -INF , P6 ;  /* 0xff80000032d77808 */ /* 0x000fe40003000000 */
[----:B------:R-:W-:Y:S02]  /*2e60*/  FMNMX.FTZ R12, R201, R12, !PT ;  /* 0x0000000cc90c7209 */ /* 0x000fe40007810000 */
[----:B------:R-:W-:-:S02]  /*2e70*/  ISETP.GT.AND P6, PT, R6, 0xd9, PT ;  /* 0x000000d90600780c */ /* 0x000fc40003fc4270 */
[----:B------:R-:W-:-:S04]  /*2e80*/  FMNMX.FTZ R12, R203, R12, !PT ;  /* 0x0000000ccb0c7209 */ /* 0x000fc80007810000 */
[----:B------:R-:W-:-:S04]  /*2e90*/  FMNMX.FTZ R12, R205, R12, !PT ;  /* 0x0000000ccd0c7209 */ /* 0x000fc80007810000 */
[----:B------:R-:W-:Y:S01]  /*2ea0*/  FMNMX.FTZ R12, R207, R12, !PT ;  /* 0x0000000ccf0c7209 */ /* 0x000fe20007810000 */
[----:B------:R-:W-:Y:S02]  /*2eb0*/  WARPGROUP.DEPBAR.LE gsb0, 0x0 ;  /* 0x00008000000079c5 */ /* 0x000fe40000010000 */
[----:B------:R-:W-:Y:S02]  /*2ec0*/  FSEL R229, R31, -INF , P1 ;  /* 0xff8000001fe57808 */ /* 0x000fe40000800000 */
[----:B------:R-:W-:Y:S02]  /*2ed0*/  FSEL R31, R56, -INF , P2 ;  /* 0xff800000381f7808 */ /* 0x000fe40001000000 */
[C---:B------:R-:W-:Y:S02]  /*2ee0*/  ISETP.GT.AND P2, PT, R6.reuse, 0xc9, PT ;  /* 0x000000c90600780c */ /* 0x040fe40003f44270 */
[----:B------:R-:W-:Y:S02]  /*2ef0*/  ISETP.GT.AND P1, PT, R6, 0xc0, PT ;  /* 0x000000c00600780c */ /* 0x000fe40003f24270 */
[----:B------:R-:W-:-:S02]  /*2f00*/  FSEL R46, R35, -INF , P2 ;  /* 0xff800000232e7808 */ /* 0x000fc40001000000 */
[----:B------:R-:W-:Y:S02]  /*2f10*/  FSEL R35, R28, -INF , P1 ;  /* 0xff8000001c237808 */ /* 0x000fe40000800000 */
[----:B------:R-:W-:Y:S02]  /*2f20*/  FMNMX.FTZ R28, R7, R125, !PT ;  /* 0x0000007d071c7209 */ /* 0x000fe40007810000 */
[----:B------:R-:W-:Y:S02]  /*2f30*/  FSEL R227, R30, -INF , P0 ;  /* 0xff8000001ee37808 */ /* 0x000fe40000000000 */
[----:B------:R-:W-:Y:S02]  /*2f40*/  FMNMX.FTZ R28, R11, R28, !PT ;  /* 0x0000001c0b1c7209 */ /* 0x000fe40007810000 */
[----:B------:R-:W-:Y:S02]  /*2f50*/  ISETP.GT.AND P0, PT, R6, 0xc8, PT ;  /* 0x000000c80600780c */ /* 0x000fe40003f04270 */
[----:B------:R-:W-:-:S02]  /*2f60*/  FMNMX.FTZ R30, R129, R28, !PT ;  /* 0x0000001c811e7209 */ /* 0x000fc40007810000 */
[----:B------:R-:W-:Y:S02]  /*2f70*/  FSEL R48, R34, -INF , P0 ;  /* 0xff80000022307808 */ /* 0x000fe40000000000 */
[----:B------:R-:W-:Y:S02]  /*2f80*/  FMNMX.FTZ R30, R13, R30, !PT ;  /* 0x0000001e0d1e7209 */ /* 0x000fe40007810000 */
[----:B------:R-:W-:Y:S02]  /*2f90*/  P2R R24, PR, RZ, 0x1 ;  /* 0x00000001ff187803 */ /* 0x000fe40000000000 */
[----:B------:R-:W-:Y:S02]  /*2fa0*/  ISETP.GT.AND P0, PT, R6, 0xb9, PT ;  /* 0x000000b90600780c */ /* 0x000fe40003f04270 */
[----:B------:R-:W-:Y:S02]  /*2fb0*/  FMNMX.FTZ R30, R133, R30, !PT ;  /* 0x0000001e851e7209 */ /* 0x000fe40007810000 */
[----:B------:R-:W-:-:S02]  /*2fc0*/  FSEL R57, R57, -INF , P0 ;  /* 0xff80000039397808 */ /* 0x000fc40000000000 */
[----:B------:R-:W-:Y:S02]  /*2fd0*/  ISETP.NE.AND P0, PT, R24, RZ, PT ;  /* 0x000000ff1800720c */ /* 0x000fe40003f05270 */
[----:B------:R-:W-:Y:S02]  /*2fe0*/  FMNMX.FTZ R30, R15, R30, !PT ;  /* 0x0000001e0f1e7209 */ /* 0x000fe40007810000 */
[----:B------:R-:W-:Y:S02]  /*2ff0*/  FSEL R44, R38, -INF , P3 ;  /* 0xff800000262c7808 */ /* 0x000fe40001800000 */
[----:B------:R-:W-:Y:S02]  /*3000*/  FSEL R38, R39, -INF , P4 ;  /* 0xff80000027267808 */ /* 0x000fe40002000000 */
[----:B------:R-:W-:Y:S02]  /*3010*/  FSEL R39, R32, -INF , P0 ;  /* 0xff80000020277808 */ /* 0x000fe40000000000 */
[----:B------:R-:W-:-:S02]  /*3020*/  FMNMX.FTZ R32, R137, R30, !PT ;  /* 0x0000001e89207209 */ /* 0x000fc40007810000 */
[----:B------:R-:W-:Y:S02]  /*3030*/  FSEL R233, R42, -INF , P5 ;  /* 0xff8000002ae97808 */ /* 0x000fe40002800000 */
[----:B------:R-:W-:Y:S02]  /*3040*/  FMNMX.FTZ R32, R19, R32, !PT ;  /* 0x0000002013207209 */ /* 0x000fe40007810000 */
[----:B------:R-:W-:Y:S02]  /*3050*/  FMNMX.FTZ R12, R209, R12, !PT ;  /* 0x0000000cd10c7209 */ /* 0x000fe40007810000 */
[----:B------:R-:W-:Y:S02]  /*3060*/  FMNMX.FTZ R32, R109, R32, !PT ;  /* 0x000000206d207209 */ /* 0x000fe40007810000 */
[----:B------:R-:W-:Y:S02]  /*3070*/  FMNMX.FTZ R12, R211, R12, !PT ;  /* 0x0000000cd30c7209 */ /* 0x000fe40007810000 */
[----:B------:R-:W-:-:S02]  /*3080*/  FMNMX.FTZ R32, R21, R32, !PT ;  /* 0x0000002015207209 */ /* 0x000fc40007810000 */
[----:B------:R-:W-:Y:S02]  /*3090*/  FMNMX.FTZ R12, R213, R12, !PT ;  /* 0x0000000cd50c7209 */ /* 0x000fe40007810000 */
        /* <DEDUP_REMOVED lines=25> */
[----:B------:R-:W-:Y:S02]  /*3230*/  FSEL R231, R43, -INF , P6 ;  /* 0xff8000002be77808 */ /* 0x000fe40003000000 */
[----:B------:R-:W-:Y:S02]  /*3240*/  FMNMX.FTZ R50, R79, R50, !PT ;  /* 0x000000324f327209 */ /* 0x000fe40007810000 */
[----:B------:R-:W-:Y:S02]  /*3250*/  FMNMX.FTZ R12, R233, R12, !PT ;  /* 0x0000000ce90c7209 */ /* 0x000fe40007810000 */
[----:B------:R-:W-:-:S02]  /*3260*/  FMNMX.FTZ R50, R77, R50, !PT ;  /* 0x000000324d327209 */ /* 0x000fc40007810000 */
[----:B------:R-:W-:Y:S02]  /*3270*/  FMNMX.FTZ R12, R231, R12, !PT ;  /* 0x0000000ce70c7209 */ /* 0x000fe40007810000 */
[----:B------:R-:W-:Y:S02]  /*3280*/  FMNMX.FTZ R50, R83, R50, !PT ;  /* 0x0000003253327209 */ /* 0x000fe40007810000 */
[----:B------:R-:W-:Y:S01]  /*3290*/  ISETP.NE.AND P1, PT, R26, RZ, PT ;  /* 0x000000ff1a00720c */ /* 0x000fe20003f25270 */
[----:B------:R-:W1:Y:S01]  /*32a0*/  SHFL.BFLY PT, R3, R12, 0x2, 0x1f ;  /* 0x0c401f000c037f89 */ /* 0x000e6200000e0000 */
[----:B------:R-:W-:Y:S02]  /*32b0*/  FMNMX.FTZ R54, R81, R50, !PT ;  /* 0x0000003251367209 */ /* 0x000fe40007810000 */
[----:B------:R-:W-:Y:S02]  /*32c0*/  P2R R20, PR, RZ, 0x4 ;  /* 0x00000004ff147803 */ /* 0x000fe40000000000 */
[----:B------:R-:W-:-:S02]  /*32d0*/  FMNMX.FTZ R54, R87, R54, !PT ;  /* 0x0000003657367209 */ /* 0x000fc40007810000 */
[----:B------:R-:W-:Y:S02]  /*32e0*/  FSEL R29, R29, -INF , P1 ;  /* 0xff8000001d1d7808 */ /* 0x000fe40000800000 */
[----:B------:R-:W-:Y:S02]  /*32f0*/  FMNMX.FTZ R54, R85, R54, !PT ;  /* 0x0000003655367209 */ /* 0x000fe40007810000 */
[----:B------:R-:W-:Y:S02]  /*3300*/  ISETP.NE.AND P1, PT, R10, RZ, PT ;  /* 0x000000ff0a00720c */ /* 0x000fe40003f25270 */
[----:B------:R-:W-:Y:S02]  /*3310*/  FMNMX.FTZ R54, R63, R54, !PT ;  /* 0x000000363f367209 */ /* 0x000fe40007810000 */
[----:B------:R-:W-:Y:S02]  /*3320*/  ISETP.NE.AND P0, PT, R8, RZ, PT ;  /* 0x000000ff0800720c */ /* 0x000fe40003f05270 */
[----:B------:R-:W-:-:S04]  /*3330*/  FMNMX.FTZ R54, R89, R54, !PT ;  /* 0x0000003659367209 */ /* 0x000fc80007810000 */
[----:B------:R-:W-:Y:S02]  /*3340*/  FMNMX.FTZ R54, R67, R54, !PT ;  /* 0x0000003643367209 */ /* 0x000fe40007810000 */
[----:B-1----:R-:W-:Y:S02]  /*3350*/  FMNMX.FTZ R14, R12, R3, !PT ;  /* 0x000000030c0e7209 */ /* 0x002fe40007810000 */
[----:B------:R-:W-:-:S03]  /*3360*/  FMNMX.FTZ R54, R61, R54, !PT ;  /* 0x000000363d367209 */ /* 0x000fc60007810000 */
[----:B------:R-:W1:Y:S01]  /*3370*/  SHFL.BFLY PT, R3, R14, 0x1, 0x1f ;  /* 0x0c201f000e037f89 */ /* 0x000e6200000e0000 */
[----:B------:R-:W-:-:S04]  /*3380*/  FMNMX.FTZ R54, R71, R54, !PT ;  /* 0x0000003647367209 */ /* 0x000fc80007810000 */
[----:B------:R-:W-:-:S04]  /*3390*/  FMNMX.FTZ R58, R65, R54, !PT ;  /* 0x00000036413a7209 */ /* 0x000fc80007810000 */
[----:B------:R-:W-:-:S04]  /*33a0*/  FMNMX.FTZ R58, R75, R58, !PT ;  /* 0x0000003a4b3a7209 */ /* 0x000fc80007810000 */
[----:B------:R-:W-:-:S04]  /*33b0*/  FMNMX.FTZ R58, R69, R58, !PT ;  /* 0x0000003a453a7209 */ /* 0x000fc80007810000 */
[----:B------:R-:W-:-:S04]  /*33c0*/  FMNMX.FTZ R58, R47, R58, !PT ;  /* 0x0000003a2f3a7209 */ /* 0x000fc80007810000 */
[----:B------:R-:W-:Y:S02]  /*33d0*/  FMNMX.FTZ R60, R73, R58, !PT ;  /* 0x0000003a493c7209 */ /* 0x000fe40007810000 */
[----:B-1----:R-:W-:Y:S02]  /*33e0*/  FMNMX.FTZ R3, R14, R3, !PT ;  /* 0x000000030e037209 */ /* 0x002fe40007810000 */
[----:B------:R-:W-:Y:S02]  /*33f0*/  FMNMX.FTZ R60, R51, R60, !PT ;  /* 0x0000003c333c7209 */ /* 0x000fe40007810000 */
[----:B------:R-:W-:Y:S01]  /*3400*/  FSETP.NEU.FTZ.AND P2, PT, R3, -INF , PT ;  /* 0xff8000000300780b */ /* 0x000fe20003f5d000 */
[----:B------:R-:W-:Y:S01]  /*3410*/  FFMA.FTZ R235, R2, R3, -8 ;  /* 0xc100000002eb7423 */ /* 0x000fe20000010003 */
[----:B------:R-:W-:-:S04]  /*3420*/  FMNMX.FTZ R60, R45, R60, !PT ;  /* 0x0000003c2d3c7209 */ /* 0x000fc80007810000 */
[----:B------:R-:W-:Y:S02]  /*3430*/  FMNMX.FTZ R60, R55, R60, !PT ;  /* 0x0000003c373c7209 */ /* 0x000fe40007810000 */
[----:B------:R-:W-:Y:S02]  /*3440*/  FSEL R235, R235, RZ, P2 ;  /* 0x000000ffebeb7208 */ /* 0x000fe40001000000 */
[----:B------:R-:W-:Y:S02]  /*3450*/  FMNMX.FTZ R62, R49, R60, !PT ;  /* 0x0000003c313e7209 */ /* 0x000fe40007810000 */
[----:B------:R-:W-:Y:S01]  /*3460*/  ISETP.NE.AND P2, PT, R20, RZ, PT ;  /* 0x000000ff1400720c */ /* 0x000fe20003f45270 */
[C-C-:B------:R-:W-:Y:S01]  /*3470*/  FFMA.FTZ R56, R2.reuse, R159, -R235.reuse ;  /* 0x0000009f02387223 */ /* 0x140fe200000108eb */
[----:B------:R-:W-:Y:S01]  /*3480*/  FMNMX.FTZ R62, R59, R62, !PT ;  /* 0x0000003e3b3e7209 */ /* 0x000fe20007810000 */
[C-C-:B------:R-:W-:Y:S01]  /*3490*/  FFMA.FTZ R52, R2.reuse, R161, -R235.reuse ;  /* 0x000000a102347223 */ /* 0x140fe200000108eb */
[----:B------:R-:W-:Y:S01]  /*34a0*/  FSEL R159, R33, -INF , P2 ;  /* 0xff800000219f7808 */ /* 0x000fe20001000000 */
[C-C-:B------:R-:W-:Y:S01]  /*34b0*/  FFMA.FTZ R14, R2.reuse, R147, -R235.reuse ;  /* 0x00000093020e7223 */ /* 0x140fe200000108eb */
[----:B------:R-:W-:Y:S01]  /*34c0*/  FMNMX.FTZ R62, R53, R62, !PT ;  /* 0x0000003e353e7209 */ /* 0x000fe20007810000 */
[--C-:B------:R-:W-:Y:S01]  /*34d0*/  FFMA.FTZ R147, R2, R165, -R235.reuse ;  /* 0x000000a502937223 */ /* 0x100fe200000108eb */
[----:B------:R-:W-:Y:S01]  /*34e0*/  FSEL R161, R36, -INF , P3 ;  /* 0xff80000024a17808 */ /* 0x000fe20001800000 */
[C-C-:B------:R-:W-:Y:S01]  /*34f0*/  FFMA.FTZ R26, R2.reuse, R169, -R235.reuse ;  /* 0x000000a9021a7223 */ /* 0x140fe200000108eb */
[----:B------:R-:W-:Y:S01]  /*3500*/  FMNMX.FTZ R62, R31, R62, !PT ;  /* 0x0000003e1f3e7209 */ /* 0x000fe20007810000 */
[C-C-:B------:R-:W-:Y:S01]  /*3510*/  FFMA.FTZ R175, R2.reuse, R175, -R235.reuse ;  /* 0x000000af02af7223 */ /* 0x140fe200000108eb */
[----:B------:R-:W-:Y:S01]  /*3520*/  FSEL R165, R37, -INF , P4 ;  /* 0xff80000025a57808 */ /* 0x000fe20002000000 */
[--C-:B------:R-:W-:Y:S01]  /*3530*/  FFMA.FTZ R6, R2, R9, -R235.reuse ;  /* 0x0000000902067223 */ /* 0x100fe200000108eb */
[----:B------:R-:W-:Y:S01]  /*3540*/  FMNMX.FTZ R64, R57, R62, !PT ;  /* 0x0000003e39407209 */ /* 0x000fe20007810000 */
[----:B------:R1:W-:Y:S01]  /*3550*/  MUFU.EX2 R54, R175 ;  /* 0x000000af00367308 */ /* 0x0003e20000000800 */
[----:B------:R-:W-:Y:S01]  /*3560*/  FSEL R169, R40, -INF , P5 ;  /* 0xff80000028a97808 */ /* 0x000fe20002800000 */
[C-C-:B------:R-:W-:Y:S01]  /*3570*/  FFMA.FTZ R10, R2.reuse, R143, -R235.reuse ;  /* 0x0000008f020a7223 */ /* 0x140fe200000108eb */
[----:B------:R-:W-:Y:S01]  /*3580*/  FMNMX.FTZ R64, R35, R64, !PT ;  /* 0x0000004023407209 */ /* 0x000fe20007810000 */
[C-C-:B------:R-:W-:Y:S01]  /*3590*/  FFMA.FTZ R43, R2.reuse, R127, -R235.reuse ;  /* 0x0000007f022b7223 */ /* 0x140fe200000108eb */
[C-C-:B------:R-:W-:Y:S01]  /*35a0*/  FFMA.FTZ R143, R2.reuse, R173, -R235.reuse ;  /* 0x000000ad028f7223 */ /* 0x140fe200000108eb */
[C-C-:B------:R-:W-:Y:S01]  /*35b0*/  FFMA.FTZ R173, R2.reuse, R46, -R235.reuse ;  /* 0x0000002e02ad7223 */ /* 0x140fe200000108eb */
[----:B------:R-:W-:Y:S01]  /*35c0*/  FMNMX.FTZ R64, R29, R64, !PT ;  /* 0x000000401d407209 */ /* 0x000fe20007810000 */
[C-C-:B------:R-:W-:Y:S01]  /*35d0*/  FFMA.FTZ R8, R2.reuse, R141, -R235.reuse ;  /* 0x0000008d02087223 */ /* 0x140fe200000108eb */
[----:B-1----:R-:W-:Y:S01]  /*35e0*/  FSEL R175, R41, -INF , P6 ;  /* 0xff80000029af7808 */ /* 0x002fe20003000000 */
[----:B------:R-:W-:Y:S01]  /*35f0*/  MUFU.EX2 R6, R6 ;  /* 0x0000000600067308 */ /* 0x000fe20000000800 */
[----:B------:R-:W-:Y:S01]  /*3600*/  FMNMX.FTZ R64, R39, R64, !PT ;  /* 0x0000004027407209 */ /* 0x000fe20007810000 */
[C-C-:B------:R-:W-:Y:S01]  /*3610*/  FFMA.FTZ R91, R2.reuse, R131, -R235.reuse ;  /* 0x00000083025b7223 */ /* 0x140fe200000108eb */
[C-C-:B------:R-:W-:Y:S01]  /*3620*/  FFMA.FTZ R107, R2.reuse, R135, -R235.reuse ;  /* 0x00000087026b7223 */ /* 0x140fe200000108eb */
[C-C-:B------:R-:W-:Y:S01]  /*3630*/  FFMA.FTZ R12, R2.reuse, R145, -R235.reuse ;  /* 0x00000091020c7223 */ /* 0x140fe200000108eb */
[----:B------:R-:W-:Y:S01]  /*3640*/  FMNMX.FTZ R64, R159, R64, !PT ;  /* 0x000000409f407209 */ /* 0x000fe20007810000 */
[C-C-:B------:R-:W-:Y:S01]  /*3650*/  FFMA.FTZ R119, R2.reuse, R139, -R235.reuse ;  /* 0x0000008b02777223 */ /* 0x140fe200000108eb */
[C-C-:B------:R-:W-:Y:S01]  /*3660*/  FFMA.FTZ R115, R2.reuse, R149, -R235.reuse ;  /* 0x0000009502737223 */ /* 0x140fe200000108eb */
        /* <DEDUP_REMOVED lines=16> */
[----:B------:R-:W1:Y:S01]  /*3770*/  MUFU.EX2 R91, R91 ;  /* 0x0000005b005b7308 */ /* 0x000e620000000800 */
[C-C-:B------:R-:W-:Y:S01]  /*3780*/  FFMA.FTZ R141, R2.reuse, R195, -R235.reuse ;  /* 0x000000c3028d7223 */ /* 0x140fe200000108eb */
[----:B------:R-:W2:Y:S01]  /*3790*/  SHFL.BFLY PT, R68, R9, 0x2, 0x1f ;  /* 0x0c401f0009447f89 */ /* 0x000ea200000e0000 */
[C-C-:B------:R-:W-:Y:S01]  /*37a0*/  FFMA.FTZ R193, R2.reuse, R193, -R235.reuse ;  /* 0x000000c102c17223 */ /* 0x140fe200000108eb */
[C-C-:B------:R-:W-:Y:S01]  /*37b0*/  FFMA.FTZ R145, R2.reuse, R199, -R235.reuse ;  /* 0x000000c702917223 */ /* 0x140fe200000108eb */
[C-C-:B------:R-:W-:Y:S01]  /*37c0*/  FFMA.FTZ R183, R2.reuse, R183, -R235.reuse ;  /* 0x000000b702b77223 */ /* 0x140fe200000108eb */
[C-C-:B------:R-:W-:Y:S01]  /*37d0*/  FFMA.FTZ R149, R2.reuse, R163, -R235.reuse ;  /* 0x000000a302957223 */ /* 0x140fe200000108eb */
[C-C-:B------:R-:W-:Y:S01]  /*37e0*/  FFMA.FTZ R203, R2.reuse, R203, -R235.reuse ;  /* 0x000000cb02cb7223 */ /* 0x140fe200000108eb */
[----:B------:R-:W-:Y:S01]  /*37f0*/  MUFU.EX2 R10, R10 ;  /* 0x0000000a000a7308 */ /* 0x000fe20000000800 */
[C-C-:B------:R-:W-:Y:S01]  /*3800*/  FFMA.FTZ R167, R2.reuse, R167, -R235.reuse ;  /* 0x000000a702a77223 */ /* 0x140fe200000108eb */
[C-C-:B------:R-:W-:Y:S01]  /*3810*/  FFMA.FTZ R157, R2.reuse, R205, -R235.reuse ;  /* 0x000000cd029d7223 */ /* 0x140fe200000108eb */
[C-C-:B------:R-:W-:Y:S01]  /*3820*/  FFMA.FTZ R155, R2.reuse, R201, -R235.reuse ;  /* 0x000000c9029b7223 */ /* 0x140fe200000108eb */
[C-C-:B------:R-:W-:Y:S01]  /*3830*/  FFMA.FTZ R207, R2.reuse, R207, -R235.reuse ;  /* 0x000000cf02cf7223 */ /* 0x140fe200000108eb */
[C-C-:B------:R-:W-:Y:S01]  /*3840*/  FFMA.FTZ R153, R2.reuse, R171, -R235.reuse ;  /* 0x000000ab02997223 */ /* 0x140fe200000108eb */
[C-C-:B------:R-:W-:Y:S01]  /*3850*/  FFMA.FTZ R37, R2.reuse, R213, -R235.reuse ;  /* 0x000000d502257223 */ /* 0x140fe200000108eb */
[C-C-:B------:R-:W-:Y:S01]  /*3860*/  FFMA.FTZ R151, R2.reuse, R181, -R235.reuse ;  /* 0x000000b502977223 */ /* 0x140fe200000108eb */
[----:B------:R-:W-:Y:S01]  /*3870*/  MUFU.EX2 R107, R107 ;  /* 0x0000006b006b7308 */ /* 0x000fe20000000800 */
[----:B-1----:R-:W-:Y:S01]  /*3880*/  F2FP.SATFINITE.E4M3.F32.PACK_AB_MERGE_C R201, R91, R8, RZ ;  /* 0x000000085bc9723e */ /* 0x002fe200048070ff */
[C-C-:B------:R-:W-:Y:S01]  /*3890*/  FFMA.FTZ R209, R2.reuse, R209, -R235.reuse ;  /* 0x000000d102d17223 */ /* 0x140fe200000108eb */
[C-C-:B------:R-:W-:Y:S01]  /*38a0*/  FFMA.FTZ R191, R2.reuse, R191, -R235.reuse ;  /* 0x000000bf02bf7223 */ /* 0x140fe200000108eb */
[C-C-:B------:R-:W-:Y:S01]  /*38b0*/  FFMA.FTZ R36, R2.reuse, R211, -R235.reuse ;  /* 0x000000d302247223 */ /* 0x140fe200000108eb */
[C-C-:B------:R-:W-:Y:S01]  /*38c0*/  FFMA.FTZ R40, R2.reuse, R215, -R235.reuse ;  /* 0x000000d702287223 */ /* 0x140fe200000108eb */
[C-C-:B------:R-:W-:Y:S01]  /*38d0*/  FFMA.FTZ R41, R2.reuse, R217, -R235.reuse ;  /* 0x000000d902297223 */ /* 0x140fe200000108eb */
[C-C-:B------:R-:W-:Y:S01]  /*38e0*/  FFMA.FTZ R66, R2.reuse, R223, -R235.reuse ;  /* 0x000000df02427223 */ /* 0x140fe200000108eb */
[----:B------:R-:W-:Y:S01]  /*38f0*/  MUFU.EX2 R12, R12 ;  /* 0x0000000c000c7308 */ /* 0x000fe20000000800 */
[C-C-:B------:R-:W-:Y:S01]  /*3900*/  FFMA.FTZ R64, R2.reuse, R219, -R235.reuse ;  /* 0x000000db02407223 */ /* 0x140fe200000108eb */
[----:B--2---:R-:W-:Y:S01]  /*3910*/  FMNMX.FTZ R70, R9, R68, !PT ;  /* 0x0000004409467209 */ /* 0x004fe20007810000 */
[C-C-:B------:R-:W-:Y:S01]  /*3920*/  FFMA.FTZ R163, R2.reuse, R221, -R235.reuse ;  /* 0x000000dd02a37223 */ /* 0x140fe200000108eb */
[C-C-:B------:R-:W-:Y:S01]  /*3930*/  FFMA.FTZ R48, R2.reuse, R48, -R235.reuse ;  /* 0x0000003002307223 */ /* 0x140fe200000108eb */
[C---:B------:R-:W-:Y:S01]  /*3940*/  FFMA.FTZ R68, R2.reuse, R227, -R235 ;  /* 0x000000e302447223 */ /* 0x040fe200000108eb */
[----:B------:R-:W-:Y:S01]  /*3950*/  F2FP.SATFINITE.E4M3.F32.PACK_AB_MERGE_C R201, R43, R6, R201 ;  /* 0x000000062bc9723e */ /* 0x000fe200048070c9 */
[----:B------:R-:W1:Y:S01]  /*3960*/  SHFL.BFLY PT, R9, R70, 0x1, 0x1f ;  /* 0x0c201f0046097f89 */ /* 0x000e6200000e0000 */
[----:B------:R-:W-:Y:S01]  /*3970*/  MUFU.EX2 R119, R119 ;  /* 0x0000007700777308 */ /* 0x000fe20000000800 */
[C-C-:B------:R-:W-:Y:S01]  /*3980*/  FFMA.FTZ R171, R2.reuse, R229, -R235.reuse ;  /* 0x000000e502ab7223 */ /* 0x140fe200000108eb */
[C-C-:B------:R-:W-:Y:S01]  /*3990*/  FFMA.FTZ R179, R2.reuse, R231, -R235.reuse ;  /* 0x000000e702b37223 */ /* 0x140fe200000108eb */
[----:B------:R-:W-:-:S05]  /*39a0*/  FFMA.FTZ R44, R2, R44, -R235 ;  /* 0x0000002c022c7223 */ /* 0x000fca00000108eb */
[----:B------:R-:W-:Y:S08]  /*39b0*/  MUFU.EX2 R14, R14 ;  /* 0x0000000e000e7308 */ /* 0x000ff00000000800 */
[----:B------:R-:W-:Y:S01]  /*39c0*/  MUFU.EX2 R115, R115 ;  /* 0x0000007300737308 */ /* 0x000fe20000000800 */
[----:B-1----:R-:W-:-:S07]  /*39d0*/  FMNMX.FTZ R9, R70, R9, !PT ;  /* 0x0000000946097209 */ /* 0x002fce0007810000 */
[----:B------:R-:W-:Y:S01]  /*39e0*/  MUFU.EX2 R24, R24 ;  /* 0x0000001800187308 */ /* 0x000fe20000000800 */
[----:B------:R-:W-:Y:S01]  /*39f0*/  FSETP.NEU.FTZ.AND P2, PT, R9, -INF , PT ;  /* 0xff8000000900780b */ /* 0x000fe20003f5d000 */
[----:B------:R-:W-:-:S06]  /*3a00*/  FFMA.FTZ R72, R2, R9, -8 ;  /* 0xc100000002487423 */ /* 0x000fcc0000010009 */
[----:B------:R-:W-:Y:S01]  /*3a10*/  MUFU.EX2 R127, R127 ;  /* 0x0000007f007f7308 */ /* 0x000fe20000000800 */
[----:B------:R-:W-:Y:S02]  /*3a20*/  FSEL R72, R72, RZ, P2 ;  /* 0x000000ff48487208 */ /* 0x000fe40001000000 */
[----:B------:R-:W-:-:S03]  /*3a30*/  ISETP.GE.AND P2, PT, R22, R17, PT ;  /* 0x000000111600720c */ /* 0x000fc60003f46270 */
        /* <DEDUP_REMOVED lines=9> */
[--C-:B------:R-:W-:Y:S01]  /*3ad0*/  FFMA.FTZ R102, R2, R81, -R72.reuse ;  /* 0x0000005102667223 */ /* 0x100fe20000010848 */
[----:B------:R-:W-:Y:S01]  /*3ae0*/  FADD.FTZ R85, R6, R43 ;  /* 0x0000002b06557221 */ /* 0x000fe20000010000 */
[C-C-:B------:R-:W-:Y:S01]  /*3af0*/  FFMA.FTZ R81, R2.reuse, R63, -R72.reuse ;  /* 0x0000003f02517223 */ /* 0x140fe20000010848 */
[C-C-:B------:R-:W-:Y:S01]  /*3b00*/  FFMA.FTZ R129, R2.reuse, R137, -R72.reuse ;  /* 0x0000008902817223 */ /* 0x140fe20000010848 */
[----:B------:R-:W-:Y:S01]  /*3b10*/  FFMA.FTZ R13, R2, R19, -R72 ;  /* 0x00000013020d7223 */ /* 0x000fe20000010848 */
[----:B------:R-:W1:Y:S01]  /*3b20*/  MUFU.EX2 R46, R46 ;  /* 0x0000002e002e7308 */ /* 0x000e620000000800 */
[----:B------:R-:W-:Y:S01]  /*3b30*/  FADD.FTZ R98, R8, R85 ;  /* 0x0000005508627221 */ /* 0x000fe20000010000 */
[----:B------:R-:W-:-:S02]  /*3b40*/  IMAD.U32 R85, RZ, RZ, UR39 ;  /* 0x00000027ff557e24 */ /* 0x000fc4000f8e00ff */
[C-C-:B------:R-:W-:Y:S01]  /*3b50*/  FFMA.FTZ R74, R2.reuse, R109, -R72.reuse ;  /* 0x0000006d024a7223 */ /* 0x140fe20000010848 */
[C-C-:B------:R-:W-:Y:S01]  /*3b60*/  FFMA.FTZ R21, R2.reuse, R21, -R72.reuse ;  /* 0x0000001502157223 */ /* 0x140fe20000010848 */
[C-C-:B------:R-:W-:Y:S01]  /*3b70*/  FFMA.FTZ R84, R2.reuse, R113, -R72.reuse ;  /* 0x0000007102547223 */ /* 0x140fe20000010848 */
[C-C-:B------:R-:W-:Y:S01]  /*3b80*/  FFMA.FTZ R15, R2.reuse, R23, -R72.reuse ;  /* 0x00000017020f7223 */ /* 0x140fe20000010848 */
[C-C-:B------:R-:W-:Y:S01]  /*3b90*/  FFMA.FTZ R78, R2.reuse, R117, -R72.reuse ;  /* 0x00000075024e7223 */ /* 0x140fe20000010848 */
[----:B------:R-:W2:Y:S01]  /*3ba0*/  MUFU.EX2 R76, R76 ;  /* 0x0000004c004c7308 */ /* 0x000ea20000000800 */
[C-C-:B------:R-:W-:Y:S01]  /*3bb0*/  FFMA.FTZ R27, R2.reuse, R27, -R72.reuse ;  /* 0x0000001b021b7223 */ /* 0x140fe20000010848 */
[C-C-:B------:R-:W-:Y:S01]  /*3bc0*/  FFMA.FTZ R88, R2.reuse, R121, -R72.reuse ;  /* 0x0000007902587223 */ /* 0x140fe20000010848 */
[C-C-:B------:R-:W-:Y:S01]  /*3bd0*/  FFMA.FTZ R19, R2.reuse, R111, -R72.reuse ;  /* 0x0000006f02137223 */ /* 0x140fe20000010848 */
[C-C-:B------:R-:W-:Y:S01]  /*3be0*/  FFMA.FTZ R65, R2.reuse, R65, -R72.reuse ;  /* 0x0000004102417223 */ /* 0x140fe20000010848 */
[C-C-:B------:R-:W-:Y:S01]  /*3bf0*/  FFMA.FTZ R82, R2.reuse, R93, -R72.reuse ;  /* 0x0000005d02527223 */ /* 0x140fe20000010848 */
[C-C-:B------:R-:W-:Y:S01]  /*3c00*/  FFMA.FTZ R92, R2.reuse, R95, -R72.reuse ;  /* 0x0000005f025c7223 */ /* 0x140fe20000010848 */
[C---:B------:R-:W-:Y:S01]  /*3c10*/  FFMA.FTZ R93, R2.reuse, R97, -R72 ;  /* 0x00000061025d7223 */ /* 0x040fe20000010848 */
[----:B------:R-:W3:Y:S01]  /*3c20*/  MUFU.EX2 R125, R125 ;  /* 0x0000007d007d7308 */ /* 0x000ee20000000800 */
[----:B-1----:R-:W-:Y:S01]  /*3c30*/  FADD.FTZ R63, R7, R46 ;  /* 0x0000002e073f7221 */ /* 0x002fe20000010000 */
[C-C-:B------:R-:W-:Y:S01]  /*3c40*/  FFMA.FTZ R23, R2.reuse, R99, -R72.reuse ;  /* 0x0000006302177223 */ /* 0x140fe20000010848 */
[C-C-:B------:R-:W-:Y:S01]  /*3c50*/  FFMA.FTZ R86, R2.reuse, R101, -R72.reuse ;  /* 0x0000006502567223 */ /* 0x140fe20000010848 */
[C-C-:B------:R-:W-:Y:S01]  /*3c60*/  FFMA.FTZ R95, R2.reuse, R103, -R72.reuse ;  /* 0x00000067025f7223 */ /* 0x140fe20000010848 */
[C-C-:B------:R-:W-:Y:S01]  /*3c70*/  FFMA.FTZ R100, R2.reuse, R105, -R72.reuse ;  /* 0x0000006902647223 */ /* 0x140fe20000010848 */
[C-C-:B------:R-:W-:Y:S01]  /*3c80*/  FFMA.FTZ R79, R2.reuse, R79, -R72.reuse ;  /* 0x0000004f024f7223 */ /* 0x140fe20000010848 */
[--C-:B------:R-:W-:Y:S01]  /*3c90*/  FFMA.FTZ R90, R2, R77, -R72.reuse ;  /* 0x0000004d025a7223 */ /* 0x100fe20000010848 */
[----:B------:R-:W1:Y:S01]  /*3ca0*/  MUFU.EX2 R11, R11 ;  /* 0x0000000b000b7308 */ /* 0x000e620000000800 */
[----:B--2---:R-:W-:Y:S01]  /*3cb0*/  FADD.FTZ R96, R76, R63 ;  /* 0x0000003f4c607221 */ /* 0x004fe20000010000 */
[C---:B------:R-:W-:Y:S01]  /*3cc0*/  FFMA.FTZ R63, R2.reuse, R67, -R72 ;  /* 0x00000043023f7223 */ /* 0x040fe20000010848 */
[----:B------:R-:W-:Y:S01]  /*3cd0*/  FADD.FTZ R67, R91, R98 ;  /* 0x000000625b437221 */ /* 0x000fe20000010000 */
[C-C-:B------:R-:W-:Y:S01]  /*3ce0*/  FFMA.FTZ R83, R2.reuse, R83, -R72.reuse ;  /* 0x0000005302537223 */ /* 0x140fe20000010848 */
[C-C-:B------:R-:W-:Y:S01]  /*3cf0*/  FFMA.FTZ R51, R2.reuse, R51, -R72.reuse ;  /* 0x0000003302337223 */ /* 0x140fe20000010848 */
[----:B------:R-:W-:Y:S01]  /*3d00*/  FFMA.FTZ R77, R2, R87, -R72 ;  /* 0x00000057024d7223 */ /* 0x000fe20000010848 */
[----:B------:R-:W-:Y:S01]  /*3d10*/  FADD.FTZ R98, R10, R67 ;  /* 0x000000430a627221 */ /* 0x000fe20000010000 */
[----:B------:R-:W2:Y:S01]  /*3d20*/  MUFU.EX2 R70, R70 ;  /* 0x0000004600467308 */ /* 0x000ea20000000800 */
[----:B---3--:R-:W-:Y:S01]  /*3d30*/  FADD.FTZ R96, R125, R96 ;  /* 0x000000607d607221 */ /* 0x008fe20000010000 */
[----:B------:R-:W-:Y:S01]  /*3d40*/  @!P1 VIADD R67, R85, 0x2e840 ;  /* 0x0002e84055439836 */ /* 0x000fe20000000000 */
[----:B------:R-:W-:Y:S01]  /*3d50*/  F2FP.SATFINITE.E4M3.F32.PACK_AB_MERGE_C R205, R127, R24, RZ ;  /* 0x000000187fcd723e */ /* 0x000fe200048070ff */
[C-C-:B------:R-:W-:Y:S01]  /*3d60*/  FFMA.FTZ R104, R2.reuse, R89, -R72.reuse ;  /* 0x0000005902687223 */ /* 0x140fe20000010848 */
[C-C-:B------:R-:W-:Y:S01]  /*3d70*/  FFMA.FTZ R71, R2.reuse, R71, -R72.reuse ;  /* 0x0000004702477223 */ /* 0x140fe20000010848 */
[C---:B------:R-:W-:Y:S01]  /*3d80*/  FFMA.FTZ R75, R2.reuse, R75, -R72 ;  /* 0x0000004b024b7223 */ /* 0x040fe20000010848 */
[----:B------:R-:W-:Y:S01]  /*3d90*/  @!P1 PRMT R67, RZ, 0x654, R67 ;  /* 0x00000654ff439816 */ /* 0x000fe20000000043 */
[----:B------:R-:W3:Y:S01]  /*3da0*/  MUFU.EX2 R80, R80 ;  /* 0x0000005000507308 */ /* 0x000ee20000000800 */
[----:B-1----:R-:W-:Y:S01]  /*3db0*/  FADD.FTZ R85, R11, R96 ;  /* 0x000000600b557221 */ /* 0x002fe20000010000 */
[C---:B------:R-:W-:Y:S01]  /*3dc0*/  FFMA.FTZ R96, R2.reuse, R61, -R72 ;  /* 0x0000003d02607223 */ /* 0x040fe20000010848 */
[----:B------:R-:W-:Y:S01]  /*3dd0*/  FADD.FTZ R61, R107, R98 ;  /* 0x000000626b3d7221 */ /* 0x000fe20000010000 */
[----:B------:R1:W-:Y:S01]  /*3de0*/  @!P1 SYNCS.ARRIVE.TRANS64.RED.A1T0 RZ, [R67+URZ], RZ ;  /* 0x000000ff43ff99a7 */ /* 0x0003e2000810043f */
[C-C-:B------:R-:W-:Y:S01]  /*3df0*/  FFMA.FTZ R47, R2.reuse, R47, -R72.reuse ;  /* 0x0000002f022f7223 */ /* 0x140fe20000010848 */
[----:B------:R-:W-:Y:S01]  /*3e00*/  FFMA.FTZ R73, R2, R73, -R72 ;  /* 0x0000004902497223 */ /* 0x000fe20000010848 */
[----:B------:R-:W-:Y:S01]  /*3e10*/  FADD.FTZ R106, R12, R61 ;  /* 0x0000003d0c6a7221 */ /* 0x000fe20000010000 */
[----:B------:R-:W4:Y:S01]  /*3e20*/  MUFU.EX2 R129, R129 ;  /* 0x0000008100817308 */ /* 0x000f220000000800 */
[----:B--2---:R-:W-:Y:S01]  /*3e30*/  FADD.FTZ R85, R70, R85 ;  /* 0x0000005546557221 */ /* 0x004fe20000010000 */
[----:B------:R-:W-:Y:S01]  /*3e40*/  F2FP.SATFINITE.E4M3.F32.PACK_AB_MERGE_C R205, R115, R14, R205 ;  /* 0x0000000e73cd723e */ /* 0x000fe200048070cd */
[----:B------:R-:W-:Y:S01]  /*3e50*/  FADD.FTZ R61, R119, R106 ;  /* 0x0000006a773d7221 */ /* 0x000fe20000010000 */
[C-C-:B------:R-:W-:Y:S01]  /*3e60*/  FFMA.FTZ R55, R2.reuse, R55, -R72.reuse ;  /* 0x0000003702377223 */ /* 0x140fe20000010848 */
[C-C-:B------:R-:W-:Y:S01]  /*3e70*/  FFMA.FTZ R49, R2.reuse, R49, -R72.reuse ;  /* 0x0000003102317223 */ /* 0x140fe20000010848 */
[--C-:B------:R-:W-:Y:S01]  /*3e80*/  FFMA.FTZ R59, R2, R59, -R72.reuse ;  /* 0x0000003b023b7223 */ /* 0x100fe20000010848 */
[----:B------:R-:W-:Y:S01]  /*3e90*/  FADD.FTZ R106, R14, R61 ;  /* 0x0000003d0e6a7221 */ /* 0x000fe20000010000 */
[----:B------:R-:W2:Y:S01]  /*3ea0*/  MUFU.EX2 R13, R13 ;  /* 0x0000000d000d7308 */ /* 0x000ea20000000800 */
[----:B---3--:R-:W-:Y:S01]  /*3eb0*/  FADD.FTZ R98, R80, R85 ;  /* 0x0000005550627221 */ /* 0x008fe20000010000 */
[C---:B------:R-:W-:Y:S01]  /*3ec0*/  FFMA.FTZ R53, R2.reuse, R53, -R72 ;  /* 0x0000003502357223 */ /* 0x040fe20000010848 */
[----:B-1----:R-:W-:Y:S01]  /*3ed0*/  FADD.FTZ R67, R115, R106 ;  /* 0x0000006a73437221 */ /* 0x002fe20000010000 */
[C-C-:B------:R-:W-:Y:S01]  /*3ee0*/  FFMA.FTZ R31, R2.reuse, R31, -R72.reuse ;  /* 0x0000001f021f7223 */ /* 0x140fe20000010848 */
[C-C-:B------:R-:W-:Y:S01]  /*3ef0*/  FFMA.FTZ R57, R2.reuse, R57, -R72.reuse ;  /* 0x0000003902397223 */ /* 0x140fe20000010848 */
[----:B------:R-:W-:Y:S01]  /*3f00*/  FFMA.FTZ R35, R2, R35, -R72 ;  /* 0x0000002302237223 */ /* 0x000fe20000010848 */
[----:B------:R-:W-:Y:S01]  /*3f10*/  FADD.FTZ R110, R24, R67 ;  /* 0x00000043186e7221 */ /* 0x000fe20000010000 */
[----:B------:R-:W1:Y:S01]  /*3f20*/  MUFU.EX2 R74, R74 ;  /* 0x0000004a004a7308 */ /* 0x000e620000000800 */
[----:B----4-:R-:W-:Y:S01]  /*3f30*/  FADD.FTZ R98, R129, R98 ;  /* 0x0000006281627221 */ /* 0x010fe20000010000 */
[----:B------:R-:W-:Y:S01]  /*3f40*/  F2FP.SATFINITE.E4M3.F32.PACK_AB_MERGE_C R76, R125, R76, RZ ;  /* 0x0000004c7d4c723e */ /* 0x000fe200048070ff */
[C-C-:B------:R-:W-:Y:S01]  /*3f50*/  FFMA.FTZ R39, R2.reuse, R39, -R72.reuse ;  /* 0x0000002702277223 */ /* 0x140fe20000010848 */
[C-C-:B------:R-:W-:Y:S01]  /*3f60*/  FFMA.FTZ R159, R2.reuse, R159, -R72.reuse ;  /* 0x0000009f029f7223 */ /* 0x140fe20000010848 */
[----:B------:R-:W-:Y:S01]  /*3f70*/  FFMA.FTZ R161, R2, R161, -R72 ;  /* 0x000000a102a17223 */ /* 0x000fe20000010848 */
[----:B------:R-:W-:Y:S01]  /*3f80*/  F2FP.SATFINITE.E4M3.F32.PACK_AB_MERGE_C R200, R46, R7, R76 ;  /* 0x000000072ec8723e */ /* 0x000fe2000480704c */
[C---:B------:R-:W-:Y:S01]  /*3f90*/  FFMA.FTZ R165, R2.reuse, R165, -R72 ;  /* 0x000000a502a57223 */ /* 0x040fe20000010848 */
[----:B------:R-:W3:Y:S01]  /*3fa0*/  MUFU.EX2 R21, R21 ;  /* 0x0000001500157308 */ /* 0x000ee20000000800 */
[----:B--2---:R-:W-:Y:S01]  /*3fb0*/  FADD.FTZ R61, R13, R98 ;  /* 0x000000620d3d7221 */ /* 0x004fe20000010000 */
[C---:B------:R-:W-:Y:S01]  /*3fc0*/  FFMA.FTZ R98, R2.reuse, R69, -R72 ;  /* 0x0000004502627223 */ /* 0x040fe20000010848 */
[----:B------:R-:W-:Y:S01]  /*3fd0*/  FADD.FTZ R69, R127, R110 ;  /* 0x0000006e7f457221 */ /* 0x000fe20000010000 */
[----:B------:R-:W-:Y:S01]  /*3fe0*/  F2FP.SATFINITE.E4M3.F32.PACK_AB_MERGE_C R80, R129, R80, RZ ;  /* 0x000000508150723e */ /* 0x000fe200048070ff */
[----:B------:R-:W-:Y:S01]  /*3ff0*/  FFMA.FTZ R169, R2, R169, -R72 ;  /* 0x000000a902a97223 */ /* 0x000fe20000010848 */
[----:B------:R-:W-:-:S02]  /*4000*/  IMAD.MOV.U32 R43, RZ, RZ, R25 ;  /* 0x000000ffff2b7224 */ /* 0x000fc400078e0019 */
[----:B------:R-:W2:Y:S01]  /*4010*/  MUFU.EX2 R84, R84 ;  /* 0x0000005400547308 */ /* 0x000ea20000000800 */
[----:B-1----:R-:W-:Y:S01]  /*4020*/  FADD.FTZ R108, R74, R61 ;  /* 0x0000003d4a6c7221 */ /* 0x002fe20000010000 */
[----:B------:R-:W-:Y:S01]  /*4030*/  FFMA.FTZ R61, R2, R45, -R72 ;  /* 0x0000002d023d7223 */ /* 0x000fe20000010848 */
[----:B------:R-:W-:Y:S01]  /*4040*/  F2FP.SATFINITE.E4M3.F32.PACK_AB_MERGE_C R202, R70, R11, R80 ;  /* 0x0000000b46ca723e */ /* 0x000fe20004807050 */
[--C-:B------:R-:W-:Y:S02]  /*4050*/  IMAD.MOV.U32 R46, RZ, RZ, R25.reuse ;  /* 0x000000ffff2e7224 */ /* 0x100fe400078e0019 */
[--C-:B------:R-:W-:Y:S02]  /*4060*/  IMAD.MOV.U32 R70, RZ, RZ, R25.reuse ;  /* 0x000000ffff467224 */ /* 0x100fe400078e0019 */
[----:B------:R-:W1:Y:S01]  /*4070*/  MUFU.EX2 R20, R20 ;  /* 0x0000001400147308 */ /* 0x000e620000000800 */
[----:B---3--:R-:W-:Y:S01]  /*4080*/  FADD.FTZ R67, R21, R108 ;  /* 0x0000006c15437221 */ /* 0x008fe20000010000 */
[----:B------:R-:W-:-:S02]  /*4090*/  IMAD.MOV.U32 R76, RZ, RZ, R25 ;  /* 0x000000ffff4c7224 */ /* 0x000fc400078e0019 */
[--C-:B------:R-:W-:Y:S02]  /*40a0*/  IMAD.MOV.U32 R80, RZ, RZ, R25.reuse ;  /* 0x000000ffff507224 */ /* 0x100fe400078e0019 */
[----:B------:R-:W-:Y:S02]  /*40b0*/  IMAD.MOV.U32 R85, RZ, RZ, R25 ;  /* 0x000000ffff557224 */ /* 0x000fe400078e0019 */
[----:B------:R-:W-:Y:S01]  /*40c0*/  MUFU.EX2 R15, R15 ;  /* 0x0000000f000f7308 */ /* 0x000fe20000000800 */
[C---:B--2---:R-:W-:Y:S01]  /*40d0*/  FADD.FTZ R108, R84.reuse, R67 ;  /* 0x00000043546c7221 */ /* 0x044fe20000010000 */
[----:B------:R-:W-:Y:S01]  /*40e0*/  F2FP.SATFINITE.E4M3.F32.PACK_AB_MERGE_C R84, R84, R21, RZ ;  /* 0x000000155454723e */ /* 0x000fe200048070ff */
[----:B------:R-:W-:-:S03]  /*40f0*/  IMAD.MOV.U32 R87, RZ, RZ, R25 ;  /* 0x000000ffff577224 */ /* 0x000fc600078e0019 */
[----:B------:R-:W-:Y:S01]  /*4100*/  F2FP.SATFINITE.E4M3.F32.PACK_AB_MERGE_C R204, R74, R13, R84 ;  /* 0x0000000d4acc723e */ /* 0x000fe20004807054 */
[----:B------:R-:W-:Y:S01]  /*4110*/  IMAD.MOV.U32 R74, RZ, RZ, R25 ;  /* 0x000000ffff4a7224 */ /* 0x000fe200078e0019 */
[----:B------:R-:W2:Y:S01]  /*4120*/  MUFU.EX2 R123, R123 ;  /* 0x0000007b007b7308 */ /* 0x000ea20000000800 */
[----:B-1----:R-:W-:Y:S01]  /*4130*/  FADD.FTZ R110, R20, R69 ;  /* 0x00000045146e7221 */ /* 0x002fe20000010000 */
[----:B------:R-:W-:-:S06]  /*4140*/  IMAD.MOV.U32 R84, RZ, RZ, R25 ;  /* 0x000000ffff547224 */ /* 0x000fcc00078e0019 */
[----:B------:R-:W-:Y:S08]  /*4150*/  MUFU.EX2 R78, R78 ;  /* 0x0000004e004e7308 */ /* 0x000ff00000000800 */
[----:B------:R-:W1:Y:S01]  /*4160*/  MUFU.EX2 R26, R26 ;  /* 0x0000001a001a7308 */ /* 0x000e620000000800 */
[----:B--2---:R-:W-:-:S07]  /*4170*/  FADD.FTZ R67, R123, R110 ;  /* 0x0000006e7b437221 */ /* 0x004fce0000010000 */
[----:B------:R-:W-:Y:S08]  /*4180*/  MUFU.EX2 R27, R27 ;  /* 0x0000001b001b7308 */ /* 0x000ff00000000800 */
[----:B------:R-:W2:Y:S01]  /*4190*/  MUFU.EX2 R131, R131 ;  /* 0x0000008300837308 */ /* 0x000ea20000000800 */
[----:B-1----:R-:W-:-:S07]  /*41a0*/  FADD.FTZ R110, R26, R67 ;  /* 0x000000431a6e7221 */ /* 0x002fce0000010000 */
[----:B------:R-:W-:Y:S08]  /*41b0*/  MUFU.EX2 R88, R88 ;  /* 0x0000005800587308 */ /* 0x000ff00000000800 */
[----:B------:R-:W1:Y:S01]  /*41c0*/  MUFU.EX2 R28, R197 ;  /* 0x000000c5001c7308 */ /* 0x000e620000000800 */
[----:B--2---:R-:W-:-:S07]  /*41d0*/  FADD.FTZ R67, R131, R110 ;  /* 0x0000006e83437221 */ /* 0x004fce0000010000 */
[----:B------:R-:W2:Y:S08]  /*41e0*/  MUFU.EX2 R19, R19 ;  /* 0x0000001300137308 */ /* 0x000eb00000000800 */
[----:B------:R3:W-:Y:S01]  /*41f0*/  MUFU.EX2 R106, R65 ;  /* 0x00000041006a7308 */ /* 0x0007e20000000800 */
[----:B-1----:R-:W-:-:S07]  /*4200*/  FADD.FTZ R110, R28, R67 ;  /* 0x000000431c6e7221 */ /* 0x002fce0000010000 */
[----:B------:R-:W1:Y:S01]  /*4210*/  MUFU.EX2 R135, R135 ;  /* 0x0000008700877308 */ /* 0x000e620000000800 */
[----:B---3--:R-:W-:-:S04]  /*4220*/  FADD.FTZ R65, R15, R108 ;  /* 0x0000006c0f417221 */ /* 0x008fc80000010000 */
[----:B------:R-:W-:-:S03]  /*4230*/  FADD.FTZ R108, R78, R65 ;  /* 0x000000414e6c7221 */ /* 0x000fc60000010000 */
[----:B------:R-:W3:Y:S01]  /*4240*/  MUFU.EX2 R82, R82 ;  /* 0x0000005200527308 */ /* 0x000ee20000000800 */
[----:B------:R-:W-:-:S04]  /*4250*/  FADD.FTZ R65, R27, R108 ;  /* 0x0000006c1b417221 */ /* 0x000fc80000010000 */
[----:B------:R-:W-:Y:S01]  /*4260*/  FADD.FTZ R108, R88, R65 ;  /* 0x00000041586c7221 */ /* 0x000fe20000010000 */
[----:B------:R-:W-:Y:S01]  /*4270*/  FFMA.FTZ R65, R2, R29, -R72 ;  /* 0x0000001d02417223 */ /* 0x000fe20000010848 */
[----:B------:R-:W-:Y:S01]  /*4280*/  F2FP.SATFINITE.E4M3.F32.PACK_AB_MERGE_C R88, R88, R27, RZ ;  /* 0x0000001b5858723e */ /* 0x000fe200048070ff */
[----:B------:R4:W5:Y:S01]  /*4290*/  MUFU.EX2 R30, R177 ;  /* 0x000000b1001e7308 */ /* 0x0009620000000800 */
[----:B--2---:R-:W-:Y:S01]  /*42a0*/  FADD.FTZ R67, R19, R108 ;  /* 0x0000006c13437221 */ /* 0x004fe20000010000 */
[----:B-1----:R-:W-:Y:S01]  /*42b0*/  FADD.FTZ R29, R135, R110 ;  /* 0x0000006e871d7221 */ /* 0x002fe20000010000 */
[----:B------:R-:W-:Y:S01]  /*42c0*/  FFMA.FTZ R72, R2, R175, -R72 ;  /* 0x000000af02487223 */ /* 0x000fe20000010848 */
[----:B------:R-:W-:Y:S01]  /*42d0*/  F2FP.SATFINITE.E4M3.F32.PACK_AB_MERGE_C R206, R78, R15, R88 ;  /* 0x0000000f4ece723e */ /* 0x000fe20004807058 */
[----:B------:R-:W-:-:S03]  /*42e0*/  IMAD.MOV.U32 R78, RZ, RZ, R25 ;  /* 0x000000ffff4e7224 */ /* 0x000fc600078e0019 */
[----:B------:R-:W1:Y:S01]  /*42f0*/  MUFU.EX2 R92, R92 ;  /* 0x0000005c005c7308 */ /* 0x000e620000000800 */
[----:B---3--:R-:W-:Y:S01]  /*4300*/  FADD.FTZ R67, R82, R67 ;  /* 0x0000004352437221 */ /* 0x008fe20000010000 */
[C-C-:B----4-:R-:W-:Y:S01]  /*4310*/  FFMA.FTZ R177, R2.reuse, R38, -R235.reuse ;  /* 0x0000002602b17223 */ /* 0x150fe200000108eb */
[----:B------:R-:W-:-:S05]  /*4320*/  FFMA.FTZ R38, R2, R233, -R235 ;  /* 0x000000e902267223 */ /* 0x000fca00000108eb */
[----:B------:R-:W2:Y:S01]  /*4330*/  MUFU.EX2 R139, R139 ;  /* 0x0000008b008b7308 */ /* 0x000ea20000000800 */
[----:B-----5:R-:W-:-:S07]  /*4340*/  FADD.FTZ R112, R30, R29 ;  /* 0x0000001d1e707221 */ /* 0x020fce0000010000 */
[----:B------:R-:W3:Y:S01]  /*4350*/  MUFU.EX2 R93, R93 ;  /* 0x0000005d005d7308 */ /* 0x000ee20000000800 */
[----:B-1----:R-:W-:-:S07]  /*4360*/  FADD.FTZ R110, R92, R67 ;  /* 0x000000435c6e7221 */ /* 0x002fce0000010000 */
[----:B------:R-:W1:Y:S01]  /*4370*/  MUFU.EX2 R32, R185 ;  /* 0x000000b900207308 */ /* 0x000e620000000800 */
[----:B--2---:R-:W-:-:S07]  /*4380*/  FADD.FTZ R67, R139, R112 ;  /* 0x000000708b437221 */ /* 0x004fce0000010000 */
[----:B------:R-:W2:Y:S01]  /*4390*/  MUFU.EX2 R23, R23 ;  /* 0x0000001700177308 */ /* 0x000ea20000000800 */
[C---:B---3--:R-:W-:Y:S01]  /*43a0*/  FADD.FTZ R110, R93.reuse, R110 ;  /* 0x0000006e5d6e7221 */ /* 0x048fe20000010000 */
[----:B------:R-:W-:-:S04]  /*43b0*/  F2FP.SATFINITE.E4M3.F32.PACK_AB_MERGE_C R92, R93, R92, RZ ;  /* 0x0000005c5d5c723e */ /* 0x000fc800048070ff */
[----:B------:R-:W-:Y:S01]  /*43c0*/  F2FP.SATFINITE.E4M3.F32.PACK_AB_MERGE_C R208, R82, R19, R92 ;  /* 0x0000001352d0723e */ /* 0x000fe2000480705c */
[----:B------:R-:W-:Y:S01]  /*43d0*/  IMAD.MOV.U32 R82, RZ, RZ, R25 ;  /* 0x000000ffff527224 */ /* 0x000fe200078e0019 */
[----:B------:R-:W3:Y:S01]  /*43e0*/  MUFU.EX2 R141, R141 ;  /* 0x0000008d008d7308 */ /* 0x000ee20000000800 */
[----:B-1----:R-:W-:-:S07]  /*43f0*/  FADD.FTZ R112, R32, R67 ;  /* 0x0000004320707221 */ /* 0x002fce0000010000 */
[----:B------:R-:W1:Y:S01]  /*4400*/  MUFU.EX2 R86, R86 ;  /* 0x0000005600567308 */ /* 0x000e620000000800 */
[----:B--2---:R-:W-:-:S07]  /*4410*/  FADD.FTZ R67, R23, R110 ;  /* 0x0000006e17437221 */ /* 0x004fce0000010000 */
[----:B------:R-:W2:Y:S01]  /*4420*/  MUFU.EX2 R34, R193 ;  /* 0x000000c100227308 */ /* 0x000ea20000000800 */
[----:B---3--:R-:W-:-:S07]  /*4430*/  FADD.FTZ R69, R141, R112 ;  /* 0x000000708d457221 */ /* 0x008fce0000010000 */
[----:B------:R-:W-:Y:S01]  /*4440*/  MUFU.EX2 R95, R95 ;  /* 0x0000005f005f7308 */ /* 0x000fe20000000800 */
[----:B-1----:R-:W-:-:S07]  /*4450*/  FADD.FTZ R110, R86, R67 ;  /* 0x00000043566e7221 */ /* 0x002fce0000010000 */
[----:B------:R-:W1:Y:S01]  /*4460*/  MUFU.EX2 R145, R145 ;  /* 0x0000009100917308 */ /* 0x000e620000000800 */
[----:B--2---:R-:W-:Y:S01]  /*4470*/  FADD.FTZ R112, R34, R69 ;  /* 0x0000004522707221 */ /* 0x004fe20000010000 */
[----:B------:R-:W-:-:S06]  /*4480*/  IMAD.MOV.U32 R69, RZ, RZ, R25 ;  /* 0x000000ffff457224 */ /* 0x000fcc00078e0019 */
[----:B------:R-:W-:Y:S08]  /*4490*/  MUFU.EX2 R100, R100 ;  /* 0x0000006400647308 */ /* 0x000ff00000000800 */
[----:B------:R-:W2:Y:S01]  /*44a0*/  MUFU.EX2 R42, R183 ;  /* 0x000000b7002a7308 */ /* 0x000ea20000000800 */
[C---:B-1----:R-:W-:Y:S01]  /*44b0*/  FADD.FTZ R67, R145.reuse, R112 ;  /* 0x0000007091437221 */ /* 0x042fe20000010000 */
[----:B------:R-:W-:Y:S01]  /*44c0*/  F2FP.SATFINITE.E4M3.F32.PACK_AB_MERGE_C R211, R145, R34, RZ ;  /* 0x0000002291d3723e */ /* 0x000fe200048070ff */
[----:B------:R-:W-:-:S03]  /*44d0*/  IMAD.MOV.U32 R34, RZ, RZ, R25 ;  /* 0x000000ffff227224 */ /* 0x000fc600078e0019 */
[----:B------:R-:W-:Y:S01]  /*44e0*/  F2FP.SATFINITE.E4M3.F32.PACK_AB_MERGE_C R211, R141, R32, R211 ;  /* 0x000000208dd3723e */ /* 0x000fe200048070d3 */
[----:B------:R-:W-:Y:S01]  /*44f0*/  IMAD.MOV.U32 R32, RZ, RZ, R25 ;  /* 0x000000ffff207224 */ /* 0x000fe200078e0019 */
[----:B------:R-:W-:Y:S08]  /*4500*/  MUFU.EX2 R79, R79 ;  /* 0x0000004f004f7308 */ /* 0x000ff00000000800 */
[----:B------:R-:W-:Y:S01]  /*4510*/  MUFU.EX2 R143, R143 ;  /* 0x0000008f008f7308 */ /* 0x000fe20000000800 */
[----:B--2---:R-:W-:Y:S01]  /*4520*/  FADD.FTZ R24, R42, R67 ;  /* 0x000000432a187221 */ /* 0x004fe20000010000 */
[----:B------:R-:W-:-:S06]  /*4530*/  IMAD.MOV.U32 R67, RZ, RZ, R25 ;  /* 0x000000ffff437224 */ /* 0x000fcc00078e0019 */
[----:B------:R-:W-:Y:S08]  /*4540*/  MUFU.EX2 R90, R90 ;  /* 0x0000005a005a7308 */ /* 0x000ff00000000800 */
[----:B------:R-:W-:Y:S08]  /*4550*/  MUFU.EX2 R52, R52 ;  /* 0x0000003400347308 */ /* 0x000ff00000000800 */
[----:B------:R-:W-:Y:S08]  /*4560*/  MUFU.EX2 R83, R83 ;  /* 0x0000005300537308 */ /* 0x000ff00000000800 */
[----:B------:R1:W-:Y:S08]  /*4570*/  MUFU.EX2 R29, R51 ;  /* 0x00000033001d7308 */ /* 0x0003f00000000800 */
[----:B------:R-:W2:Y:S01]  /*4580*/  MUFU.EX2 R149, R149 ;  /* 0x0000009500957308 */ /* 0x000ea20000000800 */
[----:B-1----:R-:W-:Y:S01]  /*4590*/  FADD.FTZ R51, R95, R110 ;  /* 0x0000006e5f337221 */ /* 0x002fe20000010000 */
[----:B------:R-:W-:-:S04]  /*45a0*/  F2FP.SATFINITE.E4M3.F32.PACK_AB_MERGE_C R95, R100, R95, RZ ;  /* 0x0000005f645f723e */ /* 0x000fc800048070ff */
[----:B------:R-:W-:Y:S01]  /*45b0*/  F2FP.SATFINITE.E4M3.F32.PACK_AB_MERGE_C R210, R86, R23, R95 ;  /* 0x0000001756d2723e */ /* 0x000fe2000480705f */
[----:B------:R-:W-:Y:S01]  /*45c0*/  IMAD.MOV.U32 R86, RZ, RZ, R25 ;  /* 0x000000ffff567224 */ /* 0x000fe200078e0019 */
[----:B------:R1:W-:Y:S08]  /*45d0*/  MUFU.EX2 R60, R203 ;  /* 0x000000cb003c7308 */ /* 0x0003f00000000800 */
[----:B------:R-:W3:Y:S01]  /*45e0*/  MUFU.EX2 R102, R102 ;  /* 0x0000006600667308 */ /* 0x000ee20000000800 */
[----:B-1----:R-:W-:Y:S01]  /*45f0*/  F2FP.SATFINITE.E4M3.F32.PACK_AB_MERGE_C R203, R119, R12, RZ ;  /* 0x0000000c77cb723e */ /* 0x002fe200048070ff */
[----:B------:R-:W-:Y:S01]  /*4600*/  FADD.FTZ R12, R100, R51 ;  /* 0x00000033640c7221 */ /* 0x000fe20000010000 */
[----:B--2---:R-:W-:-:S02]  /*4610*/  F2FP.SATFINITE.E4M3.F32.PACK_AB_MERGE_C R213, R149, R52, RZ ;  /* 0x0000003495d5723e */ /* 0x004fc400048070ff */
[----:B------:R-:W-:Y:S01]  /*4620*/  F2FP.SATFINITE.E4M3.F32.PACK_AB_MERGE_C R203, R107, R10, R203 ;  /* 0x0000000a6bcb723e */ /* 0x000fe200048070cb */
[----:B------:R-:W-:Y:S01]  /*4630*/  FADD.FTZ R51, R79, R12 ;  /* 0x0000000c4f337221 */ /* 0x000fe20000010000 */
[----:B------:R-:W-:Y:S01]  /*4640*/  F2FP.SATFINITE.E4M3.F32.PACK_AB_MERGE_C R213, R143, R42, R213 ;  /* 0x0000002a8fd5723e */ /* 0x000fe200048070d5 */
[----:B------:R1:W-:Y:S01]  /*4650*/  MUFU.EX2 R50, R167 ;  /* 0x000000a700327308 */ /* 0x0003e20000000800 */
[----:B------:R-:W-:-:S07]  /*4660*/  IMAD.MOV.U32 R42, RZ, RZ, R25 ;  /* 0x000000ffff2a7224 */ /* 0x000fce00078e0019 */
[----:B------:R-:W2:Y:S01]  /*4670*/  MUFU.EX2 R77, R77 ;  /* 0x0000004d004d7308 */ /* 0x000ea20000000800 */
[----:B-1----:R-:W-:-:S07]  /*4680*/  FFMA.FTZ R167, R2, R225, -R235 ;  /* 0x000000e102a77223 */ /* 0x002fce00000108eb */
[----:B------:R-:W1:Y:S08]  /*4690*/  MUFU.EX2 R147, R147 ;  /* 0x0000009300937308 */ /* 0x000e700000000800 */
[----:B------:R4:W-:Y:S08]  /*46a0*/  MUFU.EX2 R8, R61 ;  /* 0x0000003d00087308 */ /* 0x0009f00000000800 */
[----:B------:R-:W5:Y:S01]  /*46b0*/  MUFU.EX2 R94, R94 ;  /* 0x0000005e005e7308 */ /* 0x000f620000000800 */
[----:B----4-:R-:W-:Y:S01]  /*46c0*/  FADD.FTZ R61, R143, R24 ;  /* 0x000000188f3d7221 */ /* 0x010fe20000010000 */
[----:B------:R-:W-:-:S04]  /*46d0*/  FADD.FTZ R24, R90, R51 ;  /* 0x000000335a187221 */ /* 0x000fc80000010000 */
[----:B------:R-:W-:Y:S01]  /*46e0*/  FADD.FTZ R51, R83, R24 ;  /* 0x0000001853337221 */ /* 0x000fe20000010000 */
[C---:B---3--:R-:W-:Y:S01]  /*46f0*/  F2FP.SATFINITE.E4M3.F32.PACK_AB_MERGE_C R83, R102.reuse, R83, RZ ;  /* 0x000000536653723e */ /* 0x048fe200048070ff */
[----:B------:R3:W-:Y:S02]  /*4700*/  MUFU.EX2 R62, R207 ;  /* 0x000000cf003e7308 */ /* 0x0007e40000000800 */
[----:B------:R-:W-:Y:S01]  /*4710*/  FADD.FTZ R24, R102, R51 ;  /* 0x0000003366187221 */ /* 0x000fe20000010000 */
[----:B------:R-:W-:Y:S01]  /*4720*/  F2FP.SATFINITE.E4M3.F32.PACK_AB_MERGE_C R212, R90, R79, R83 ;  /* 0x0000004f5ad4723e */ /* 0x000fe20004807053 */
[--C-:B------:R-:W-:Y:S02]  /*4730*/  IMAD.MOV.U32 R51, RZ, RZ, R25.reuse ;  /* 0x000000ffff337224 */ /* 0x100fe400078e0019 */
[----:B--2---:R-:W-:Y:S01]  /*4740*/  FADD.FTZ R21, R77, R24 ;  /* 0x000000184d157221 */ /* 0x004fe20000010000 */
[----:B------:R-:W-:Y:S01]  /*4750*/  IMAD.MOV.U32 R79, RZ, RZ, R25 ;  /* 0x000000ffff4f7224 */ /* 0x000fe200078e0019 */
[----:B------:R-:W-:Y:S01]  /*4760*/  MUFU.EX2 R56, R56 ;  /* 0x0000003800387308 */ /* 0x000fe20000000800 */
[----:B---3--:R-:W-:Y:S01]  /*4770*/  F2FP.SATFINITE.E4M3.F32.PACK_AB_MERGE_C R207, R131, R26, RZ ;  /* 0x0000001a83cf723e */ /* 0x008fe200048070ff */
[----:B------:R-:W-:Y:S01]  /*4780*/  FADD.FTZ R26, R52, R61 ;  /* 0x0000003d341a7221 */ /* 0x000fe20000010000 */
[----:B------:R-:W-:-:S02]  /*4790*/  IMAD.MOV.U32 R52, RZ, RZ, R25 ;  /* 0x000000ffff347224 */ /* 0x000fc400078e0019 */
[----:B------:R-:W-:Y:S01]  /*47a0*/  F2FP.SATFINITE.E4M3.F32.PACK_AB_MERGE_C R207, R123, R20, R207 ;  /* 0x000000147bcf723e */ /* 0x000fe200048070cf */
[----:B------:R-:W-:Y:S01]  /*47b0*/  FADD.FTZ R149, R149, R26 ;  /* 0x0000001a95957221 */ /* 0x000fe20000010000 */
[--C-:B------:R-:W-:Y:S01]  /*47c0*/  IMAD.MOV.U32 R61, RZ, RZ, R25.reuse ;  /* 0x000000ffff3d7224 */ /* 0x100fe200078e0019 */
[----:B------:R-:W2:Y:S01]  /*47d0*/  MUFU.EX2 R81, R81 ;  /* 0x0000005100517308 */ /* 0x000ea20000000800 */
[----:B------:R-:W-:Y:S02]  /*47e0*/  IMAD.MOV.U32 R83, RZ, RZ, R25 ;  /* 0x000000ffff537224 */ /* 0x000fe400078e0019 */
[----:B------:R-:W-:-:S04]  /*47f0*/  FADD.FTZ R26, R50, R149 ;  /* 0x00000095321a7221 */ /* 0x000fc80000010000 */
[----:B-1----:R-:W-:Y:S01]  /*4800*/  FADD.FTZ R27, R147, R26 ;  /* 0x0000001a931b7221 */ /* 0x002fe20000010000 */
[----:B-----5:R-:W-:Y:S01]  /*4810*/  FADD.FTZ R26, R94, R21 ;  /* 0x000000155e1a7221 */ /* 0x020fe20000010000 */
[----:B------:R-:W-:Y:S08]  /*4820*/  MUFU.EX2 R153, R153 ;  /* 0x0000009900997308 */ /* 0x000ff00000000800 */
[----:B------:R-:W1:Y:S01]  /*4830*/  MUFU.EX2 R104, R104 ;  /* 0x0000006800687308 */ /* 0x000e620000000800 */
[----:B--2---:R-:W-:-:S07]  /*4840*/  FADD.FTZ R21, R81, R26 ;  /* 0x0000001a51157221 */ /* 0x004fce0000010000 */
[----:B------:R-:W2:Y:S08]  /*4850*/  MUFU.EX2 R63, R63 ;  /* 0x0000003f003f7308 */ /* 0x000eb00000000800 */
[----:B------:R-:W-:Y:S01]  /*4860*/  MUFU.EX2 R151, R151 ;  /* 0x0000009700977308 */ /* 0x000fe20000000800 */
[C---:B-1----:R-:W-:Y:S01]  /*4870*/  F2FP.SATFINITE.E4M3.F32.PACK_AB_MERGE_C R81, R104.reuse, R81, RZ ;  /* 0x000000516851723e */ /* 0x042fe200048070ff */
[----:B------:R-:W-:-:S03]  /*4880*/  FADD.FTZ R104, R104, R21 ;  /* 0x0000001568687221 */ /* 0x000fc60000010000 */
[----:B------:R-:W-:Y:S01]  /*4890*/  F2FP.SATFINITE.E4M3.F32.PACK_AB_MERGE_C R214, R94, R77, R81 ;  /* 0x0000004d5ed6723e */ /* 0x000fe20004807051 */
[--C-:B------:R-:W-:Y:S02]  /*48a0*/  IMAD.MOV.U32 R77, RZ, RZ, R25.reuse ;  /* 0x000000ffff4d7224 */ /* 0x100fe400078e0019 */
[----:B------:R-:W1:Y:S01]  /*48b0*/  MUFU.EX2 R96, R96 ;  /* 0x0000006000607308 */ /* 0x000e620000000800 */
[----:B--2---:R-:W-:Y:S01]  /*48c0*/  FADD.FTZ R21, R63, R104 ;  /* 0x000000683f157221 */ /* 0x004fe20000010000 */
[----:B------:R-:W-:-:S06]  /*48d0*/  IMAD.MOV.U32 R81, RZ, RZ, R25 ;  /* 0x000000ffff517224 */ /* 0x000fcc00078e0019 */
[----:B------:R2:W-:Y:S08]  /*48e0*/  MUFU.EX2 R33, R209 ;  /* 0x000000d100217308 */ /* 0x0005f00000000800 */
[----:B------:R-:W3:Y:S01]  /*48f0*/  MUFU.EX2 R58, R191 ;  /* 0x000000bf003a7308 */ /* 0x000ee20000000800 */
[----:B--2---:R-:W-:Y:S01]  /*4900*/  F2FP.SATFINITE.E4M3.F32.PACK_AB_MERGE_C R209, R139, R30, RZ ;  /* 0x0000001e8bd1723e */ /* 0x004fe200048070ff */
[----:B------:R-:W-:Y:S01]  /*4910*/  FADD.FTZ R30, R56, R27 ;  /* 0x0000001b381e7221 */ /* 0x000fe20000010000 */
[----:B------:R-:W-:Y:S01]  /*4920*/  F2FP.SATFINITE.E4M3.F32.PACK_AB_MERGE_C R56, R153, R56, RZ ;  /* 0x000000389938723e */ /* 0x000fe200048070ff */
[----:B-1----:R-:W-:Y:S01]  /*4930*/  FADD.FTZ R10, R96, R21 ;  /* 0x00000015600a7221 */ /* 0x002fe20000010000 */
[----:B------:R-:W-:Y:S01]  /*4940*/  F2FP.SATFINITE.E4M3.F32.PACK_AB_MERGE_C R209, R135, R28, R209 ;  /* 0x0000001c87d1723e */ /* 0x000fe200048070d1 */
[----:B------:R-:W-:Y:S01]  /*4950*/  FADD.FTZ R153, R153, R30 ;  /* 0x0000001e99997221 */ /* 0x000fe20000010000 */
[----:B------:R-:W-:Y:S01]  /*4960*/  F2FP.SATFINITE.E4M3.F32.PACK_AB_MERGE_C R215, R147, R50, R56 ;  /* 0x0000003293d7723e */ /* 0x000fe20004807038 */
[----:B------:R-:W1:Y:S01]  /*4970*/  MUFU.EX2 R71, R71 ;  /* 0x0000004700477308 */ /* 0x000e620000000800 */
[----:B------:R-:W-:-:S02]  /*4980*/  IMAD.MOV.U32 R28, RZ, RZ, R25 ;  /* 0x000000ffff1c7224 */ /* 0x000fc400078e0019 */
[----:B------:R-:W-:Y:S01]  /*4990*/  FADD.FTZ R26, R54, R153 ;  /* 0x00000099361a7221 */ /* 0x000fe20000010000 */
[--C-:B------:R-:W-:Y:S02]  /*49a0*/  IMAD.MOV.U32 R30, RZ, RZ, R25.reuse ;  /* 0x000000ffff1e7224 */ /* 0x100fe400078e0019 */
[--C-:B------:R-:W-:Y:S02]  /*49b0*/  IMAD.MOV.U32 R50, RZ, RZ, R25.reuse ;  /* 0x000000ffff327224 */ /* 0x100fe400078e0019 */
[----:B------:R-:W-:Y:S01]  /*49c0*/  FADD.FTZ R27, R151, R26 ;  /* 0x0000001a971b7221 */ /* 0x000fe20000010000 */
[----:B------:R-:W-:Y:S01]  /*49d0*/  IMAD.MOV.U32 R56, RZ, RZ, R25 ;  /* 0x000000ffff387224 */ /* 0x000fe200078e0019 */
[----:B------:R-:W2:Y:S02]  /*49e0*/  MUFU.EX2 R155, R155 ;  /* 0x0000009b009b7308 */ /* 0x000ea40000000800 */
[----:B---3--:R-:W-:-:S06]  /*49f0*/  FADD.FTZ R14, R58, R27 ;  /* 0x0000001b3a0e7221 */ /* 0x008fcc0000010000 */
[----:B------:R-:W3:Y:S01]  /*4a00*/  MUFU.EX2 R45, R75 ;  /* 0x0000004b002d7308 */ /* 0x000ee20000000800 */
[----:B-1----:R-:W-:Y:S01]  /*4a10*/  FADD.FTZ R21, R71, R10 ;  /* 0x0000000a47157221 */ /* 0x002fe20000010000 */
[----:B------:R-:W-:-:S03]  /*4a20*/  F2FP.SATFINITE.E4M3.F32.PACK_AB_MERGE_C R71, R106, R71, RZ ;  /* 0x000000476a47723e */ /* 0x000fc600048070ff */
[----:B------:R-:W-:Y:S01]  /*4a30*/  FADD.FTZ R106, R106, R21 ;  /* 0x000000156a6a7221 */ /* 0x000fe20000010000 */
[----:B------:R-:W-:Y:S01]  /*4a40*/  F2FP.SATFINITE.E4M3.F32.PACK_AB_MERGE_C R216, R96, R63, R71 ;  /* 0x0000003f60d8723e */ /* 0x000fe20004807047 */
[--C-:B------:R-:W-:Y:S01]  /*4a50*/  IMAD.MOV.U32 R63, RZ, RZ, R25.reuse ;  /* 0x000000ffff3f7224 */ /* 0x100fe200078e0019 */
[----:B------:R-:W1:Y:S01]  /*4a60*/  MUFU.EX2 R157, R157 ;  /* 0x0000009d009d7308 */ /* 0x000e620000000800 */
[C---:B--2---:R-:W-:Y:S01]  /*4a70*/  F2FP.SATFINITE.E4M3.F32.PACK_AB_MERGE_C R58, R155.reuse, R58, RZ ;  /* 0x0000003a9b3a723e */ /* 0x044fe200048070ff */
[----:B------:R-:W-:Y:S01]  /*4a80*/  FADD.FTZ R155, R155, R14 ;  /* 0x0000000e9b9b7221 */ /* 0x000fe20000010000 */
[----:B------:R-:W-:Y:S02]  /*4a90*/  IMAD.MOV.U32 R71, RZ, RZ, R25 ;  /* 0x000000ffff477224 */ /* 0x000fe400078e0019 */
[----:B------:R-:W-:Y:S01]  /*4aa0*/  F2FP.SATFINITE.E4M3.F32.PACK_AB_MERGE_C R217, R151, R54, R58 ;  /* 0x0000003697d9723e */ /* 0x000fe2000480703a */
[----:B------:R-:W-:Y:S01]  /*4ab0*/  FADD.FTZ R10, R60, R155 ;  /* 0x0000009b3c0a7221 */ /* 0x000fe20000010000 */
[--C-:B------:R-:W-:Y:S01]  /*4ac0*/  IMAD.MOV.U32 R54, RZ, RZ, R25.reuse ;  /* 0x000000ffff367224 */ /* 0x100fe200078e0019 */
[----:B------:R-:W2:Y:S01]  /*4ad0*/  MUFU.EX2 R98, R98 ;  /* 0x0000006200627308 */ /* 0x000ea20000000800 */
[----:B---3--:R-:W-:Y:S01]  /*4ae0*/  FADD.FTZ R21, R45, R106 ;  /* 0x0000006a2d157221 */ /* 0x008fe20000010000 */
[----:B------:R-:W-:-:S02]  /*4af0*/  IMAD.MOV.U32 R58, RZ, RZ, R25 ;  /* 0x000000ffff3a7224 */ /* 0x000fc400078e0019 */
[----:B------:R-:W-:-:S04]  /*4b00*/  IMAD.MOV.U32 R75, RZ, RZ, R25 ;  /* 0x000000ffff4b7224 */ /* 0x000fc800078e0019 */
[----:B------:R-:W3:Y:S01]  /*4b10*/  MUFU.EX2 R47, R47 ;  /* 0x0000002f002f7308 */ /* 0x000ee20000000800 */
[----:B-1----:R-:W-:-:S04]  /*4b20*/  FADD.FTZ R27, R157, R10 ;  /* 0x0000000a9d1b7221 */ /* 0x002fc80000010000 */
[----:B------:R-:W-:Y:S01]  /*4b30*/  FADD.FTZ R20, R62, R27 ;  /* 0x0000001b3e147221 */ /* 0x000fe20000010000 */
[C---:B------:R-:W-:Y:S02]  /*4b40*/  F2FP.SATFINITE.E4M3.F32.PACK_AB_MERGE_C R62, R33.reuse, R62, RZ ;  /* 0x0000003e213e723e */ /* 0x040fe400048070ff */
[----:B------:R1:W4:Y:S01]  /*4b50*/  MUFU.EX2 R108, R73 ;  /* 0x00000049006c7308 */ /* 0x0003220000000800 */
[----:B--2---:R-:W-:Y:S01]  /*4b60*/  FADD.FTZ R14, R98, R21 ;  /* 0x00000015620e7221 */ /* 0x004fe20000010000 */
[----:B------:R-:W-:Y:S01]  /*4b70*/  FADD.FTZ R33, R33, R20 ;  /* 0x0000001421217221 */ /* 0x000fe20000010000 */
[----:B------:R-:W-:Y:S01]  /*4b80*/  F2FP.SATFINITE.E4M3.F32.PACK_AB_MERGE_C R219, R157, R60, R62 ;  /* 0x0000003c9ddb723e */ /* 0x000fe2000480703e */
[--C-:B------:R-:W-:Y:S02]  /*4b90*/  IMAD.MOV.U32 R60, RZ, RZ, R25.reuse ;  /* 0x000000ffff3c7224 */ /* 0x100fe400078e0019 */
[--C-:B------:R-:W-:Y:S02]  /*4ba0*/  IMAD.MOV.U32 R62, RZ, RZ, R25.reuse ;  /* 0x000000ffff3e7224 */ /* 0x100fe400078e0019 */
[----:B------:R-:W2:Y:S01]  /*4bb0*/  MUFU.EX2 R36, R36 ;  /* 0x0000002400247308 */ /* 0x000ea20000000800 */
[----:B---3--:R-:W-:Y:S01]  /*4bc0*/  FADD.FTZ R21, R47, R14 ;  /* 0x0000000e2f157221 */ /* 0x008fe20000010000 */
[----:B-1----:R-:W-:-:S06]  /*4bd0*/  IMAD.MOV.U32 R73, RZ, RZ, R25 ;  /* 0x000000ffff497224 */ /* 0x002fcc00078e0019 */
[----:B------:R-:W1:Y:S01]  /*4be0*/  MUFU.EX2 R37, R37 ;  /* 0x0000002500257308 */ /* 0x000e620000000800 */
[C---:B----4-:R-:W-:Y:S01]  /*4bf0*/  F2FP.SATFINITE.E4M3.F32.PACK_AB_MERGE_C R47, R108.reuse, R47, RZ ;  /* 0x0000002f6c2f723e */ /* 0x050fe200048070ff */
[----:B------:R-:W-:-:S03]  /*4c00*/  FADD.FTZ R108, R108, R21 ;  /* 0x000000156c6c7221 */ /* 0x000fc60000010000 */
[----:B------:R-:W-:Y:S01]  /*4c10*/  F2FP.SATFINITE.E4M3.F32.PACK_AB_MERGE_C R218, R98, R45, R47 ;  /* 0x0000002d62da723e */ /* 0x000fe2000480702f */
[----:B------:R-:W-:Y:S01]  /*4c20*/  FADD.FTZ R21, R29, R108 ;  /* 0x0000006c1d157221 */ /* 0x000fe20000010000 */
[----:B------:R-:W-:Y:S01]  /*4c30*/  IMAD.MOV.U32 R45, RZ, RZ, R25 ;  /* 0x000000ffff2d7224 */ /* 0x000fe200078e0019 */
[----:B------:R-:W-:Y:S01]  /*4c40*/  MUFU.EX2 R40, R40 ;  /* 0x0000002800287308 */ /* 0x000fe20000000800 */
[----:B--2---:R-:W-:Y:S01]  /*4c50*/  FADD.FTZ R14, R36, R33 ;  /* 0x00000021240e7221 */ /* 0x004fe20000010000 */
[----:B------:R-:W-:Y:S01]  /*4c60*/  FADD.FTZ R20, R8, R21 ;  /* 0x0000001508147221 */ /* 0x000fe20000010000 */
[--C-:B------:R-:W-:Y:S02]  /*4c70*/  IMAD.MOV.U32 R33, RZ, RZ, R25.reuse ;  /* 0x000000ffff217224 */ /* 0x100fe400078e0019 */
[----:B------:R-:W-:-:S03]  /*4c80*/  IMAD.MOV.U32 R47, RZ, RZ, R25 ;  /* 0x000000ffff2f7224 */ /* 0x000fc600078e0019 */
[----:B------:R-:W2:Y:S01]  /*4c90*/  MUFU.EX2 R41, R41 ;  /* 0x0000002900297308 */ /* 0x000ea20000000800 */
[----:B-1----:R-:W-:-:S07]  /*4ca0*/  FADD.FTZ R27, R37, R14 ;  /* 0x0000000e251b7221 */ /* 0x002fce0000010000 */
[----:B------:R-:W1:Y:S08]  /*4cb0*/  MUFU.EX2 R55, R55 ;  /* 0x0000003700377308 */ /* 0x000e700000000800 */
[----:B------:R-:W3:Y:S01]  /*4cc0*/  MUFU.EX2 R12, R49 ;  /* 0x00000031000c7308 */ /* 0x000ee20000000800 */
[----:B--2---:R-:W-:Y:S01]  /*4cd0*/  F2FP.SATFINITE.E4M3.F32.PACK_AB_MERGE_C R26, R41, R40, RZ ;  /* 0x00000028291a723e */ /* 0x004fe200048070ff */
[----:B------:R-:W-:Y:S01]  /*4ce0*/  FADD.FTZ R40, R40, R27 ;  /* 0x0000001b28287221 */ /* 0x000fe20000010000 */
[----:B------:R-:W-:-:S02]  /*4cf0*/  IMAD.MOV.U32 R27, RZ, RZ, R25 ;  /* 0x000000ffff1b7224 */ /* 0x000fc400078e0019 */
[----:B------:R-:W-:Y:S01]  /*4d00*/  F2FP.SATFINITE.E4M3.F32.PACK_AB_MERGE_C R221, R37, R36, R26 ;  /* 0x0000002425dd723e */ /* 0x000fe2000480701a */
[----:B------:R-:W-:Y:S01]  /*4d10*/  FADD.FTZ R41, R41, R40 ;  /* 0x0000002829297221 */ /* 0x000fe20000010000 */
[--C-:B------:R-:W-:Y:S01]  /*4d20*/  IMAD.MOV.U32 R26, RZ, RZ, R25.reuse ;  /* 0x000000ffff1a7224 */ /* 0x100fe200078e0019 */
[----:B------:R-:W-:Y:S01]  /*4d30*/  MUFU.EX2 R66, R66 ;  /* 0x0000004200427308 */ /* 0x000fe20000000800 */
[----:B-1----:R-:W-:Y:S01]  /*4d40*/  FADD.FTZ R21, R55, R20 ;  /* 0x0000001437157221 */ /* 0x002fe20000010000 */
[--C-:B------:R-:W-:Y:S02]  /*4d50*/  IMAD.MOV.U32 R37, RZ, RZ, R25.reuse ;  /* 0x000000ffff257224 */ /* 0x100fe400078e0019 */
[--C-:B------:R-:W-:Y:S02]  /*4d60*/  IMAD.MOV.U32 R36, RZ, RZ, R25.reuse ;  /* 0x000000ffff247224 */ /* 0x100fe400078e0019 */
[----:B------:R-:W-:Y:S02]  /*4d70*/  IMAD.MOV.U32 R40, RZ, RZ, R25 ;  /* 0x000000ffff287224 */ /* 0x000fe400078e0019 */
[----:B------:R-:W1:Y:S01]  /*4d80*/  MUFU.EX2 R167, R167 ;  /* 0x000000a700a77308 */ /* 0x000e620000000800 */
[C---:B---3--:R-:W-:Y:S01]  /*4d90*/  F2FP.SATFINITE.E4M3.F32.PACK_AB_MERGE_C R55, R12.reuse, R55, RZ ;  /* 0x000000370c37723e */ /* 0x048fe200048070ff */
[----:B------:R-:W-:Y:S01]  /*4da0*/  FADD.FTZ R12, R12, R21 ;  /* 0x000000150c0c7221 */ /* 0x000fe20000010000 */
[----:B------:R-:W-:-:S02]  /*4db0*/  IMAD.MOV.U32 R49, RZ, RZ, R25 ;  /* 0x000000ffff317224 */ /* 0x000fc400078e0019 */
[----:B------:R-:W-:Y:S01]  /*4dc0*/  F2FP.SATFINITE.E4M3.F32.PACK_AB_MERGE_C R220, R8, R29, R55 ;  /* 0x0000001d08dc723e */ /* 0x000fe20004807037 */
[--C-:B------:R-:W-:Y:S02]  /*4dd0*/  IMAD.MOV.U32 R29, RZ, RZ, R25.reuse ;  /* 0x000000ffff1d7224 */ /* 0x100fe400078e0019 */
[----:B------:R-:W2:Y:S01]  /*4de0*/  MUFU.EX2 R64, R64 ;  /* 0x0000004000407308 */ /* 0x000ea20000000800 */
[----:B------:R-:W-:-:S07]  /*4df0*/  IMAD.MOV.U32 R55, RZ, RZ, R25 ;  /* 0x000000ffff377224 */ /* 0x000fce00078e0019 */
[----:B------:R-:W3:Y:S01]  /*4e00*/  MUFU.EX2 R59, R59 ;  /* 0x0000003b003b7308 */ /* 0x000ee20000000800 */
[----:B-1----:R-:W-:-:S07]  /*4e10*/  F2FP.SATFINITE.E4M3.F32.PACK_AB_MERGE_C R21, R167, R66, RZ ;  /* 0x00000042a715723e */ /* 0x002fce00048070ff */
[----:B------:R-:W1:Y:S01]  /*4e20*/  MUFU.EX2 R163, R163 ;  /* 0x000000a300a37308 */ /* 0x000e620000000800 */
[----:B--2---:R-:W-:Y:S01]  /*4e30*/  FADD.FTZ R20, R64, R41 ;  /* 0x0000002940147221 */ /* 0x004fe20000010000 */
[----:B------:R-:W-:-:S06]  /*4e40*/  IMAD.MOV.U32 R41, RZ, RZ, R25 ;  /* 0x000000ffff297224 */ /* 0x000fcc00078e0019 */
[----:B------:R2:W4:Y:S01]  /*4e50*/  MUFU.EX2 R24, R53 ;  /* 0x0000003500187308 */ /* 0x0005220000000800 */
[----:B---3--:R-:W-:-:S07]  /*4e60*/  FADD.FTZ R7, R59, R12 ;  /* 0x0000000c3b077221 */ /* 0x008fce0000010000 */
[----:B------:R-:W3:Y:S01]  /*4e70*/  MUFU.EX2 R31, R31 ;  /* 0x0000001f001f7308 */ /* 0x000ee20000000800 */
[C---:B-1----:R-:W-:Y:S01]  /*4e80*/  F2FP.SATFINITE.E4M3.F32.PACK_AB_MERGE_C R223, R163.reuse, R64, R21 ;  /* 0x00000040a3df723e */ /* 0x042fe20004807015 */
[----:B------:R-:W-:Y:S01]  /*4e90*/  FADD.FTZ R163, R163, R20 ;  /* 0x00000014a3a37221 */ /* 0x000fe20000010000 */
[--C-:B--2---:R-:W-:Y:S02]  /*4ea0*/  IMAD.MOV.U32 R53, RZ, RZ, R25.reuse ;  /* 0x000000ffff357224 */ /* 0x104fe400078e0019 */
[----:B------:R-:W-:Y:S02]  /*4eb0*/  IMAD.MOV.U32 R64, RZ, RZ, R25 ;  /* 0x000000ffff407224 */ /* 0x000fe400078e0019 */
[----:B------:R-:W-:Y:S01]  /*4ec0*/  FADD.FTZ R66, R66, R163 ;  /* 0x000000a342427221 */ /* 0x000fe20000010000 */
[----:B------:R1:W2:Y:S01]  /*4ed0*/  MUFU.EX2 R6, R57 ;  /* 0x0000003900067308 */ /* 0x0002a20000000800 */
[----:B----4-:R-:W-:Y:S02]  /*4ee0*/  FADD.FTZ R20, R24, R7 ;  /* 0x0000000718147221 */ /* 0x010fe40000010000 */
[----:B------:R-:W-:Y:S01]  /*4ef0*/  FADD.FTZ R167, R167, R66 ;  /* 0x00000042a7a77221 */ /* 0x000fe20000010000 */
[----:B------:R-:W-:-:S04]  /*4f00*/  IMAD.MOV.U32 R66, RZ, RZ, R25 ;  /* 0x000000ffff427224 */ /* 0x000fc800078e0019 */
[----:B------:R-:W-:Y:S01]  /*4f10*/  MUFU.EX2 R48, R48 ;  /* 0x0000003000307308 */ /* 0x000fe20000000800 */
[----:B---3--:R-:W-:Y:S01]  /*4f20*/  FADD.FTZ R7, R31, R20 ;  /* 0x000000141f077221 */ /* 0x008fe20000010000 */
[----:B-1----:R-:W-:-:S06]  /*4f30*/  IMAD.MOV.U32 R57, RZ, RZ, R25 ;  /* 0x000000ffff397224 */ /* 0x002fcc00078e0019 */
[----:B------:R-:W1:Y:S01]  /*4f40*/  MUFU.EX2 R173, R173 ;  /* 0x000000ad00ad7308 */ /* 0x000e620000000800 */
[C---:B--2---:R-:W-:Y:S01]  /*4f50*/  F2FP.SATFINITE.E4M3.F32.PACK_AB_MERGE_C R31, R6.reuse, R31, RZ ;  /* 0x0000001f061f723e */ /* 0x044fe200048070ff */
[----:B------:R-:W-:-:S03]  /*4f60*/  FADD.FTZ R6, R6, R7 ;  /* 0x0000000706067221 */ /* 0x000fc60000010000 */
[----:B------:R-:W-:Y:S01]  /*4f70*/  F2FP.SATFINITE.E4M3.F32.PACK_AB_MERGE_C R222, R24, R59, R31 ;  /* 0x0000003b18de723e */ /* 0x000fe2000480701f */
[--C-:B------:R-:W-:Y:S02]  /*4f80*/  IMAD.MOV.U32 R24, RZ, RZ, R25.reuse ;  /* 0x000000ffff187224 */ /* 0x100fe400078e0019 */
[----:B------:R-:W2:Y:S01]  /*4f90*/  MUFU.EX2 R68, R68 ;  /* 0x0000004400447308 */ /* 0x000ea20000000800 */
[--C-:B------:R-:W-:Y:S02]  /*4fa0*/  IMAD.MOV.U32 R31, RZ, RZ, R25.reuse ;  /* 0x000000ffff1f7224 */ /* 0x100fe400078e0019 */
[----:B------:R-:W-:-:S05]  /*4fb0*/  IMAD.MOV.U32 R59, RZ, RZ, R25 ;  /* 0x000000ffff3b7224 */ /* 0x000fca00078e0019 */
[----:B------:R-:W3:Y:S01]  /*4fc0*/  MUFU.EX2 R35, R35 ;  /* 0x0000002300237308 */ /* 0x000ee20000000800 */
[----:B-1----:R-:W-:-:S07]  /*4fd0*/  F2FP.SATFINITE.E4M3.F32.PACK_AB_MERGE_C R11, R173, R48, RZ ;  /* 0x00000030ad0b723e */ /* 0x002fce00048070ff */
[----:B------:R-:W1:Y:S01]  /*4fe0*/  MUFU.EX2 R171, R171 ;  /* 0x000000ab00ab7308 */ /* 0x000e620000000800 */
[----:B--2---:R-:W-:-:S07]  /*4ff0*/  FADD.FTZ R20, R68, R167 ;  /* 0x000000a744147221 */ /* 0x004fce0000010000 */
        /* <DEDUP_REMOVED lines=8> */
[----:B------:R-:W1:Y:S01]  /*5080*/  MUFU.EX2 R14, R159 ;  /* 0x0000009f000e7308 */ /* 0x000e620000000800 */
[----:B----4-:R-:W-:Y:S02]  /*5090*/  FADD.FTZ R6, R10, R7 ;  /* 0x000000070a067221 */ /* 0x010fe40000010000 */
[----:B------:R-:W-:Y:S01]  /*50a0*/  FADD.FTZ R173, R173, R48 ;  /* 0x00000030adad7221 */ /* 0x000fe20000010000 */
[----:B------:R-:W-:-:S04]  /*50b0*/  IMAD.MOV.U32 R48, RZ, RZ, R25 ;  /* 0x000000ffff307224 */ /* 0x000fc800078e0019 */
[----:B------:R-:W-:Y:S01]  /*50c0*/  MUFU.EX2 R38, R38 ;  /* 0x0000002600267308 */ /* 0x000fe20000000800 */
[----:B---3--:R-:W-:-:S07]  /*50d0*/  FADD.FTZ R7, R39, R6 ;  /* 0x0000000627077221 */ /* 0x008fce0000010000 */
[----:B------:R-:W2:Y:S01]  /*50e0*/  MUFU.EX2 R179, R179 ;  /* 0x000000b300b37308 */ /* 0x000ea20000000800 */
[C---:B-1----:R-:W-:Y:S01]  /*50f0*/  F2FP.SATFINITE.E4M3.F32.PACK_AB_MERGE_C R39, R14.reuse, R39, RZ ;  /* 0x000000270e27723e */ /* 0x042fe200048070ff */
[----:B------:R-:W-:-:S03]  /*5100*/  FADD.FTZ R14, R14, R7 ;  /* 0x000000070e0e7221 */ /* 0x000fc60000010000 */
[----:B------:R-:W-:Y:S01]  /*5110*/  F2FP.SATFINITE.E4M3.F32.PACK_AB_MERGE_C R224, R10, R35, R39 ;  /* 0x000000230ae0723e */ /* 0x000fe20004807027 */
[--C-:B------:R-:W-:Y:S02]  /*5120*/  IMAD.MOV.U32 R35, RZ, RZ, R25.reuse ;  /* 0x000000ffff237224 */ /* 0x100fe400078e0019 */
[----:B------:R-:W1:Y:S01]  /*5130*/  MUFU.EX2 R44, R44 ;  /* 0x0000002c002c7308 */ /* 0x000e620000000800 */
[----:B------:R-:W-:-:S07]  /*5140*/  IMAD.MOV.U32 R39, RZ, RZ, R25 ;  /* 0x000000ffff277224 */ /* 0x000fce00078e0019 */
[----:B------:R-:W3:Y:S01]  /*5150*/  MUFU.EX2 R161, R161 ;  /* 0x000000a100a17308 */ /* 0x000ee20000000800 */
[----:B--2---:R-:W-:-:S07]  /*5160*/  F2FP.SATFINITE.E4M3.F32.PACK_AB_MERGE_C R11, R179, R38, RZ ;  /* 0x00000026b30b723e */ /* 0x004fce00048070ff */
[----:B------:R-:W2:Y:S01]  /*5170*/  MUFU.EX2 R177, R177 ;  /* 0x000000b100b17308 */ /* 0x000ea20000000800 */
[----:B-1----:R-:W-:-:S07]  /*5180*/  FADD.FTZ R6, R44, R173 ;  /* 0x000000ad2c067221 */ /* 0x002fce0000010000 */
[----:B------:R-:W1:Y:S01]  /*5190*/  MUFU.EX2 R12, R165 ;  /* 0x000000a5000c7308 */ /* 0x000e620000000800 */
[----:B---3--:R-:W-:-:S07]  /*51a0*/  FADD.FTZ R7, R161, R14 ;  /* 0x0000000ea1077221 */ /* 0x008fce0000010000 */
[----:B------:R-:W3:Y:S01]  /*51b0*/  MUFU.EX2 R169, R169 ;  /* 0x000000a900a97308 */ /* 0x000ee20000000800 */
[C---:B--2---:R-:W-:Y:S01]  /*51c0*/  F2FP.SATFINITE.E4M3.F32.PACK_AB_MERGE_C R227, R177.reuse, R44, R11 ;  /* 0x0000002cb1e3723e */ /* 0x044fe2000480700b */
[----:B------:R-:W-:Y:S01]  /*51d0*/  FADD.FTZ R177, R177, R6 ;  /* 0x00000006b1b17221 */ /* 0x000fe20000010000 */
[----:B------:R-:W-:-:S03]  /*51e0*/  IMAD.MOV.U32 R44, RZ, RZ, R25 ;  /* 0x000000ffff2c7224 */ /* 0x000fc600078e0019 */
[----:B------:R-:W-:Y:S01]  /*51f0*/  FADD.FTZ R8, R38, R177 ;  /* 0x000000b126087221 */ /* 0x000fe20000010000 */
[----:B------:R-:W-:Y:S01]  /*5200*/  IMAD.MOV.U32 R38, RZ, RZ, R25 ;  /* 0x000000ffff267224 */ /* 0x000fe200078e0019 */
[----:B------:R-:W2:Y:S01]  /*5210*/  MUFU.EX2 R72, R72 ;  /* 0x0000004800487308 */ /* 0x000ea20000000800 */
[----:B-1----:R-:W-:Y:S01]  /*5220*/  FADD.FTZ R6, R12, R7 ;  /* 0x000000070c067221 */ /* 0x002fe20000010000 */
[----:B------:R-:W-:-:S03]  /*5230*/  FADD.FTZ R8, R179, R8 ;  /* 0x00000008b3087221 */ /* 0x000fc60000010000 */
[----:B---3--:R-:W-:Y:S01]  /*5240*/  FADD.FTZ R7, R169, R6 ;  /* 0x00000006a9077221 */ /* 0x008fe20000010000 */
[----:B------:R-:W-:Y:S01]  /*5250*/  IMAD.MOV.U32 R6, RZ, RZ, RZ ;  /* 0x000000ffff067224 */ /* 0x000fe200078e00ff */
[C---:B--2---:R-:W-:Y:S02]  /*5260*/  F2FP.SATFINITE.E4M3.F32.PACK_AB_MERGE_C R11, R72.reuse, R169, RZ ;  /* 0x000000a9480b723e */ /* 0x044fe400048070ff */
[----:B------:R-:W-:Y:S01]  /*5270*/  FADD.FTZ R7, R72, R7 ;  /* 0x0000000748077221 */ /* 0x000fe20000010000 */
[----:B------:R-:W-:Y:S01]  /*5280*/  IMAD.MOV.U32 R72, RZ, RZ, R25 ;  /* 0x000000ffff487224 */ /* 0x000fe200078e0019 */
[----:B------:R-:W-:Y:S01]  /*5290*/  F2FP.SATFINITE.E4M3.F32.PACK_AB_MERGE_C R226, R12, R161, R11 ;  /* 0x000000a10ce2723e */ /* 0x000fe2000480700b */
[----:B0-----:R-:W-:Y:S06]  /*52a0*/  @!P2 BRA `(.L_x_19) ;  /* 0x0000003400f8a947 */ /* 0x001fec0003800000 */
[----:B------:R-:W-:Y:S01]  /*52b0*/  IMAD.MOV.U32 R0, RZ, RZ, R22 ;  /* 0x000000ffff007224 */ /* 0x000fe200078e0016 */
[----:B------:R-:W-:Y:S01]  /*52c0*/  CS2R R86, SRZ ;  /* 0x0000000000567805 */ /* 0x000fe2000001ff00 */
[----:B------:R-:W-:Y:S01]  /*52d0*/  IMAD.MOV.U32 R11, RZ, RZ, R3 ;  /* 0x000000ffff0b7224 */ /* 0x000fe200078e0003 */
[----:B------:R-:W-:Y:S01]  /*52e0*/  CS2R R84, SRZ ;  /* 0x0000000000547805 */ /* 0x000fe2000001ff00 */
[----:B------:R-:W-:Y:S01]  /*52f0*/  IMAD.MOV.U32 R10, RZ, RZ, R9 ;  /* 0x000000ffff0a7224 */ /* 0x000fe200078e0009 */
[----:B------:R-:W-:Y:S01]  /*5300*/  CS2R R82, SRZ ;  /* 0x0000000000527805 */ /* 0x000fe2000001ff00 */
[----:B------:R-:W-:Y:S01]  /*5310*/  IMAD.MOV.U32 R12, RZ, RZ, RZ ;  /* 0x000000ffff0c7224 */ /* 0x000fe200078e00ff */
        /* <DEDUP_REMOVED lines=28> */
[----:B------:R-:W-:Y:S01]  /*54e0*/  CS2R R24, SRZ ;  /* 0x0000000000187805 */ /* 0x000fe2000001ff00 */
[----:B------:R-:W-:-:S06]  /*54f0*/  UMOV UR4, URZ ;  /* 0x0000003f00047c82 */ /* 0x000fcc0008000000 */
.L_x_29:
[----:B------:R-:W-:Y:S01]  /*5500*/  ISETP.NE.AND P3, PT, RZ, UR38, PT ;  /* 0x00000026ff007c0c */ /* 0x000fe2000bf65270 */
[----:B------:R-:W-:-:S04]  /*5510*/  UISETP.NE.AND UP0, UPT, UR4, 0x1, UPT ;  /* 0x000000010400788c */ /* 0x000fc8000bf05270 */
[----:B------:R-:W-:-:S06]  /*5520*/  USEL UR7, URZ, 0x1, UP0 ;  /* 0x000000013f077887 */ /* 0x000fcc0008000000 */
[----:B------:R-:W-:Y:S02]  /*5530*/  LOP3.LUT R6, R12, UR7, RZ, 0x3c, !PT ;  /* 0x000000070c067c12 */ /* 0x000fe4000f8e3cff */
[----:B------:R-:W-:Y:S05]  /*5540*/  @P3 BRA `(.L_x_20) ;  /* 0x0000000000343947 */ /* 0x000fea0003800000 */
[----:B------:R-:W-:Y:S05]  /*5550*/  @!P0 BRA `(.L_x_21) ;  /* 0x0000000000048947 */ /* 0x000fea0003800000 */
[----:B------:R-:W-:Y:S01]  /*5560*/  BPT.TRAP 0x1 ;  /* 0x000000040000795c */ /* 0x000fe20000300000 */
.L_x_21:
[----:B------:R-:W-:Y:S01]  /*5570*/  UIADD3 UR7, UR4, 0x1, URZ ;  /* 0x0000000104077890 */ /* 0x000fe2000fffe03f */
[----:B------:R-:W-:-:S03]  /*5580*/  SHF.L.U32 R3, R6, 0x1f, RZ ;  /* 0x0000001f06037819 */ /* 0x000fc600000006ff */
[----:B------:R-:W-:-:S04]  /*5590*/  UISETP.NE.AND UP0, UPT, UR7, 0x2, UPT ;  /* 0x000000020700788c */ /* 0x000fc8000bf05270 */
[----:B------:R-:W-:-:S04]  /*55a0*/  USEL UR7, UR7, URZ, UP0 ;  /* 0x0000003f07077287 */ /* 0x000fc80008000000 */
[----:B------:R-:W-:-:S09]  /*55b0*/  ULEA UR7, UR7, UR39, 0x3 ;  /* 0x0000002707077291 */ /* 0x000fd2000f8e183f */
[----:B------:R0:W1:Y:S01]  /*55c0*/  SYNCS.PHASECHK.TRANS64.TRYWAIT P2, [UR7+0x2e830], R3 ;  /* 0x02e83003ff0075a7 */ /* 0x0000620008040147 */
[----:B------:R-:W-:Y:S05]  /*55d0*/  @!P0 BRA `(.L_x_22) ;  /* 0x0000000000048947 */ /* 0x000fea0003800000 */
[----:B------:R-:W-:Y:S01]  /*55e0*/  BPT.TRAP 0x1 ;  /* 0x000000040000795c */ /* 0x000fe20000300000 */
.L_x_22:
[----:B-1----:R-:W-:Y:S05]  /*55f0*/  @P2 BRA `(.L_x_20) ;  /* 0x0000000000082947 */ /* 0x002fea0003800000 */
[----:B------:R-:W1:Y:S02]  /*5600*/  SYNCS.PHASECHK.TRANS64.TRYWAIT P2, [UR7+0x2e830], R3 ;  /* 0x02e83003ff0075a7 */ /* 0x000e640008040147 */
[----:B-1----:R-:W-:Y:S05]  /*5610*/  @!P2 BRA `(.L_x_23) ;  /* 0x0000009c0064a947 */ /* 0x002fea0003800000 */
.L_x_20:
[----:B01----:R-:W-:Y:S01]  /*5620*/  VIADD R3, R18, 0x8 ;  /* 0x0000000812037836 */ /* 0x003fe20000000000 */
[----:B------:R-:W-:Y:S01]  /*5630*/  UIADD3 UR7, UR4, 0x1, URZ ;  /* 0x0000000104077890 */ /* 0x000fe2000fffe03f */
[C---:B------:R-:W-:Y:S01]  /*5640*/  R2UR UR40, R4.reuse ;  /* 0x00000000042872ca */ /* 0x040fe200000e0000 */
[----:B------:R-:W-:Y:S01]  /*5650*/  UMOV UR43, 0x40000040 ;  /* 0x40000040002b7882 */ /* 0x000fe20000000000 */
[C---:B------:R-:W-:Y:S01]  /*5660*/  R2UR UR41, R5.reuse ;  /* 0x00000000052972ca */ /* 0x040fe200000e0000 */
[----:B------:R0:W-:Y:S01]  /*5670*/  BAR.SYNC.DEFER_BLOCKING R3, 0x100 ;  /* 0x000400030000751d */ /* 0x0001e20000010000 */
[----:B------:R-:W-:Y:S01]  /*5680*/  UISETP.NE.AND UP0, UPT, UR7, 0x2, UPT ;  /* 0x000000020700788c */ /* 0x000fe2000bf05270 */
[C---:B------:R-:W-:Y:S02]  /*5690*/  R2UR UR20, R4.reuse ;  /* 0x00000000041472ca */ /* 0x040fe400000e0000 */
[C---:B------:R-:W-:Y:S01]  /*56a0*/  R2UR UR21, R5.reuse ;  /* 0x00000000051572ca */ /* 0x040fe200000e0000 */
[----:B------:R-:W-:Y:S01]  /*56b0*/  USEL UR7, UR7, URZ, UP0 ;  /* 0x0000003f07077287 */ /* 0x000fe20008000000 */
[C---:B------:R-:W-:Y:S01]  /*56c0*/  R2UR UR24, R4.reuse ;  /* 0x00000000041872ca */ /* 0x040fe200000e0000 */
[----:B------:R-:W-:Y:S01]  /*56d0*/  UMOV UR23, 0x40000040 ;  /* 0x4000004000177882 */ /* 0x000fe20000000000 */
[C---:B------:R-:W-:Y:S01]  /*56e0*/  R2UR UR25, R5.reuse ;  /* 0x00000000051972ca */ /* 0x040fe200000e0000 */
[----:B------:R-:W-:Y:S01]  /*56f0*/  UIMAD UR46, UR7, 0x700, UR6 ;  /* 0x00000700072e78a4 */ /* 0x000fe2000f8e0206 */
[C---:B------:R-:W-:Y:S01]  /*5700*/  R2UR UR28, R4.reuse ;  /* 0x00000000041c72ca */ /* 0x040fe200000e0000 */
[----:B------:R-:W-:Y:S01]  /*5710*/  UMOV UR27, 0x40000040 ;  /* 0x40000040001b7882 */ /* 0x000fe20000000000 */
[C---:B------:R-:W-:Y:S01]  /*5720*/  R2UR UR29, R5.reuse ;  /* 0x00000000051d72ca */ /* 0x040fe200000e0000 */
[----:B------:R-:W-:Y:S01]  /*5730*/  UIADD3 UR22, UR46, 0x100, URZ ;  /* 0x000001002e167890 */ /* 0x000fe2000fffe03f */
[----:B------:R-:W-:Y:S01]  /*5740*/  R2UR UR32, R4 ;  /* 0x00000000042072ca */ /* 0x000fe200000e0000 */
[----:B------:R-:W-:Y:S01]  /*5750*/  UIADD3 UR26, UR46, 0x200, URZ ;  /* 0x000002002e1a7890 */ /* 0x000fe2000fffe03f */
[----:B------:R-:W-:Y:S01]  /*5760*/  R2UR UR33, R5 ;  /* 0x00000000052172ca */ /* 0x000fe200000e0000 */
[----:B------:R-:W-:Y:S01]  /*5770*/  UMOV UR42, UR46 ;  /* 0x0000002e002a7c82 */ /* 0x000fe20008000000 */
[----:B------:R-:W-:Y:S01]  /*5780*/  UIADD3 UR30, UR46, 0x300, URZ ;  /* 0x000003002e1e7890 */ /* 0x000fe2000fffe03f */
[----:B------:R-:W-:Y:S01]  /*5790*/  UMOV UR31, 0x40000040 ;  /* 0x40000040001f7882 */ /* 0x000fe20000000000 */
[----:B------:R-:W-:Y:S01]  /*57a0*/  UIADD3 UR34, UR46, 0x400, URZ ;  /* 0x000004002e227890 */ /* 0x000fe2000fffe03f */
[----:B------:R-:W-:Y:S01]  /*57b0*/  UMOV UR35, 0x40000040 ;  /* 0x4000004000237882 */ /* 0x000fe20000000000 */
[----:B------:R-:W-:Y:S01]  /*57c0*/  WARPGROUP.ARRIVE ;  /* 0x00000000000079c5 */ /* 0x000fe20000000000 */
[----:B------:R-:W-:Y:S01]  /*57d0*/  UIADD3 UR10, UR46, 0x2, URZ ;  /* 0x000000022e0a7890 */ /* 0x000fe2000fffe03f */
[----:B------:R-:W-:Y:S01]  /*57e0*/  UMOV UR11, 0x40000040 ;  /* 0x40000040000b7882 */ /* 0x000fe20000000000 */
[----:B------:R-:W-:-:S03]  /*57f0*/  UIADD3 UR14, UR46, 0x102, URZ ;  /* 0x000001022e0e7890 */ /* 0x000fc6000fffe03f */
[----:B------:R-:W-:Y:S01]  /*5800*/  QGMMA.64x32x32.F32.E4M3.E4M3 R184, gdesc[UR40], RZ, !UPT, gsb0 ;  /* 0x0060000028b879f3 */ /* 0x000fe2000c0008ff */
[----:B------:R-:W-:Y:S01]  /*5810*/  R2UR UR40, R4 ;  /* 0x00000000042872ca */ /* 0x000fe200000e0000 */
[----:B------:R-:W-:Y:S01]  /*5820*/  UIADD3 UR42, UR46, 0x500, URZ ;  /* 0x000005002e2a7890 */ /* 0x000fe2000fffe03f */
[----:B------:R-:W-:Y:S01]  /*5830*/  R2UR UR41, R5 ;  /* 0x00000000052972ca */ /* 0x000fe200000e0000 */
[----:B------:R-:W-:Y:S01]  /*5840*/  UMOV UR43, 0x40000040 ;  /* 0x40000040002b7882 */ /* 0x000fe20000000000 */
[----:B------:R-:W-:Y:S01]  /*5850*/  UMOV UR15, 0x40000040 ;  /* 0x40000040000f7882 */ /* 0x000fe20000000000 */
[----:B------:R-:W-:Y:S01]  /*5860*/  UIADD3 UR18, UR46, 0x6, URZ ;  /* 0x000000062e127890 */ /* 0x000fe2000fffe03f */
[----:B------:R-:W-:Y:S01]  /*5870*/  UMOV UR19, 0x40000040 ;  /* 0x4000004000137882 */ /* 0x000fe20000000000 */
[----:B------:R-:W-:Y:S02]  /*5880*/  WARPGROUP.DEPBAR.LE gsb0, 0x0 ;  /* 0x00008000000079c5 */ /* 0x000fe40000010000 */
[----:B------:R-:W-:-:S06]  /*5890*/  WARPGROUP.ARRIVE ;  /* 0x00000000000079c5 */ /* 0x000fcc0000000000 */
[----:B------:R-:W-:Y:S01]  /*58a0*/  QGMMA.64x32x32.F32.E4M3.E4M3 R168, gdesc[UR20], RZ, !UPT, gsb0 ;  /* 0x0060000014a879f3 */ /* 0x000fe2000c0008ff */
[----:B------:R-:W-:Y:S01]  /*58b0*/  R2UR UR20, R4 ;  /* 0x00000000041472ca */ /* 0x000fe200000e0000 */
[----:B------:R-:W-:Y:S01]  /*58c0*/  UIADD3 UR22, UR46, 0x600, URZ ;  /* 0x000006002e167890 */ /* 0x000fe2000fffe03f */
[----:B------:R-:W-:Y:S01]  /*58d0*/  R2UR UR21, R5 ;  /* 0x00000000051572ca */ /* 0x000fe200000e0000 */
        /* <DEDUP_REMOVED lines=17> */
[----:B------:R-:W-:Y:S03]  /*59f0*/  QGMMA.64x32x32.F32.E4M3.E4M3 R120, gdesc[UR32], RZ, !UPT, gsb0 ;  /* 0x00600000207879f3 */ /* 0x000fe6000c0008ff */
[----:B------:R-:W-:Y:S02]  /*5a00*/  WARPGROUP.DEPBAR.LE gsb0, 0x0 ;  /* 0x00008000000079c5 */ /* 0x000fe40000010000 */
[----:B------:R-:W-:-:S06]  /*5a10*/  WARPGROUP.ARRIVE ;  /* 0x00000000000079c5 */ /* 0x000fcc0000000000 */
[----:B------:R-:W-:Y:S03]  /*5a20*/  QGMMA.64x32x32.F32.E4M3.E4M3 R104, gdesc[UR40], RZ, !UPT, gsb0 ;  /* 0x00600000286879f3 */ /* 0x000fe6000c0008ff */
        /* <DEDUP_REMOVED lines=22> */
[----:B------:R-:W-:Y:S01]  /*5b90*/  UMOV UR20, UR12 ;  /* 0x0000000c00147c82 */ /* 0x000fe20008000000 */
[----:B------:R-:W-:Y:S01]  /*5ba0*/  UMOV UR21, UR13 ;  /* 0x0000000d00157c82 */ /* 0x000fe20008000000 */
        /* <DEDUP_REMOVED lines=24> */
[----:B------:R-:W-:Y:S02]  /*5d30*/  UIADD3 UR10, UR46, 0x104, URZ ;  /* 0x000001042e0a7890 */ /* 0x000fe4000fffe03f */
        /* <DEDUP_REMOVED lines=40> */
[----:B------:R-:W-:Y:S03]  /*5fc0*/  QGMMA.64x32x32.F32.E4M3.E4M3 R88, gdesc[UR12], R88, gsb0 ;  /* 0x006000000c5879f3 */ /* 0x000fe60008000858 */
        /* <DEDUP_REMOVED lines=8> */
[----:B------:R-:W-:Y:S01]  /*6050*/  UIADD3 UR18, UR46, 0x506, URZ ;  /* 0x000005062e127890 */ /* 0x000fe2000fffe03f */
[----:B------:R-:W-:Y:S01]  /*6060*/  UMOV UR19, 0x40000040 ;  /* 0x4000004000137882 */ /* 0x000fe20000000000 */
[----:B------:R-:W-:Y:S01]  /*6070*/  UIADD3 UR46, UR46, 0x606, URZ ;  /* 0x000006062e2e7890 */ /* 0x000fe2000fffe03f */
[----:B------:R-:W-:Y:S02]  /*6080*/  WARPGROUP.DEPBAR.LE gsb0, 0x0 ;  /* 0x00008000000079c5 */ /* 0x000fe40000010000 */
[----:B------:R-:W-:-:S06]  /*6090*/  WARPGROUP.ARRIVE ;  /* 0x00000000000079c5 */ /* 0x000fcc0000000000 */
[----:B------:R-:W-:Y:S03]  /*60a0*/  QGMMA.64x32x32.F32.E4M3.E4M3 R152, gdesc[UR20], R152, gsb0 ;  /* 0x00600000149879f3 */ /* 0x000fe60008000898 */
        /* <DEDUP_REMOVED lines=15> */
[----:B0-----:R-:W-:Y:S05]  /*61a0*/  @P3 BRA `(.L_x_24) ;  /* 0x0000000000283947 */ /* 0x001fea0003800000 */
[----:B------:R-:W-:Y:S05]  /*61b0*/  @!P0 BRA `(.L_x_25) ;  /* 0x0000000000048947 */ /* 0x000fea0003800000 */
[----:B------:R-:W-:Y:S01]  /*61c0*/  BPT.TRAP 0x1 ;  /* 0x000000040000795c */ /* 0x000fe20000300000 */
.L_x_25:
[----:B------:R-:W-:Y:S01]  /*61d0*/  ULEA UR10, UR4, UR39, 0x3 ;  /* 0x00000027040a7291 */ /* 0x000fe2000f8e183f */
[----:B------:R-:W-:-:S08]  /*61e0*/  SHF.L.U32 R3, R12, 0x1f, RZ ;  /* 0x0000001f0c037819 */ /* 0x000fd000000006ff */
[----:B------:R0:W1:Y:S01]  /*61f0*/  SYNCS.PHASECHK.TRANS64.TRYWAIT P2, [UR10+0x2e850], R3 ;  /* 0x02e85003ff0075a7 */ /* 0x000062000804014a */
[----:B------:R-:W-:Y:S05]  /*6200*/  @!P0 BRA `(.L_x_26) ;  /* 0x0000000000048947 */ /* 0x000fea0003800000 */
[----:B------:R-:W-:Y:S01]  /*6210*/  BPT.TRAP 0x1 ;  /* 0x000000040000795c */ /* 0x000fe20000300000 */
.L_x_26:
[----:B-1----:R-:W-:Y:S05]  /*6220*/  @P2 BRA `(.L_x_24) ;  /* 0x0000000000082947 */ /* 0x002fea0003800000 */
[----:B------:R-:W1:Y:S02]  /*6230*/  SYNCS.PHASECHK.TRANS64.TRYWAIT P2, [UR10+0x2e850], R3 ;  /* 0x02e85003ff0075a7 */ /* 0x000e64000804014a */
[----:B-1----:R-:W-:Y:S05]  /*6240*/  @!P2 BRA `(.L_x_27) ;  /* 0x000000900070a947 */ /* 0x002fea0003800000 */
.L_x_24:
[----:B------:R-:W-:Y:S01]  /*6250*/  UIADD3 UR10, UR39, 0x400, URZ ;  /* 0x00000400270a7890 */ /* 0x000fe2000fffe03f */
[----:B------:R-:W-:Y:S01]  /*6260*/  WARPGROUP.ARRIVE ;  /* 0x00000000000079c5 */ /* 0x000fe20000000000 */
[----:B------:R-:W-:Y:S01]  /*6270*/  UMOV UR11, 0xc0000010 ;  /* 0xc0000010000b7882 */ /* 0x000fe20000000000 */
[----:B------:R-:W-:Y:S01]  /*6280*/  UMOV UR15, 0xc0000010 ;  /* 0xc0000010000f7882 */ /* 0x000fe20000000000 */
[----:B------:R-:W-:Y:S01]  /*6290*/  USHF.R.U32.HI UR10, URZ, 0x4, UR10 ;  /* 0x000000043f0a7899 */ /* 0x000fe2000801160a */
[----:B-1----:R-:W-:Y:S02]  /*62a0*/  FMNMX.FTZ R12, R184, R10, !PT ;  /* 0x0000000ab80c7209 */ /* 0x002fe40007810000 */
[----:B------:R-:W-:Y:S01]  /*62b0*/  FMNMX.FTZ R14, R186, R11, !PT ;  /* 0x0000000bba0e7209 */ /* 0x000fe20007810000 */
[----:B------:R-:W-:Y:S01]  /*62c0*/  ULOP3.LUT UR10, UR10, 0x3fff, URZ, 0xc0, !UPT ;  /* 0x00003fff0a0a7892 */ /* 0x000fe2000f8ec03f */
[----:B0-----:R-:W-:Y:S02]  /*62d0*/  FMNMX.FTZ R3, R185, R12, !PT ;  /* 0x0000000cb9037209 */ /* 0x001fe40007810000 */
[----:B------:R-:W-:Y:S01]  /*62e0*/  FMNMX.FTZ R9, R187, R14, !PT ;  /* 0x0000000ebb097209 */ /* 0x000fe20007810000 */
[----:B------:R-:W-:Y:S01]  /*62f0*/  ULOP3.LUT UR10, UR10, 0x10000, URZ, 0xfc, !UPT ;  /* 0x000100000a0a7892 */ /* 0x000fe2000f8efc3f */
[----:B------:R-:W-:-:S02]  /*6300*/  FMNMX.FTZ R12, R188, R3, !PT ;  /* 0x00000003bc0c7209 */ /* 0x000fc40007810000 */
[----:B------:R-:W-:Y:S01]  /*6310*/  FMNMX.FTZ R14, R190, R9, !PT ;  /* 0x00000009be0e7209 */ /* 0x000fe20007810000 */
[----:B------:R-:W-:Y:S01]  /*6320*/  UIMAD UR10, UR4, 0x700, UR10 ;  /* 0x00000700040a78a4 */ /* 0x000fe2000f8e020a */
[----:B------:R-:W-:Y:S02]  /*6330*/  FMNMX.FTZ R3, R189, R12, !PT ;  /* 0x0000000cbd037209 */ /* 0x000fe40007810000 */
[----:B------:R-:W-:Y:S01]  /*6340*/  FMNMX.FTZ R9, R191, R14, !PT ;  /* 0x0000000ebf097209 */ /* 0x000fe20007810000 */
[----:B------:R-:W-:Y:S01]  /*6350*/  UIADD3 UR14, UR10, 0x100, URZ ;  /* 0x000001000a0e7890 */ /* 0x000fe2000fffe03f */
[----:B------:R-:W-:Y:S02]  /*6360*/  FMNMX.FTZ R12, R192, R3, !PT ;  /* 0x00000003c00c7209 */ /* 0x000fe40007810000 */
[----:B------:R-:W-:Y:S02]  /*6370*/  FMNMX.FTZ R14, R194, R9, !PT ;  /* 0x00000009c20e7209 */ /* 0x000fe40007810000 */
[----:B------:R-:W-:Y:S01]  /*6380*/  QGMMA.64x128x32.F32.E4M3.E4M3 R24, R200, gdesc[UR8], R24, gsb0 ;  /* 0x01e00008c8187df3 */ /* 0x000fe20008000818 */
[----:B------:R-:W-:Y:S01]  /*6390*/  FMNMX.FTZ R3, R193, R12, !PT ;  /* 0x0000000cc1037209 */ /* 0x000fe20007810000 */
[----:B------:R-:W-:Y:S01]  /*63a0*/  UMOV UR11, 0xc0000010 ;  /* 0xc0000010000b7882 */ /* 0x000fe20000000000 */
        /* <DEDUP_REMOVED lines=69> */
[----:B------:R-:W-:Y:S01]  /*6800*/  FMNMX.FTZ R12, R104, R3, !PT ;  /* 0x00000003680c7209 */ /* 0x000fe20007810000 */
[----:B------:R-:W-:Y:S02]  /*6810*/  WARPGROUP.DEPBAR.LE gsb0, 0x0 ;  /* 0x00008000000079c5 */ /* 0x000fe40000010000 */
[----:B------:R-:W-:Y:S01]  /*6820*/  WARPGROUP.ARRIVE ;  /* 0x00000000000079c5 */ /* 0x000fe20000000000 */
[----:B------:R-:W-:Y:S02]  /*6830*/  FMNMX.FTZ R3, R105, R12, !PT ;  /* 0x0000000c69037209 */ /* 0x000fe40007810000 */
[----:B------:R-:W-:-:S02]  /*6840*/  FMNMX.FTZ R14, R106, R9, !PT ;  /* 0x000000096a0e7209 */ /* 0x000fc40007810000 */
[----:B------:R-:W-:Y:S01]  /*6850*/  FMNMX.FTZ R12, R108, R3, !PT ;  /* 0x000000036c0c7209 */ /* 0x000fe20007810000 */
[----:B------:R-:W-:Y:S01]  /*6860*/  QGMMA.64x128x32.F32.E4M3.E4M3 R24, R204, gdesc[UR12], R24, gsb0 ;  /* 0x01e0000ccc187df3 */ /* 0x000fe20008000818 */
[----:B------:R-:W-:Y:S01]  /*6870*/  UIADD3 UR14, UR10, 0x200, URZ ;  /* 0x000002000a0e7890 */ /* 0x000fe2000fffe03f */
[----:B------:R-:W-:Y:S01]  /*6880*/  FMNMX.FTZ R9, R107, R14, !PT ;  /* 0x0000000e6b097209 */ /* 0x000fe20007810000 */
[----:B------:R-:W-:Y:S01]  /*6890*/  UMOV UR15, 0xc0000010 ;  /* 0xc0000010000f7882 */ /* 0x000fe20000000000 */
        /* <DEDUP_REMOVED lines=25> */
[----:B------:R-:W-:-:S03]  /*6a30*/  FMNMX.FTZ R14, R102, R9, !PT ;  /* 0x00000009660e7209 */ /* 0x000fc60007810000 */
[----:B------:R-:W0:Y:S01]  /*6a40*/  SHFL.BFLY PT, R3, R12, 0x2, 0x1f ;  /* 0x0c401f000c037f89 */ /* 0x000e2200000e0000 */
[----:B------:R-:W-:-:S05]  /*6a50*/  FMNMX.FTZ R14, R103, R14, !PT ;  /* 0x0000000e670e7209 */ /* 0x000fca0007810000 */
[----:B------:R-:W1:Y:S01]  /*6a60*/  SHFL.BFLY PT, R9, R14, 0x2, 0x1f ;  /* 0x0c401f000e097f89 */ /* 0x000e6200000e0000 */
[----:B0-----:R-:W-:-:S05]  /*6a70*/  FMNMX.FTZ R13, R12, R3, !PT ;  /* 0x000000030c0d7209 */ /* 0x001fca0007810000 */
[----:B------:R-:W0:Y:S01]  /*6a80*/  SHFL.BFLY PT, R20, R13, 0x1, 0x1f ;  /* 0x0c201f000d147f89 */ /* 0x000e2200000e0000 */
[----:B-1----:R-:W-:-:S05]  /*6a90*/  FMNMX.FTZ R15, R14, R9, !PT ;  /* 0x000000090e0f7209 */ /* 0x002fca0007810000 */
[----:B------:R-:W1:Y:S01]  /*6aa0*/  SHFL.BFLY PT, R22, R15, 0x1, 0x1f ;  /* 0x0c201f000f167f89 */ /* 0x000e6200000e0000 */
[----:B0-----:R-:W-:-:S05]  /*6ab0*/  FMNMX.FTZ R9, R13, R20, !PT ;  /* 0x000000140d097209 */ /* 0x001fca0007810000 */
[----:B------:R-:W-:Y:S01]  /*6ac0*/  FADD.FTZ R19, -R9, R10 ;  /* 0x0000000a09137221 */ /* 0x000fe20000010100 */
[----:B------:R-:W-:-:S01]  /*6ad0*/  FFMA.FTZ R13, R2, R9, -8 ;  /* 0xc1000000020d7423 */ /* 0x000fc20000010009 */
[----:B-1----:R-:W-:Y:S02]  /*6ae0*/  FMNMX.FTZ R3, R15, R22, !PT ;  /* 0x000000160f037209 */ /* 0x002fe40007810000 */
[C---:B------:R-:W-:Y:S01]  /*6af0*/  FMUL.FTZ R10, R2.reuse, R19 ;  /* 0x00000013020a7220 */ /* 0x040fe20000410000 */
[C-C-:B------:R-:W-:Y:S01]  /*6b00*/  FFMA.FTZ R15, R2.reuse, R184, -R13.reuse ;  /* 0x000000b8020f7223 */ /* 0x140fe2000001080d */
[----:B------:R-:W-:-:S01]  /*6b10*/  FFMA.FTZ R12, R2, R185, -R13 ;  /* 0x000000b9020c7223 */ /* 0x000fc2000001080d */
        /* <DEDUP_REMOVED lines=20> */
[----:B------:R-:W-:-:S02]  /*6c60*/  WARPGROUP.DEPBAR.LE gsb0, 0x0 ;  /* 0x00008000000079c5 */ /* 0x000fc40000010000 */
[----:B------:R-:W-:Y:S01]  /*6c70*/  WARPGROUP.ARRIVE ;  /* 0x00000000000079c5 */ /* 0x000fe20000000000 */
[C-C-:B------:R-:W-:Y:S01]  /*6c80*/  FFMA.FTZ R164, R2.reuse, R164, -R13.reuse ;  /* 0x000000a402a47223 */ /* 0x140fe2000001080d */
[----:B------:R-:W-:-:S01]  /*6c90*/  FFMA.FTZ R165, R2, R165, -R13 ;  /* 0x000000a502a57223 */ /* 0x000fc2000001080d */
[C-C-:B------:R-:W-:Y:S01]  /*6ca0*/  FFMA.FTZ R136, R2.reuse, R136, -R13.reuse ;  /* 0x0000008802887223 */ /* 0x140fe2000001080d */
[----:B------:R-:W-:-:S01]  /*6cb0*/  FFMA.FTZ R137, R2, R137, -R13 ;  /* 0x0000008902897223 */ /* 0x000fc2000001080d */
[C-C-:B------:R-:W-:Y:S01]  /*6cc0*/  FFMA.FTZ R140, R2.reuse, R140, -R13.reuse ;  /* 0x0000008c028c7223 */ /* 0x140fe2000001080d */
[----:B------:R-:W-:Y:S01]  /*6cd0*/  QGMMA.64x128x32.F32.E4M3.E4M3 R24, R208, gdesc[UR12], R24, gsb0 ;  /* 0x01e0000cd0187df3 */ /* 0x000fe20008000818 */
[----:B------:R-:W-:Y:S01]  /*6ce0*/  UIADD3 UR14, UR10, 0x300, URZ ;  /* 0x000003000a0e7890 */ /* 0x000fe2000fffe03f */
[C-C-:B------:R-:W-:Y:S01]  /*6cf0*/  FFMA.FTZ R141, R2.reuse, R141, -R13.reuse ;  /* 0x0000008d028d7223 */ /* 0x140fe2000001080d */
[----:B------:R-:W-:Y:S01]  /*6d00*/  UMOV UR15, 0xc0000010 ;  /* 0xc0000010000f7882 */ /* 0x000fe20000000000 */
        /* <DEDUP_REMOVED lines=28> */
[----:B------:R-:W-:Y:S01]  /*6ed0*/  FADD.FTZ R11, -R3, R11 ;  /* 0x0000000b030b7221 */ /* 0x000fe20000010100 */
[----:B------:R-:W-:-:S01]  /*6ee0*/  FFMA.FTZ R101, R2, R3, -8 ;  /* 0xc100000002657423 */ /* 0x000fc20000010003 */
[----:B------:R-:W-:Y:S02]  /*6ef0*/  MUFU.EX2 R10, R10 ;  /* 0x0000000a000a7308 */ /* 0x000fe40000000800 */
[C---:B------:R-:W-:Y:S01]  /*6f00*/  FMUL.FTZ R11, R2.reuse, R11 ;  /* 0x0000000b020b7220 */ /* 0x040fe20000410000 */
[C-C-:B------:R-:W-:Y:S01]  /*6f10*/  FFMA.FTZ R184, R2.reuse, R186, -R101.reuse ;  /* 0x000000ba02b87223 */ /* 0x140fe20000010865 */
[----:B------:R-:W-:-:S01]  /*6f20*/  FFMA.FTZ R185, R2, R187, -R101 ;  /* 0x000000bb02b97223 */ /* 0x000fc20000010865 */
[C-C-:B------:R-:W-:Y:S01]  /*6f30*/  FFMA.FTZ R186, R2.reuse, R190, -R101.reuse ;  /* 0x000000be02ba7223 */ /* 0x140fe20000010865 */
[----:B------:R-:W-:-:S01]  /*6f40*/  FFMA.FTZ R187, R2, R191, -R101 ;  /* 0x000000bf02bb7223 */ /* 0x000fc20000010865 */
[C-C-:B------:R-:W-:Y:S01]  /*6f50*/  FFMA.FTZ R188, R2.reuse, R194, -R101.reuse ;  /* 0x000000c202bc7223 */ /* 0x140fe20000010865 */
[----:B------:R-:W0:Y:S01]  /*6f60*/  MUFU.EX2 R15, R15 ;  /* 0x0000000f000f7308 */ /* 0x000e220000000800 */
[----:B------:R-:W-:-:S01]  /*6f70*/  FFMA.FTZ R189, R2, R195, -R101 ;  /* 0x000000c302bd7223 */ /* 0x000fc20000010865 */
[C-C-:B------:R-:W-:Y:S01]  /*6f80*/  FFMA.FTZ R190, R2.reuse, R198, -R101.reuse ;  /* 0x000000c602be7223 */ /* 0x140fe20000010865 */
[----:B------:R-:W-:-:S01]  /*6f90*/  FFMA.FTZ R191, R2, R199, -R101 ;  /* 0x000000c702bf7223 */ /* 0x000fc20000010865 */
[C-C-:B------:R-:W-:Y:S01]  /*6fa0*/  FFMA.FTZ R170, R2.reuse, R170, -R101.reuse ;  /* 0x000000aa02aa7223 */ /* 0x140fe20000010865 */
[----:B------:R-:W-:-:S01]  /*6fb0*/  FFMA.FTZ R171, R2, R171, -R101 ;  /* 0x000000ab02ab7223 */ /* 0x000fc20000010865 */
[C-C-:B------:R-:W-:Y:S01]  /*6fc0*/  FFMA.FTZ R174, R2.reuse, R174, -R101.reuse ;  /* 0x000000ae02ae7223 */ /* 0x140fe20000010865 */
[----:B------:R-:W-:-:S01]  /*6fd0*/  FFMA.FTZ R175, R2, R175, -R101 ;  /* 0x000000af02af7223 */ /* 0x000fc20000010865 */
[----:B------:R-:W-:Y:S01]  /*6fe0*/  MUFU.EX2 R11, R11 ;  /* 0x0000000b000b7308 */ /* 0x000fe20000000800 */
[----:B------:R-:W-:-:S01]  /*6ff0*/  FFMA.FTZ R178, R2, R178, -R101 ;  /* 0x000000b202b27223 */ /* 0x000fc20000010865 */
[C-C-:B------:R-:W-:Y:S01]  /*7000*/  FFMA.FTZ R179, R2.reuse, R179, -R101.reuse ;  /* 0x000000b302b37223 */ /* 0x140fe20000010865 */
[----:B------:R-:W-:-:S01]  /*7010*/  FFMA.FTZ R182, R2, R182, -R101 ;  /* 0x000000b602b67223 */ /* 0x000fc20000010865 */
[C-C-:B------:R-:W-:Y:S01]  /*7020*/  FFMA.FTZ R183, R2.reuse, R183, -R101.reuse ;  /* 0x000000b702b77223 */ /* 0x140fe20000010865 */
[----:B------:R-:W-:-:S01]  /*7030*/  FFMA.FTZ R154, R2, R154, -R101 ;  /* 0x0000009a029a7223 */ /* 0x000fc20000010865 */
[C-C-:B------:R-:W-:Y:S01]  /*7040*/  FFMA.FTZ R155, R2.reuse, R155, -R101.reuse ;  /* 0x0000009b029b7223 */ /* 0x140fe20000010865 */
[----:B------:R-:W-:-:S01]  /*7050*/  FFMA.FTZ R158, R2, R158, -R101 ;  /* 0x0000009e029e7223 */ /* 0x000fc20000010865 */
[----:B------:R-:W1:Y:S01]  /*7060*/  MUFU.EX2 R184, R184 ;  /* 0x000000b800b87308 */ /* 0x000e620000000800 */
[----:B0-----:R-:W-:-:S01]  /*7070*/  FFMA.FTZ R7, R10, R7, R15 ;  /* 0x000000070a077223 */ /* 0x001fc2000001000f */
[C-C-:B------:R-:W-:Y:S01]  /*7080*/  FFMA.FTZ R159, R2.reuse, R159, -R101.reuse ;  /* 0x0000009f029f7223 */ /* 0x140fe20000010865 */
[----:B------:R-:W-:-:S01]  /*7090*/  FFMA.FTZ R162, R2, R162, -R101 ;  /* 0x000000a202a27223 */ /* 0x000fc20000010865 */
[C-C-:B------:R-:W-:Y:S01]  /*70a0*/  FFMA.FTZ R163, R2.reuse, R163, -R101.reuse ;  /* 0x000000a302a37223 */ /* 0x140fe20000010865 */
[----:B------:R-:W-:-:S01]  /*70b0*/  FFMA.FTZ R166, R2, R166, -R101 ;  /* 0x000000a602a67223 */ /* 0x000fc20000010865 */
[C-C-:B------:R-:W-:Y:S01]  /*70c0*/  FFMA.FTZ R167, R2.reuse, R167, -R101.reuse ;  /* 0x000000a702a77223 */ /* 0x140fe20000010865 */
[----:B------:R-:W-:-:S01]  /*70d0*/  FFMA.FTZ R138, R2, R138, -R101 ;  /* 0x0000008a028a7223 */ /* 0x000fc20000010865 */
        /* <DEDUP_REMOVED lines=8> */
[----:B------:R-:W2:Y:S01]  /*7160*/  MUFU.EX2 R185, R185 ;  /* 0x000000b900b97308 */ /* 0x000ea20000000800 */
[----:B-1----:R-:W-:-:S01]  /*7170*/  FFMA.FTZ R8, R11, R8, R184 ;  /* 0x000000080b087223 */ /* 0x002fc200000100b8 */
[C-C-:B------:R-:W-:Y:S01]  /*7180*/  FFMA.FTZ R122, R2.reuse, R122, -R101.reuse ;  /* 0x0000007a027a7223 */ /* 0x140fe20000010865 */
[----:B------:R-:W-:-:S01]  /*7190*/  FFMA.FTZ R123, R2, R123, -R101 ;  /* 0x0000007b027b7223 */ /* 0x000fc20000010865 */
[C-C-:B------:R-:W-:Y:S01]  /*71a0*/  FFMA.FTZ R126, R2.reuse, R126, -R101.reuse ;  /* 0x0000007e027e7223 */ /* 0x140fe20000010865 */
[----:B------:R-:W-:-:S01]  /*71b0*/  FFMA.FTZ R127, R2, R127, -R101 ;  /* 0x0000007f027f7223 */ /* 0x000fc20000010865 */
[C-C-:B------:R-:W-:Y:S01]  /*71c0*/  FFMA.FTZ R130, R2.reuse, R130, -R101.reuse ;  /* 0x0000008202827223 */ /* 0x140fe20000010865 */
[----:B------:R-:W-:-:S01]  /*71d0*/  FFMA.FTZ R131, R2, R131, -R101 ;  /* 0x0000008302837223 */ /* 0x000fc20000010865 */
[----:B------:R-:W1:Y:S01]  /*71e0*/  MUFU.EX2 R14, R14 ;  /* 0x0000000e000e7308 */ /* 0x000e620000000800 */
[----:B0-----:R-:W-:-:S01]  /*71f0*/  FADD.FTZ R7, R12, R7 ;  /* 0x000000070c077221 */ /* 0x001fc20000010000 */
[C-C-:B------:R-:W-:Y:S01]  /*7200*/  FFMA.FTZ R134, R2.reuse, R134, -R101.reuse ;  /* 0x0000008602867223 */ /* 0x140fe20000010865 */
[----:B------:R-:W-:-:S01]  /*7210*/  FFMA.FTZ R135, R2, R135, -R101 ;  /* 0x0000008702877223 */ /* 0x000fc20000010865 */
[C-C-:B------:R-:W-:Y:S01]  /*7220*/  FFMA.FTZ R106, R2.reuse, R106, -R101.reuse ;  /* 0x0000006a026a7223 */ /* 0x140fe20000010865 */
[----:B------:R-:W-:-:S01]  /*7230*/  FFMA.FTZ R107, R2, R107, -R101 ;  /* 0x0000006b026b7223 */ /* 0x000fc20000010865 */
[C-C-:B------:R-:W-:Y:S01]  /*7240*/  FFMA.FTZ R110, R2.reuse, R110, -R101.reuse ;  /* 0x0000006e026e7223 */ /* 0x140fe20000010865 */
[----:B------:R-:W-:-:S01]  /*7250*/  FFMA.FTZ R111, R2, R111, -R101 ;  /* 0x0000006f026f7223 */ /* 0x000fc20000010865 */
[----:B------:R-:W0:Y:S01]  /*7260*/  MUFU.EX2 R186, R186 ;  /* 0x000000ba00ba7308 */ /* 0x000e220000000800 */
[----:B--2---:R-:W-:-:S01]  /*7270*/  FADD.FTZ R193, R185, R8 ;  /* 0x00000008b9c17221 */ /* 0x004fc20000010000 */
[C-C-:B------:R-:W-:Y:S01]  /*7280*/  FFMA.FTZ R114, R2.reuse, R114, -R101.reuse ;  /* 0x0000007202727223 */ /* 0x140fe20000010865 */
[----:B------:R-:W-:-:S01]  /*7290*/  FFMA.FTZ R115, R2, R115, -R101 ;  /* 0x0000007302737223 */ /* 0x000fc20000010865 */
[C-C-:B------:R-:W-:Y:S01]  /*72a0*/  FFMA.FTZ R118, R2.reuse, R118, -R101.reuse ;  /* 0x0000007602767223 */ /* 0x140fe20000010865 */
[----:B------:R-:W-:-:S01]  /*72b0*/  FFMA.FTZ R119, R2, R119, -R101 ;  /* 0x0000007702777223 */ /* 0x000fc20000010865 */
[C-C-:B------:R-:W-:Y:S01]  /*72c0*/  FFMA.FTZ R90, R2.reuse, R90, -R101.reuse ;  /* 0x0000005a025a7223 */ /* 0x140fe20000010865 */
[----:B------:R-:W-:-:S01]  /*72d0*/  FFMA.FTZ R91, R2, R91, -R101 ;  /* 0x0000005b025b7223 */ /* 0x000fc20000010865 */
[----:B------:R-:W2:Y:S01]  /*72e0*/  MUFU.EX2 R19, R19 ;  /* 0x0000001300137308 */ /* 0x000ea20000000800 */
[----:B-1----:R-:W-:-:S01]  /*72f0*/  FADD.FTZ R8, R14, R7 ;  /* 0x000000070e087221 */ /* 0x002fc20000010000 */
[----:B------:R-:W-:Y:S01]  /*7300*/  FFMA.FTZ R94, R2, R94, -R101 ;  /* 0x0000005e025e7223 */ /* 0x000fe20000010865 */
[----:B------:R-:W-:-:S02]  /*7310*/  IMAD.U32 R194, RZ, RZ, UR7 ;  /* 0x00000007ffc27e24 */ /* 0x000fc4000f8e00ff */
[----:B------:R-:W-:-:S03]  /*7320*/  FFMA.FTZ R102, R2, R102, -R101 ;  /* 0x0000006602667223 */ /* 0x000fc60000010865 */
[----:B------:R-:W1:Y:S01]  /*7330*/  MUFU.EX2 R187, R187 ;  /* 0x000000bb00bb7308 */ /* 0x000e620000000800 */
[----:B0-----:R-:W-:-:S01]  /*7340*/  FADD.FTZ R192, R186, R193 ;  /* 0x000000c1bac07221 */ /* 0x001fc20000010000 */
[----:B------:R-:W-:-:S06]  /*7350*/  @!P1 LEA R194, R194, UR39, 0x3 ;  /* 0x00000027c2c29c11 */ /* 0x000fcc000f8e18ff */
[----:B------:R-:W0:Y:S01]  /*7360*/  MUFU.EX2 R20, R20 ;  /* 0x0000001400147308 */ /* 0x000e220000000800 */
[----:B--2---:R-:W-:-:S07]  /*7370*/  FADD.FTZ R7, R19, R8 ;  /* 0x0000000813077221 */ /* 0x004fce0000010000 */
[----:B------:R-:W2:Y:S01]  /*7380*/  MUFU.EX2 R188, R188 ;  /* 0x000000bc00bc7308 */ /* 0x000ea20000000800 */
[----:B-1----:R-:W-:-:S07]  /*7390*/  FADD.FTZ R193, R187, R192 ;  /* 0x000000c0bbc17221 */ /* 0x002fce0000010000 */
[----:B------:R-:W1:Y:S01]  /*73a0*/  MUFU.EX2 R21, R21 ;  /* 0x0000001500157308 */ /* 0x000e620000000800 */
[----:B0-----:R-:W-:-:S07]  /*73b0*/  FADD.FTZ R8, R20, R7 ;  /* 0x0000000714087221 */ /* 0x001fce0000010000 */
[----:B------:R-:W0:Y:S01]  /*73c0*/  MUFU.EX2 R189, R189 ;  /* 0x000000bd00bd7308 */ /* 0x000e220000000800 */
[----:B--2---:R-:W-:-:S01]  /*73d0*/  FADD.FTZ R192, R188, R193 ;  /* 0x000000c1bcc07221 */ /* 0x004fc20000010000 */
[----:B------:R-:W-:Y:S02]  /*73e0*/  WARPGROUP.DEPBAR.LE gsb0, 0x0 ;  /* 0x00008000000079c5 */ /* 0x000fe40000010000 */
[----:B------:R-:W-:-:S04]  /*73f0*/  WARPGROUP.ARRIVE ;  /* 0x00000000000079c5 */ /* 0x000fc80000000000 */
[----:B------:R-:W2:Y:S01]  /*7400*/  MUFU.EX2 R22, R22 ;  /* 0x0000001600167308 */ /* 0x000ea20000000800 */
[----:B-1----:R-:W-:-:S01]  /*7410*/  FADD.FTZ R7, R21, R8 ;  /* 0x0000000815077221 */ /* 0x002fc20000010000 */
[----:B------:R-:W-:Y:S01]  /*7420*/  QGMMA.64x128x32.F32.E4M3.E4M3 R24, R212, gdesc[UR12], R24, gsb0 ;  /* 0x01e0000cd4187df3 */ /* 0x000fe20008000818 */
[----:B------:R-:W-:Y:S01]  /*7430*/  UIADD3 UR14, UR10, 0x400, URZ ;  /* 0x000004000a0e7890 */ /* 0x000fe2000fffe03f */
[----:B------:R-:W-:-:S04]  /*7440*/  UMOV UR15, 0xc0000010 ;  /* 0xc0000010000f7882 */ /* 0x000fc80000000000 */
[----:B------:R-:W1:Y:S01]  /*7450*/  MUFU.EX2 R190, R190 ;  /* 0x000000be00be7308 */ /* 0x000e620000000800 */
[----:B0-----:R-:W-:-:S07]  /*7460*/  FADD.FTZ R193, R189, R192 ;  /* 0x000000c0bdc17221 */ /* 0x001fce0000010000 */
[----:B------:R-:W0:Y:S01]  /*7470*/  MUFU.EX2 R23, R23 ;  /* 0x0000001700177308 */ /* 0x000e220000000800 */
[----:B--2---:R-:W-:-:S07]  /*7480*/  FADD.FTZ R8, R22, R7 ;  /* 0x0000000716087221 */ /* 0x004fce0000010000 */
[----:B------:R-:W2:Y:S01]  /*7490*/  MUFU.EX2 R191, R191 ;  /* 0x000000bf00bf7308 */ /* 0x000ea20000000800 */
[----:B-1----:R-:W-:-:S07]  /*74a0*/  FADD.FTZ R192, R190, R193 ;  /* 0x000000c1bec07221 */ /* 0x002fce0000010000 */
        /* <DEDUP_REMOVED lines=29> */
[----:B-1----:R-:W-:-:S01]  /*7680*/  FADD.FTZ R8, R180, R7 ;  /* 0x00000007b4087221 */ /* 0x002fc20000010000 */
[----:B------:R-:W-:Y:S02]  /*7690*/  WARPGROUP.DEPBAR.LE gsb0, 0x0 ;  /* 0x00008000000079c5 */ /* 0x000fe40000010000 */
[----:B------:R-:W-:-:S04]  /*76a0*/  WARPGROUP.ARRIVE ;  /* 0x00000000000079c5 */ /* 0x000fc80000000000 */
[----:B------:R-:W1:Y:S01]  /*76b0*/  MUFU.EX2 R183, R183 ;  /* 0x000000b700b77308 */ /* 0x000e620000000800 */
[----:B0-----:R-:W-:-:S01]  /*76c0*/  FADD.FTZ R192, R182, R193 ;  /* 0x000000c1b6c07221 */ /* 0x001fc20000010000 */
[----:B------:R-:W-:Y:S01]  /*76d0*/  QGMMA.64x128x32.F32.E4M3.E4M3 R24, R216, gdesc[UR12], R24, gsb0 ;  /* 0x01e0000cd8187df3 */ /* 0x000fe20008000818 */
[----:B------:R-:W-:Y:S01]  /*76e0*/  UIADD3 UR14, UR10, 0x500, URZ ;  /* 0x000005000a0e7890 */ /* 0x000fe2000fffe03f */
[----:B------:R-:W-:Y:S01]  /*76f0*/  UMOV UR15, 0xc0000010 ;  /* 0xc0000010000f7882 */ /* 0x000fe20000000000 */
[----:B------:R-:W-:-:S03]  /*7700*/  UIADD3 UR10, UR10, 0x600, URZ ;  /* 0x000006000a0a7890 */ /* 0x000fc6000fffe03f */
        /* <DEDUP_REMOVED lines=39> */
[----:B--2---:R-:W-:-:S05]  /*7980*/  FADD.FTZ R8, R136, R7 ;  /* 0x0000000788087221 */ /* 0x004fca0000010000 */
[----:B------:R-:W0:Y:S08]  /*7990*/  MUFU.EX2 R137, R137 ;  /* 0x0000008900897308 */ /* 0x000e300000000800 */
        /* <DEDUP_REMOVED lines=33> */
[----:B0-----:R-:W-:-:S01]  /*7bb0*/  FADD.FTZ R192, R122, R193 ;  /* 0x000000c17ac07221 */ /* 0x001fc20000010000 */
[----:B------:R-:W-:Y:S02]  /*7bc0*/  WARPGROUP.DEPBAR.LE gsb0, 0x0 ;  /* 0x00008000000079c5 */ /* 0x000fe40000010000 */
[----:B------:R-:W-:-:S04]  /*7bd0*/  WARPGROUP.ARRIVE ;  /* 0x00000000000079c5 */ /* 0x000fc80000000000 */
[----:B------:R-:W0:Y:S01]  /*7be0*/  MUFU.EX2 R124, R124 ;  /* 0x0000007c007c7308 */ /* 0x000e220000000800 */
[----:B--2---:R-:W-:-:S01]  /*7bf0*/  FADD.FTZ R7, R121, R8 ;  /* 0x0000000879077221 */ /* 0x004fc20000010000 */
[----:B------:R-:W-:Y:S06]  /*7c00*/  QGMMA.64x128x32.F32.E4M3.E4M3 R24, R224, gdesc[UR8], R24, gsb0 ;  /* 0x01e00008e0187df3 */ /* 0x000fec0008000818 */
        /* <DEDUP_REMOVED lines=30> */
[C-C-:B------:R-:W-:Y:S01]  /*7df0*/  FFMA.FTZ R193, R2.reuse, R95, -R101.reuse ;  /* 0x0000005f02c17223 */ /* 0x140fe20000010865 */
[----:B------:R-:W-:-:S05]  /*7e00*/  FFMA.FTZ R95, R2, R98, -R101 ;  /* 0x00000062025f7223 */ /* 0x000fca0000010865 */
[----:B------:R-:W2:Y:S01]  /*7e10*/  MUFU.EX2 R108, R108 ;  /* 0x0000006c006c7308 */ /* 0x000ea20000000800 */
[----:B-1----:R-:W-:-:S07]  /*7e20*/  FADD.FTZ R7, R105, R8 ;  /* 0x0000000869077221 */ /* 0x002fce0000010000 */
[----:B------:R-:W1:Y:S01]  /*7e30*/  MUFU.EX2 R110, R110 ;  /* 0x0000006e006e7308 */ /* 0x000e620000000800 */
[----:B0-----:R-:W-:-:S07]  /*7e40*/  FADD.FTZ R195, R107, R192 ;  /* 0x000000c06bc37221 */ /* 0x001fce0000010000 */
[----:B------:R-:W0:Y:S01]  /*7e50*/  MUFU.EX2 R109, R109 ;  /* 0x0000006d006d7308 */ /* 0x000e220000000800 */
[----:B--2---:R-:W-:-:S01]  /*7e60*/  FADD.FTZ R8, R108, R7 ;  /* 0x000000076c087221 */ /* 0x004fc20000010000 */
[----:B------:R-:W-:-:S06]  /*7e70*/  WARPGROUP.DEPBAR.LE gsb0, 0x0 ;  /* 0x00008000000079c5 */ /* 0x000fcc0000010000 */
        /* <DEDUP_REMOVED lines=8> */
[----:B------:R-:W-:-:S05]  /*7f00*/  IADD3 R7, -R18, 0xb, RZ ;  /* 0x0000000b12077810 */ /* 0x000fca0007ffe1ff */
[----:B------:R1:W-:Y:S06]  /*7f10*/  BAR.ARV R7, 0x100 ;  /* 0x000400070000751d */ /* 0x0003ec0000002000 */
[----:B------:R-:W3:Y:S01]  /*7f20*/  MUFU.EX2 R115, R115 ;  /* 0x0000007300737308 */ /* 0x000ee20000000800 */
[----:B0-----:R-:W-:-:S01]  /*7f30*/  FADD.FTZ R98, R114, R195 ;  /* 0x000000c372627221 */ /* 0x001fc20000010000 */
[----:B-1----:R-:W-:Y:S02]  /*7f40*/  @!P1 VIADD R7, R194, 0x2e840 ;  /* 0x0002e840c2079836 */ /* 0x002fe40000000000 */
[----:B--2---:R-:W-:-:S03]  /*7f50*/  FADD.FTZ R195, R113, R8 ;  /* 0x0000000871c37221 */ /* 0x004fc60000010000 */
[----:B------:R-:W-:Y:S01]  /*7f60*/  @!P1 PRMT R7, RZ, 0x654, R7 ;  /* 0x00000654ff079816 */ /* 0x000fe20000000007 */
[----:B------:R-:W0:Y:S03]  /*7f70*/  MUFU.EX2 R116, R116 ;  /* 0x0000007400747308 */ /* 0x000e260000000800 */
[----:B------:R1:W-:Y:S05]  /*7f80*/  @!P1 SYNCS.ARRIVE.TRANS64.RED.A1T0 RZ, [R7+URZ], RZ ;  /* 0x000000ff07ff99a7 */ /* 0x0003ea000810043f */
[----:B------:R-:W2:Y:S01]  /*7f90*/  MUFU.EX2 R118, R118 ;  /* 0x0000007600767308 */ /* 0x000ea20000000800 */
[----:B---3--:R-:W-:-:S01]  /*7fa0*/  FADD.FTZ R197, R115, R98 ;  /* 0x0000006273c57221 */ /* 0x008fc20000010000 */
[C-C-:B------:R-:W-:Y:S01]  /*7fb0*/  FFMA.FTZ R98, R2.reuse, R99, -R101.reuse ;  /* 0x0000006302627223 */ /* 0x140fe20000010865 */
[----:B------:R-:W-:-:S05]  /*7fc0*/  FFMA.FTZ R101, R2, R103, -R101 ;  /* 0x0000006702657223 */ /* 0x000fca0000010865 */
[----:B------:R-:W3:Y:S01]  /*7fd0*/  MUFU.EX2 R117, R117 ;  /* 0x0000007500757308 */ /* 0x000ee20000000800 */
[----:B0-----:R-:W-:-:S07]  /*7fe0*/  FADD.FTZ R8, R116, R195 ;  /* 0x000000c374087221 */ /* 0x001fce0000010000 */
[----:B------:R-:W0:Y:S01]  /*7ff0*/  MUFU.EX2 R119, R119 ;  /* 0x0000007700777308 */ /* 0x000e220000000800 */
[----:B--2---:R-:W-:-:S07]  /*8000*/  FADD.FTZ R192, R118, R197 ;  /* 0x000000c576c07221 */ /* 0x004fce0000010000 */
[----:B------:R-:W2:Y:S01]  /*8010*/  MUFU.EX2 R88, R88 ;  /* 0x0000005800587308 */ /* 0x000ea20000000800 */
[----:B---3--:R-:W-:-:S07]  /*8020*/  FADD.FTZ R99, R117, R8 ;  /* 0x0000000875637221 */ /* 0x008fce0000010000 */
        /* <DEDUP_REMOVED lines=10> */
[----:B------:R-:W1:Y:S01]  /*80d0*/  MUFU.EX2 R93, R93 ;  /* 0x0000005d005d7308 */ /* 0x000e620000000800 */
[----:B---3--:R-:W-:-:S07]  /*80e0*/  FADD.FTZ R8, R92, R99 ;  /* 0x000000635c087221 */ /* 0x008fce0000010000 */
[----:B------:R-:W2:Y:S01]  /*80f0*/  MUFU.EX2 R193, R193 ;  /* 0x000000c100c17308 */ /* 0x000ea20000000800 */
[----:B0-----:R-:W-:-:S07]  /*8100*/  FADD.FTZ R192, R94, R195 ;  /* 0x000000c35ec07221 */ /* 0x001fce0000010000 */
[----:B------:R-:W0:Y:S01]  /*8110*/  MUFU.EX2 R96, R96 ;  /* 0x0000006000607308 */ /* 0x000e220000000800 */
[----:B-1----:R-:W-:-:S07]  /*8120*/  FADD.FTZ R7, R93, R8 ;  /* 0x000000085d077221 */ /* 0x002fce0000010000 */
[----:B------:R-:W1:Y:S01]  /*8130*/  MUFU.EX2 R95, R95 ;  /* 0x0000005f005f7308 */ /* 0x000e620000000800 */
[----:B--2---:R-:W-:-:S07]  /*8140*/  FADD.FTZ R192, R193, R192 ;  /* 0x000000c0c1c07221 */ /* 0x004fce0000010000 */
        /* <DEDUP_REMOVED lines=11> */
[----:B--2---:R-:W-:-:S01]  /*8200*/  FADD.FTZ R99, R102, R7 ;  /* 0x0000000766637221 */ /* 0x004fc20000010000 */
[----:B0-----:R-:W-:-:S03]  /*8210*/  FADD.FTZ R7, R13, R8 ;  /* 0x000000080d077221 */ /* 0x001fc60000010000 */
[----:B-1----:R-:W-:Y:S01]  /*8220*/  FADD.FTZ R8, R101, R99 ;  /* 0x0000006365087221 */ /* 0x002fe20000010000 */
[----:B------:R-:W-:Y:S06]  /*8230*/  @!P0 BRA `(.L_x_28) ;  /* 0x0000000000048947 */ /* 0x000fec0003800000 */
[----:B------:R-:W-:Y:S01]  /*8240*/  BPT.TRAP 0x1 ;  /* 0x000000040000795c */ /* 0x000fe20000300000 */
.L_x_28:
[----:B------:R-:W-:Y:S01]  /*8250*/  ULEA UR4, UR4, UR39, 0x3 ;  /* 0x0000002704047291 */ /* 0x000fe2000f8e183f */
[----:B------:R-:W-:Y:S01]  /*8260*/  ISETP.GT.AND P2, PT, R0, R17, PT ;  /* 0x000000110000720c */ /* 0x000fe20003f44270 */
[----:B------:R-:W-:Y:S01]  /*8270*/  FMUL.FTZ R24, R24, R10 ;  /* 0x0000000a18187220 */ /* 0x000fe20000410000 */
[----:B------:R-:W-:Y:S01]  /*8280*/  F2FP.SATFINITE.E4M3.F32.PACK_AB_MERGE_C R14, R19, R14, RZ ;  /* 0x0000000e130e723e */ /* 0x000fe200048070ff */
[----:B------:R-:W-:Y:S01]  /*8290*/  UIADD3 UR4, UR4, 0x2e860, URZ ;  /* 0x0002e86004047890 */ /* 0x000fe2000fffe03f */
[----:B------:R-:W-:Y:S01]  /*82a0*/  F2FP.SATFINITE.E4M3.F32.PACK_AB_MERGE_C R186, R187, R186, RZ ;  /* 0x000000babbba723e */ /* 0x000fe200048070ff */
[----:B------:R-:W-:Y:S01]  /*82b0*/  FMUL.FTZ R25, R25, R10 ;  /* 0x0000000a19197220 */ /* 0x000fe20000410000 */
[----:B------:R-:W-:Y:S01]  /*82c0*/  F2FP.SATFINITE.E4M3.F32.PACK_AB_MERGE_C R22, R23, R22, RZ ;  /* 0x000000161716723e */ /* 0x000fe200048070ff */
[----:B------:R-:W-:Y:S01]  /*82d0*/  UPRMT UR4, UR5, 0x654, UR4 ;  /* 0x0000065405047896 */ /* 0x000fe20008000004 */
[----:B------:R-:W-:Y:S01]  /*82e0*/  F2FP.SATFINITE.E4M3.F32.PACK_AB_MERGE_C R190, R191, R190, RZ ;  /* 0x000000bebfbe723e */ /* 0x000fe200048070ff */
[----:B------:R-:W-:Y:S01]  /*82f0*/  FMUL.FTZ R28, R28, R10 ;  /* 0x0000000a1c1c7220 */ /* 0x000fe20000410000 */
[----:B------:R-:W-:Y:S01]  /*8300*/  F2FP.SATFINITE.E4M3.F32.PACK_AB_MERGE_C R172, R173, R172, RZ ;  /* 0x000000acadac723e */ /* 0x000fe200048070ff */
[----:B------:R-:W-:Y:S01]  /*8310*/  FMUL.FTZ R29, R29, R10 ;  /* 0x0000000a1d1d7220 */ /* 0x000fe20000410000 */
[----:B------:R-:W-:Y:S01]  /*8320*/  F2FP.SATFINITE.E4M3.F32.PACK_AB_MERGE_C R174, R175, R174, RZ ;  /* 0x000000aeafae723e */ /* 0x000fe200048070ff */
[----:B------:R-:W-:Y:S01]  /*8330*/  FMUL.FTZ R32, R32, R10 ;  /* 0x0000000a20207220 */ /* 0x000fe20000410000 */
[----:B------:R-:W-:Y:S01]  /*8340*/  F2FP.SATFINITE.E4M3.F32.PACK_AB_MERGE_C R180, R181, R180, RZ ;  /* 0x000000b4b5b4723e */ /* 0x000fe200048070ff */
[----:B------:R-:W-:Y:S01]  /*8350*/  FMUL.FTZ R33, R33, R10 ;  /* 0x0000000a21217220 */ /* 0x000fe20000410000 */
[----:B------:R-:W-:Y:S01]  /*8360*/  F2FP.SATFINITE.E4M3.F32.PACK_AB_MERGE_C R182, R183, R182, RZ ;  /* 0x000000b6b7b6723e */ /* 0x000fe200048070ff */
[----:B------:R-:W-:Y:S01]  /*8370*/  SYNCS.ARRIVE.TRANS64.RED.A1T0 RZ, [UR4], RZ ;  /* 0x000000ffffff79a7 */ /* 0x000fe20008100404 */
[----:B------:R-:W-:Y:S01]  /*8380*/  F2FP.SATFINITE.E4M3.F32.PACK_AB_MERGE_C R156, R157, R156, RZ ;  /* 0x0000009c9d9c723e */ /* 0x000fe200048070ff */
[----:B------:R-:W-:Y:S01]  /*8390*/  UMOV UR4, UR7 ;  /* 0x0000000700047c82 */ /* 0x000fe20008000000 */
        /* <DEDUP_REMOVED lines=37> */
[-C--:B------:R-:W-:Y:S01]  /*85f0*/  FMUL.FTZ R72, R72, R10.reuse ;  /* 0x0000000a48487220 */ /* 0x080fe20000410000 */
[----:B------:R-:W-:Y:S01]  /*8600*/  F2FP.SATFINITE.E4M3.F32.PACK_AB_MERGE_C R200, R12, R15, R14 ;  /* 0x0000000f0cc8723e */ /* 0x000fe2000480700e */
[-C--:B------:R-:W-:Y:S01]  /*8610*/  FMUL.FTZ R73, R73, R10.reuse ;  /* 0x0000000a49497220 */ /* 0x080fe20000410000 */
[-C--:B------:R-:W-:Y:S01]  /*8620*/  FMUL.FTZ R76, R76, R10.reuse ;  /* 0x0000000a4c4c7220 */ /* 0x080fe20000410000 */
[-C--:B------:R-:W-:Y:S01]  /*8630*/  FMUL.FTZ R77, R77, R10.reuse ;  /* 0x0000000a4d4d7220 */ /* 0x080fe20000410000 */
[-C--:B------:R-:W-:Y:S01]  /*8640*/  FMUL.FTZ R80, R80, R10.reuse ;  /* 0x0000000a50507220 */ /* 0x080fe20000410000 */
[-C--:B------:R-:W-:Y:S01]  /*8650*/  FMUL.FTZ R81, R81, R10.reuse ;  /* 0x0000000a51517220 */ /* 0x080fe20000410000 */
[-C--:B------:R-:W-:Y:S01]  /*8660*/  FMUL.FTZ R84, R84, R10.reuse ;  /* 0x0000000a54547220 */ /* 0x080fe20000410000 */
[----:B------:R-:W-:Y:S01]  /*8670*/  FMUL.FTZ R85, R85, R10 ;  /* 0x0000000a55557220 */ /* 0x000fe20000410000 */
[-C--:B------:R-:W-:Y:S01]  /*8680*/  FMUL.FTZ R26, R26, R11.reuse ;  /* 0x0000000b1a1a7220 */ /* 0x080fe20000410000 */
        /* <DEDUP_REMOVED lines=30> */
[----:B------:R-:W-:Y:S01]  /*8870*/  FMUL.FTZ R87, R87, R11 ;  /* 0x0000000b57577220 */ /* 0x000fe20000410000 */
[----:B------:R-:W-:Y:S01]  /*8880*/  F2FP.SATFINITE.E4M3.F32.PACK_AB_MERGE_C R201, R185, R184, R186 ;  /* 0x000000b8b9c9723e */ /* 0x000fe200048070ba */
[----:B------:R-:W-:Y:S01]  /*8890*/  VIADD R0, R0, 0xffffffff ;  /* 0xffffffff00007836 */ /* 0x000fe20000000000 */
[----:B------:R-:W-:Y:S01]  /*88a0*/  F2FP.SATFINITE.E4M3.F32.PACK_AB_MERGE_C R202, R21, R20, R22 ;  /* 0x0000001415ca723e */ /* 0x000fe20004807016 */
[----:B------:R-:W-:Y:S01]  /*88b0*/  IMAD.MOV.U32 R11, RZ, RZ, R3 ;  /* 0x000000ffff0b7224 */ /* 0x000fe200078e0003 */
[----:B------:R-:W-:Y:S01]  /*88c0*/  F2FP.SATFINITE.E4M3.F32.PACK_AB_MERGE_C R203, R189, R188, R190 ;  /* 0x000000bcbdcb723e */ /* 0x000fe200048070be */
[----:B------:R-:W-:Y:S01]  /*88d0*/  IMAD.MOV.U32 R10, RZ, RZ, R9 ;  /* 0x000000ffff0a7224 */ /* 0x000fe200078e0009 */
[----:B------:R-:W-:Y:S01]  /*88e0*/  F2FP.SATFINITE.E4M3.F32.PACK_AB_MERGE_C R204, R169, R168, R172 ;  /* 0x000000a8a9cc723e */ /* 0x000fe200048070ac */
[----:B------:R-:W-:Y:S01]  /*88f0*/  IMAD.MOV.U32 R12, RZ, RZ, R6 ;  /* 0x000000ffff0c7224 */ /* 0x000fe200078e0006 */
[----:B------:R-:W-:-:S02]  /*8900*/  F2FP.SATFINITE.E4M3.F32.PACK_AB_MERGE_C R205, R171, R170, R174 ;  /* 0x000000aaabcd723e */ /* 0x000fc400048070ae */
[----:B------:R-:W-:Y:S02]  /*8910*/  F2FP.SATFINITE.E4M3.F32.PACK_AB_MERGE_C R206, R177, R176, R180 ;  /* 0x000000b0b1ce723e */ /* 0x000fe400048070b4 */
[----:B------:R-:W-:Y:S02]  /*8920*/  F2FP.SATFINITE.E4M3.F32.PACK_AB_MERGE_C R207, R179, R178, R182 ;  /* 0x000000b2b3cf723e */ /* 0x000fe400048070b6 */
[----:B------:R-:W-:Y:S02]  /*8930*/  F2FP.SATFINITE.E4M3.F32.PACK_AB_MERGE_C R208, R153, R152, R156 ;  /* 0x0000009899d0723e */ /* 0x000fe4000480709c */
[----:B------:R-:W-:Y:S02]  /*8940*/  F2FP.SATFINITE.E4M3.F32.PACK_AB_MERGE_C R209, R155, R154, R158 ;  /* 0x0000009a9bd1723e */ /* 0x000fe4000480709e */
[----:B------:R-:W-:Y:S02]  /*8950*/  F2FP.SATFINITE.E4M3.F32.PACK_AB_MERGE_C R210, R161, R160, R164 ;  /* 0x000000a0a1d2723e */ /* 0x000fe400048070a4 */
        /* <DEDUP_REMOVED lines=16> */
[----:B------:R-:W-:Y:S01]  /*8a60*/  F2FP.SATFINITE.E4M3.F32.PACK_AB_MERGE_C R227, R98, R95, R19 ;  /* 0x0000005f62e3723e */ /* 0x000fe20004807013 */
[----:B------:R-:W-:Y:S06]  /*8a70*/  @P2 BRA `(.L_x_29) ;  /* 0xffffffc800a02947 */ /* 0x000fec000383ffff */
[----:B------:R-:W-:-:S07]  /*8a80*/  IMAD.U32 R0, RZ, RZ, UR7 ;  /* 0x00000007ff007e24 */ /* 0x000fce000f8e00ff */
.L_x_19:
[----:B------:R-:W-:Y:S06]  /*8a90*/  BAR.ARV 0x8, 0x180 ;  /* 0x0206000000007b1d */ /* 0x000fec0000002000 */
[----:B------:R-:W-:Y:S05]  /*8aa0*/  @!P0 BRA `(.L_x_30) ;  /* 0x0000000000048947 */ /* 0x000fea0003800000 */
[----:B------:R-:W-:Y:S01]  /*8ab0*/  BPT.TRAP 0x1 ;  /* 0x000000040000795c */ /* 0x000fe20000300000 */
.L_x_30:
[----:B------:R-:W-:Y:S02]  /*8ac0*/  R2UR UR7, R0 ;  /* 0x00000000000772ca */ /* 0x000fe400000e0000 */
[----:B------:R-:W-:-:S11]  /*8ad0*/  SHF.L.U32 R6, R6, 0x1f, RZ ;  /* 0x0000001f06067819 */ /* 0x000fd600000006ff */
[----:B------:R-:W-:-:S09]  /*8ae0*/  ULEA UR7, UR7, UR39, 0x3 ;  /* 0x0000002707077291 */ /* 0x000fd2000f8e183f */
[----:B------:R0:W1:Y:S01]  /*8af0*/  SYNCS.PHASECHK.TRANS64.TRYWAIT P1, [UR7+0x2e850], R6 ;  /* 0x02e85006ff0075a7 */ /* 0x0000620008020147 */
[----:B------:R-:W-:Y:S05]  /*8b00*/  @!P0 BRA `(.L_x_31) ;  /* 0x0000000000048947 */ /* 0x000fea0003800000 */
[----:B------:R-:W-:Y:S01]  /*8b10*/  BPT.TRAP 0x1 ;  /* 0x000000040000795c */ /* 0x000fe20000300000 */
.L_x_31:
[----:B-1----:R-:W-:Y:S05]  /*8b20*/  @P1 BRA `(.L_x_32) ;  /* 0x0000000000081947 */ /* 0x002fea0003800000 */
[----:B------:R-:W1:Y:S02]  /*8b30*/  SYNCS.PHASECHK.TRANS64.TRYWAIT P1, [UR7+0x2e850], R6 ;  /* 0x02e85006ff0075a7 */ /* 0x000e640008020147 */
[----:B-1----:R-:W-:Y:S05]  /*8b40*/  @!P1 BRA `(.L_x_33) ;  /* 0x0000006800489947 */ /* 0x002fea0003800000 */
.L_x_32:
[----:B------:R-:W-:Y:S01]  /*8b50*/  UIADD3 UR39, UR39, 0x400, URZ ;  /* 0x0000040027277890 */ /* 0x000fe2000fffe03f */
[----:B------:R-:W-:Y:S01]  /*8b60*/  R2UR UR6, R0 ;  /* 0x00000000000672ca */ /* 0x000fe200000e0000 */
[----:B------:R-:W-:Y:S01]  /*8b70*/  WARPGROUP.ARRIVE ;  /* 0x00000000000079c5 */ /* 0x000fe20000000000 */
[----:B------:R-:W-:Y:S01]  /*8b80*/  UMOV UR11, 0xc0000010 ;  /* 0xc0000010000b7882 */ /* 0x000fe20000000000 */
[----:B------:R-:W-:Y:S01]  /*8b90*/  USHF.R.U32.HI UR39, URZ, 0x4, UR39 ;  /* 0x000000043f277899 */ /* 0x000fe20008011627 */
[----:B------:R-:W2:Y:S03]  /*8ba0*/  LDC.64 R12, c[0x0][0x9a0] ;  /* 0x00026800ff0c7b82 */ /* 0x000ea60000000a00 */
[----:B------:R-:W-:-:S04]  /*8bb0*/  ULOP3.LUT UR39, UR39, 0x3fff, URZ, 0xc0, !UPT ;  /* 0x00003fff27277892 */ /* 0x000fc8000f8ec03f */
[----:B------:R-:W-:-:S04]  /*8bc0*/  ULOP3.LUT UR4, UR39, 0x10000, URZ, 0xfc, !UPT ;  /* 0x0001000027047892 */ /* 0x000fc8000f8efc3f */
[----:B------:R-:W-:-:S04]  /*8bd0*/  UIMAD UR4, UR6, 0x700, UR4 ;  /* 0x00000700060478a4 */ /* 0x000fc8000f8e0204 */
[----:B------:R-:W-:-:S03]  /*8be0*/  UIADD3 UR6, UR4, 0x100, URZ ;  /* 0x0000010004067890 */ /* 0x000fc6000fffe03f */
[----:B------:R-:W-:Y:S02]  /*8bf0*/  UMOV UR10, UR4 ;  /* 0x00000004000a7c82 */ /* 0x000fe40008000000 */
[----:B------:R-:W-:Y:S01]  /*8c00*/  QGMMA.64x128x32.F32.E4M3.E4M3 R24, R200, gdesc[UR8], R24, gsb0 ;  /* 0x01e00008c8187df3 */ /* 0x000fe20008000818 */
[----:B------:R-:W-:Y:S01]  /*8c10*/  UMOV UR11, 0xc0000010 ;  /* 0xc0000010000b7882 */ /* 0x000fe20000000000 */
[----:B------:R-:W-:Y:S01]  /*8c20*/  UMOV UR10, UR6 ;  /* 0x00000006000a7c82 */ /* 0x000fe20008000000 */
[----:B------:R-:W-:Y:S01]  /*8c30*/  UIADD3 UR6, UR4, 0x200, URZ ;  /* 0x0000020004067890 */ /* 0x000fe2000fffe03f */
[----:B--2---:R-:W-:-:S04]  /*8c40*/  ISETP.NE.U32.AND P1, PT, R12, RZ, PT ;  /* 0x000000ff0c00720c */ /* 0x004fc80003f25070 */
[----:B------:R-:W-:-:S13]  /*8c50*/  ISETP.NE.AND.EX P1, PT, R13, RZ, PT, P1 ;  /* 0x000000ff0d00720c */ /* 0x000fda0003f25310 */
[----:B------:R-:W2:Y:S01]  /*8c60*/  @P1 LDC.64 R10, c[0x0][0x9c8] ;  /* 0x00027200ff0a1b82 */ /* 0x000ea20000000a00 */
[----:B------:R-:W-:-:S07]  /*8c70*/  @P1 SHF.R.S32.HI R17, RZ, 0x1f, R16 ;  /* 0x0000001fff111819 */ /* 0x000fce0000011410 */
[----:B------:R-:W3:Y:S01]  /*8c80*/  @P1 LDC.64 R14, c[0x0][0x9d0] ;  /* 0x00027400ff0e1b82 */ /* 0x000ee20000000a00 */
[C---:B--2---:R-:W-:Y:S02]  /*8c90*/  @P1 IMAD R0, R10.reuse, UR37, RZ ;  /* 0x000000250a001c24 */ /* 0x044fe4000f8e02ff */
[----:B-1----:R-:W-:-:S04]  /*8ca0*/  @P1 IMAD.WIDE.U32 R4, R10, UR36, RZ ;  /* 0x000000240a041c25 */ /* 0x002fc8000f8e00ff */
[----:B------:R-:W-:Y:S02]  /*8cb0*/  @P1 IMAD R11, R11, UR36, R0 ;  /* 0x000000240b0b1c24 */ /* 0x000fe4000f8e0200 */
[-C--:B---3--:R-:W-:Y:S02]  /*8cc0*/  @P1 IMAD R0, R17, R14.reuse, RZ ;  /* 0x0000000e11001224 */ /* 0x088fe400078e02ff */
[----:B------:R-:W-:Y:S02]  /*8cd0*/  @P1 IMAD.IADD R5, R5, 0x1, R11 ;  /* 0x0000000105051824 */ /* 0x000fe400078e020b */
[C---:B------:R-:W-:Y:S02]  /*8ce0*/  @P1 IMAD R11, R16.reuse, R15, R0 ;  /* 0x0000000f100b1224 */ /* 0x040fe400078e0200 */
[----:B------:R-:W-:-:S04]  /*8cf0*/  @P1 IMAD.WIDE.U32 R4, R16, R14, R4 ;  /* 0x0000000e10041225 */ /* 0x000fc800078e0004 */
[----:B------:R-:W-:Y:S01]  /*8d00*/  @P1 IMAD.IADD R0, R5, 0x1, R11 ;  /* 0x0000000105001824 */ /* 0x000fe200078e020b */
[----:B------:R-:W-:Y:S01]  /*8d10*/  @P1 LEA R10, P2, R4, R12, 0x2 ;  /* 0x0000000c040a1211 */ /* 0x000fe200078410ff */
[----:B------:R-:W-:-:S03]  /*8d20*/  IMAD.MOV.U32 R5, RZ, RZ, 0x3f800000 ;  /* 0x3f800000ff057424 */ /* 0x000fc600078e00ff */
[----:B------:R-:W-:-:S05]  /*8d30*/  @P1 LEA.HI.X R11, R4, R13, R0, 0x2, P2 ;  /* 0x0000000d040b1211 */ /* 0x000fca00010f1400 */
[----:B------:R1:W2:Y:S01]  /*8d40*/  @P1 LDG.E R5, desc[UR44][R10.64] ;  /* 0x0000002c0a051981 */ /* 0x0002a2000c1e1900 */
[----:B------:R-:W-:Y:S02]  /*8d50*/  WARPGROUP.DEPBAR.LE gsb0, 0x0 ;  /* 0x00008000000079c5 */ /* 0x000fe40000010000 */
[----:B------:R-:W-:-:S06]  /*8d60*/  WARPGROUP.ARRIVE ;  /* 0x00000000000079c5 */ /* 0x000fcc0000000000 */
[----:B------:R-:W-:Y:S01]  /*8d70*/  QGMMA.64x128x32.F32.E4M3.E4M3 R24, R204, gdesc[UR8], R24, gsb0 ;  /* 0x01e00008cc187df3 */ /* 0x000fe20008000818 */
[----:B------:R-:W-:Y:S01]  /*8d80*/  UMOV UR10, UR6 ;  /* 0x00000006000a7c82 */ /* 0x000fe20008000000 */
[----:B------:R-:W-:Y:S01]  /*8d90*/  UMOV UR11, 0xc0000010 ;  /* 0xc0000010000b7882 */ /* 0x000fe20000000000 */
[----:B------:R-:W-:Y:S01]  /*8da0*/  UIADD3 UR6, UR4, 0x300, URZ ;  /* 0x0000030004067890 */ /* 0x000fe2000fffe03f */
        /* <DEDUP_REMOVED lines=18> */
[----:B------:R-:W3:Y:S04]  /*8ed0*/  SHFL.BFLY PT, R0, R7, 0x2, 0x1f ;  /* 0x0c401f0007007f89 */ /* 0x000ee800000e0000 */
[----:B------:R-:W4:Y:S01]  /*8ee0*/  SHFL.BFLY PT, R13, R8, 0x2, 0x1f ;  /* 0x0c401f00080d7f89 */ /* 0x000f2200000e0000 */
[----:B------:R-:W-:Y:S02]  /*8ef0*/  WARPGROUP.DEPBAR.LE gsb0, 0x0 ;  /* 0x00008000000079c5 */ /* 0x000fe40000010000 */
[----:B------:R-:W-:-:S06]  /*8f00*/  WARPGROUP.ARRIVE ;  /* 0x00000000000079c5 */ /* 0x000fcc0000000000 */
[----:B------:R-:W-:Y:S01]  /*8f10*/  QGMMA.64x128x32.F32.E4M3.E4M3 R24, R220, gdesc[UR8], R24, gsb0 ;  /* 0x01e00008dc187df3 */ /* 0x000fe20008000818 */
[----:B------:R-:W-:Y:S01]  /*8f20*/  UMOV UR10, UR4 ;  /* 0x00000004000a7c82 */ /* 0x000fe20008000000 */
[----:B------:R-:W-:Y:S01]  /*8f30*/  UMOV UR11, 0xc0000010 ;  /* 0xc0000010000b7882 */ /* 0x000fe20000000000 */
[----:B---3--:R-:W-:Y:S01]  /*8f40*/  FADD.FTZ R0, R0, R7 ;  /* 0x0000000700007221 */ /* 0x008fe20000010000 */
[----:B----4-:R-:W-:-:S04]  /*8f50*/  FADD.FTZ R13, R13, R8 ;  /* 0x000000080d0d7221 */ /* 0x010fc80000010000 */
[----:B-1----:R-:W1:Y:S04]  /*8f60*/  SHFL.BFLY PT, R11, R0, 0x1, 0x1f ;  /* 0x0c201f00000b7f89 */ /* 0x002e6800000e0000 */
[----:B------:R-:W3:Y:S01]  /*8f70*/  SHFL.BFLY PT, R4, R13, 0x1, 0x1f ;  /* 0x0c201f000d047f89 */ /* 0x000ee200000e0000 */
[----:B0-----:R-:W-:Y:S02]  /*8f80*/  IMAD.MOV.U32 R6, RZ, RZ, RZ ;  /* 0x000000ffff067224 */ /* 0x001fe400078e00ff */
[----:B-1----:R-:W-:Y:S01]  /*8f90*/  FADD.FTZ R12, R0, R11 ;  /* 0x0000000b000c7221 */ /* 0x002fe20000010000 */
[----:B---3--:R-:W-:-:S04]  /*8fa0*/  FADD.FTZ R14, R13, R4 ;  /* 0x000000040d0e7221 */ /* 0x008fc80000010000 */
[C---:B------:R-:W-:Y:S01]  /*8fb0*/  FSETP.NE.FTZ.AND P1, PT, R12.reuse, RZ, PT ;  /* 0x000000ff0c00720b */ /* 0x040fe20003f35000 */
[----:B------:R-:W-:Y:S01]  /*8fc0*/  FMUL.FTZ R15, R12, 0.00390625 ;  /* 0x3b8000000c0f7820 */ /* 0x000fe20000410000 */
[----:B------:R-:W-:-:S04]  /*8fd0*/  FMUL.FTZ R11, R14, 0.00390625 ;  /* 0x3b8000000e0b7820 */ /* 0x000fc80000410000 */
[----:B------:R-:W-:Y:S02]  /*8fe0*/  FSETP.NE.FTZ.AND P2, PT, R15, RZ, PT ;  /* 0x000000ff0f00720b */ /* 0x000fe40003f55000 */
[----:B------:R-:W-:-:S05]  /*8ff0*/  FSETP.NE.FTZ.AND P3, PT, R11, RZ, PT ;  /* 0x000000ff0b00720b */ /* 0x000fca0003f75000 */
[----:B------:R-:W-:Y:S01]  /*9000*/  @P1 MUFU.RCP R6, R12 ;  /* 0x0000000c00061308 */ /* 0x000fe20000001000 */
[----:B------:R-:W-:Y:S01]  /*9010*/  FSETP.NE.FTZ.AND P1, PT, R14, RZ, PT ;  /* 0x000000ff0e00720b */ /* 0x000fe20003f35000 */
[----:B------:R-:W-:Y:S01]  /*9020*/  IMAD.MOV.U32 R10, RZ, RZ, RZ ;  /* 0x000000ffff0a7224 */ /* 0x000fe200078e00ff */
[----:B------:R-:W-:Y:S02]  /*9030*/  WARPGROUP.DEPBAR.LE gsb0, 0x0 ;  /* 0x00008000000079c5 */ /* 0x000fe40000010000 */
[----:B------:R-:W-:-:S06]  /*9040*/  WARPGROUP.ARRIVE ;  /* 0x00000000000079c5 */ /* 0x000fcc0000000000 */
[----:B------:R-:W-:Y:S01]  /*9050*/  QGMMA.64x128x32.F32.E4M3.E4M3 R24, R224, gdesc[UR8], R24, gsb0 ;  /* 0x01e00008e0187df3 */ /* 0x000fe20008000818 */
[----:B------:R-:W0:Y:S08]  /*9060*/  @P3 MUFU.LG2 R11, R11 ;  /* 0x0000000b000b3308 */ /* 0x000e300000000c00 */
[----:B------:R-:W1:Y:S08]  /*9070*/  @P2 MUFU.LG2 R7, R15 ;  /* 0x0000000f00072308 */ /* 0x000e700000000c00 */
[----:B------:R-:W3:Y:S01]  /*9080*/  @P1 MUFU.RCP R10, R14 ;  /* 0x0000000e000a1308 */ /* 0x000ee20000001000 */
[C---:B------:R-:W-:Y:S01]  /*9090*/  @P2 FMUL.FTZ R8, R2.reuse, 0.69314718246459960938 ;  /* 0x3f31721802082820 */ /* 0x040fe20000410000 */
[----:B------:R-:W-:Y:S01]  /*90a0*/  @P3 FMUL.FTZ R13, R2, 0.69314718246459960938 ;  /* 0x3f317218020d3820 */ /* 0x000fe20000410000 */
[----:B0-----:R-:W-:Y:S01]  /*90b0*/  @P3 FMUL.FTZ R2, R11, 0.69314718246459960938 ;  /* 0x3f3172180b023820 */ /* 0x001fe20000410000 */
[----:B------:R-:W-:-:S02]  /*90c0*/  IMAD.MOV.U32 R4, RZ, RZ, -0x800000 ;  /* 0xff800000ff047424 */ /* 0x000fc400078e00ff */
[----:B------:R-:W-:Y:S02]  /*90d0*/  IMAD.MOV.U32 R0, RZ, RZ, -0x800000 ;  /* 0xff800000ff007424 */ /* 0x000fe400078e00ff */
[----:B-1----:R-:W-:Y:S01]  /*90e0*/  @P2 FMUL.FTZ R7, R7, 0.69314718246459960938 ;  /* 0x3f31721807072820 */ /* 0x002fe20000410000 */
[----:B------:R-:W-:Y:S01]  /*90f0*/  @P3 FFMA.FTZ R4, R13, R3, R2 ;  /* 0x000000030d043223 */ /* 0x000fe20000010002 */
[----:B--2---:R-:W-:Y:S02]  /*9100*/  FMUL.FTZ R2, R6, R5 ;  /* 0x0000000506027220 */ /* 0x004fe40000410000 */
[----:B------:R-:W-:Y:S01]  /*9110*/  @P2 FFMA.FTZ R0, R8, R9, R7 ;  /* 0x0000000908002223 */ /* 0x000fe20000010007 */
[----:B---3--:R-:W-:Y:S01]  /*9120*/  FMUL.FTZ R3, R10, R5 ;  /* 0x000000050a037220 */ /* 0x008fe20000410000 */
[----:B------:R-:W-:Y:S02]  /*9130*/  WARPGROUP.DEPBAR.LE gsb0, 0x0 ;  /* 0x00008000000079c5 */ /* 0x000fe40000010000 */
[----:B------:R-:W-:Y:S05]  /*9140*/  @!P0 BRA `(.L_x_34) ;  /* 0x0000000000048947 */ /* 0x000fea0003800000 */
[----:B------:R-:W-:Y:S01]  /*9150*/  BPT.TRAP 0x1 ;  /* 0x000000040000795c */ /* 0x000fe20000300000 */
.L_x_34:
[----:B------:R-:W-:Y:S01]  /*9160*/  UIADD3 UR4, UR7, 0x2e860, URZ ;  /* 0x0002e86007047890 */ /* 0x000fe2000fffe03f */
[-C--:B------:R-:W-:Y:S01]  /*9170*/  FMUL.FTZ R6, R24, R2.reuse ;  /* 0x0000000218067220 */ /* 0x080fe20000410000 */
[-C--:B------:R-:W-:Y:S01]  /*9180*/  FMUL.FTZ R8, R29, R2.reuse ;  /* 0x000000021d087220 */ /* 0x080fe20000410000 */
[-C--:B------:R-:W-:Y:S01]  /*9190*/  FMUL.FTZ R9, R32, R2.reuse ;  /* 0x0000000220097220 */ /* 0x080fe20000410000 */
[----:B------:R-:W-:Y:S01]  /*91a0*/  UPRMT UR4, UR5, 0x654, UR4 ;  /* 0x0000065405047896 */ /* 0x000fe20008000004 */
        /* <DEDUP_REMOVED lines=8> */
[----:B------:R-:W-:Y:S01]  /*9230*/  SYNCS.ARRIVE.TRANS64.RED.A1T0 RZ, [UR4], RZ ;  /* 0x000000ffffff79a7 */ /* 0x000fe20008100404 */
        /* <DEDUP_REMOVED lines=47> */
[----:B------:R-:W-:Y:S01]  /*9530*/  PLOP3.LUT P0, PT, PT, PT, PT, 0x8, 0x0 ;  /* 0x000000000000781c */ /* 0x000fe20003f0e170 */
[-C--:B------:R-:W-:Y:S01]  /*9540*/  FMUL.FTZ R70, R70, R3.reuse ;  /* 0x0000000346467220 */ /* 0x080fe20000410000 */
[-C--:B------:R-:W-:Y:S01]  /*9550*/  FMUL.FTZ R67, R67, R3.reuse ;  /* 0x0000000343437220 */ /* 0x080fe20000410000 */
[-C--:B------:R-:W-:Y:S01]  /*9560*/  FMUL.FTZ R78, R78, R3.reuse ;  /* 0x000000034e4e7220 */ /* 0x080fe20000410000 */
[-C--:B------:R-:W-:Y:S01]  /*9570*/  FMUL.FTZ R75, R75, R3.reuse ;  /* 0x000000034b4b7220 */ /* 0x080fe20000410000 */
[-C--:B------:R-:W-:Y:S01]  /*9580*/  FMUL.FTZ R86, R86, R3.reuse ;  /* 0x0000000356567220 */ /* 0x080fe20000410000 */
[----:B------:R-:W-:-:S07]  /*9590*/  FMUL.FTZ R83, R83, R3 ;  /* 0x0000000353537220 */ /* 0x000fce0000410000 */
.L_x_12:
[----:B------:R-:W-:Y:S05]  /*95a0*/  @P0 BRA `(.L_x_35) ;  /* 0x0000002000540947 */ /* 0x000fea0003800000 */
[----:B------:R-:W0:Y:S01]  /*95b0*/  S2R R18, SR_TID.X ;  /* 0x0000000000127919 */ /* 0x000e220000002100 */
[----:B------:R-:W-:Y:S01]  /*95c0*/  ULDC.64 UR4, c[0x4][0x38] ;  /* 0x01000e0000047ab9 */ /* 0x000fe20000000a00 */
[----:B------:R-:W-:Y:S01]  /*95d0*/  ULDC.64 UR6, c[0x0][0xb38] ;  /* 0x0002ce0000067ab9 */ /* 0x000fe20000000a00 */
[----:B------:R-:W-:Y:S01]  /*95e0*/  ULDC.64 UR8, c[0x0][0xb28] ;  /* 0x0002ca0000087ab9 */ /* 0x000fe20000000a00 */
[----:B0-----:R-:W-:-:S05]  /*95f0*/  IMAD.SHL.U32 R2, R18, 0x4, RZ ;  /* 0x0000000412027824 */ /* 0x001fca00078e00ff */
[----:B------:R-:W-:Y:S01]  /*9600*/  LOP3.LUT R2, R2, 0xc, RZ, 0xc0, !PT ;  /* 0x0000000c02027812 */ /* 0x000fe200078ec0ff */
[----:B------:R-:W-:Y:S03]  /*9610*/  BAR.SYNC.DEFER_BLOCKING 0x1, 0x100 ;  /* 0x0044000000007b1d */ /* 0x000fe60000010000 */
[----:B------:R-:W-:-:S05]  /*9620*/  IADD3 R2, P0, R2, UR4, RZ ;  /* 0x0000000402027c10 */ /* 0x000fca000ff1e0ff */
[----:B------:R-:W-:Y:S01]  /*9630*/  IMAD.X R3, RZ, RZ, UR5, P0 ;  /* 0x00000005ff037e24 */ /* 0x000fe200080e06ff */
[----:B------:R-:W-:-:S05]  /*9640*/  ULDC.64 UR4, c[0x0][0xbd0] ;  /* 0x0002f40000047ab9 */ /* 0x000fca0000000a00 */
[----:B------:R0:W2:Y:S01]  /*9650*/  LDG.E.CONSTANT R3, desc[UR44][R2.64] ;  /* 0x0000002c02037981 */ /* 0x0000a2000c1e9900 */
[----:B------:R-:W-:Y:S01]  /*9660*/  LOP3.LUT P0, R17, R18, 0x3, RZ, 0xc0, !PT ;  /* 0x0000000312117812 */ /* 0x000fe2000780c0ff */
[----:B------:R-:W-:Y:S03]  /*9670*/  BSSY B0, `(.L_x_36) ;  /* 0x000018e000007945 */ /* 0x000fe60003800000 */
[----:B------:R-:W-:-:S04]  /*9680*/  ISETP.EQ.OR P0, PT, R17, 0x3, !P0 ;  /* 0x000000031100780c */ /* 0x000fc80004702670 */
[----:B------:R-:W-:Y:S02]  /*9690*/  SEL R108, R5, R8, P0 ;  /* 0x00000008056c7207 */ /* 0x000fe40000000000 */
[----:B------:R-:W-:Y:S01]  /*96a0*/  SEL R121, R8, R5, P0 ;  /* 0x0000000508797207 */ /* 0x000fe20000000000 */
[----:B------:R-:W-:Y:S01]  /*96b0*/  VIADD R8, R18, 0xffffff80 ;  /* 0xffffff8012087836 */ /* 0x000fe20000000000 */
[----:B------:R-:W-:Y:S02]  /*96c0*/  SEL R106, R6, R7, P0 ;  /* 0x00000007066a7207 */ /* 0x000fe40000000000 */
[----:B------:R-:W-:Y:S02]  /*96d0*/  SEL R119, R7, R6, P0 ;  /* 0x0000000607777207 */ /* 0x000fe40000000000 */
[----:B------:R-:W-:Y:S02]  /*96e0*/  SHF.R.S32.HI R7, RZ, 0x1f, R8 ;  /* 0x0000001fff077819 */ /* 0x000fe40000011408 */
[----:B------:R-:W-:-:S02]  /*96f0*/  SEL R96, R14, R49, P0 ;  /* 0x000000310e607207 */ /* 0x000fc40000000000 */
[----:B0-----:R-:W-:Y:S02]  /*9700*/  LEA.HI R2, R7, R8, RZ, 0x7 ;  /* 0x0000000807027211 */ /* 0x001fe400078f38ff */
[----:B------:R-:W-:Y:S02]  /*9710*/  SEL R109, R49, R14, P0 ;  /* 0x0000000e316d7207 */ /* 0x000fe40000000000 */
[----:B------:R-:W-:Y:S02]  /*9720*/  LOP3.LUT R5, R2, 0xffffff80, RZ, 0xc0, !PT ;  /* 0xffffff8002057812 */ /* 0x000fe400078ec0ff */
[----:B------:R-:W-:Y:S02]  /*9730*/  SEL R100, R44, R13, P0 ;  /* 0x0000000d2c647207 */ /* 0x000fe40000000000 */
[----:B------:R-:W-:Y:S01]  /*9740*/  SEL R113, R13, R44, P0 ;  /* 0x0000002c0d717207 */ /* 0x000fe20000000000 */
[----:B------:R-:W-:Y:S01]  /*9750*/  IMAD.IADD R14, R8, 0x1, -R5 ;  /* 0x00000001080e7824 */ /* 0x000fe200078e0a05 */
[----:B------:R-:W-:-:S02]  /*9760*/  SEL R98, R52, R15, P0 ;  /* 0x0000000f34627207 */ /* 0x000fc40000000000 */
[----:B------:R-:W-:Y:S02]  /*9770*/  SEL R111, R15, R52, P0 ;  /* 0x000000340f6f7207 */ /* 0x000fe40000000000 */
[----:B------:R-:W-:Y:S02]  /*9780*/  SHF.R.S32.HI R13, RZ, 0x1f, R14 ;  /* 0x0000001fff0d7819 */ /* 0x000fe4000001140e */
[----:B------:R-:W-:Y:S02]  /*9790*/  LEA.HI R7, R7, R8, RZ, 0x2 ;  /* 0x0000000807077211 */ /* 0x000fe400078f10ff */
[----:B------:R-:W-:Y:S02]  /*97a0*/  LEA.HI R15, R13, R14, RZ, 0x2 ;  /* 0x0000000e0d0f7211 */ /* 0x000fe400078f10ff */
[----:B------:R-:W-:Y:S02]  /*97b0*/  SEL R72, R32, R73, P0 ;  /* 0x0000004920487207 */ /* 0x000fe40000000000 */
[----:B------:R-:W-:-:S02]  /*97c0*/  SHF.R.S32.HI R5, RZ, 0x2, R15 ;  /* 0x00000002ff057819 */ /* 0x000fc4000001140f */
[----:B------:R-:W-:Y:S02]  /*97d0*/  SHF.R.S32.HI R6, RZ, 0x1f, R15 ;  /* 0x0000001fff067819 */ /* 0x000fe4000001140f */
[----:B------:R-:W-:Y:S01]  /*97e0*/  SEL R97, R73, R32, P0 ;  /* 0x0000002049617207 */ /* 0x000fe20000000000 */
[----:B------:R-:W-:Y:S01]  /*97f0*/  IMAD.WIDE.U32 R32, R16, UR4, RZ ;  /* 0x0000000410207c25 */ /* 0x000fe2000f8e00ff */
[----:B------:R-:W-:Y:S01]  /*9800*/  LOP3.LUT R7, R7, 0xfffffffc, RZ, 0xc0, !PT ;  /* 0xfffffffc07077812 */ /* 0x000fe200078ec0ff */
[----:B------:R-:W0:Y:S01]  /*9810*/  S2R R73, SR_CTAID.X ;  /* 0x0000000000497919 */ /* 0x000e220000002500 */
[----:B------:R-:W-:Y:S02]  /*9820*/  LEA.HI R6, R6, R5, RZ, 0x3 ;  /* 0x0000000506067211 */ /* 0x000fe400078f18ff */
[----:B------:R-:W-:Y:S01]  /*9830*/  SEL R102, R9, R10, P0 ;  /* 0x0000000a09667207 */ /* 0x000fe20000000000 */
[----:B------:R-:W-:Y:S01]  /*9840*/  IMAD.IADD R7, R8, 0x1, -R7 ;  /* 0x0000000108077824 */ /* 0x000fe200078e0a07 */
[----:B------:R-:W-:-:S02]  /*9850*/  SEL R115, R10, R9, P0 ;  /* 0x000000090a737207 */ /* 0x000fc40000000000 */
[----:B------:R-:W-:Y:S02]  /*9860*/  LOP3.LUT R8, R6, 0xfffffff8, RZ, 0xc0, !PT ;  /* 0xfffffff806087812 */ /* 0x000fe400078ec0ff */
[----:B------:R-:W-:Y:S02]  /*9870*/  SHF.R.S32.HI R9, RZ, 0x7, R2 ;  /* 0x00000007ff097819 */ /* 0x000fe40000011402 */
[----:B------:R-:W-:Y:S01]  /*9880*/  LEA.HI R6, R13, R14, RZ, 0x5 ;  /* 0x0000000e0d067211 */ /* 0x000fe200078f28ff */
[----:B------:R-:W-:Y:S01]  /*9890*/  IMAD.IADD R5, R5, 0x1, -R8 ;  /* 0x0000000105057824 */ /* 0x000fe200078e0a08 */
[----:B------:R-:W-:Y:S02]  /*98a0*/  LEA.HI R2, R2, R9, RZ, 0x1 ;  /* 0x0000000902027211 */ /* 0x000fe400078f08ff */
[----:B------:R-:W-:Y:S02]  /*98b0*/  SHF.R.S32.HI R6, RZ, 0x5, R6 ;  /* 0x00000005ff067819 */ /* 0x000fe40000011406 */
[----:B------:R-:W-:-:S02]  /*98c0*/  SEL R104, R36, R11, P0 ;  /* 0x0000000b24687207 */ /* 0x000fc40000000000 */
[----:B------:R-:W-:Y:S01]  /*98d0*/  SEL R117, R11, R36, P0 ;  /* 0x000000240b757207 */ /* 0x000fe20000000000 */
[----:B------:R-:W-:Y:S01]  /*98e0*/  IMAD R5, R6, 0x10, R5 ;  /* 0x0000001006057824 */ /* 0x000fe200078e0205 */
[----:B------:R-:W-:Y:S02]  /*98f0*/  LOP3.LUT R2, R2, 0x3fffffe, RZ, 0xc0, !PT ;  /* 0x03fffffe02027812 */ /* 0x000fe400078ec0ff */
[----:B------:R-:W-:Y:S02]  /*9900*/  SHF.R.S32.HI R11, RZ, 0x1f, R16 ;  /* 0x0000001fff0b7819 */ /* 0x000fe40000011410 */
[----:B------:R-:W-:Y:S01]  /*9910*/  LEA.HI R6, R7, R7, RZ, 0x1 ;  /* 0x0000000707067211 */ /* 0x000fe200078f08ff */
[----:B------:R-:W-:Y:S01]  /*9920*/  IMAD.IADD R2, R9, 0x1, -R2 ;  /* 0x0000000109027824 */ /* 0x000fe200078e0a02 */
[----:B------:R-:W-:Y:S01]  /*9930*/  SEL R28, R82, R83, P0 ;  /* 0x00000053521c7207 */ /* 0x000fe20000000000 */
[----:B------:R-:W-:Y:S01]  /*9940*/  IMAD R9, R11, UR4, RZ ;  /* 0x000000040b097c24 */ /* 0x000fe2000f8e02ff */
[----:B------:R-:W-:Y:S01]  /*9950*/  SEL R83, R83, R82, P0 ;  /* 0x0000005253537207 */ /* 0x000fe20000000000 */
[----:B------:R-:W-:Y:S01]  /*9960*/  IMAD R11, R11, UR6, RZ ;  /* 0x000000060b0b7c24 */ /* 0x000fe2000f8e02ff */
[----:B------:R-:W-:Y:S01]  /*9970*/  SEL R22, R12, R41, P0 ;  /* 0x000000290c167207 */ /* 0x000fe20000000000 */
[----:B------:R-:W1:Y:S01]  /*9980*/  LDC R82, c[0x0][0xbe8] ;  /* 0x0002fa00ff527b82 */ /* 0x000e620000000800 */
[----:B------:R-:W-:Y:S01]  /*9990*/  SEL R23, R41, R12, P0 ;  /* 0x0000000c29177207 */ /* 0x000fe20000000000 */
[----:B------:R-:W-:Y:S01]  /*99a0*/  IMAD R13, R16, UR7, R11 ;  /* 0x00000007100d7c24 */ /* 0x000fe2000f8e020b */
[----:B------:R-:W-:Y:S01]  /*99b0*/  SEL R12, R30, R31, P0 ;  /* 0x0000001f1e0c7207 */ /* 0x000fe20000000000 */
[----:B------:R-:W-:Y:S01]  /*99c0*/  IMAD R2, R2, 0x40, R5 ;  /* 0x0000004002027824 */ /* 0x000fe200078e0205 */
[----:B------:R-:W-:Y:S01]  /*99d0*/  LOP3.LUT R6, R6, 0x1ffffffe, RZ, 0xc0, !PT ;  /* 0x1ffffffe06067812 */ /* 0x000fe200078ec0ff */
[----:B------:R-:W-:Y:S01]  /*99e0*/  IMAD R9, R16, UR5, R9 ;  /* 0x0000000510097c24 */ /* 0x000fe2000f8e0209 */
[----:B------:R-:W-:Y:S01]  /*99f0*/  SEL R80, R76, R37, P0 ;  /* 0x000000254c507207 */ /* 0x000fe20000000000 */
[----:B------:R-:W3:Y:S01]  /*9a00*/  S2UR UR4, SR_CTAID.Y ;  /* 0x00000000000479c3 */ /* 0x000ee20000002600 */
[----:B------:R-:W-:Y:S01]  /*9a10*/  SEL R99, R37, R76, P0 ;  /* 0x0000004c25637207 */ /* 0x000fe20000000000 */
[----:B------:R-:W-:Y:S01]  /*9a20*/  IMAD.IADD R7, R7, 0x1, -R6 ;  /* 0x0000000107077824 */ /* 0x000fe200078e0a06 */
[----:B------:R-:W-:Y:S01]  /*9a30*/  SEL R76, R84, R45, P0 ;  /* 0x0000002d544c7207 */ /* 0x000fe20000000000 */
[----:B------:R-:W-:Y:S01]  /*9a40*/  IMAD.IADD R33, R33, 0x1, R9 ;  /* 0x0000000121217824 */ /* 0x000fe200078e0209 */
[----:B------:R-:W-:Y:S01]  /*9a50*/  SEL R77, R45, R84, P0 ;  /* 0x000000542d4d7207 */ /* 0x000fe20000000000 */
[----:B------:R-:W-:Y:S01]  /*9a60*/  IMAD R7, R7, 0x8, R2 ;  /* 0x0000000807077824 */ /* 0x000fe200078e0202 */
[----:B------:R-:W-:-:S02]  /*9a70*/  SEL R64, R40, R81, P0 ;  /* 0x0000005128407207 */ /* 0x000fc40000000000 */
[----:B------:R-:W-:Y:S01]  /*9a80*/  SEL R95, R81, R40, P0 ;  /* 0x00000028515f7207 */ /* 0x000fe20000000000 */
[----:B------:R-:W-:Y:S01]  /*9a90*/  IMAD.WIDE.U32 R40, R16, UR6, RZ ;  /* 0x0000000610287c25 */ /* 0x000fe2000f8e00ff */
[----:B------:R-:W-:Y:S01]  /*9aa0*/  SEL R92, R20, R57, P0 ;  /* 0x00000039145c7207 */ /* 0x000fe20000000000 */
[----:B------:R-:W-:Y:S01]  /*9ab0*/  ULDC.64 UR6, c[0x0][0xb48] ;  /* 0x0002d20000067ab9 */ /* 0x000fe20000000a00 */
[----:B------:R-:W-:Y:S01]  /*9ac0*/  SEL R105, R57, R20, P0 ;  /* 0x0000001439697207 */ /* 0x000fe20000000000 */
[----:B------:R-:W-:Y:S01]  /*9ad0*/  IMAD.IADD R41, R41, 0x1, R13 ;  /* 0x0000000129297824 */ /* 0x000fe200078e020d */
[----:B------:R-:W-:Y:S02]  /*9ae0*/  SEL R48, R34, R35, P0 ;  /* 0x0000002322307207 */ /* 0x000fe40000000000 */
[----:B------:R-:W-:Y:S02]  /*9af0*/  SEL R81, R35, R34, P0 ;  /* 0x0000002223517207 */ /* 0x000fe40000000000 */
[----:B------:R-:W-:-:S02]  /*9b00*/  SEL R8, R86, R87, P0 ;  /* 0x0000005756087207 */ /* 0x000fc40000000000 */
[----:B------:R-:W-:Y:S02]  /*9b10*/  SEL R11, R87, R86, P0 ;  /* 0x00000056570b7207 */ /* 0x000fe40000000000 */
[----:B------:R-:W-:Y:S01]  /*9b20*/  SEL R34, R78, R79, P0 ;  /* 0x0000004f4e227207 */ /* 0x000fe20000000000 */
[----:B------:R-:W4:Y:S01]  /*9b30*/  LDC.64 R86, c[0x0][0xb40] ;  /* 0x0002d000ff567b82 */ /* 0x000f220000000a00 */
[----:B------:R-:W-:Y:S02]  /*9b40*/  SEL R94, R60, R21, P0 ;  /* 0x000000153c5e7207 */ /* 0x000fe40000000000 */
[----:B------:R-:W-:Y:S02]  /*9b50*/  SEL R107, R21, R60, P0 ;  /* 0x0000003c156b7207 */ /* 0x000fe40000000000 */
[----:B------:R-:W-:Y:S02]  /*9b60*/  SEL R90, R68, R29, P0 ;  /* 0x0000001d445a7207 */ /* 0x000fe40000000000 */
[----:B------:R-:W-:-:S02]  /*9b70*/  SEL R103, R29, R68, P0 ;  /* 0x000000441d677207 */ /* 0x000fc40000000000 */
[----:B------:R-:W-:Y:S02]  /*9b80*/  SEL R85, R47, R46, P0 ;  /* 0x0000002e2f557207 */ /* 0x000fe40000000000 */
[----:B------:R-:W-:Y:S02]  /*9b90*/  SEL R68, R42, R43, P0 ;  /* 0x0000002b2a447207 */ /* 0x000fe40000000000 */
[----:B------:R-:W-:Y:S02]  /*9ba0*/  SEL R69, R43, R42, P0 ;  /* 0x0000002a2b457207 */ /* 0x000fe40000000000 */
[----:B------:R-:W-:Y:S02]  /*9bb0*/  SEL R10, R50, R51, P0 ;  /* 0x00000033320a7207 */ /* 0x000fe40000000000 */
[----:B------:R-:W-:Y:S02]  /*9bc0*/  SEL R93, R31, R30, P0 ;  /* 0x0000001e1f5d7207 */ /* 0x000fe40000000000 */
[----:B------:R-:W-:-:S02]  /*9bd0*/  SEL R42, R70, R71, P0 ;  /* 0x00000047462a7207 */ /* 0x000fc40000000000 */
[----:B------:R-:W-:Y:S01]  /*9be0*/  SEL R43, R71, R70, P0 ;  /* 0x00000046472b7207 */ /* 0x000fe20000000000 */
[----:B0-----:R-:W-:Y:S01]  /*9bf0*/  IMAD R71, R73, 0x80, R2 ;  /* 0x0000008049477824 */ /* 0x001fe200078e0202 */
[----:B------:R-:W-:Y:S01]  /*9c00*/  SEL R29, R51, R50, P0 ;  /* 0x00000032331d7207 */ /* 0x000fe20000000000 */
[----:B------:R-:W-:Y:S01]  /*9c10*/  IMAD R73, R73, 0x80, R7 ;  /* 0x0000008049497824 */ /* 0x000fe200078e0207 */
[----:B------:R-:W-:Y:S01]  /*9c20*/  LOP3.LUT R15, R15, 0x7ffffffc, RZ, 0xc0, !PT ;  /* 0x7ffffffc0f0f7812 */ /* 0x000fe200078ec0ff */
[----:B----4-:R-:W-:Y:S01]  /*9c30*/  IMAD.WIDE.U32 R40, R86, UR36, R40 ;  /* 0x0000002456287c25 */ /* 0x010fe2000f8e0028 */
[----:B------:R-:W-:Y:S02]  /*9c40*/  SEL R44, R26, R27, P0 ;  /* 0x0000001b1a2c7207 */ /* 0x000fe40000000000 */
[----:B------:R-:W-:Y:S01]  /*9c50*/  SEL R91, R27, R26, P0 ;  /* 0x0000001a1b5b7207 */ /* 0x000fe20000000000 */
[----:B------:R-:W-:Y:S01]  /*9c60*/  IMAD.IADD R70, R14, 0x1, -R15 ;  /* 0x000000010e467824 */ /* 0x000fe200078e0a0f */
[----:B------:R-:W-:-:S02]  /*9c70*/  SEL R50, R66, R67, P0 ;  /* 0x0000004342327207 */ /* 0x000fc40000000000 */
[----:B------:R-:W-:Y:S02]  /*9c80*/  SEL R51, R67, R66, P0 ;  /* 0x0000004243337207 */ /* 0x000fe40000000000 */
[----:B------:R-:W-:Y:S02]  /*9c90*/  SEL R18, R46, R47, P0 ;  /* 0x0000002f2e127207 */ /* 0x000fe40000000000 */
[----:B------:R-:W-:Y:S02]  /*9ca0*/  SEL R52, R62, R63, P0 ;  /* 0x0000003f3e347207 */ /* 0x000fe40000000000 */
[----:B------:R-:W-:Y:S02]  /*9cb0*/  SEL R53, R63, R62, P0 ;  /* 0x0000003e3f357207 */ /* 0x000fe40000000000 */
[----:B------:R-:W-:Y:S02]  /*9cc0*/  SEL R20, R38, R39, P0 ;  /* 0x0000002726147207 */ /* 0x000fe40000000000 */
[----:B------:R-:W-:-:S02]  /*9cd0*/  LOP3.LUT P1, RZ, R14, 0x3, RZ, 0xc0, !PT ;  /* 0x000000030eff7812 */ /* 0x000fc4000782c0ff */
[----:B------:R-:W-:Y:S02]  /*9ce0*/  SEL R88, R24, R65, P0 ;  /* 0x0000004118587207 */ /* 0x000fe40000000000 */
[----:B------:R-:W-:Y:S02]  /*9cf0*/  SEL R101, R65, R24, P0 ;  /* 0x0000001841657207 */ /* 0x000fe40000000000 */
[----:B-1----:R-:W-:Y:S02]  /*9d00*/  ISETP.NE.AND P2, PT, R82, 0x1, PT ;  /* 0x000000015200780c */ /* 0x002fe40003f45270 */
[----:B------:R-:W-:Y:S02]  /*9d10*/  SEL R89, R39, R38, P0 ;  /* 0x0000002627597207 */ /* 0x000fe40000000000 */
[----:B------:R-:W-:Y:S02]  /*9d20*/  SEL R56, R58, R59, P0 ;  /* 0x0000003b3a387207 */ /* 0x000fe40000000000 */
[----:B------:R-:W-:-:S02]  /*9d30*/  SEL R57, R59, R58, P0 ;  /* 0x0000003a3b397207 */ /* 0x000fc40000000000 */
[----:B------:R-:W-:Y:S02]  /*9d40*/  SEL R60, R54, R55, P0 ;  /* 0x00000037363c7207 */ /* 0x000fe40000000000 */
[----:B------:R-:W-:Y:S02]  /*9d50*/  SEL R61, R55, R54, P0 ;  /* 0x00000036373d7207 */ /* 0x000fe40000000000 */
[----:B------:R-:W-:Y:S02]  /*9d60*/  SEL R36, R74, R75, P0 ;  /* 0x0000004b4a247207 */ /* 0x000fe40000000000 */
[----:B------:R-:W-:Y:S02]  /*9d70*/  SEL R39, R75, R74, P0 ;  /* 0x0000004a4b277207 */ /* 0x000fe40000000000 */
[----:B------:R-:W-:Y:S01]  /*9d80*/  SEL R37, R79, R78, P0 ;  /* 0x0000004e4f257207 */ /* 0x000fe20000000000 */
[----:B------:R-:W0:Y:S01]  /*9d90*/  @P2 LDC R74, c[0x0][0xbec] ;  /* 0x0002fb00ff4a2b82 */ /* 0x000e220000000800 */
[----:B--2---:R1:W-:Y:S04]  /*9da0*/  SHFL.IDX PT, R45, R12, R3, 0x1c1f ;  /* 0x001c1f030c2d7589 */ /* 0x0043e800000e0000 */
[----:B------:R-:W-:Y:S04]  /*9db0*/  SHFL.IDX PT, R30, R92, R3, 0x1c1f ;  /* 0x001c1f035c1e7589 */ /* 0x000fe800000e0000 */
[----:B------:R-:W-:Y:S01]  /*9dc0*/  SHFL.IDX PT, R2, R34, R3, 0x1c1f ;  /* 0x001c1f0322027589 */ /* 0x000fe200000e0000 */
[----:B-1----:R-:W-:-:S03]  /*9dd0*/  LOP3.LUT R12, R3, 0x2, RZ, 0x3c, !PT ;  /* 0x00000002030c7812 */ /* 0x002fc600078e3cff */
[----:B------:R-:W-:Y:S04]  /*9de0*/  SHFL.IDX PT, R8, R8, R3, 0x1c1f ;  /* 0x001c1f0308087589 */ /* 0x000fe800000e0000 */
[----:B------:R-:W-:Y:S04]  /*9df0*/  SHFL.IDX PT, R31, R105, R12, 0x1c1f ;  /* 0x001c1f0c691f7589 */ /* 0x000fe800000e0000 */
[----:B------:R-:W1:Y:S04]  /*9e00*/  SHFL.IDX PT, R11, R11, R12, 0x1c1f ;  /* 0x001c1f0c0b0b7589 */ /* 0x000e6800000e0000 */
[----:B------:R-:W-:Y:S04]  /*9e10*/  SHFL.IDX PT, R6, R106, R3, 0x1c1f ;  /* 0x001c1f036a067589 */ /* 0x000fe800000e0000 */
[----:B------:R-:W-:Y:S04]  /*9e20*/  SHFL.IDX PT, R27, R94, R3, 0x1c1f ;  /* 0x001c1f035e1b7589 */ /* 0x000fe800000e0000 */
[----:B------:R-:W-:Y:S04]  /*9e30*/  SHFL.IDX PT, R9, R119, R12, 0x1c1f ;  /* 0x001c1f0c77097589 */ /* 0x000fe800000e0000 */
[----:B------:R-:W2:Y:S04]  /*9e40*/  SHFL.IDX PT, R34, R107, R12, 0x1c1f ;  /* 0x001c1f0c6b227589 */ /* 0x000ea800000e0000 */
[----:B------:R4:W-:Y:S04]  /*9e50*/  SHFL.IDX PT, R67, R85, R12, 0x1c1f ;  /* 0x001c1f0c55437589 */ /* 0x0009e800000e0000 */
[----:B------:R-:W-:Y:S01]  /*9e60*/  SHFL.IDX PT, R62, R10, R3, 0x1c1f ;  /* 0x001c1f030a3e7589 */ /* 0x000fe200000e0000 */
[----:B-1----:R-:W-:-:S03]  /*9e70*/  SEL R5, R8, R11, P0 ;  /* 0x0000000b08057207 */ /* 0x002fc60000000000 */
[----:B------:R-:W-:Y:S01]  /*9e80*/  SHFL.IDX PT, R7, R108, R3, 0x1c1f ;  /* 0x001c1f036c077589 */ /* 0x000fe200000e0000 */
[----:B----4-:R-:W1:Y:S03]  /*9e90*/  LDC.64 R84, c[0x0][0xbd8] ;  /* 0x0002f600ff547b82 */ /* 0x010e660000000a00 */
[----:B------:R-:W4:Y:S04]  /*9ea0*/  SHFL.IDX PT, R10, R121, R12, 0x1c1f ;  /* 0x001c1f0c790a7589 */ /* 0x000f2800000e0000 */
[----:B------:R-:W-:Y:S04]  /*9eb0*/  SHFL.IDX PT, R14, R102, R3, 0x1c1f ;  /* 0x001c1f03660e7589 */ /* 0x000fe800000e0000 */
[----:B------:R-:W5:Y:S04]  /*9ec0*/  SHFL.IDX PT, R15, R115, R12, 0x1c1f ;  /* 0x001c1f0c730f7589 */ /* 0x000f6800000e0000 */
[----:B------:R-:W-:Y:S04]  /*9ed0*/  SHFL.IDX PT, R22, R22, R3, 0x1c1f ;  /* 0x001c1f0316167589 */ /* 0x000fe800000e0000 */
[----:B------:R-:W-:Y:S04]  /*9ee0*/  SHFL.IDX PT, R66, R18, R3, 0x1c1f ;  /* 0x001c1f0312427589 */ /* 0x000fe800000e0000 */
[----:B------:R-:W-:Y:S04]  /*9ef0*/  SHFL.IDX PT, R23, R23, R12, 0x1c1f ;  /* 0x001c1f0c17177589 */ /* 0x000fe800000e0000 */
[----:B------:R-:W-:Y:S04]  /*9f00*/  SHFL.IDX PT, R13, R104, R3, 0x1c1f ;  /* 0x001c1f03680d7589 */ /* 0x000fe800000e0000 */
[----:B------:R-:W-:Y:S04]  /*9f10*/  SHFL.IDX PT, R49, R20, R3, 0x1c1f ;  /* 0x001c1f0314317589 */ /* 0x000fe800000e0000 */
[----:B------:R-:W3:Y:S04]  /*9f20*/  SHFL.IDX PT, R18, R117, R12, 0x1c1f ;  /* 0x001c1f0c75127589 */ /* 0x000ee800000e0000 */
[----:B------:R-:W-:Y:S04]  /*9f30*/  SHFL.IDX PT, R19, R100, R3, 0x1c1f ;  /* 0x001c1f0364137589 */ /* 0x000fe800000e0000 */
[----:B------:R-:W0:Y:S04]  /*9f40*/  SHFL.IDX PT, R20, R113, R12, 0x1c1f ;  /* 0x001c1f0c71147589 */ /* 0x000e2800000e0000 */
[----:B------:R-:W-:Y:S04]  /*9f50*/  SHFL.IDX PT, R24, R96, R3, 0x1c1f ;  /* 0x001c1f0360187589 */ /* 0x000fe800000e0000 */
[----:B------:R-:W-:Y:S04]  /*9f60*/  SHFL.IDX PT, R21, R109, R12, 0x1c1f ;  /* 0x001c1f0c6d157589 */ /* 0x000fe800000e0000 */
[----:B------:R-:W-:Y:S04]  /*9f70*/  SHFL.IDX PT, R25, R98, R3, 0x1c1f ;  /* 0x001c1f0362197589 */ /* 0x000fe800000e0000 */
[----:B------:R-:W-:Y:S04]  /*9f80*/  SHFL.IDX PT, R26, R111, R12, 0x1c1f ;  /* 0x001c1f0c6f1a7589 */ /* 0x000fe800000e0000 */
[----:B------:R2:W-:Y:S04]  /*9f90*/  SHFL.IDX PT, R46, R88, R3, 0x1c1f ;  /* 0x001c1f03582e7589 */ /* 0x0005e800000e0000 */
[----:B------:R-:W0:Y:S04]  /*9fa0*/  SHFL.IDX PT, R47, R101, R12, 0x1c1f ;  /* 0x001c1f0c652f7589 */ /* 0x000e2800000e0000 */
[----:B------:R-:W-:Y:S01]  /*9fb0*/  SHFL.IDX PT, R58, R72, R3, 0x1c1f ;  /* 0x001c1f03483a7589 */ /* 0x000fe200000e0000 */
[----:B--2---:R-:W2:Y:S03]  /*9fc0*/  @P2 LDC R88, c[0x0][0xbec] ;  /* 0x0002fb00ff582b82 */ /* 0x004ea60000000800 */
[----:B------:R-:W0:Y:S04]  /*9fd0*/  SHFL.IDX PT, R59, R97, R12, 0x1c1f ;  /* 0x001c1f0c613b7589 */ /* 0x000e2800000e0000 */
[----:B------:R-:W-:Y:S04]  /*9fe0*/  SHFL.IDX PT, R55, R80, R3, 0x1c1f ;  /* 0x001c1f0350377589 */ /* 0x000fe800000e0000 */
[----:B------:R4:W-:Y:S04]  /*9ff0*/  SHFL.IDX PT, R80, R89, R12, 0x1c1f ;  /* 0x001c1f0c59507589 */ /* 0x0009e800000e0000 */
[----:B------:R-:W-:Y:S04]  /*a000*/  SHFL.IDX PT, R35, R90, R3, 0x1c1f ;  /* 0x001c1f035a237589 */ /* 0x000fe800000e0000 */
[----:B------:R-:W0:Y:S01]  /*a010*/  SHFL.IDX PT, R54, R103, R12, 0x1c1f ;  /* 0x001c1f0c67367589 */ /* 0x000e2200000e0000 */
[----:B----4-:R-:W4:Y:S03]  /*a020*/  LDC R89, c[0x0][0xc50] ;  /* 0x00031400ff597b82 */ /* 0x010f260000000800 */
[----:B------:R5:W-:Y:S01]  /*a030*/  SHFL.IDX PT, R17, R28, R3, 0x1c1f ;  /* 0x001c1f031c117589 */ /* 0x000be200000e0000 */
[----:B--2---:R-:W-:-:S03]  /*a040*/  @P2 IMAD.HI.U32 R88, R73, R88, RZ ;  /* 0x0000005849582227 */ /* 0x004fc600078e00ff */
[----:B------:R-:W-:Y:S04]  /*a050*/  SHFL.IDX PT, R65, R64, R3, 0x1c1f ;  /* 0x001c1f0340417589 */ /* 0x000fe800000e0000 */
[----:B------:R-:W-:Y:S01]  /*a060*/  SHFL.IDX PT, R76, R76, R3, 0x1c1f ;  /* 0x001c1f034c4c7589 */ /* 0x000fe200000e0000 */
[----:B-----5:R-:W-:-:S03]  /*a070*/  SEL R28, R30, R31, P0 ;  /* 0x0000001f1e1c7207 */ /* 0x020fc60000000000 */
[----:B------:R-:W-:Y:S01]  /*a080*/  SHFL.IDX PT, R44, R44, R3, 0x1c1f ;  /* 0x001c1f032c2c7589 */ /* 0x000fe200000e0000 */
[----:B------:R-:W-:Y:S02]  /*a090*/  SEL R30, R31, R30, P0 ;  /* 0x0000001e1f1e7207 */ /* 0x000fe40000000000 */
[----:B------:R-:W-:Y:S01]  /*a0a0*/  SEL R31, R34, R27, P0 ;  /* 0x0000001b221f7207 */ /* 0x000fe20000000000 */
[----:B------:R-:W-:Y:S04]  /*a0b0*/  SHFL.IDX PT, R48, R48, R3, 0x1c1f ;  /* 0x001c1f0330307589 */ /* 0x000fe800000e0000 */
[----:B------:R-:W-:Y:S04]  /*a0c0*/  SHFL.IDX PT, R68, R68, R3, 0x1c1f ;  /* 0x001c1f0344447589 */ /* 0x000fe800000e0000 */
[----:B------:R-:W-:Y:S04]  /*a0d0*/  SHFL.IDX PT, R60, R60, R3, 0x1c1f ;  /* 0x001c1f033c3c7589 */ /* 0x000fe800000e0000 */
[----:B------:R-:W-:Y:S04]  /*a0e0*/  SHFL.IDX PT, R56, R56, R3, 0x1c1f ;  /* 0x001c1f0338387589 */ /* 0x000fe800000e0000 */
[----:B------:R-:W-:Y:S04]  /*a0f0*/  SHFL.IDX PT, R52, R52, R3, 0x1c1f ;  /* 0x001c1f0334347589 */ /* 0x000fe800000e0000 */
[----:B------:R-:W-:Y:S04]  /*a100*/  SHFL.IDX PT, R50, R50, R3, 0x1c1f ;  /* 0x001c1f0332327589 */ /* 0x000fe800000e0000 */
[----:B------:R-:W-:Y:S04]  /*a110*/  SHFL.IDX PT, R42, R42, R3, 0x1c1f ;  /* 0x001c1f032a2a7589 */ /* 0x000fe800000e0000 */
[----:B------:R2:W-:Y:S04]  /*a120*/  SHFL.IDX PT, R36, R36, R3, 0x1c1f ;  /* 0x001c1f0324247589 */ /* 0x0005e800000e0000 */
[----:B------:R-:W5:Y:S04]  /*a130*/  SHFL.IDX PT, R64, R99, R12, 0x1c1f ;  /* 0x001c1f0c63407589 */ /* 0x000f6800000e0000 */
[----:B------:R1:W-:Y:S01]  /*a140*/  SHFL.IDX PT, R63, R29, R12, 0x1c1f ;  /* 0x001c1f0c1d3f7589 */ /* 0x0003e200000e0000 */
[----:B--2---:R-:W-:-:S02]  /*a150*/  SEL R3, R11, R8, P0 ;  /* 0x000000080b037207 */ /* 0x004fc40000000000 */
[----:B------:R-:W-:Y:S01]  /*a160*/  SEL R8, R6, R9, P0 ;  /* 0x0000000906087207 */ /* 0x000fe20000000000 */
[----:B------:R2:W-:Y:S01]  /*a170*/  SHFL.IDX PT, R38, R83, R12, 0x1c1f ;  /* 0x001c1f0c53267589 */ /* 0x0005e200000e0000 */
[----:B------:R-:W-:Y:S02]  /*a180*/  SEL R6, R9, R6, P0 ;  /* 0x0000000609067207 */ /* 0x000fe40000000000 */
[----:B------:R-:W-:Y:S01]  /*a190*/  SEL R9, R7, R10, P0 ;  /* 0x0000000a07097207 */ /* 0x000fe20000000000 */
[----:B------:R-:W-:Y:S01]  /*a1a0*/  SHFL.IDX PT, R77, R77, R12, 0x1c1f ;  /* 0x001c1f0c4d4d7589 */ /* 0x000fe200000e0000 */
[----:B-1----:R-:W-:Y:S01]  /*a1b0*/  SEL R29, R27, R34, P0 ;  /* 0x000000221b1d7207 */ /* 0x002fe20000000000 */
[----:B------:R-:W-:Y:S01]  /*a1c0*/  IMAD R34, R84, UR37, RZ ;  /* 0x0000002554227c24 */ /* 0x000fe2000f8e02ff */
[----:B------:R-:W-:Y:S01]  /*a1d0*/  SEL R7, R10, R7, P0 ;  /* 0x000000070a077207 */ /* 0x000fe20000000000 */
[----:B------:R-:W1:Y:S01]  /*a1e0*/  SHFL.IDX PT, R72, R95, R12, 0x1c1f ;  /* 0x001c1f0c5f487589 */ /* 0x000e6200000e0000 */
[----:B------:R-:W-:Y:S01]  /*a1f0*/  SEL R10, R14, R15, P0 ;  /* 0x0000000f0e0a7207 */ /* 0x000fe20000000000 */
[----:B--2---:R-:W2:Y:S01]  /*a200*/  @P2 LDC R83, c[0x0][0xbf0] ;  /* 0x0002fc00ff532b82 */ /* 0x004ea20000000800 */
[----:B------:R-:W-:Y:S01]  /*a210*/  SEL R14, R15, R14, P0 ;  /* 0x0000000e0f0e7207 */ /* 0x000fe20000000000 */
[----:B------:R-:W-:Y:S01]  /*a220*/  SHFL.IDX PT, R78, R93, R12, 0x1c1f ;  /* 0x001c1f0c5d4e7589 */ /* 0x000fe200000e0000 */
[----:B------:R-:W-:Y:S01]  /*a230*/  IMAD R75, R85, UR36, R34 ;  /* 0x00000024554b7c24 */ /* 0x000fe2000f8e0222 */
[----:B---3--:R-:W-:-:S02]  /*a240*/  SEL R11, R13, R18, P0 ;  /* 0x000000120d0b7207 */ /* 0x008fc40000000000 */
[----:B------:R-:W3:Y:S01]  /*a250*/  SHFL.IDX PT, R79, R91, R12, 0x1c1f ;  /* 0x001c1f0c5b4f7589 */ /* 0x000ee200000e0000 */
[----:B------:R-:W-:Y:S01]  /*a260*/  SEL R15, R18, R13, P0 ;  /* 0x0000000d120f7207 */ /* 0x000fe20000000000 */
[----:B------:R-:W1:Y:S01]  /*a270*/  @P2 LDC R85, c[0x0][0xbf0] ;  /* 0x0002fc00ff552b82 */ /* 0x000e620000000800 */
[----:B0-----:R-:W-:Y:S01]  /*a280*/  SEL R13, R19, R20, P0 ;  /* 0x00000014130d7207 */ /* 0x001fe20000000000 */
[----:B------:R-:W0:Y:S01]  /*a290*/  SHFL.IDX PT, R81, R81, R12, 0x1c1f ;  /* 0x001c1f0c51517589 */ /* 0x000e2200000e0000 */
[----:B------:R-:W-:Y:S02]  /*a2a0*/  SEL R18, R46, R47, P0 ;  /* 0x0000002f2e127207 */ /* 0x000fe40000000000 */
[----:B------:R-:W-:Y:S01]  /*a2b0*/  SEL R34, R59, R58, P0 ;  /* 0x0000003a3b227207 */ /* 0x000fe20000000000 */
[----:B------:R-:W-:Y:S01]  /*a2c0*/  SHFL.IDX PT, R69, R69, R12, 0x1c1f ;  /* 0x001c1f0c45457589 */ /* 0x000fe200000e0000 */
[----:B------:R-:W-:-:S03]  /*a2d0*/  SEL R27, R54, R35, P0 ;  /* 0x00000023361b7207 */ /* 0x000fc60000000000 */
[----:B------:R-:W-:Y:S04]  /*a2e0*/  SHFL.IDX PT, R61, R61, R12, 0x1c1f ;  /* 0x001c1f0c3d3d7589 */ /* 0x000fe800000e0000 */
[----:B------:R-:W-:Y:S04]  /*a2f0*/  SHFL.IDX PT, R53, R53, R12, 0x1c1f ;  /* 0x001c1f0c35357589 */ /* 0x000fe800000e0000 */
[----:B------:R-:W-:Y:S04]  /*a300*/  SHFL.IDX PT, R57, R57, R12, 0x1c1f ;  /* 0x001c1f0c39397589 */ /* 0x000fe800000e0000 */
[----:B------:R-:W-:Y:S04]  /*a310*/  SHFL.IDX PT, R43, R43, R12, 0x1c1f ;  /* 0x001c1f0c2b2b7589 */ /* 0x000fe800000e0000 */
[----:B------:R-:W-:Y:S04]  /*a320*/  SHFL.IDX PT, R51, R51, R12, 0x1c1f ;  /* 0x001c1f0c33337589 */ /* 0x000fe800000e0000 */
[----:B------:R-:W-:Y:S04]  /*a330*/  SHFL.IDX PT, R37, R37, R12, 0x1c1f ;  /* 0x001c1f0c25257589 */ /* 0x000fe800000e0000 */
[----:B------:R4:W-:Y:S02]  /*a340*/  SHFL.IDX PT, R39, R39, R12, 0x1c1f ;  /* 0x001c1f0c27277589 */ /* 0x0009e400000e0000 */
[----:B----4-:R-:W-:-:S02]  /*a350*/  SEL R12, R22, R23, P0 ;  /* 0x00000017160c7207 */ /* 0x010fc40000000000 */
[----:B------:R-:W-:Y:S02]  /*a360*/  SEL R22, R23, R22, P0 ;  /* 0x0000001617167207 */ /* 0x000fe40000000000 */
[----:B------:R-:W-:Y:S02]  /*a370*/  SEL R23, R20, R19, P0 ;  /* 0x0000001314177207 */ /* 0x000fe40000000000 */
[----:B------:R-:W-:Y:S02]  /*a380*/  SEL R20, R24, R21, P0 ;  /* 0x0000001518147207 */ /* 0x000fe40000000000 */
[----:B------:R-:W-:Y:S02]  /*a390*/  SEL R24, R21, R24, P0 ;  /* 0x0000001815187207 */ /* 0x000fe40000000000 */
[----:B------:R-:W-:Y:S02]  /*a3a0*/  SEL R21, R25, R26, P0 ;  /* 0x0000001a19157207 */ /* 0x000fe40000000000 */
[----:B------:R-:W-:-:S02]  /*a3b0*/  SEL R25, R26, R25, P0 ;  /* 0x000000191a197207 */ /* 0x000fc40000000000 */
[----:B------:R-:W-:Y:S01]  /*a3c0*/  SEL R26, R47, R46, P0 ;  /* 0x0000002e2f1a7207 */ /* 0x000fe20000000000 */
[----:B------:R-:W-:Y:S01]  /*a3d0*/  IMAD.WIDE.U32 R46, R84, UR36, R32 ;  /* 0x00000024542e7c25 */ /* 0x000fe2000f8e0020 */
[----:B------:R-:W-:Y:S02]  /*a3e0*/  SEL R32, R58, R59, P0 ;  /* 0x0000003b3a207207 */ /* 0x000fe40000000000 */
[----:B------:R-:W-:Y:S01]  /*a3f0*/  SEL R19, R35, R54, P0 ;  /* 0x0000003623137207 */ /* 0x000fe20000000000 */
[----:B------:R-:W-:Y:S01]  /*a400*/  IMAD.MOV R58, RZ, RZ, -R16 ;  /* 0x000000ffff3a7224 */ /* 0x000fe200078e0a10 */
[----:B-----5:R-:W-:Y:S01]  /*a410*/  SEL R33, R55, R64, P0 ;  /* 0x0000004037217207 */ /* 0x020fe20000000000 */
[----:B------:R-:W-:Y:S01]  /*a420*/  IMAD R54, R86, UR37, RZ ;  /* 0x0000002556367c24 */ /* 0x000fe2000f8e02ff */
[----:B------:R-:W-:Y:S01]  /*a430*/  SEL R35, R64, R55, P0 ;  /* 0x0000003740237207 */ /* 0x000fe20000000000 */
[----:B------:R-:W-:Y:S01]  /*a440*/  IMAD R89, R89, R58, UR4 ;  /* 0x0000000459597e24 */ /* 0x000fe2000f8e023a */
[----:B------:R-:W-:Y:S01]  /*a450*/  ULDC.64 UR4, c[0x0][0xbe0] ;  /* 0x0002f80000047ab9 */ /* 0x000fe20000000a00 */
[----:B------:R-:W-:-:S03]  /*a460*/  @P2 IMAD.HI.U32 R16, R73, R74, RZ ;  /* 0x0000004a49102227 */ /* 0x000fc600078e00ff */
[----:B------:R-:W-:Y:S01]  /*a470*/  SHF.R.S32.HI R64, RZ, 0x1f, R89 ;  /* 0x0000001fff407819 */ /* 0x000fe20000011459 */
[----:B------:R-:W-:Y:S02]  /*a480*/  IMAD R55, R87, UR36, R54 ;  /* 0x0000002457377c24 */ /* 0x000fe4000f8e0236 */
[----:B------:R-:W-:Y:S02]  /*a490*/  IMAD.IADD R47, R47, 0x1, R75 ;  /* 0x000000012f2f7824 */ /* 0x000fe400078e024b */
[----:B------:R-:W-:Y:S01]  /*a4a0*/  IMAD.MOV.U32 R59, RZ, RZ, R73 ;  /* 0x000000ffff3b7224 */ /* 0x000fe200078e0049 */
[----:B--2---:R-:W-:Y:S01]  /*a4b0*/  @P2 SHF.R.U32.HI R59, RZ, R83, R16 ;  /* 0x00000053ff3b2219 */ /* 0x004fe20000011610 */
[----:B------:R-:W-:Y:S02]  /*a4c0*/  IMAD.IADD R55, R41, 0x1, R55 ;  /* 0x0000000129377824 */ /* 0x000fe400078e0237 */
[----:B------:R-:W-:Y:S02]  /*a4d0*/  IMAD.MOV.U32 R54, RZ, RZ, R40 ;  /* 0x000000ffff367224 */ /* 0x000fe400078e0028 */
[----:B------:R-:W-:Y:S01]  /*a4e0*/  IMAD.MOV.U32 R75, RZ, RZ, R73 ;  /* 0x000000ffff4b7224 */ /* 0x000fe200078e0049 */
[----:B-1----:R-:W-:Y:S01]  /*a4f0*/  @P2 SHF.R.U32.HI R75, RZ, R85, R88 ;  /* 0x00000055ff4b2219 */ /* 0x002fe20000011658 */
[----:B------:R-:W-:-:S02]  /*a500*/  IMAD R16, R64, UR4, RZ ;  /* 0x0000000440107c24 */ /* 0x000fc4000f8e02ff */
[----:B------:R-:W-:-:S04]  /*a510*/  IMAD.WIDE.U32 R40, R89, UR4, R46 ;  /* 0x0000000459287c25 */ /* 0x000fc8000f8e002e */
[----:B------:R-:W-:Y:S01]  /*a520*/  IMAD R58, R89, UR5, R16 ;  /* 0x00000005593a7c24 */ /* 0x000fe2000f8e0210 */
[----:B------:R-:W-:Y:S01]  /*a530*/  IADD3 R40, P2, R59, R40, RZ ;  /* 0x000000283b287210 */ /* 0x000fe20007f5e0ff */
[----:B------:R-:W-:Y:S01]  /*a540*/  IMAD.WIDE.U32 R46, R89, UR6, R54 ;  /* 0x00000006592e7c25 */ /* 0x000fe2000f8e0036 */
[----:B------:R-:W-:Y:S01]  /*a550*/  SHF.R.S32.HI R55, RZ, 0x1f, R59 ;  /* 0x0000001fff377819 */ /* 0x000fe2000001143b */
[----:B------:R-:W-:Y:S01]  /*a560*/  ULDC.64 UR4, c[0x0][0xb30] ;  /* 0x0002cc0000047ab9 */ /* 0x000fe20000000a00 */
[----:B------:R-:W-:Y:S01]  /*a570*/  SHF.R.S32.HI R16, RZ, 0x1f, R75 ;  /* 0x0000001fff107819 */ /* 0x000fe2000001144b */
[----:B------:R-:W-:Y:S01]  /*a580*/  IMAD.MOV R54, RZ, RZ, -R59 ;  /* 0x000000ffff367224 */ /* 0x000fe200078e0a3b */
[----:B------:R-:W-:Y:S01]  /*a590*/  IADD3.X R41, R55, R41, R58, P2, !PT ;  /* 0x0000002937297210 */ /* 0x000fe200017fe43a */
[----:B------:R-:W-:Y:S01]  /*a5a0*/  IMAD R64, R64, UR6, RZ ;  /* 0x0000000640407c24 */ /* 0x000fe2000f8e02ff */
[----:B------:R-:W-:Y:S01]  /*a5b0*/  SEL R58, R72, R65, P0 ;  /* 0x00000041483a7207 */ /* 0x000fe20000000000 */
[----:B------:R-:W-:-:S02]  /*a5c0*/  IMAD.MOV R59, RZ, RZ, -R75 ;  /* 0x000000ffff3b7224 */ /* 0x000fc400078e0a4b */
[----:B------:R-:W-:Y:S02]  /*a5d0*/  IMAD R16, R16, UR4, RZ ;  /* 0x0000000410107c24 */ /* 0x000fe4000f8e02ff */
[C-C-:B------:R-:W-:Y:S02]  /*a5e0*/  IMAD R55, R82.reuse, R54, R73.reuse ;  /* 0x0000003652377224 */ /* 0x140fe400078e0249 */
[----:B------:R-:W-:Y:S01]  /*a5f0*/  IMAD R83, R89, UR7, R64 ;  /* 0x0000000759537c24 */ /* 0x000fe2000f8e0240 */
[----:B------:R-:W-:Y:S01]  /*a600*/  ULDC.64 UR6, c[0x0][0xbc8] ;  /* 0x0002f20000067ab9 */ /* 0x000fe20000000a00 */
[----:B------:R-:W-:Y:S02]  /*a610*/  IMAD R59, R82, R59, R73 ;  /* 0x0000003b523b7224 */ /* 0x000fe400078e0249 */
[----:B------:R-:W-:Y:S01]  /*a620*/  IMAD R73, R75, UR5, R16 ;  /* 0x000000054b497c24 */ /* 0x000fe2000f8e0210 */
[----:B------:R-:W-:Y:S01]  /*a630*/  SHF.R.S32.HI R16, RZ, 0x1f, R55 ;  /* 0x0000001fff107819 */ /* 0x000fe20000011437 */
[----:B------:R-:W-:Y:S01]  /*a640*/  IMAD.IADD R47, R47, 0x1, R83 ;  /* 0x000000012f2f7824 */ /* 0x000fe200078e0253 */
[----:B------:R-:W-:Y:S01]  /*a650*/  SHF.R.S32.HI R54, RZ, 0x1f, R59 ;  /* 0x0000001fff367819 */ /* 0x000fe2000001143b */
[----:B------:R-:W1:Y:S01]  /*a660*/  S2UR UR5, SR_CgaCtaId ;  /* 0x00000000000579c3 */ /* 0x000e620000008800 */
[----:B------:R-:W-:-:S04]  /*a670*/  IMAD.WIDE.U32 R40, R55, UR6, R40 ;  /* 0x0000000637287c25 */ /* 0x000fc8000f8e0028 */
[----:B------:R-:W-:Y:S01]  /*a680*/  IMAD.WIDE.U32 R46, R75, UR4, R46 ;  /* 0x000000044b2e7c25 */ /* 0x000fe2000f8e002e */
[----:B------:R-:W-:-:S03]  /*a690*/  UMOV UR4, 0x400 ;  /* 0x0000040000047882 */ /* 0x000fc60000000000 */
[----:B------:R-:W-:Y:S02]  /*a6a0*/  IMAD R16, R16, UR6, RZ ;  /* 0x0000000610107c24 */ /* 0x000fe4000f8e02ff */
[----:B------:R-:W-:Y:S02]  /*a6b0*/  IMAD.IADD R47, R47, 0x1, R73 ;  /* 0x000000012f2f7824 */ /* 0x000fe400078e0249 */
[----:B------:R-:W-:Y:S02]  /*a6c0*/  IMAD R54, R54, UR8, RZ ;  /* 0x0000000836367c24 */ /* 0x000fe4000f8e02ff */
[----:B------:R-:W-:Y:S01]  /*a6d0*/  IMAD R73, R55, UR7, R16 ;  /* 0x0000000737497c24 */ /* 0x000fe2000f8e0210 */
[----:B------:R-:W-:Y:S01]  /*a6e0*/  ULDC.64 UR6, c[0x0][0xba8] ;  /* 0x0002ea0000067ab9 */ /* 0x000fe20000000a00 */
[C---:B------:R-:W-:Y:S01]  /*a6f0*/  IMAD R75, R59.reuse, UR9, R54 ;  /* 0x000000093b4b7c24 */ /* 0x040fe2000f8e0236 */
[----:B------:R-:W-:Y:S01]  /*a700*/  LEA R84, P2, R40, UR6, 0x2 ;  /* 0x0000000628547c11 */ /* 0x000fe2000f8410ff */
[----:B------:R-:W-:Y:S01]  /*a710*/  IMAD.WIDE.U32 R46, R59, UR8, R46 ;  /* 0x000000083b2e7c25 */ /* 0x000fe2000f8e002e */
[----:B------:R-:W-:Y:S01]  /*a720*/  SEL R54, R65, R72, P0 ;  /* 0x0000004841367207 */ /* 0x000fe20000000000 */
[----:B------:R-:W-:Y:S01]  /*a730*/  ULDC UR6, c[0x0][0xa88] ;  /* 0x0002a20000067ab9 */ /* 0x000fe20000000800 */
[----:B------:R-:W-:Y:S01]  /*a740*/  ULDC.64 UR8, c[0x0][0xb00] ;  /* 0x0002c00000087ab9 */ /* 0x000fe20000000a00 */
[----:B------:R-:W-:Y:S01]  /*a750*/  IMAD.IADD R55, R41, 0x1, R73 ;  /* 0x0000000129377824 */ /* 0x000fe200078e0249 */
[----:B------:R-:W-:Y:S01]  /*a760*/  SHFL.IDX PT, R72, R84, RZ, 0x1c1f ;  /* 0x001c1fff54487589 */ /* 0x000fe200000e0000 */
[----:B------:R-:W-:Y:S01]  /*a770*/  IMAD.IADD R41, R47, 0x1, R75 ;  /* 0x000000012f297824 */ /* 0x000fe200078e024b */
[----:B-1----:R-:W-:Y:S01]  /*a780*/  ULEA UR4, UR5, UR4, 0x18 ;  /* 0x0000000405047291 */ /* 0x002fe2000f8ec03f */
[----:B------:R-:W-:Y:S01]  /*a790*/  IMAD R16, R82, UR6, RZ ;  /* 0x0000000652107c24 */ /* 0x000fe2000f8e02ff */
[----:B------:R-:W-:Y:S01]  /*a7a0*/  LEA.HI.X R47, R40, UR7, R55, 0x2, P2 ;  /* 0x00000007282f7c11 */ /* 0x000fe200090f1437 */
[----:B------:R-:W-:Y:S01]  /*a7b0*/  SHFL.IDX PT, R74, R84, 0x1, 0x1c1f ;  /* 0x003c1f00544a7f89 */ /* 0x000fe200000e0000 */
[C---:B------:R-:W-:Y:S01]  /*a7c0*/  VIADD R83, R71.reuse, 0x8 ;  /* 0x0000000847537836 */ /* 0x040fe20000000000 */
[----:B------:R-:W-:Y:S01]  /*a7d0*/  UIADD3 UR4, UR4, 0x2e820, URZ ;  /* 0x0002e82004047890 */ /* 0x000fe2000fffe03f */
[-C--:B------:R-:W-:Y:S01]  /*a7e0*/  ISETP.GE.OR P2, PT, R71, R16.reuse, P1 ;  /* 0x000000104700720c */ /* 0x080fe20000f46670 */
[----:B------:R-:W1:Y:S01]  /*a7f0*/  SHFL.IDX PT, R73, R47, RZ, 0x1c1f ;  /* 0x001c1fff2f497589 */ /* 0x000e6200000e0000 */
[C---:B------:R-:W-:Y:S01]  /*a800*/  LEA R85, P3, R46.reuse, UR8, 0x2 ;  /* 0x000000082e557c11 */ /* 0x040fe2000f8610ff */
[----:B------:R-:W-:Y:S01]  /*a810*/  UPRMT UR4, URZ, 0x654, UR4 ;  /* 0x000006543f047896 */ /* 0x000fe20008000004 */
[----:B------:R-:W-:Y:S01]  /*a820*/  ISETP.GE.OR P1, PT, R83, R16, P1 ;  /* 0x000000105300720c */ /* 0x000fe20000f26670 */
[----:B------:R2:W4:Y:S01]  /*a830*/  SHFL.IDX PT, R75, R47, 0x1, 0x1c1f ;  /* 0x003c1f002f4b7f89 */ /* 0x00052200000e0000 */
[----:B------:R-:W-:-:S02]  /*a840*/  LEA.HI.X R86, R46, UR9, R41, 0x2, P3 ;  /* 0x000000092e567c11 */ /* 0x000fc400098f1429 */
[----:B------:R-:W-:Y:S01]  /*a850*/  ISETP.GE.AND P3, PT, R71, R16, PT ;  /* 0x000000104700720c */ /* 0x000fe20003f66270 */
[----:B------:R1:W4:Y:S01]  /*a860*/  SHFL.IDX PT, R64, R85, RZ, 0x1c1f ;  /* 0x001c1fff55407589 */ /* 0x00032200000e0000 */
[----:B---3--:R-:W-:Y:S01]  /*a870*/  SEL R40, R44, R79, P0 ;  /* 0x0000004f2c287207 */ /* 0x008fe20000000000 */
[----:B------:R-:W-:Y:S01]  /*a880*/  IMAD.SHL.U32 R71, R70, 0x2, RZ ;  /* 0x0000000246477824 */ /* 0x000fe200078e00ff */
[----:B------:R-:W-:Y:S01]  /*a890*/  SYNCS.ARRIVE.TRANS64.RED.A1T0 RZ, [UR4], RZ ;  /* 0x000000ffffff79a7 */ /* 0x000fe20008100404 */
[----:B------:R3:W3:Y:S01]  /*a8a0*/  SHFL.IDX PT, R65, R86, RZ, 0x1c1f ;  /* 0x001c1fff56417589 */ /* 0x0006e200000e0000 */
[----:B------:R-:W-:Y:S02]  /*a8b0*/  SEL R41, R45, R78, P0 ;  /* 0x0000004e2d297207 */ /* 0x000fe40000000000 */
[----:B0-----:R-:W-:Y:S02]  /*a8c0*/  SEL R46, R48, R81, P0 ;  /* 0x00000051302e7207 */ /* 0x001fe40000000000 */
[----:B--2---:R-:W-:-:S02]  /*a8d0*/  SEL R47, R49, R80, P0 ;  /* 0x00000050312f7207 */ /* 0x004fc40000000000 */
[----:B------:R-:W-:Y:S02]  /*a8e0*/  SEL R55, R76, R77, P0 ;  /* 0x0000004d4c377207 */ /* 0x000fe40000000000 */
[----:B------:R-:W-:Y:S02]  /*a8f0*/  SEL R59, R77, R76, P0 ;  /* 0x0000004c4d3b7207 */ /* 0x000fe40000000000 */
[----:B------:R-:W-:Y:S01]  /*a900*/  SEL R44, R79, R44, P0 ;  /* 0x0000002c4f2c7207 */ /* 0x000fe20000000000 */
[----:B-1----:R0:W-:Y:S01]  /*a910*/  @!P2 ST.E desc[UR44][R72.64], R0 ;  /* 0x000000004800a985 */ /* 0x0021e2000c10192c */
[----:B------:R-:W-:Y:S02]  /*a920*/  SEL R45, R78, R45, P0 ;  /* 0x0000002d4e2d7207 */ /* 0x000fe40000000000 */
[----:B------:R-:W-:Y:S01]  /*a930*/  SEL R48, R81, R48, P0 ;  /* 0x0000003051307207 */ /* 0x000fe20000000000 */
[----:B----4-:R0:W-:Y:S01]  /*a940*/  @!P1 ST.E desc[UR44][R74.64], R4 ;  /* 0x000000044a009985 */ /* 0x0101e2000c10192c */
[----:B------:R-:W-:Y:S01]  /*a950*/  SEL R49, R80, R49, P0 ;  /* 0x0000003150317207 */ /* 0x000fe20000000000 */
[----:B------:R-:W-:Y:S06]  /*a960*/  @P3 BRA `(.L_x_37) ;  /* 0x0000000400783947 */ /* 0x000fec0003800000 */
[C---:B0-----:R-:W-:Y:S01]  /*a970*/  VIADD R0, R71.reuse, 0x8 ;  /* 0x0000000847007836 */ /* 0x041fe20000000000 */
[----:B------:R-:W-:Y:S01]  /*a980*/  ULDC UR4, c[0x0][0xac8] ;  /* 0x0002b20000047ab9 */ /* 0x000fe20000000800 */
[C---:B------:R-:W-:Y:S01]  /*a990*/  VIADD R70, R71.reuse, 0x10 ;  /* 0x0000001047467836 */ /* 0x040fe20000000000 */
[C---:B------:R-:W-:Y:S01]  /*a9a0*/  ISETP.GE.AND P2, PT, R71.reuse, UR4, PT ;  /* 0x0000000447007c0c */ /* 0x040fe2000bf46270 */
[C---:B------:R-:W-:Y:S01]  /*a9b0*/  VIADD R78, R71.reuse, 0x18 ;  /* 0x00000018474e7836 */ /* 0x040fe20000000000 */
[----:B------:R-:W-:Y:S01]  /*a9c0*/  ISETP.GE.AND P3, PT, R0, UR4, PT ;  /* 0x0000000400007c0c */ /* 0x000fe2000bf66270 */
[C---:B------:R-:W-:Y:S01]  /*a9d0*/  VIADD R79, R71.reuse, 0x20 ;  /* 0x00000020474f7836 */ /* 0x040fe20000000000 */
[----:B------:R-:W-:Y:S01]  /*a9e0*/  ISETP.GE.AND P4, PT, R70, UR4, PT ;  /* 0x0000000446007c0c */ /* 0x000fe2000bf86270 */
[----:B------:R-:W-:Y:S01]  /*a9f0*/  VIADD R80, R71, 0x38 ;  /* 0x0000003847507836 */ /* 0x000fe20000000000 */
[----:B------:R-:W-:-:S04]  /*aa00*/  ISETP.GE.AND P1, PT, R78, UR4, PT ;  /* 0x000000044e007c0c */ /* 0x000fc8000bf26270 */
[----:B------:R-:W-:-:S03]  /*aa10*/  ISETP.GE.AND P5, PT, R80, UR4, PT ;  /* 0x0000000450007c0c */ /* 0x000fc6000bfa6270 */
[C-C-:B---3--:R-:W-:Y:S02]  /*aa20*/  @!P2 IMAD.WIDE R72, R71.reuse, 0x4, R64.reuse ;  /* 0x000000044748a825 */ /* 0x148fe400078e0240 */
[----:B------:R-:W-:Y:S02]  /*aa30*/  @!P3 LEA.HI R0, R0, R0, RZ, 0x1 ;  /* 0x000000000000b211 */ /* 0x000fe400078f08ff */
[----:B------:R-:W-:Y:S01]  /*aa40*/  @!P4 LEA.HI R70, R70, R70, RZ, 0x1 ;  /* 0x000000464646c211 */ /* 0x000fe200078f08ff */
[----:B------:R0:W-:Y:S01]  /*aa50*/  @!P2 ST.E.64 desc[UR44][R72.64], R8 ;  /* 0x000000084800a985 */ /* 0x0001e2000c101b2c */
[----:B------:R-:W-:Y:S01]  /*aa60*/  @!P3 LOP3.LUT R75, R0, 0xfffffffe, RZ, 0xc0, !PT ;  /* 0xfffffffe004bb812 */ /* 0x000fe200078ec0ff */
[----:B------:R-:W-:Y:S01]  /*aa70*/  VIADD R0, R71, 0x28 ;  /* 0x0000002847007836 */ /* 0x000fe20000000000 */
[----:B------:R-:W-:Y:S02]  /*aa80*/  @!P1 LEA.HI R78, R78, R78, RZ, 0x1 ;  /* 0x0000004e4e4e9211 */ /* 0x000fe400078f08ff */
[----:B------:R-:W-:Y:S01]  /*aa90*/  @!P4 LOP3.LUT R77, R70, 0xfffffffe, RZ, 0xc0, !PT ;  /* 0xfffffffe464dc812 */ /* 0x000fe200078ec0ff */
[----:B------:R-:W-:Y:S01]  /*aaa0*/  @!P3 IMAD.WIDE R74, R75, 0x4, R64 ;  /* 0x000000044b4ab825 */ /* 0x000fe200078e0240 */
[----:B------:R-:W-:-:S02]  /*aab0*/  ISETP.GE.AND P2, PT, R79, UR4, PT ;  /* 0x000000044f007c0c */ /* 0x000fc4000bf46270 */
[----:B------:R-:W-:Y:S01]  /*aac0*/  @!P5 LEA.HI R80, R80, R80, RZ, 0x1 ;  /* 0x000000505050d211 */ /* 0x000fe200078f08ff */
[----:B------:R-:W-:Y:S01]  /*aad0*/  VIADD R70, R71, 0x30 ;  /* 0x0000003047467836 */ /* 0x000fe20000000000 */
[----:B------:R1:W-:Y:S01]  /*aae0*/  @!P3 ST.E.64 desc[UR44][R74.64], R6 ;  /* 0x000000064a00b985 */ /* 0x0003e2000c101b2c */
[----:B------:R-:W-:Y:S01]  /*aaf0*/  @!P4 IMAD.WIDE R76, R77, 0x4, R64 ;  /* 0x000000044d4cc825 */ /* 0x000fe200078e0240 */
[----:B------:R-:W-:Y:S02]  /*ab00*/  ISETP.GE.AND P3, PT, R0, UR4, PT ;  /* 0x0000000400007c0c */ /* 0x000fe4000bf66270 */
[----:B0-----:R-:W-:Y:S01]  /*ab10*/  @!P1 LOP3.LUT R9, R78, 0xfffffffe, RZ, 0xc0, !PT ;  /* 0xfffffffe4e099812 */ /* 0x001fe200078ec0ff */
[C---:B------:R-:W-:Y:S01]  /*ab20*/  VIADD R72, R71.reuse, 0x40 ;  /* 0x0000004047487836 */ /* 0x040fe20000000000 */
[----:B------:R-:W-:Y:S01]  /*ab30*/  ISETP.GE.AND P6, PT, R70, UR4, PT ;  /* 0x0000000446007c0c */ /* 0x000fe2000bfc6270 */
[----:B------:R-:W-:Y:S01]  /*ab40*/  VIADD R78, R71, 0x48 ;  /* 0x00000048474e7836 */ /* 0x000fe20000000000 */
[----:B------:R0:W-:Y:S01]  /*ab50*/  @!P4 ST.E.64 desc[UR44][R76.64], R10 ;  /* 0x0000000a4c00c985 */ /* 0x0001e2000c101b2c */
[----:B------:R-:W-:-:S02]  /*ab60*/  @!P2 LEA.HI R79, R79, R79, RZ, 0x1 ;  /* 0x0000004f4f4fa211 */ /* 0x000fc400078f08ff */
[----:B------:R-:W-:Y:S01]  /*ab70*/  ISETP.GE.AND P4, PT, R72, UR4, PT ;  /* 0x0000000448007c0c */ /* 0x000fe2000bf86270 */
[--C-:B-1----:R-:W-:Y:S01]  /*ab80*/  @!P1 IMAD.WIDE R6, R9, 0x4, R64.reuse ;  /* 0x0000000409069825 */ /* 0x102fe200078e0240 */
[----:B------:R-:W-:Y:S02]  /*ab90*/  @!P2 LOP3.LUT R9, R79, 0xfffffffe, RZ, 0xc0, !PT ;  /* 0xfffffffe4f09a812 */ /* 0x000fe400078ec0ff */
[----:B------:R-:W-:Y:S02]  /*aba0*/  @!P3 LEA.HI R0, R0, R0, RZ, 0x1 ;  /* 0x000000000000b211 */ /* 0x000fe400078f08ff */
[----:B------:R1:W-:Y:S01]  /*abb0*/  @!P1 ST.E.64 desc[UR44][R6.64], R14 ;  /* 0x0000000e06009985 */ /* 0x0003e2000c101b2c */
[----:B------:R-:W-:Y:S01]  /*abc0*/  ISETP.GE.AND P1, PT, R78, UR4, PT ;  /* 0x000000044e007c0c */ /* 0x000fe2000bf26270 */
[--C-:B------:R-:W-:Y:S01]  /*abd0*/  @!P2 IMAD.WIDE R8, R9, 0x4, R64.reuse ;  /* 0x000000040908a825 */ /* 0x100fe200078e0240 */
[----:B------:R-:W-:Y:S02]  /*abe0*/  @!P6 LEA.HI R70, R70, R70, RZ, 0x1 ;  /* 0x000000464646e211 */ /* 0x000fe400078f08ff */
[----:B0-----:R-:W-:Y:S01]  /*abf0*/  @!P3 LOP3.LUT R11, R0, 0xfffffffe, RZ, 0xc0, !PT ;  /* 0xfffffffe000bb812 */ /* 0x001fe200078ec0ff */
[----:B------:R-:W-:Y:S01]  /*ac00*/  VIADD R0, R71, 0x50 ;  /* 0x0000005047007836 */ /* 0x000fe20000000000 */
[----:B------:R-:W-:Y:S01]  /*ac10*/  @!P6 LOP3.LUT R73, R70, 0xfffffffe, RZ, 0xc0, !PT ;  /* 0xfffffffe4649e812 */ /* 0x000fe200078ec0ff */
[----:B------:R0:W-:Y:S01]  /*ac20*/  @!P2 ST.E.64 desc[UR44][R8.64], R12 ;  /* 0x0000000c0800a985 */ /* 0x0001e2000c101b2c */
[----:B------:R-:W-:Y:S01]  /*ac30*/  @!P4 LEA.HI R72, R72, R72, RZ, 0x1 ;  /* 0x000000484848c211 */ /* 0x000fe200078f08ff */
[----:B------:R-:W-:-:S04]  /*ac40*/  @!P3 IMAD.WIDE R10, R11, 0x4, R64 ;  /* 0x000000040b0ab825 */ /* 0x000fc800078e0240 */
[----:B------:R-:W-:Y:S01]  /*ac50*/  @!P1 LEA.HI R78, R78, R78, RZ, 0x1 ;  /* 0x0000004e4e4e9211 */ /* 0x000fe200078f08ff */
[----:B-1----:R-:W-:Y:S01]  /*ac60*/  @!P6 IMAD.WIDE R6, R73, 0x4, R64 ;  /* 0x000000044906e825 */ /* 0x002fe200078e0240 */
[----:B------:R-:W-:Y:S01]  /*ac70*/  @!P5 LOP3.LUT R15, R80, 0xfffffffe, RZ, 0xc0, !PT ;  /* 0xfffffffe500fd812 */ /* 0x000fe200078ec0ff */
[----:B------:R1:W-:Y:S01]  /*ac80*/  @!P3 ST.E.64 desc[UR44][R10.64], R22 ;  /* 0x000000160a00b985 */ /* 0x0003e2000c101b2c */
[----:B------:R-:W-:-:S03]  /*ac90*/  @!P4 LOP3.LUT R73, R72, 0xfffffffe, RZ, 0xc0, !PT ;  /* 0xfffffffe4849c812 */ /* 0x000fc600078ec0ff */
[--C-:B------:R-:W-:Y:S01]  /*aca0*/  @!P5 IMAD.WIDE R14, R15, 0x4, R64.reuse ;  /* 0x000000040f0ed825 */ /* 0x100fe200078e0240 */
[----:B0-----:R-:W-:Y:S01]  /*acb0*/  @!P1 LOP3.LUT R13, R78, 0xfffffffe, RZ, 0xc0, !PT ;  /* 0xfffffffe4e0d9812 */ /* 0x001fe200078ec0ff */
[----:B------:R0:W-:Y:S02]  /*acc0*/  @!P6 ST.E.64 desc[UR44][R6.64], R20 ;  /* 0x000000140600e985 */ /* 0x0001e4000c101b2c */
[--C-:B------:R-:W-:Y:S02]  /*acd0*/  @!P4 IMAD.WIDE R8, R73, 0x4, R64.reuse ;  /* 0x000000044908c825 */ /* 0x100fe400078e0240 */
[----:B------:R-:W-:Y:S02]  /*ace0*/  @!P5 ST.E.64 desc[UR44][R14.64], R24 ;  /* 0x000000180e00d985 */ /* 0x000fe4000c101b2c */
[----:B------:R-:W-:Y:S02]  /*acf0*/  VIADD R12, R71, 0x58 ;  /* 0x00000058470c7836 */ /* 0x000fe40000000000 */
[----:B-1----:R-:W-:Y:S01]  /*ad00*/  @!P1 IMAD.WIDE R10, R13, 0x4, R64 ;  /* 0x000000040d0a9825 */ /* 0x002fe200078e0240 */
[----:B------:R1:W-:Y:S02]  /*ad10*/  @!P4 ST.E.64 desc[UR44][R8.64], R28 ;  /* 0x0000001c0800c985 */ /* 0x0003e4000c101b2c */
[----:B------:R-:W-:Y:S01]  /*ad20*/  ISETP.GE.AND P2, PT, R12, UR4, PT ;  /* 0x000000040c007c0c */ /* 0x000fe2000bf46270 */
[C---:B------:R-:W-:Y:S01]  /*ad30*/  VIADD R13, R71.reuse, 0x60 ;  /* 0x00000060470d7836 */ /* 0x040fe20000000000 */
[----:B------:R2:W-:Y:S01]  /*ad40*/  @!P1 ST.E.64 desc[UR44][R10.64], R30 ;  /* 0x0000001e0a009985 */ /* 0x0005e2000c101b2c */
[C---:B------:R-:W-:Y:S01]  /*ad50*/  VIADD R22, R71.reuse, 0x68 ;  /* 0x0000006847167836 */ /* 0x040fe20000000000 */
[----:B------:R-:W-:Y:S01]  /*ad60*/  ISETP.GE.AND P1, PT, R0, UR4, PT ;  /* 0x0000000400007c0c */ /* 0x000fe2000bf26270 */
[----:B0-----:R-:W-:Y:S01]  /*ad70*/  VIADD R7, R71, 0x78 ;  /* 0x0000007847077836 */ /* 0x001fe20000000000 */
[----:B------:R-:W-:Y:S01]  /*ad80*/  ISETP.GE.AND P3, PT, R13, UR4, PT ;  /* 0x000000040d007c0c */ /* 0x000fe2000bf66270 */
[----:B------:R-:W-:Y:S01]  /*ad90*/  VIADD R6, R71, 0x70 ;  /* 0x0000007047067836 */ /* 0x000fe20000000000 */
[----:B------:R-:W-:-:S02]  /*ada0*/  ISETP.GE.AND P4, PT, R22, UR4, PT ;  /* 0x0000000416007c0c */ /* 0x000fc4000bf86270 */
[----:B------:R-:W-:Y:S02]  /*adb0*/  ISETP.GE.AND P6, PT, R7, UR4, PT ;  /* 0x0000000407007c0c */ /* 0x000fe4000bfc6270 */
[----:B------:R-:W-:Y:S02]  /*adc0*/  ISETP.GE.AND P5, PT, R6, UR4, PT ;  /* 0x0000000406007c0c */ /* 0x000fe4000bfa6270 */
[----:B------:R-:W-:-:S03]  /*add0*/  @!P2 LEA.HI R12, R12, R12, RZ, 0x1 ;  /* 0x0000000c0c0ca211 */ /* 0x000fc600078f08ff */
[----:B------:R-:W-:Y:S02]  /*ade0*/  @!P1 LEA.HI R0, R0, R0, RZ, 0x1 ;  /* 0x0000000000009211 */ /* 0x000fe400078f08ff */
[----:B------:R-:W-:Y:S02]  /*adf0*/  @!P3 LEA.HI R13, R13, R13, RZ, 0x1 ;  /* 0x0000000d0d0db211 */ /* 0x000fe400078f08ff */
[----:B------:R-:W-:Y:S02]  /*ae00*/  @!P4 LEA.HI R22, R22, R22, RZ, 0x1 ;  /* 0x000000161616c211 */ /* 0x000fe400078f08ff */
[----:B-1----:R-:W-:Y:S02]  /*ae10*/  @!P6 LEA.HI R8, R7, R7, RZ, 0x1 ;  /* 0x000000070708e211 */ /* 0x002fe400078f08ff */
[----:B------:R-:W-:Y:S02]  /*ae20*/  @!P5 LEA.HI R6, R6, R6, RZ, 0x1 ;  /* 0x000000060606d211 */ /* 0x000fe400078f08ff */
[----:B------:R-:W-:-:S02]  /*ae30*/  @!P1 LOP3.LUT R7, R0, 0xfffffffe, RZ, 0xc0, !PT ;  /* 0xfffffffe00079812 */ /* 0x000fc400078ec0ff */
[----:B------:R-:W-:Y:S02]  /*ae40*/  @!P2 LOP3.LUT R9, R12, 0xfffffffe, RZ, 0xc0, !PT ;  /* 0xfffffffe0c09a812 */ /* 0x000fe400078ec0ff */
[----:B--2---:R-:W-:Y:S02]  /*ae50*/  @!P3 LOP3.LUT R11, R13, 0xfffffffe, RZ, 0xc0, !PT ;  /* 0xfffffffe0d0bb812 */ /* 0x004fe400078ec0ff */
[----:B------:R-:W-:Y:S02]  /*ae60*/  @!P4 LOP3.LUT R13, R22, 0xfffffffe, RZ, 0xc0, !PT ;  /* 0xfffffffe160dc812 */ /* 0x000fe400078ec0ff */
[----:B------:R-:W-:Y:S01]  /*ae70*/  @!P5 LOP3.LUT R15, R6, 0xfffffffe, RZ, 0xc0, !PT ;  /* 0xfffffffe060fd812 */ /* 0x000fe200078ec0ff */
[----:B------:R-:W-:Y:S01]  /*ae80*/  @!P1 IMAD.WIDE R6, R7, 0x4, R64 ;  /* 0x0000000407069825 */ /* 0x000fe200078e0240 */
[----:B------:R-:W-:-:S03]  /*ae90*/  @!P6 LOP3.LUT R21, R8, 0xfffffffe, RZ, 0xc0, !PT ;  /* 0xfffffffe0815e812 */ /* 0x000fc600078ec0ff */
[--C-:B------:R-:W-:Y:S01]  /*aea0*/  @!P2 IMAD.WIDE R8, R9, 0x4, R64.reuse ;  /* 0x000000040908a825 */ /* 0x100fe200078e0240 */
[----:B------:R1:W-:Y:S03]  /*aeb0*/  @!P1 ST.E.64 desc[UR44][R6.64], R18 ;  /* 0x0000001206009985 */ /* 0x0003e6000c101b2c */
[--C-:B------:R-:W-:Y:S01]  /*aec0*/  @!P3 IMAD.WIDE R10, R11, 0x4, R64.reuse ;  /* 0x000000040b0ab825 */ /* 0x100fe200078e0240 */
[----:B------:R1:W-:Y:S03]  /*aed0*/  @!P2 ST.E.64 desc[UR44][R8.64], R26 ;  /* 0x0000001a0800a985 */ /* 0x0003e6000c101b2c */
[--C-:B------:R-:W-:Y:S01]  /*aee0*/  @!P4 IMAD.WIDE R12, R13, 0x4, R64.reuse ;  /* 0x000000040d0cc825 */ /* 0x100fe200078e0240 */
[----:B------:R1:W-:Y:S03]  /*aef0*/  @!P3 ST.E.64 desc[UR44][R10.64], R32 ;  /* 0x000000200a00b985 */ /* 0x0003e6000c101b2c */
[--C-:B------:R-:W-:Y:S01]  /*af00*/  @!P5 IMAD.WIDE R14, R15, 0x4, R64.reuse ;  /* 0x000000040f0ed825 */ /* 0x100fe200078e0240 */
[----:B------:R1:W-:Y:S03]  /*af10*/  @!P4 ST.E.64 desc[UR44][R12.64], R34 ;  /* 0x000000220c00c985 */ /* 0x0003e6000c101b2c */
[----:B------:R-:W-:Y:S01]  /*af20*/  @!P6 IMAD.WIDE R64, R21, 0x4, R64 ;  /* 0x000000041540e825 */ /* 0x000fe200078e0240 */
[----:B------:R1:W-:Y:S04]  /*af30*/  @!P5 ST.E.64 desc[UR44][R14.64], R54 ;  /* 0x000000360e00d985 */ /* 0x0003e8000c101b2c */
[----:B------:R1:W-:Y:S02]  /*af40*/  @!P6 ST.E.64 desc[UR44][R64.64], R58 ;  /* 0x0000003a4000e985 */ /* 0x0003e4000c101b2c */
.L_x_37:
[----:B------:R-:W-:Y:S05]  /*af50*/  BSYNC B0 ;  /* 0x0000000000007941 */ /* 0x000fea0003800000 */
.L_x_36:
[----:B------:R-:W-:Y:S01]  /*af60*/  ISETP.GE.AND P1, PT, R83, R16, PT ;  /* 0x000000105300720c */ /* 0x000fe20003f26270 */
[----:B-1----:R1:W2:Y:S01]  /*af70*/  SHFL.IDX PT, R27, R86, 0x1, 0x1c1f ;  /* 0x003c1f00561b7f89 */ /* 0x0022a200000e0000 */
[----:B------:R-:W-:Y:S02]  /*af80*/  SEL R14, R68, R69, P0 ;  /* 0x00000045440e7207 */ /* 0x000fe40000000000 */
[----:B------:R-:W-:Y:S01]  /*af90*/  SEL R18, R62, R63, P0 ;  /* 0x0000003f3e127207 */ /* 0x000fe20000000000 */
[----:B------:R1:W4:Y:S01]  /*afa0*/  SHFL.IDX PT, R26, R85, 0x1, 0x1c1f ;  /* 0x003c1f00551a7f89 */ /* 0x00032200000e0000 */
        /* <DEDUP_REMOVED lines=18> */
[----:B0-----:R-:W-:Y:S02]  /*b0d0*/  SEL R4, R17, R38, P0 ;  /* 0x0000002611047207 */ /* 0x001fe40000000000 */
[----:B------:R-:W-:Y:S01]  /*b0e0*/  SEL R2, R38, R17, P0 ;  /* 0x0000001126027207 */ /* 0x000fe20000000000 */
[----:B-12-4-:R-:W-:Y:S06]  /*b0f0*/  @P1 BRA `(.L_x_10) ;  /* 0x0000004000741947 */ /* 0x016fec0003800000 */
[C---:B------:R-:W-:Y:S01]  /*b100*/  VIADD R0, R71.reuse, 0x8 ;  /* 0x0000000847007836 */ /* 0x040fe20000000000 */
        /* <DEDUP_REMOVED lines=8> */
[----:B------:R-:W-:Y:S01]  /*b190*/  ISETP.GE.AND P2, PT, R11, UR4, PT ;  /* 0x000000040b007c0c */ /* 0x000fe2000bf46270 */
[C---:B------:R-:W-:Y:S01]  /*b1a0*/  VIADD R17, R71.reuse, 0x30 ;  /* 0x0000003047117836 */ /* 0x040fe20000000000 */
[----:B------:R-:W-:Y:S01]  /*b1b0*/  ISETP.GE.AND P3, PT, R12, UR4, PT ;  /* 0x000000040c007c0c */ /* 0x000fe2000bf66270 */
[----:B------:R-:W-:Y:S01]  /*b1c0*/  VIADD R28, R71, 0x38 ;  /* 0x00000038471c7836 */ /* 0x000fe20000000000 */
[----:B------:R-:W-:-:S03]  /*b1d0*/  ISETP.GE.AND P5, PT, R16, UR4, PT ;  /* 0x0000000410007c0c */ /* 0x000fc6000bfa6270 */
[--C-:B------:R-:W-:Y:S02]  /*b1e0*/  @!P0 IMAD.WIDE R6, R71, 0x4, R26.reuse ;  /* 0x0000000447068825 */ /* 0x100fe400078e021a */
[----:B------:R-:W-:Y:S02]  /*b1f0*/  @!P4 LEA.HI R0, R0, R0, RZ, 0x1 ;  /* 0x000000000000c211 */ /* 0x000fe400078f08ff */
[----:B------:R-:W-:Y:S01]  /*b200*/  @!P1 LEA.HI R10, R10, R10, RZ, 0x1 ;  /* 0x0000000a0a0a9211 */ /* 0x000fe200078f08ff */
[----:B------:R0:W-:Y:S01]  /*b210*/  @!P0 ST.E.64 desc[UR44][R6.64], R40 ;  /* 0x0000002806008985 */ /* 0x0001e2000c101b2c */
[----:B------:R-:W-:Y:S02]  /*b220*/  @!P4 LOP3.LUT R9, R0, 0xfffffffe, RZ, 0xc0, !PT ;  /* 0xfffffffe0009c812 */ /* 0x000fe400078ec0ff */
[----:B------:R-:W-:Y:S02]  /*b230*/  ISETP.GE.AND P0, PT, R28, UR4, PT ;  /* 0x000000041c007c0c */ /* 0x000fe4000bf06270 */
[----:B------:R-:W-:Y:S01]  /*b240*/  @!P2 LEA.HI R0, R11, R11, RZ, 0x1 ;  /* 0x0000000b0b00a211 */ /* 0x000fe200078f08ff */
[----:B------:R-:W-:Y:S01]  /*b250*/  @!P4 IMAD.WIDE R8, R9, 0x4, R26 ;  /* 0x000000040908c825 */ /* 0x000fe200078e021a */
[----:B------:R-:W-:-:S02]  /*b260*/  @!P1 LOP3.LUT R11, R10, 0xfffffffe, RZ, 0xc0, !PT ;  /* 0xfffffffe0a0b9812 */ /* 0x000fc400078ec0ff */
[----:B------:R-:W-:Y:S01]  /*b270*/  @!P2 LOP3.LUT R13, R0, 0xfffffffe, RZ, 0xc0, !PT ;  /* 0xfffffffe000da812 */ /* 0x000fe200078ec0ff */
[----:B------:R-:W-:Y:S01]  /*b280*/  VIADD R0, R71, 0x40 ;  /* 0x0000004047007836 */ /* 0x000fe20000000000 */
[----:B------:R1:W-:Y:S01]  /*b290*/  @!P4 ST.E.64 desc[UR44][R8.64], R44 ;  /* 0x0000002c0800c985 */ /* 0x0003e2000c101b2c */
[----:B------:R-:W-:Y:S02]  /*b2a0*/  ISETP.GE.AND P4, PT, R17, UR4, PT ;  /* 0x0000000411007c0c */ /* 0x000fe4000bf86270 */
[----:B------:R-:W-:Y:S01]  /*b2b0*/  @!P3 LEA.HI R12, R12, R12, RZ, 0x1 ;  /* 0x0000000c0c0cb211 */ /* 0x000fe200078f08ff */
[--C-:B0-----:R-:W-:Y:S01]  /*b2c0*/  @!P1 IMAD.WIDE R6, R11, 0x4, R26.reuse ;  /* 0x000000040b069825 */ /* 0x101fe200078e021a */
[----:B------:R-:W-:Y:S02]  /*b2d0*/  @!P5 LEA.HI R16, R16, R16, RZ, 0x1 ;  /* 0x000000101010d211 */ /* 0x000fe400078f08ff */
[----:B------:R-:W-:Y:S02]  /*b2e0*/  @!P3 LOP3.LUT R11, R12, 0xfffffffe, RZ, 0xc0, !PT ;  /* 0xfffffffe0c0bb812 */ /* 0x000fe400078ec0ff */
[----:B------:R-:W-:Y:S01]  /*b2f0*/  @!P0 LEA.HI R28, R28, R28, RZ, 0x1 ;  /* 0x0000001c1c1c8211 */ /* 0x000fe200078f08ff */
[----:B------:R0:W-:Y:S01]  /*b300*/  @!P1 ST.E.64 desc[UR44][R6.64], R46 ;  /* 0x0000002e06009985 */ /* 0x0001e2000c101b2c */
[----:B------:R-:W-:Y:S01]  /*b310*/  ISETP.GE.AND P1, PT, R0, UR4, PT ;  /* 0x0000000400007c0c */ /* 0x000fe2000bf26270 */
[----:B------:R-:W-:Y:S01]  /*b320*/  @!P3 IMAD.WIDE R10, R11, 0x4, R26 ;  /* 0x000000040b0ab825 */ /* 0x000fe200078e021a */
[----:B------:R-:W-:-:S02]  /*b330*/  @!P0 LOP3.LUT R29, R28, 0xfffffffe, RZ, 0xc0, !PT ;  /* 0xfffffffe1c1d8812 */ /* 0x000fc400078ec0ff */
[----:B------:R-:W-:Y:S01]  /*b340*/  @!P4 LEA.HI R17, R17, R17, RZ, 0x1 ;  /* 0x000000111111c211 */ /* 0x000fe200078f08ff */
[--C-:B-1----:R-:W-:Y:S01]  /*b350*/  @!P2 IMAD.WIDE R8, R13, 0x4, R26.reuse ;  /* 0x000000040d08a825 */ /* 0x102fe200078e021a */
[----:B------:R-:W-:Y:S02]  /*b360*/  @!P5 LOP3.LUT R13, R16, 0xfffffffe, RZ, 0xc0, !PT ;  /* 0xfffffffe100dd812 */ /* 0x000fe400078ec0ff */
[----:B------:R-:W-:Y:S01]  /*b370*/  @!P4 LOP3.LUT R17, R17, 0xfffffffe, RZ, 0xc0, !PT ;  /* 0xfffffffe1111c812 */ /* 0x000fe200078ec0ff */
[----:B------:R-:W-:Y:S01]  /*b380*/  VIADD R16, R71, 0x48 ;  /* 0x0000004847107836 */ /* 0x000fe20000000000 */
[----:B------:R1:W-:Y:S01]  /*b390*/  @!P2 ST.E.64 desc[UR44][R8.64], R48 ;  /* 0x000000300800a985 */ /* 0x0003e2000c101b2c */
[--C-:B------:R-:W-:Y:S02]  /*b3a0*/  @!P5 IMAD.WIDE R12, R13, 0x4, R26.reuse ;  /* 0x000000040d0cd825 */ /* 0x100fe400078e021a */
[----:B------:R-:W-:Y:S01]  /*b3b0*/  @!P1 LEA.HI R0, R0, R0, RZ, 0x1 ;  /* 0x0000000000009211 */ /* 0x000fe200078f08ff */
[----:B------:R2:W-:Y:S01]  /*b3c0*/  @!P3 ST.E.64 desc[UR44][R10.64], R14 ;  /* 0x0000000e0a00b985 */ /* 0x0005e2000c101b2c */
[----:B0-----:R-:W-:Y:S01]  /*b3d0*/  @!P4 IMAD.WIDE R6, R17, 0x4, R26 ;  /* 0x000000041106c825 */ /* 0x001fe200078e021a */
[----:B------:R-:W-:-:S02]  /*b3e0*/  ISETP.GE.AND P2, PT, R16, UR4, PT ;  /* 0x0000000410007c0c */ /* 0x000fc4000bf46270 */
[----:B------:R0:W-:Y:S04]  /*b3f0*/  @!P5 ST.E.64 desc[UR44][R12.64], R68 ;  /* 0x000000440c00d985 */ /* 0x0001e8000c101b2c */
[----:B------:R-:W-:Y:S01]  /*b400*/  @!P4 ST.E.64 desc[UR44][R6.64], R18 ;  /* 0x000000120600c985 */ /* 0x000fe2000c101b2c */
[----:B-1----:R-:W-:-:S04]  /*b410*/  @!P0 IMAD.WIDE R8, R29, 0x4, R26 ;  /* 0x000000041d088825 */ /* 0x002fc800078e021a */
[C---:B--2---:R-:W-:Y:S01]  /*b420*/  VIADD R10, R71.reuse, 0x50 ;  /* 0x00000050470a7836 */ /* 0x044fe20000000000 */
[----:B------:R1:W-:Y:S01]  /*b430*/  @!P0 ST.E.64 desc[UR44][R8.64], R62 ;  /* 0x0000003e08008985 */ /* 0x0003e2000c101b2c */
[C---:B------:R-:W-:Y:S01]  /*b440*/  VIADD R14, R71.reuse, 0x68 ;  /* 0x00000068470e7836 */ /* 0x040fe20000000000 */
[----:B------:R-:W-:Y:S01]  /*b450*/  @!P2 LEA.HI R16, R16, R16, RZ, 0x1 ;  /* 0x000000101010a211 */ /* 0x000fe200078f08ff */
[C---:B0-----:R-:W-:Y:S01]  /*b460*/  VIADD R12, R71.reuse, 0x58 ;  /* 0x00000058470c7836 */ /* 0x041fe20000000000 */
[----:B------:R-:W-:Y:S01]  /*b470*/  ISETP.GE.AND P3, PT, R10, UR4, PT ;  /* 0x000000040a007c0c */ /* 0x000fe2000bf66270 */
[C---:B------:R-:W-:Y:S01]  /*b480*/  VIADD R13, R71.reuse, 0x60 ;  /* 0x00000060470d7836 */ /* 0x040fe20000000000 */
[----:B------:R-:W-:Y:S01]  /*b490*/  ISETP.GE.AND P5, PT, R14, UR4, PT ;  /* 0x000000040e007c0c */ /* 0x000fe2000bfa6270 */
[C---:B------:R-:W-:Y:S01]  /*b4a0*/  VIADD R15, R71.reuse, 0x70 ;  /* 0x00000070470f7836 */ /* 0x040fe20000000000 */
[----:B------:R-:W-:Y:S01]  /*b4b0*/  ISETP.GE.AND P0, PT, R12, UR4, PT ;  /* 0x000000040c007c0c */ /* 0x000fe2000bf06270 */
[----:B------:R-:W-:Y:S01]  /*b4c0*/  VIADD R71, R71, 0x78 ;  /* 0x0000007847477836 */ /* 0x000fe20000000000 */
[----:B------:R-:W-:-:S02]  /*b4d0*/  ISETP.GE.AND P4, PT, R13, UR4, PT ;  /* 0x000000040d007c0c */ /* 0x000fc4000bf86270 */
[----:B------:R-:W-:Y:S02]  /*b4e0*/  ISETP.GE.AND P6, PT, R15, UR4, PT ;  /* 0x000000040f007c0c */ /* 0x000fe4000bfc6270 */
[----:B------:R-:W-:Y:S02]  /*b4f0*/  @!P1 LOP3.LUT R11, R0, 0xfffffffe, RZ, 0xc0, !PT ;  /* 0xfffffffe000b9812 */ /* 0x000fe400078ec0ff */
[----:B-1----:R-:W-:Y:S02]  /*b500*/  @!P2 LOP3.LUT R9, R16, 0xfffffffe, RZ, 0xc0, !PT ;  /* 0xfffffffe1009a812 */ /* 0x002fe400078ec0ff */
[----:B------:R-:W-:Y:S01]  /*b510*/  @!P3 LEA.HI R10, R10, R10, RZ, 0x1 ;  /* 0x0000000a0a0ab211 */ /* 0x000fe200078f08ff */
[--C-:B------:R-:W-:Y:S01]  /*b520*/  @!P1 IMAD.WIDE R6, R11, 0x4, R26.reuse ;  /* 0x000000040b069825 */ /* 0x100fe200078e021a */
[----:B------:R-:W-:Y:S02]  /*b530*/  @!P5 LEA.HI R14, R14, R14, RZ, 0x1 ;  /* 0x0000000e0e0ed211 */ /* 0x000fe400078f08ff */
[----:B------:R-:W-:Y:S01]  /*b540*/  @!P0 LEA.HI R12, R12, R12, RZ, 0x1 ;  /* 0x0000000c0c0c8211 */ /* 0x000fe200078f08ff */
[----:B------:R-:W-:Y:S01]  /*b550*/  @!P2 IMAD.WIDE R8, R9, 0x4, R26 ;  /* 0x000000040908a825 */ /* 0x000fe200078e021a */
[----:B------:R-:W-:Y:S01]  /*b560*/  @!P4 LEA.HI R0, R13, R13, RZ, 0x1 ;  /* 0x0000000d0d00c211 */ /* 0x000fe200078f08ff */
[----:B------:R0:W-:Y:S01]  /*b570*/  @!P1 ST.E.64 desc[UR44][R6.64], R20 ;  /* 0x0000001406009985 */ /* 0x0001e2000c101b2c */
[----:B------:R-:W-:-:S02]  /*b580*/  @!P3 LOP3.LUT R11, R10, 0xfffffffe, RZ, 0xc0, !PT ;  /* 0xfffffffe0a0bb812 */ /* 0x000fc400078ec0ff */
[----:B------:R-:W-:Y:S01]  /*b590*/  @!P6 LEA.HI R16, R15, R15, RZ, 0x1 ;  /* 0x0000000f0f10e211 */ /* 0x000fe200078f08ff */
[----:B------:R1:W-:Y:S01]  /*b5a0*/  @!P2 ST.E.64 desc[UR44][R8.64], R56 ;  /* 0x000000380800a985 */ /* 0x0003e2000c101b2c */
[----:B------:R-:W-:Y:S01]  /*b5b0*/  @!P0 LOP3.LUT R13, R12, 0xfffffffe, RZ, 0xc0, !PT ;  /* 0xfffffffe0c0d8812 */ /* 0x000fe200078ec0ff */
[--C-:B------:R-:W-:Y:S01]  /*b5c0*/  @!P3 IMAD.WIDE R10, R11, 0x4, R26.reuse ;  /* 0x000000040b0ab825 */ /* 0x100fe200078e021a */
[----:B------:R-:W-:Y:S02]  /*b5d0*/  @!P4 LOP3.LUT R15, R0, 0xfffffffe, RZ, 0xc0, !PT ;  /* 0xfffffffe000fc812 */ /* 0x000fe400078ec0ff */
[----:B------:R-:W-:Y:S01]  /*b5e0*/  @!P5 LOP3.LUT R17, R14, 0xfffffffe, RZ, 0xc0, !PT ;  /* 0xfffffffe0e11d812 */ /* 0x000fe200078ec0ff */
[--C-:B------:R-:W-:Y:S01]  /*b5f0*/  @!P0 IMAD.WIDE R12, R13, 0x4, R26.reuse ;  /* 0x000000040d0c8825 */ /* 0x100fe200078e021a */
[----:B------:R-:W-:Y:S01]  /*b600*/  @!P6 LOP3.LUT R19, R16, 0xfffffffe, RZ, 0xc0, !PT ;  /* 0xfffffffe1013e812 */ /* 0x000fe200078ec0ff */
[----:B------:R2:W-:Y:S02]  /*b610*/  @!P3 ST.E.64 desc[UR44][R10.64], R22 ;  /* 0x000000160a00b985 */ /* 0x0005e4000c101b2c */
[----:B0-----:R-:W-:-:S02]  /*b620*/  @!P4 IMAD.WIDE R6, R15, 0x4, R26 ;  /* 0x000000040f06c825 */ /* 0x001fc400078e021a */
[----:B------:R2:W-:Y:S01]  /*b630*/  @!P0 ST.E.64 desc[UR44][R12.64], R50 ;  /* 0x000000320c008985 */ /* 0x0005e2000c101b2c */
[----:B------:R-:W-:Y:S01]  /*b640*/  ISETP.GE.AND P0, PT, R71, UR4, PT ;  /* 0x0000000447007c0c */ /* 0x000fe2000bf06270 */
[--C-:B-1----:R-:W-:Y:S02]  /*b650*/  @!P5 IMAD.WIDE R8, R17, 0x4, R26.reuse ;  /* 0x000000041108d825 */ /* 0x102fe400078e021a */
[----:B------:R2:W-:Y:S02]  /*b660*/  @!P4 ST.E.64 desc[UR44][R6.64], R24 ;  /* 0x000000180600c985 */ /* 0x0005e4000c101b2c */
[----:B------:R-:W-:Y:S02]  /*b670*/  @!P6 IMAD.WIDE R14, R19, 0x4, R26 ;  /* 0x00000004130ee825 */ /* 0x000fe400078e021a */
[----:B------:R2:W-:Y:S04]  /*b680*/  @!P5 ST.E.64 desc[UR44][R8.64], R36 ;  /* 0x000000240800d985 */ /* 0x0005e8000c101b2c */
[----:B------:R2:W-:Y:S02]  /*b690*/  @!P6 ST.E.64 desc[UR44][R14.64], R4 ;  /* 0x000000040e00e985 */ /* 0x0005e4000c101b2c */
[----:B------:R-:W-:Y:S05]  /*b6a0*/  @P0 BRA `(.L_x_10) ;  /* 0x0000003c00080947 */ /* 0x000fea0003800000 */
[----:B------:R-:W-:-:S04]  /*b6b0*/  LEA.HI R71, R71, R71, RZ, 0x1 ;  /* 0x0000004747477211 */ /* 0x000fc800078f08ff */
[----:B--2---:R-:W-:-:S05]  /*b6c0*/  LOP3.LUT R5, R71, 0xfffffffe, RZ, 0xc0, !PT ;  /* 0xfffffffe47057812 */ /* 0x004fca00078ec0ff */
[----:B------:R-:W-:-:S05]  /*b6d0*/  IMAD.WIDE R4, R5, 0x4, R26 ;  /* 0x0000000405047825 */ /* 0x000fca00078e021a */
[----:B------:R1:W-:Y:S01]  /*b6e0*/  ST.E.64 desc[UR44][R4.64], R2 ;  /* 0x0000000204007985 */ /* 0x0003e2000c101b2c */
[----:B------:R-:W-:Y:S05]  /*b6f0*/  BRA `(.L_x_10) ;  /* 0x0000003800f47947 */ /* 0x000fea0003800000 */
.L_x_35:
[----:B------:R-:W0:Y:S02]  /*b700*/  S2R R0, SR_TID.X ;  /* 0x0000000000007919 */ /* 0x000e240000002100 */
[----:B0-----:R-:W-:-:S05]  /*b710*/  VIADD R2, R0, 0xffffff80 ;  /* 0xffffff8000027836 */ /* 0x001fca0000000000 */
[----:B------:R-:W-:-:S13]  /*b720*/  ISETP.GT.AND P0, PT, R2, 0x7f, PT ;  /* 0x0000007f0200780c */ /* 0x000fda0003f04270 */
[----:B------:R-:W-:Y:S05]  /*b730*/  @P0 BRA `(.L_x_10) ;  /* 0x0000003800e40947 */ /* 0x000fea0003800000 */
[----:B------:R-:W0:Y:S01]  /*b740*/  S2R R3, SR_CTAID.X ;  /* 0x0000000000037919 */ /* 0x000e220000002500 */
[----:B------:R-:W1:Y:S01]  /*b750*/  LDC R6, c[0x0][0xbe8] ;  /* 0x0002fa00ff067b82 */ /* 0x000e620000000800 */
[----:B------:R-:W-:Y:S01]  /*b760*/  ULDC UR4, c[0x0][0xa88] ;  /* 0x0002a20000047ab9 */ /* 0x000fe20000000800 */
[----:B0-----:R-:W-:Y:S02]  /*b770*/  IMAD R0, R3, 0x80, R0 ;  /* 0x0000008003007824 */ /* 0x001fe400078e0200 */
[----:B-1----:R-:W-:Y:S02]  /*b780*/  IMAD R3, R6, UR4, RZ ;  /* 0x0000000406037c24 */ /* 0x002fe4000f8e02ff */
[----:B------:R-:W-:-:S05]  /*b790*/  VIADD R0, R0, 0xffffff80 ;  /* 0xffffff8000007836 */ /* 0x000fca0000000000 */
[----:B------:R-:W-:-:S13]  /*b7a0*/  ISETP.GE.AND P0, PT, R0, R3, PT ;  /* 0x000000030000720c */ /* 0x000fda0003f06270 */
[----:B------:R-:W-:Y:S05]  /*b7b0*/  @P0 BRA `(.L_x_10) ;  /* 0x0000003800c40947 */ /* 0x000fea0003800000 */
[----:B------:R-:W-:Y:S01]  /*b7c0*/  ISETP.NE.AND P0, PT, R6, 0x1, PT ;  /* 0x000000010600780c */ /* 0x000fe20003f05270 */
[----:B------:R-:W0:Y:S01]  /*b7d0*/  LDC.64 R12, c[0x0][0xbd8] ;  /* 0x0002f600ff0c7b82 */ /* 0x000e220000000a00 */
[----:B------:R-:W-:Y:S01]  /*b7e0*/  SHF.R.S32.HI R5, RZ, 0x1f, R16 ;  /* 0x0000001fff057819 */ /* 0x000fe20000011410 */
[----:B------:R-:W-:Y:S02]  /*b7f0*/  ULDC.64 UR4, c[0x0][0xbd0] ;  /* 0x0002f40000047ab9 */ /* 0x000fe40000000a00 */
[----:B------:R-:W-:-:S04]  /*b800*/  IMAD.WIDE.U32 R2, R16, UR4, RZ ;  /* 0x0000000410027c25 */ /* 0x000fc8000f8e00ff */
[----:B------:R-:W1:Y:S01]  /*b810*/  S2UR UR6, SR_CTAID.Y ;  /* 0x00000000000679c3 */ /* 0x000e620000002600 */
[----:B------:R-:W-:-:S04]  /*b820*/  IMAD R5, R5, UR4, RZ ;  /* 0x0000000405057c24 */ /* 0x000fc8000f8e02ff */
[----:B------:R-:W-:Y:S01]  /*b830*/  IMAD R5, R16, UR5, R5 ;  /* 0x0000000510057c24 */ /* 0x000fe2000f8e0205 */
[----:B------:R-:W-:Y:S01]  /*b840*/  ULDC.64 UR4, c[0x0][0xbe0] ;  /* 0x0002f80000047ab9 */ /* 0x000fe20000000a00 */
[----:B------:R-:W-:Y:S01]  /*b850*/  IMAD.MOV R16, RZ, RZ, -R16 ;  /* 0x000000ffff107224 */ /* 0x000fe200078e0a10 */
[----:B------:R-:W2:Y:S01]  /*b860*/  @P0 LDC R9, c[0x0][0xbec] ;  /* 0x0002fb00ff090b82 */ /* 0x000ea20000000800 */
[----:B------:R-:W-:Y:S02]  /*b870*/  IMAD.IADD R3, R3, 0x1, R5 ;  /* 0x0000000103037824 */ /* 0x000fe400078e0205 */
[----:B------:R-:W-:-:S05]  /*b880*/  IMAD.MOV.U32 R5, RZ, RZ, R0 ;  /* 0x000000ffff057224 */ /* 0x000fca00078e0000 */
[----:B------:R-:W1:Y:S01]  /*b890*/  LDC R7, c[0x0][0xc50] ;  /* 0x00031400ff077b82 */ /* 0x000e620000000800 */
[C---:B0-----:R-:W-:Y:S02]  /*b8a0*/  IMAD R8, R12.reuse, UR37, RZ ;  /* 0x000000250c087c24 */ /* 0x041fe4000f8e02ff */
[----:B------:R-:W-:-:S04]  /*b8b0*/  IMAD.WIDE.U32 R2, R12, UR36, R2 ;  /* 0x000000240c027c25 */ /* 0x000fc8000f8e0002 */
[----:B------:R-:W-:Y:S01]  /*b8c0*/  IMAD R13, R13, UR36, R8 ;  /* 0x000000240d0d7c24 */ /* 0x000fe2000f8e0208 */
[----:B------:R-:W0:Y:S03]  /*b8d0*/  @P0 LDC R11, c[0x0][0xbf0] ;  /* 0x0002fc00ff0b0b82 */ /* 0x000e260000000800 */
[----:B------:R-:W-:Y:S02]  /*b8e0*/  IMAD.IADD R3, R13, 0x1, R3 ;  /* 0x000000010d037824 */ /* 0x000fe400078e0203 */
[----:B--2---:R-:W-:-:S04]  /*b8f0*/  @P0 IMAD.HI.U32 R4, R0, R9, RZ ;  /* 0x0000000900040227 */ /* 0x004fc800078e00ff */
[----:B-1----:R-:W-:-:S04]  /*b900*/  IMAD R9, R7, R16, UR6 ;  /* 0x0000000607097e24 */ /* 0x002fc8000f8e0210 */
[----:B------:R-:W-:Y:S01]  /*b910*/  IMAD.WIDE.U32 R2, R9, UR4, R2 ;  /* 0x0000000409027c25 */ /* 0x000fe2000f8e0002 */
[----:B0-----:R-:W-:Y:S02]  /*b920*/  @P0 SHF.R.U32.HI R5, RZ, R11, R4 ;  /* 0x0000000bff050219 */ /* 0x001fe40000011604 */
[----:B------:R-:W-:Y:S02]  /*b930*/  SHF.R.S32.HI R4, RZ, 0x1f, R9 ;  /* 0x0000001fff047819 */ /* 0x000fe40000011409 */
[----:B------:R-:W-:Y:S01]  /*b940*/  IADD3 R2, P0, R5, R2, RZ ;  /* 0x0000000205027210 */ /* 0x000fe20007f1e0ff */
[----:B------:R-:W-:Y:S02]  /*b950*/  IMAD.MOV R7, RZ, RZ, -R5 ;  /* 0x000000ffff077224 */ /* 0x000fe400078e0a05 */
[----:B------:R-:W-:Y:S02]  /*b960*/  IMAD R4, R4, UR4, RZ ;  /* 0x0000000404047c24 */ /* 0x000fe4000f8e02ff */
[----:B------:R-:W-:-:S02]  /*b970*/  IMAD R7, R6, R7, R0 ;  /* 0x0000000706077224 */ /* 0x000fc400078e0200 */
[----:B------:R-:W-:Y:S01]  /*b980*/  IMAD R4, R9, UR5, R4 ;  /* 0x0000000509047c24 */ /* 0x000fe2000f8e0204 */
[----:B------:R-:W-:Y:S01]  /*b990*/  SHF.R.S32.HI R9, RZ, 0x1f, R5 ;  /* 0x0000001fff097819 */ /* 0x000fe20000011405 */
[----:B------:R-:W-:Y:S01]  /*b9a0*/  ULDC.64 UR4, c[0x0][0xbc8] ;  /* 0x0002f20000047ab9 */ /* 0x000fe20000000a00 */
[----:B------:R-:W-:Y:S02]  /*b9b0*/  SHF.R.S32.HI R0, RZ, 0x1f, R7 ;  /* 0x0000001fff007819 */ /* 0x000fe40000011407 */
[----:B------:R-:W-:-:S03]  /*b9c0*/  IADD3.X R3, R9, R3, R4, P0, !PT ;  /* 0x0000000309037210 */ /* 0x000fc600007fe404 */
[----:B------:R-:W-:Y:S02]  /*b9d0*/  IMAD R0, R0, UR4, RZ ;  /* 0x0000000400007c24 */ /* 0x000fe4000f8e02ff */
[----:B------:R-:W-:-:S04]  /*b9e0*/  IMAD.WIDE.U32 R2, R7, UR4, R2 ;  /* 0x0000000407027c25 */ /* 0x000fc8000f8e0002 */
[----:B------:R-:W-:Y:S01]  /*b9f0*/  IMAD R5, R7, UR5, R0 ;  /* 0x0000000507057c24 */ /* 0x000fe2000f8e0200 */
[----:B------:R-:W-:Y:S02]  /*ba00*/  ULDC.64 UR4, c[0x0][0xba8] ;  /* 0x0002ea0000047ab9 */ /* 0x000fe40000000a00 */
[----:B------:R-:W-:Y:S01]  /*ba10*/  LEA R4, P0, R2, UR4, 0x2 ;  /* 0x0000000402047c11 */ /* 0x000fe2000f8010ff */
[----:B------:R-:W-:-:S05]  /*ba20*/  IMAD.IADD R3, R3, 0x1, R5 ;  /* 0x0000000103037824 */ /* 0x000fca00078e0205 */
[----:B------:R-:W-:Y:S01]  /*ba30*/  LEA.HI.X R5, R2, UR5, R3, 0x2, P0 ;  /* 0x0000000502057c11 */ /* 0x000fe200080f1403 */
[----:B------:R-:W-:-:S05]  /*ba40*/  IMAD.MOV.U32 R3, RZ, RZ, -0x800000 ;  /* 0xff800000ff037424 */ /* 0x000fca00078e00ff */
[----:B------:R0:W-:Y:S01]  /*ba50*/  STG.E desc[UR44][R4.64], R3 ;  /* 0x0000000304007986 */ /* 0x0001e2000c10192c */
[----:B------:R-:W-:Y:S05]  /*ba60*/  BRA `(.L_x_10) ;  /* 0x0000003800187947 */ /* 0x000fea0003800000 */
.L_x_8:
[----:B------:R-:W-:-:S08]  /*ba70*/  NOP ;  /* 0x0000000000007918 */ /* 0x000fd00000000000 */
[----:B--2---:R-:W0:-:S00]  /*ba80*/  USETMAXREG.DEALLOC.CTAPOOL 0x18 ;  /* 0x00000018000079c8 */ /* 0x004e0000080e0500 */
[----:B0-----:R-:W-:Y:S01]  /*ba90*/  LOP3.LUT R0, R0, 0x3, RZ, 0xc0, !PT ;  /* 0x0000000300007812 */ /* 0x001fe200078ec0ff */
[----:B------:R-:W0:Y:S05]  /*baa0*/  S2R R18, SR_CTAID.Z ;  /* 0x0000000000127919 */ /* 0x000e2a0000002700 */
[----:B------:R-:W1:Y:S01]  /*bab0*/  S2UR UR6, SR_CTAID.Y ;  /* 0x00000000000679c3 */ /* 0x000e620000002600 */
[----:B------:R-:W2:Y:S02]  /*bac0*/  SHFL.IDX PT, R0, R0, RZ, 0x1f ;  /* 0x00001fff00007589 */ /* 0x000ea400000e0000 */
[----:B--2---:R-:W-:-:S13]  /*bad0*/  ISETP.NE.AND P0, PT, R0, RZ, PT ;  /* 0x000000ff0000720c */ /* 0x004fda0003f05270 */
[----:B01----:R-:W-:Y:S05]  /*bae0*/  @!P0 BRA `(.L_x_38) ;  /* 0x0000000000288947 */ /* 0x003fea0003800000 */
[----:B------:R-:W-:Y:S01]  /*baf0*/  ULDC UR7, c[0x0][0xc50] ;  /* 0x0003140000077ab9 */ /* 0x000fe20000000800 */
[----:B------:R-:W-:Y:S01]  /*bb00*/  UMOV UR36, UR6 ;  /* 0x0000000600247c82 */ /* 0x000fe20008000000 */
[----:B------:R-:W-:-:S06]  /*bb10*/  UISETP.NE.AND UP0, UPT, UR7, 0x1, UPT ;  /* 0x000000010700788c */ /* 0x000fcc000bf05270 */
[----:B------:R-:W-:-:S13]  /*bb20*/  PLOP3.LUT P0, PT, PT, PT, UP0, 0x80, 0x0 ;  /* 0x000000000000781c */ /* 0x000fda0003f0f008 */
[----:B------:R-:W-:Y:S05]  /*bb30*/  @!P0 BRA `(.L_x_39) ;  /* 0x0000000000308947 */ /* 0x000fea0003800000 */
[----:B------:R-:W-:Y:S01]  /*bb40*/  ULDC UR4, c[0x0][0xc54] ;  /* 0x0003150000047ab9 */ /* 0x000fe20000000800 */
[----:B------:R-:W-:Y:S01]  /*bb50*/  ULDC UR36, c[0x0][0xc58] ;  /* 0x0003160000247ab9 */ /* 0x000fe20000000800 */
[----:B------:R-:W-:-:S04]  /*bb60*/  UIMAD.WIDE.U32 UR4, UR6, UR4, URZ ;  /* 0x00000004060472a5 */ /* 0x000fc8000f8e003f */
[----:B------:R-:W-:Y:S01]  /*bb70*/  USHF.R.U32.HI UR36, URZ, UR36, UR5 ;  /* 0x000000243f247299 */ /* 0x000fe20008011605 */
[----:B------:R-:W-:Y:S11]  /*bb80*/  BRA `(.L_x_39) ;  /* 0x00000000001c7947 */ /* 0x000ff60003800000 */
.L_x_38:
[----:B------:R-:W-:Y:S01]  /*bb90*/  ULDC UR7, c[0x0][0xc50] ;  /* 0x0003140000077ab9 */ /* 0x000fe20000000800 */
[----:B------:R-:W-:Y:S01]  /*bba0*/  UMOV UR36, UR6 ;  /* 0x0000000600247c82 */ /* 0x000fe20008000000 */
[----:B------:R-:W-:-:S11]  /*bbb0*/  UISETP.NE.AND UP0, UPT, UR7, 0x1, UPT ;  /* 0x000000010700788c */ /* 0x000fd6000bf05270 */
[----:B------:R-:W-:Y:S01]  /*bbc0*/  @UP0 ULDC UR4, c[0x0][0xc54] ;  /* 0x0003150000040ab9 */ /* 0x000fe20000000800 */
[----:B------:R-:W-:Y:S01]  /*bbd0*/  @UP0 ULDC UR8, c[0x0][0xc58] ;  /* 0x0003160000080ab9 */ /* 0x000fe20000000800 */
[----:B------:R-:W-:-:S04]  /*bbe0*/  UIMAD.WIDE.U32 UR4, UR6, UR4, URZ ;  /* 0x00000004060472a5 */ /* 0x000fc8000f8e003f */
[----:B------:R-:W-:-:S12]  /*bbf0*/  @UP0 USHF.R.U32.HI UR36, URZ, UR8, UR5 ;  /* 0x000000083f240299 */ /* 0x000fd80008011605 */
.L_x_39:
[----:B------:R-:W-:Y:S01]  /*bc00*/  ISETP.GE.AND P0, PT, R18, RZ, PT ;  /* 0x000000ff1200720c */ /* 0x000fe20003f06270 */
[----:B------:R-:W-:Y:S01]  /*bc10*/  UIADD3 UR4, -UR36, URZ, URZ ;  /* 0x0000003f24047290 */ /* 0x000fe2000fffe13f */
[----:B------:R-:W-:Y:S02]  /*bc20*/  IMAD.MOV.U32 R20, RZ, RZ, 0x1 ;  /* 0x00000001ff147424 */ /* 0x000fe400078e00ff */
[----:B------:R-:W-:Y:S01]  /*bc30*/  IMAD.MOV.U32 R0, RZ, RZ, RZ ;  /* 0x000000ffff007224 */ /* 0x000fe200078e00ff */
[----:B------:R-:W-:Y:S01]  /*bc40*/  UIMAD UR6, UR7, UR4, UR6 ;  /* 0x00000004070672a4 */ /* 0x000fe2000f8e0206 */
[----:B------:R-:W-:-:S07]  /*bc50*/  IMAD.MOV.U32 R2, RZ, RZ, 0x1 ;  /* 0x00000001ff027424 */ /* 0x000fce00078e00ff */
[----:B------:R-:W-:Y:S05]  /*bc60*/  @!P0 BRA `(.L_x_40) ;  /* 0x0000003000cc8947 */ /* 0x000fea0003800000 */
[----:B------:R-:W-:Y:S01]  /*bc70*/  ULDC.64 UR4, c[0x0][0x418] ;  /* 0x0001060000047ab9 */ /* 0x000fe20000000a00 */
[----:B------:R-:W-:Y:S01]  /*bc80*/  ULOP3.LUT UR8, UR6, 0xffff, URZ, 0xc0, !UPT ;  /* 0x0000ffff06087892 */ /* 0x000fe2000f8ec03f */
[----:B------:R-:W-:Y:S01]  /*bc90*/  IMAD.MOV.U32 R17, RZ, RZ, RZ ;  /* 0x000000ffff117224 */ /* 0x000fe200078e00ff */
[----:B------:R-:W-:-:S03]  /*bca0*/  UISETP.NE.U32.AND UP0, UPT, UR4, URZ, UPT ;  /* 0x0000003f0400728c */ /* 0x000fc6000bf05070 */
[----:B------:R-:W-:Y:S01]  /*bcb0*/  ULDC UR4, c[0x0][0x424] ;  /* 0x0001090000047ab9 */ /* 0x000fe20000000800 */
[----:B------:R-:W-:-:S03]  /*bcc0*/  UISETP.NE.AND.EX UP0, UPT, UR5, URZ, UPT, UP0 ;  /* 0x0000003f0500728c */ /* 0x000fc6000bf05300 */
[----:B------:R-:W-:Y:S01]  /*bcd0*/  ULDC UR5, c[0x0][0x2f0] ;  /* 0x0000bc0000057ab9 */ /* 0x000fe20000000800 */
[----:B------:R-:W-:-:S04]  /*bce0*/  USEL UR4, UR4, 0x1, UP0 ;  /* 0x0000000104047887 */ /* 0x000fc80008000000 */
[----:B------:R-:W-:-:S04]  /*bcf0*/  UIMAD UR4, UR4, UR5, URZ ;  /* 0x00000005040472a4 */ /* 0x000fc8000f8e023f */
[----:B------:R-:W-:Y:S02]  /*bd00*/  UISETP.GE.AND UP0, UPT, UR4, 0x1, UPT ;  /* 0x000000010400788c */ /* 0x000fe4000bf06270 */
[----:B------:R-:W-:-:S03]  /*bd10*/  UIADD3 UR5, UR4, 0xdf, URZ ;  /* 0x000000df04057890 */ /* 0x000fc6000fffe03f */
[----:B------:R-:W-:Y:S01]  /*bd20*/  UMOV UR4, URZ ;  /* 0x0000003f00047c82 */ /* 0x000fe20008000000 */
[----:B------:R-:W-:Y:S01]  /*bd30*/  PLOP3.LUT P0, PT, PT, PT, UP0, 0x80, 0x0 ;  /* 0x000000000000781c */ /* 0x000fe20003f0f008 */
[----:B------:R-:W-:-:S04]  /*bd40*/  UIMAD.WIDE UR4, UR5, -0x6db6db6d, UR4 ;  /* 0x92492493050478a5 */ /* 0x000fc8000f8e0204 */
[----:B------:R-:W-:-:S04]  /*bd50*/  USHF.R.U32.HI UR4, URZ, 0x1f, UR5 ;  /* 0x0000001f3f047899 */ /* 0x000fc80008011605 */
[----:B------:R-:W-:-:S04]  /*bd60*/  ULEA.HI.SX32 UR7, UR5, UR4, 0x19 ;  /* 0x0000000405077291 */ /* 0x000fc8000f8fca3f */
[----:B------:R-:W-:Y:S08]  /*bd70*/  @!P0 BRA `(.L_x_41) ;  /* 0x00000000007c8947 */ /* 0x000ff00003800000 */
[----:B------:R-:W-:-:S04]  /*bd80*/  USHF.R.U32.HI UR4, URZ, 0x10, UR6 ;  /* 0x000000103f047899 */ /* 0x000fc80008011606 */
[----:B------:R-:W-:-:S11]  /*bd90*/  UISETP.NE.AND UP0, UPT, UR4, URZ, UPT ;  /* 0x0000003f0400728c */ /* 0x000fd6000bf05270 */
[----:B------:R-:W-:Y:S02]  /*bda0*/  @!UP0 ULDC UR4, c[0x0][0x9f0] ;  /* 0x00027c0000048ab9 */ /* 0x000fe40000000800 */
[----:B------:R-:W-:Y:S01]  /*bdb0*/  IMAD.U32 R6, RZ, RZ, UR4 ;  /* 0x00000004ff067e24 */ /* 0x000fe2000f8e00ff */
[----:B------:R-:W-:-:S04]  /*bdc0*/  UIADD3 UR5, UR7, -0x1, UR4 ;  /* 0xffffffff07057890 */ /* 0x000fc8000fffe004 */
[-C--:B------:R-:W-:Y:S02]  /*bdd0*/  IABS R0, R6.reuse ;  /* 0x0000000600007213 */ /* 0x080fe40000000000 */
[----:B------:R-:W-:Y:S02]  /*bde0*/  IABS R6, R6 ;  /* 0x0000000600067213 */ /* 0x000fe40000000000 */
[----:B------:R-:W0:Y:S08]  /*bdf0*/  I2F.RP R4, R0 ;  /* 0x0000000000047306 */ /* 0x000e300000209400 */
[----:B0-----:R-:W0:Y:S02]  /*be00*/  MUFU.RCP R4, R4 ;  /* 0x0000000400047308 */ /* 0x001e240000001000 */
[----:B0-----:R-:W-:-:S06]  /*be10*/  VIADD R2, R4, 0xffffffe ;  /* 0x0ffffffe04027836 */ /* 0x001fcc0000000000 */
[----:B------:R0:W1:Y:S02]  /*be20*/  F2I.FTZ.U32.TRUNC.NTZ R3, R2 ;  /* 0x0000000200037305 */ /* 0x000064000021f000 */
[----:B0-----:R-:W-:Y:S02]  /*be30*/  IMAD.MOV.U32 R2, RZ, RZ, RZ ;  /* 0x000000ffff027224 */ /* 0x001fe400078e00ff */
[----:B-1----:R-:W-:-:S04]  /*be40*/  IMAD.MOV R5, RZ, RZ, -R3 ;  /* 0x000000ffff057224 */ /* 0x002fc800078e0a03 */
[----:B------:R-:W-:-:S04]  /*be50*/  IMAD R5, R5, R0, RZ ;  /* 0x0000000005057224 */ /* 0x000fc800078e02ff */
[----:B------:R-:W-:-:S04]  /*be60*/  IMAD.HI.U32 R3, R3, R5, R2 ;  /* 0x0000000503037227 */ /* 0x000fc800078e0002 */
[----:B------:R-:W-:Y:S01]  /*be70*/  IMAD.U32 R5, RZ, RZ, UR5 ;  /* 0x00000005ff057e24 */ /* 0x000fe2000f8e00ff */
[----:B------:R-:W-:-:S04]  /*be80*/  ULOP3.LUT UR5, UR5, UR4, URZ, 0x3c, !UPT ;  /* 0x0000000405057292 */ /* 0x000fc8000f8e3c3f */
[----:B------:R-:W-:Y:S01]  /*be90*/  IABS R2, R5 ;  /* 0x0000000500027213 */ /* 0x000fe20000000000 */
[----:B------:R-:W-:Y:S01]  /*bea0*/  IMAD.MOV R5, RZ, RZ, -R6 ;  /* 0x000000ffff057224 */ /* 0x000fe200078e0a06 */
[----:B------:R-:W-:-:S03]  /*beb0*/  ISETP.LE.AND P2, PT, RZ, UR5, PT ;  /* 0x00000005ff007c0c */ /* 0x000fc6000bf43270 */
[----:B------:R-:W-:-:S04]  /*bec0*/  IMAD.HI.U32 R3, R3, R2, RZ ;  /* 0x0000000203037227 */ /* 0x000fc800078e00ff */
[----:B------:R-:W-:-:S05]  /*bed0*/  IMAD R5, R3, R5, R2 ;  /* 0x0000000503057224 */ /* 0x000fca00078e0202 */
[----:B------:R-:W-:-:S13]  /*bee0*/  ISETP.GT.U32.AND P1, PT, R0, R5, PT ;  /* 0x000000050000720c */ /* 0x000fda0003f24070 */
[----:B------:R-:W-:Y:S02]  /*bef0*/  @!P1 IMAD.IADD R5, R5, 0x1, -R0 ;  /* 0x0000000105059824 */ /* 0x000fe400078e0a00 */
[----:B------:R-:W-:Y:S01]  /*bf00*/  @!P1 VIADD R3, R3, 0x1 ;  /* 0x0000000103039836 */ /* 0x000fe20000000000 */
[----:B------:R-:W-:Y:S02]  /*bf10*/  ISETP.NE.AND P1, PT, RZ, UR4, PT ;  /* 0x00000004ff007c0c */ /* 0x000fe4000bf25270 */
[----:B------:R-:W-:-:S13]  /*bf20*/  ISETP.GE.U32.AND P0, PT, R5, R0, PT ;  /* 0x000000000500720c */ /* 0x000fda0003f06070 */
[----:B------:R-:W-:-:S04]  /*bf30*/  @P0 VIADD R3, R3, 0x1 ;  /* 0x0000000103030836 */ /* 0x000fc80000000000 */
[----:B------:R-:W-:Y:S01]  /*bf40*/  @!P2 IMAD.MOV R3, RZ, RZ, -R3 ;  /* 0x000000ffff03a224 */ /* 0x000fe200078e0a03 */
[----:B------:R-:W-:-:S05]  /*bf50*/  @!P1 LOP3.LUT R3, RZ, UR4, RZ, 0x33, !PT ;  /* 0x00000004ff039c12 */ /* 0x000fca000f8e33ff */
[----:B------:R-:W-:-:S07]  /*bf60*/  IMAD.MOV.U32 R17, RZ, RZ, R3 ;  /* 0x000000ffff117224 */ /* 0x000fce00078e0003 */
.L_x_41:
[----:B------:R-:W-:Y:S02]  /*bf70*/  IMAD R0, R17, UR8, RZ ;  /* 0x0000000811007c24 */ /* 0x000fe4000f8e02ff */
[----:B------:R-:W-:-:S03]  /*bf80*/  IMAD.MOV.U32 R2, RZ, RZ, 0x1 ;  /* 0x00000001ff027424 */ /* 0x000fc600078e00ff */
[----:B------:R-:W-:Y:S01]  /*bf90*/  VIADDMNMX R17, R0, R17, UR7, PT ;  /* 0x0000000700117e46 */ /* 0x000fe2000b800111 */
[----:B------:R0:W-:Y:S03]  /*bfa0*/  STL [R1+0x8], R0 ;  /* 0x0000080001007387 */ /* 0x0001e60000100800 */
[----:B------:R-:W-:Y:S01]  /*bfb0*/  ISETP.GT.AND P0, PT, R17, R0, PT ;  /* 0x000000001100720c */ /* 0x000fe20003f04270 */
[----:B0-----:R-:W-:-:S12]  /*bfc0*/  IMAD.MOV.U32 R0, RZ, RZ, RZ ;  /* 0x000000ffff007224 */ /* 0x001fd800078e00ff */
[----:B------:R-:W-:Y:S05]  /*bfd0*/  @!P0 BRA `(.L_x_40) ;  /* 0x0000002c00f08947 */ /* 0x000fea0003800000 */
[----:B------:R-:W0:Y:S01]  /*bfe0*/  S2UR UR4, SR_CgaCtaId ;  /* 0x00000000000479c3 */ /* 0x000e220000008800 */
[----:B------:R-:W-:Y:S02]  /*bff0*/  UMOV UR38, 0x400 ;  /* 0x0000040000267882 */ /* 0x000fe40000000000 */
[----:B0-----:R-:W-:-:S04]  /*c000*/  ULEA UR38, UR4, UR38, 0x18 ;  /* 0x0000002604267291 */ /* 0x001fc8000f8ec03f */
[----:B------:R-:W-:-:S04]  /*c010*/  UIADD3 UR4, UR38, 0x20400, URZ ;  /* 0x0002040026047890 */ /* 0x000fc8000fffe03f */
[----:B------:R-:W-:-:S06]  /*c020*/  ULOP3.LUT UP0, URZ, UR4, 0x3ff, URZ, 0xc0, !UPT ;  /* 0x000003ff043f7892 */ /* 0x000fcc000f80c03f */
[----:B------:R-:W-:-:S13]  /*c030*/  PLOP3.LUT P0, PT, PT, PT, UP0, 0x80, 0x0 ;  /* 0x000000000000781c */ /* 0x000fda0003f0f008 */
[----:B------:R-:W-:Y:S05]  /*c040*/  @!P0 BRA `(.L_x_42) ;  /* 0x0000000000408947 */ /* 0x000fea0003800000 */
[----:B------:R-:W-:Y:S01]  /*c050*/  MOV R2, 0x0 ;  /* 0x0000000000027802 */ /* 0x000fe20000000f00 */
[----:B------:R-:W-:Y:S01]  /*c060*/  ULDC.64 UR6, c[0x4][0x98] ;  /* 0x0100260000067ab9 */ /* 0x000fe20000000a00 */
[----:B------:R-:W-:Y:S01]  /*c070*/  ULDC.64 UR8, c[0x4][0xa0] ;  /* 0x0100280000087ab9 */ /* 0x000fe20000000a00 */
[----:B------:R-:W-:Y:S01]  /*c080*/  ULDC.64 UR4, c[0x4][0x8] ;  /* 0x0100020000047ab9 */ /* 0x000fe20000000a00 */
[----:B------:R-:W-:Y:S02]  /*c090*/  IMAD.U32 R4, RZ, RZ, UR6 ;  /* 0x00000006ff047e24 */ /* 0x000fe4000f8e00ff */
[----:B------:R-:W0:Y:S01]  /*c0a0*/  LDC.64 R2, c[0x4][R2] ;  /* 0x0100000002027b82 */ /* 0x000e220000000a00 */
[----:B------:R-:W-:Y:S02]  /*c0b0*/  IMAD.U32 R5, RZ, RZ, UR7 ;  /* 0x00000007ff057e24 */ /* 0x000fe4000f8e00ff */
[----:B------:R-:W-:Y:S02]  /*c0c0*/  IMAD.U32 R6, RZ, RZ, UR8 ;  /* 0x00000008ff067e24 */ /* 0x000fe4000f8e00ff */
[----:B------:R-:W-:-:S02]  /*c0d0*/  IMAD.U32 R7, RZ, RZ, UR9 ;  /* 0x00000009ff077e24 */ /* 0x000fc4000f8e00ff */
[----:B------:R-:W-:Y:S02]  /*c0e0*/  IMAD.U32 R10, RZ, RZ, UR4 ;  /* 0x00000004ff0a7e24 */ /* 0x000fe4000f8e00ff */
[----:B------:R-:W-:Y:S02]  /*c0f0*/  IMAD.U32 R11, RZ, RZ, UR5 ;  /* 0x00000005ff0b7e24 */ /* 0x000fe4000f8e00ff */
[----:B------:R-:W-:Y:S02]  /*c100*/  IMAD.MOV.U32 R8, RZ, RZ, 0x70 ;  /* 0x00000070ff087424 */ /* 0x000fe400078e00ff */
[----:B------:R-:W-:Y:S02]  /*c110*/  IMAD.MOV.U32 R12, RZ, RZ, 0x1 ;  /* 0x00000001ff0c7424 */ /* 0x000fe400078e00ff */
[----:B------:R-:W-:-:S07]  /*c120*/  IMAD.MOV.U32 R13, RZ, RZ, RZ ;  /* 0x000000ffff0d7224 */ /* 0x000fce00078e00ff */
[----:B------:R-:W-:-:S07]  /*c130*/  LEPC R20, `(.L_x_42) ;  /* 0x000000001014794e */ /* 0x000fce0000000000 */
[----:B0-----:R-:W-:Y:S05]  /*c140*/  CALL.ABS.NOINC R2 ;  /* 0x0000000002007343 */ /* 0x001fea0003c00000 */
.L_x_42:
[----:B------:R-:W-:-:S06]  /*c150*/  UIADD3 UR4, UR38, 0xe400, URZ ;  /* 0x0000e40026047890 */ /* 0x000fcc000fffe03f */
[----:B------:R-:W-:-:S05]  /*c160*/  IMAD.U32 R16, RZ, RZ, UR4 ;  /* 0x00000004ff107e24 */ /* 0x000fca000f8e00ff */
[----:B------:R-:W-:-:S13]  /*c170*/  LOP3.LUT P0, RZ, R16, 0x3ff, RZ, 0xc0, !PT ;  /* 0x000003ff10ff7812 */ /* 0x000fda000780c0ff */
        /* <DEDUP_REMOVED lines=17> */
.L_x_43:
        /* <DEDUP_REMOVED lines=20> */
.L_x_44:
        /* <DEDUP_REMOVED lines=18> */
.L_x_45:
[----:B------:R-:W0:Y:S01]  /*c4f0*/  LDC.64 R2, c[0x0][0x9f8] ;  /* 0x00027e00ff027b82 */ /* 0x000e220000000a00 */
[----:B------:R-:W-:Y:S01]  /*c500*/  IMAD.MOV.U32 R9, RZ, RZ, R18 ;  /* 0x000000ffff097224 */ /* 0x000fe200078e0012 */
[----:B------:R-:W2:Y:S01]  /*c510*/  LDL.LU R6, [R1] ;  /* 0x0000000001067983 */ /* 0x000ea20000300800 */
[----:B0-----:R-:W-:-:S04]  /*c520*/  ISETP.NE.U32.AND P0, PT, R2, RZ, PT ;  /* 0x000000ff0200720c */ /* 0x001fc80003f05070 */
[----:B------:R-:W-:-:S13]  /*c530*/  ISETP.NE.AND.EX P0, PT, R3, RZ, PT, P0 ;  /* 0x000000ff0300720c */ /* 0x000fda0003f05300 */
[----:B------:R-:W0:Y:S02]  /*c540*/  @P0 LDC.64 R2, c[0x0][0x9f8] ;  /* 0x00027e00ff020b82 */ /* 0x000e240000000a00 */
[----:B0-----:R-:W-:-:S05]  /*c550*/  @P0 IMAD.WIDE R2, R18, 0x4, R2 ;  /* 0x0000000412020825 */ /* 0x001fca00078e0202 */
[----:B------:R0:W3:Y:S01]  /*c560*/  @P0 LDG.E R9, desc[UR44][R2.64] ;  /* 0x0000002c02090981 */ /* 0x0000e2000c1e1900 */
[C---:B------:R-:W-:Y:S02]  /*c570*/  IMAD.SHL.U32 R0, R19.reuse, 0x20, RZ ;  /* 0x0000002013007824 */ /* 0x040fe400078e00ff */
[----:B------:R-:W-:-:S03]  /*c580*/  IMAD.SHL.U32 R7, R19, 0x4, RZ ;  /* 0x0000000413077824 */ /* 0x000fc600078e00ff */
[----:B------:R-:W-:Y:S02]  /*c590*/  LOP3.LUT R4, R0, 0x80, RZ, 0xc0, !PT ;  /* 0x0000008000047812 */ /* 0x000fe400078ec0ff */
[----:B------:R-:W-:Y:S02]  /*c5a0*/  LOP3.LUT R8, R19, 0x7f, RZ, 0xc0, !PT ;  /* 0x0000007f13087812 */ /* 0x000fe400078ec0ff */
[----:B------:R-:W-:Y:S01]  /*c5b0*/  LOP3.LUT R4, R4, 0x10, R19, 0xf8, !PT ;  /* 0x0000001004047812 */ /* 0x000fe200078ef813 */
[----:B0-----:R-:W0:Y:S01]  /*c5c0*/  LDC.64 R2, c[0x0][0x418] ;  /* 0x00010600ff027b82 */ /* 0x001e220000000a00 */
[----:B------:R-:W-:Y:S02]  /*c5d0*/  SHF.R.U32.HI R5, RZ, 0x5, R8 ;  /* 0x00000005ff057819 */ /* 0x000fe40000011608 */
[----:B------:R-:W-:Y:S02]  /*c5e0*/  LOP3.LUT R7, R4, 0x10, R7, 0x78, !PT ;  /* 0x0000001004077812 */ /* 0x000fe400078e7807 */
[----:B------:R-:W-:-:S02]  /*c5f0*/  LOP3.LUT R4, R0, 0x60, RZ, 0xc0, !PT ;  /* 0x0000006000047812 */ /* 0x000fc400078ec0ff */
[----:B------:R-:W-:-:S03]  /*c600*/  LOP3.LUT R0, R0, 0x100, RZ, 0xc0, !PT ;  /* 0x0000010000007812 */ /* 0x000fc600078ec0ff */
[----:B------:R-:W-:-:S05]  /*c610*/  IMAD R4, R5, 0x200, R4 ;  /* 0x0000020005047824 */ /* 0x000fca00078e0204 */
[----:B------:R-:W-:Y:S01]  /*c620*/  IADD3 R4, R7, R4, R0 ;  /* 0x0000000407047210 */ /* 0x000fe20007ffe000 */
[C---:B------:R-:W-:Y:S02]  /*c630*/  IMAD.SHL.U32 R0, R19.reuse, 0x80, RZ ;  /* 0x0000008013007824 */ /* 0x040fe400078e00ff */
[----:B------:R-:W-:Y:S02]  /*c640*/  IMAD.SHL.U32 R18, R19, 0x10, RZ ;  /* 0x0000001013127824 */ /* 0x000fe400078e00ff */
[----:B------:R1:W-:Y:S03]  /*c650*/  STL [R1+0x18], R4 ;  /* 0x0000180401007387 */ /* 0x0003e60000100800 */
[----:B------:R-:W-:Y:S02]  /*c660*/  LOP3.LUT R18, R18, 0x70, RZ, 0xc0, !PT ;  /* 0x0000007012127812 */ /* 0x000fe400078ec0ff */
[----:B-1----:R-:W-:-:S05]  /*c670*/  LOP3.LUT R4, R0, 0x380, RZ, 0xc0, !PT ;  /* 0x0000038000047812 */ /* 0x002fca00078ec0ff */
[----:B------:R-:W-:Y:S01]  /*c680*/  IMAD R5, R5, 0x10, R4 ;  /* 0x0000001005057824 */ /* 0x000fe200078e0204 */
[----:B0-----:R-:W-:-:S04]  /*c690*/  ISETP.NE.U32.AND P0, PT, R2, RZ, PT ;  /* 0x000000ff0200720c */ /* 0x001fc80003f05070 */
[----:B------:R-:W-:Y:S02]  /*c6a0*/  LOP3.LUT R5, R5, R18, RZ, 0x3c, !PT ;  /* 0x0000001205057212 */ /* 0x000fe400078e3cff */
[----:B------:R-:W-:Y:S02]  /*c6b0*/  ISETP.NE.AND.EX P2, PT, R3, RZ, PT, P0 ;  /* 0x000000ff0300720c */ /* 0x000fe40003f45300 */
[----:B------:R-:W-:Y:S02]  /*c6c0*/  LOP3.LUT R0, R5, 0xc00, R0, 0xf8, !PT ;  /* 0x00000c0005007812 */ /* 0x000fe400078ef800 */
[----:B------:R-:W-:-:S03]  /*c6d0*/  LOP3.LUT P1, RZ, R19, 0x4, RZ, 0xc0, !PT ;  /* 0x0000000413ff7812 */ /* 0x000fc6000782c0ff */
[----:B------:R0:W-:Y:S02]  /*c6e0*/  STL [R1+0x10], R0 ;  /* 0x0000100001007387 */ /* 0x0001e40000100800 */
[----:B0-----:R-:W-:-:S05]  /*c6f0*/  IMAD.MOV.U32 R0, RZ, RZ, 0x40 ;  /* 0x00000040ff007424 */ /* 0x001fca00078e00ff */
[----:B------:R-:W-:-:S05]  /*c700*/  SEL R0, R0, 0xffffffc0, !P1 ;  /* 0xffffffc000007807 */ /* 0x000fca0004800000 */
[----:B------:R0:W-:Y:S01]  /*c710*/  STL [R1+0x14], R0 ;  /* 0x0000140001007387 */ /* 0x0001e20000100800 */
[----:B------:R-:W-:Y:S01]  /*c720*/  UMOV UR4, 0xffffffff ;  /* 0xffffffff00047882 */ /* 0x000fe20000000000 */
[----:B------:R-:W-:-:S04]  /*c730*/  SHF.R.U32.HI R7, RZ, 0x5, R19 ;  /* 0x00000005ff077819 */ /* 0x000fc80000011613 */
[----:B------:R-:W-:Y:S02]  /*c740*/  LOP3.LUT R7, R7, 0x3, RZ, 0xc0, !PT ;  /* 0x0000000307077812 */ /* 0x000fe400078ec0ff */
[----:B--2---:R-:W-:-:S04]  /*c750*/  LOP3.LUT R6, R6, 0xfffffffe, RZ, 0xc0, !PT ;  /* 0xfffffffe06067812 */ /* 0x004fc800078ec0ff */
[----:B------:R-:W-:Y:S02]  /*c760*/  @P2 LOP3.LUT R6, R6, 0x1, RZ, 0xfc, !PT ;  /* 0x0000000106062812 */ /* 0x000fe400078efcff */
[----:B---3--:R-:W-:Y:S01]  /*c770*/  SHF.R.S32.HI R10, RZ, 0x1f, R9 ;  /* 0x0000001fff0a7819 */ /* 0x008fe20000011409 */
[----:B------:R0:W-:Y:S04]  /*c780*/  STL [R1+0x4], R9 ;  /* 0x0000040901007387 */ /* 0x0001e80000100800 */
[----:B------:R0:W-:Y:S04]  /*c790*/  STL [R1], R6 ;  /* 0x0000000601007387 */ /* 0x0001e80000100800 */
[----:B------:R0:W-:Y:S01]  /*c7a0*/  STL [R1+0xc], R10 ;  /* 0x00000c0a01007387 */ /* 0x0001e20000100800 */
[----:B------:R-:W-:Y:S01]  /*c7b0*/  SEL R16, R9, RZ, !P2 ;  /* 0x000000ff09107207 */ /* 0x000fe20005000000 */
[----:B------:R-:W-:Y:S06]  /*c7c0*/  BRA.DIV UR4, `(.L_x_46) ;  /* 0x0000002e04407947 */ /* 0x000fec000b800000 */
[----:B------:R1:W2:Y:S02]  /*c7d0*/  SHFL.IDX PT, R14, R7, RZ, 0x1f ;  /* 0x00001fff070e7589 */ /* 0x0002a400000e0000 */
.L_x_95:
[----:B------:R-:W-:Y:S01]  /*c7e0*/  PLOP3.LUT P1, PT, PT, PT, PT, 0x8, 0x0 ;  /* 0x000000000000781c */ /* 0x000fe20003f2e170 */
[----:B0-----:R-:W-:Y:S01]  /*c7f0*/  IMAD.MOV.U32 R0, RZ, RZ, R6 ;  /* 0x000000ffff007224 */ /* 0x001fe200078e0006 */
[----:B--2---:R-:W-:-:S04]  /*c800*/  ISETP.NE.AND P0, PT, R14, RZ, PT ;  /* 0x000000ff0e00720c */ /* 0x004fc80003f05270 */
[----:B------:R-:W-:-:S07]  /*c810*/  LOP3.LUT R0, R0, 0xfffffffd, RZ, 0xc0, !PT ;  /* 0xfffffffd00007812 */ /* 0x000fce00078ec0ff */
[----:B------:R-:W-:-:S05]  /*c820*/  @P1 LOP3.LUT R0, R0, 0x2, RZ, 0xfc, !PT ;  /* 0x0000000200001812 */ /* 0x000fca00078efcff */
[----:B------:R0:W-:Y:S01]  /*c830*/  STL [R1], R0 ;  /* 0x0000000001007387 */ /* 0x0001e20000100800 */
[----:B------:R-:W-:Y:S05]  /*c840*/  @P0 BRA `(.L_x_47) ;  /* 0x0000000400280947 */ /* 0x000fea0003800000 */
[----:B------:R-:W-:Y:S01]  /*c850*/  UMOV UR4, 0xffffffff ;  /* 0xffffffff00047882 */ /* 0x000fe20000000000 */
[----:B0-----:R-:W-:Y:S02]  /*c860*/  VIADD R0, R17, 0xffffffff ;  /* 0xffffffff11007836 */ /* 0x001fe40000000000 */
[----:B------:R-:W-:Y:S05]  /*c870*/  BRA.DIV UR4, `(.L_x_48) ;  /* 0x0000002e04347947 */ /* 0x000fea000b800000 */
[----:B------:R-:W-:-:S13]  /*c880*/  ELECT P6, URZ, PT ;  /* 0x00000000003f782f */ /* 0x000fda00038c0000 */
.L_x_98:
[----:B------:R-:W-:Y:S05]  /*c890*/  @!P6 BRA `(.L_x_47) ;  /* 0x000000040014e947 */ /* 0x000fea0003800000 */
[----:B------:R-:W-:Y:S01]  /*c8a0*/  IMAD.MOV.U32 R16, RZ, RZ, R9 ;  /* 0x000000ffff107224 */ /* 0x000fe200078e0009 */
[----:B------:R-:W-:Y:S06]  /*c8b0*/  @!P2 BRA `(.L_x_49) ;  /* 0x000000000044a947 */ /* 0x000fec0003800000 */
[----:B-1----:R-:W0:Y:S01]  /*c8c0*/  LDC R7, c[0x0][0x43c] ;  /* 0x00010f00ff077b82 */ /* 0x002e220000000800 */
[----:B------:R-:W-:Y:S01]  /*c8d0*/  ULDC.64 UR4, c[0x0][0x428] ;  /* 0x00010a0000047ab9 */ /* 0x000fe20000000a00 */
[----:B0-----:R-:W-:-:S13]  /*c8e0*/  ISETP.NE.AND P0, PT, R7, 0x1, PT ;  /* 0x000000010700780c */ /* 0x001fda0003f05270 */
[----:B------:R-:W0:Y:S02]  /*c8f0*/  @P0 LDC.64 R4, c[0x0][0x440] ;  /* 0x00011000ff040b82 */ /* 0x000e240000000a00 */
[----:B0-----:R-:W-:-:S04]  /*c900*/  @P0 IMAD.HI.U32 R6, R0, R4, RZ ;  /* 0x0000000400060227 */ /* 0x001fc800078e00ff */
[----:B------:R-:W-:Y:S01]  /*c910*/  IMAD.MOV.U32 R4, RZ, RZ, R0 ;  /* 0x000000ffff047224 */ /* 0x000fe200078e0000 */
[----:B------:R-:W-:Y:S01]  /*c920*/  @P0 SHF.R.U32.HI R4, RZ, R5, R6 ;  /* 0x00000005ff040219 */ /* 0x000fe20000011606 */
[----:B------:R-:W-:-:S04]  /*c930*/  IMAD R6, R10, UR4, RZ ;  /* 0x000000040a067c24 */ /* 0x000fc8000f8e02ff */
[----:B------:R-:W-:Y:S02]  /*c940*/  IMAD.MOV R5, RZ, RZ, -R4 ;  /* 0x000000ffff057224 */ /* 0x000fe400078e0a04 */
[----:B------:R-:W-:Y:S02]  /*c950*/  IMAD R6, R9, UR5, R6 ;  /* 0x0000000509067c24 */ /* 0x000fe4000f8e0206 */
[----:B------:R-:W-:Y:S01]  /*c960*/  IMAD R0, R7, R5, R0 ;  /* 0x0000000507007224 */ /* 0x000fe200078e0200 */
[----:B------:R-:W-:-:S03]  /*c970*/  SHF.R.S32.HI R5, RZ, 0x1f, R4 ;  /* 0x0000001fff057819 */ /* 0x000fc60000011404 */
[----:B------:R-:W-:-:S04]  /*c980*/  IMAD.WIDE.U32 R4, R9, UR4, R4 ;  /* 0x0000000409047c25 */ /* 0x000fc8000f8e0004 */
[----:B------:R-:W-:Y:S01]  /*c990*/  IMAD.IADD R6, R5, 0x1, R6 ;  /* 0x0000000105067824 */ /* 0x000fe200078e0206 */
[----:B------:R-:W-:-:S04]  /*c9a0*/  LEA R2, P0, R4, R2, 0x2 ;  /* 0x0000000204027211 */ /* 0x000fc800078010ff */
[----:B------:R-:W-:-:S05]  /*c9b0*/  LEA.HI.X R3, R4, R3, R6, 0x2, P0 ;  /* 0x0000000304037211 */ /* 0x000fca00000f1406 */
[----:B------:R0:W5:Y:S04]  /*c9c0*/  LDG.E R16, desc[UR44][R2.64] ;  /* 0x0000002c02107981 */ /* 0x000168000c1e1900 */
.L_x_49:
[----:B0-----:R-:W-:Y:S01]  /*c9d0*/  IMAD.MOV.U32 R2, RZ, RZ, 0x1 ;  /* 0x00000001ff027424 */ /* 0x001fe200078e00ff */
[----:B------:R-:W-:-:S04]  /*c9e0*/  ISETP.NE.AND P1, PT, R8, RZ, PT ;  /* 0x000000ff0800720c */ /* 0x000fc80003f25270 */
[----:B------:R-:W-:-:S04]  /*c9f0*/  SHF.L.U32 R2, R2, 0x1f, RZ ;  /* 0x0000001f02027819 */ /* 0x000fc800000006ff */
[----:B------:R-:W0:Y:S02]  /*ca00*/  SYNCS.PHASECHK.TRANS64.TRYWAIT P0, [UR38+0x2e880], R2 ;  /* 0x02e88002ff0075a7 */ /* 0x000e240008000166 */
[----:B0-----:R-:W-:Y:S05]  /*ca10*/  @!P0 BRA `(.L_x_50) ;  /* 0x0000002800ec8947 */ /* 0x001fea0003800000 */
.L_x_99:
[----:B------:R-:W-:Y:S05]  /*ca20*/  @P1 BRA `(.L_x_51) ;  /* 0x0000000000141947 */ /* 0x000fea0003800000 */
[----:B------:R-:W-:Y:S01]  /*ca30*/  LOP3.LUT P0, RZ, R19, 0x1f, RZ, 0xc0, !PT ;  /* 0x0000001f13ff7812 */ /* 0x000fe2000780c0ff */
[----:B0-----:R-:W-:-:S04]  /*ca40*/  IMAD.MOV.U32 R3, RZ, RZ, 0x7000 ;  /* 0x00007000ff037424 */ /* 0x001fc800078e00ff */
[----:B------:R2:W-:Y:S08]  /*ca50*/  SYNCS.ARRIVE.TRANS64 RZ, [UR38+0x2e870], R3 ;  /* 0x02e87003ffff79a7 */ /* 0x0005f00008000026 */
[----:B--2---:R-:W-:Y:S05]  /*ca60*/  @!P0 BRA `(.L_x_51) ;  /* 0x0000000000048947 */ /* 0x004fea0003800000 */
[----:B------:R-:W-:Y:S01]  /*ca70*/  BPT.TRAP 0x1 ;  /* 0x000000040000795c */ /* 0x000fe20000300000 */
.L_x_51:
[----:B------:R-:W-:Y:S01]  /*ca80*/  IMAD R0, R0, 0xe0, RZ ;  /* 0x000000e000007824 */ /* 0x000fe200078e02ff */
[----:B------:R-:W-:Y:S01]  /*ca90*/  ULDC.64 UR4, c[0x0][0x198] ;  /* 0x0000660000047ab9 */ /* 0x000fe20000000a00 */
[----:B-----5:R-:W-:Y:S01]  /*caa0*/  R2UR UR13, R16 ;  /* 0x00000000100d72ca */ /* 0x020fe200000e0000 */
[----:B------:R-:W-:Y:S02]  /*cab0*/  UIADD3 UR4, UP0, UR4, 0x470, URZ ;  /* 0x0000047004047890 */ /* 0x000fe4000ff1e03f */
[----:B------:R-:W-:Y:S01]  /*cac0*/  R2UR UR11, R0 ;  /* 0x00000000000b72ca */ /* 0x000fe200000e0000 */
[----:B------:R-:W-:Y:S02]  /*cad0*/  UIADD3 UR8, UR38, 0xe400, URZ ;  /* 0x0000e40026087890 */ /* 0x000fe4000fffe03f */
[----:B------:R-:W-:Y:S02]  /*cae0*/  UIADD3 UR9, UR38, 0x2e870, URZ ;  /* 0x0002e87026097890 */ /* 0x000fe4000fffe03f */
[----:B------:R-:W-:Y:S01]  /*caf0*/  UIADD3.X UR5, URZ, UR5, URZ, UP0, !UPT ;  /* 0x000000053f057290 */ /* 0x000fe200087fe43f */
[----:B------:R-:W-:Y:S01]  /*cb00*/  UMOV UR6, 0x0 ;  /* 0x0000000000067882 */ /* 0x000fe20000000000 */
[----:B------:R-:W-:Y:S01]  /*cb10*/  UMOV UR7, 0x14f00000 ;  /* 0x14f0000000077882 */ /* 0x000fe20000000000 */
[----:B------:R-:W-:Y:S01]  /*cb20*/  UMOV UR10, URZ ;  /* 0x0000003f000a7c82 */ /* 0x000fe20008000000 */
[----:B------:R-:W-:-:S05]  /*cb30*/  UMOV UR12, UR36 ;  /* 0x00000024000c7c82 */ /* 0x000fca0008000000 */
[----:B------:R2:W-:Y:S01]  /*cb40*/  UTMALDG.4D [UR8], [UR4], desc[UR6] ;  /* 0x00000608040075b4 */ /* 0x0005e20008019000 */
[----:B------:R-:W3:Y:S02]  /*cb50*/  SYNCS.PHASECHK.TRANS64.TRYWAIT P0, [UR38+0x2e840], R2 ;  /* 0x02e84002ff0075a7 */ /* 0x000ee40008000166 */
[----:B--23--:R-:W-:Y:S05]  /*cb60*/  @!P0 BRA `(.L_x_52) ;  /* 0x0000002800b08947 */ /* 0x00cfea0003800000 */
.L_x_100:
[----:B------:R-:W-:Y:S05]  /*cb70*/  @P1 BRA `(.L_x_53) ;  /* 0x0000000000141947 */ /* 0x000fea0003800000 */
[----:B------:R-:W-:Y:S01]  /*cb80*/  LOP3.LUT P0, RZ, R19, 0x1f, RZ, 0xc0, !PT ;  /* 0x0000001f13ff7812 */ /* 0x000fe2000780c0ff */
[----:B0-----:R-:W-:-:S04]  /*cb90*/  IMAD.MOV.U32 R2, RZ, RZ, 0x7000 ;  /* 0x00007000ff027424 */ /* 0x001fc800078e00ff */
[----:B------:R2:W-:Y:S08]  /*cba0*/  SYNCS.ARRIVE.TRANS64 RZ, [UR38+0x2e830], R2 ;  /* 0x02e83002ffff79a7 */ /* 0x0005f00008000026 */
[----:B--2---:R-:W-:Y:S05]  /*cbb0*/  @!P0 BRA `(.L_x_53) ;  /* 0x0000000000048947 */ /* 0x004fea0003800000 */
[----:B------:R-:W-:Y:S01]  /*cbc0*/  BPT.TRAP 0x1 ;  /* 0x000000040000795c */ /* 0x000fe20000300000 */
.L_x_53:
[----:B0-----:R-:W2:Y:S01]  /*cbd0*/  LDL.LU R2, [R1] ;  /* 0x0000000001027983 */ /* 0x001ea20000300800 */
[----:B------:R-:W-:Y:S01]  /*cbe0*/  PLOP3.LUT P0, PT, PT, PT, PT, 0x80, 0x0 ;  /* 0x000000000000781c */ /* 0x000fe20003f0f070 */
[----:B------:R-:W-:Y:S01]  /*cbf0*/  ULDC.64 UR4, c[0x0][0x198] ;  /* 0x0000660000047ab9 */ /* 0x000fe20000000a00 */
[----:B------:R-:W-:Y:S01]  /*cc00*/  R2UR UR11, R0 ;  /* 0x00000000000b72ca */ /* 0x000fe200000e0000 */
[----:B------:R-:W-:Y:S01]  /*cc10*/  UIADD3 UR4, UP0, UR4, 0x370, URZ ;  /* 0x0000037004047890 */ /* 0x000fe2000ff1e03f */
        /* <DEDUP_REMOVED lines=9> */
[----:B--2---:R-:W-:-:S04]  /*ccb0*/  LOP3.LUT R2, R2, 0xfffffffd, RZ, 0xc0, !PT ;  /* 0xfffffffd02027812 */ /* 0x004fc800078ec0ff */
[----:B------:R-:W-:-:S05]  /*ccc0*/  @P0 LOP3.LUT R2, R2, 0x2, RZ, 0xfc, !PT ;  /* 0x0000000202020812 */ /* 0x000fca00078efcff */
[----:B------:R3:W-:Y:S01]  /*ccd0*/  STL [R1], R2 ;  /* 0x0000000201007387 */ /* 0x0007e20000100800 */
[----:B------:R-:W-:Y:S01]  /*cce0*/  NOP ;  /* 0x0000000000007918 */ /* 0x000fe20000000000 */
.L_x_47:
[----:B------:R-:W-:Y:S05]  /*ccf0*/  WARPSYNC.ALL ;  /* 0x0000000000007948 */ /* 0x000fea0003800000 */
[----:B---3--:R-:W-:Y:S01]  /*cd00*/  UIADD3 UR4, UR38, 0x1c400, URZ ;  /* 0x0001c40026047890 */ /* 0x008fe2000fffe03f */
[----:B------:R-:W-:Y:S03]  /*cd10*/  BAR.SYNC.DEFER_BLOCKING 0x8, 0x180 ;  /* 0x0206000000007b1d */ /* 0x000fe60000010000 */
        /* <DEDUP_REMOVED lines=8> */
[----:B------:R-:W2:Y:S01]  /*cda0*/  LDC.64 R2, c[0x4][R2] ;  /* 0x0100000002027b82 */ /* 0x000ea20000000a00 */
[----:B------:R-:W-:Y:S02]  /*cdb0*/  IMAD.U32 R5, RZ, RZ, UR7 ;  /* 0x00000007ff057e24 */ /* 0x000fe4000f8e00ff */
[----:B------:R-:W-:Y:S02]  /*cdc0*/  IMAD.U32 R6, RZ, RZ, UR8 ;  /* 0x00000008ff067e24 */ /* 0x000fe4000f8e00ff */
[----:B-1----:R-:W-:-:S02]  /*cdd0*/  IMAD.U32 R7, RZ, RZ, UR9 ;  /* 0x00000009ff077e24 */ /* 0x002fc4000f8e00ff */
[----:B------:R-:W-:Y:S02]  /*cde0*/  IMAD.U32 R10, RZ, RZ, UR4 ;  /* 0x00000004ff0a7e24 */ /* 0x000fe4000f8e00ff */
[----:B------:R-:W-:Y:S02]  /*cdf0*/  IMAD.U32 R11, RZ, RZ, UR5 ;  /* 0x00000005ff0b7e24 */ /* 0x000fe4000f8e00ff */
[----:B------:R-:W-:Y:S02]  /*ce00*/  IMAD.MOV.U32 R8, RZ, RZ, 0x70 ;  /* 0x00000070ff087424 */ /* 0x000fe400078e00ff */
[----:B------:R-:W-:Y:S02]  /*ce10*/  IMAD.MOV.U32 R12, RZ, RZ, 0x1 ;  /* 0x00000001ff0c7424 */ /* 0x000fe400078e00ff */
[----:B------:R-:W-:-:S07]  /*ce20*/  IMAD.MOV.U32 R13, RZ, RZ, RZ ;  /* 0x000000ffff0d7224 */ /* 0x000fce00078e00ff */
[----:B------:R-:W-:-:S07]  /*ce30*/  LEPC R20, `(.L_x_54) ;  /* 0x000000001014794e */ /* 0x000fce0000000000 */
[----:B0-2---:R-:W-:Y:S05]  /*ce40*/  CALL.ABS.NOINC R2 ;  /* 0x0000000002007343 */ /* 0x005fea0003c00000 */
.L_x_54:
[----:B------:R-:W2:Y:S01]  /*ce50*/  S2R R4, SR_CTAID.Z ;  /* 0x0000000000047919 */ /* 0x000ea20000002700 */
[----:B------:R-:W3:Y:S01]  /*ce60*/  LDC R8, c[0x0][0x448] ;  /* 0x00011200ff087b82 */ /* 0x000ee20000000800 */
[----:B------:R-:W-:Y:S01]  /*ce70*/  USHF.R.S32.HI UR4, URZ, 0x1f, UR36 ;  /* 0x0000001f3f047899 */ /* 0x000fe20008011424 */
[----:B-1----:R-:W-:Y:S01]  /*ce80*/  LOP3.LUT R7, R19, 0x7f, RZ, 0xc0, !PT ;  /* 0x0000007f13077812 */ /* 0x002fe200078ec0ff */
[----:B------:R-:W-:Y:S01]  /*ce90*/  ULDC.64 UR8, c[0x0][0x2d8] ;  /* 0x0000b60000087ab9 */ /* 0x000fe20000000a00 */
[----:B------:R-:W1:Y:S01]  /*cea0*/  S2R R10, SR_CTAID.X ;  /* 0x00000000000a7919 */ /* 0x000e620000002500 */
[----:B------:R-:W-:Y:S01]  /*ceb0*/  UIMAD UR6, UR4, UR8, URZ ;  /* 0x00000008040672a4 */ /* 0x000fe2000f8e023f */
[----:B------:R-:W-:Y:S01]  /*cec0*/  SHF.R.U32.HI R9, RZ, 0x3, R19 ;  /* 0x00000003ff097819 */ /* 0x000fe20000011613 */
[----:B------:R-:W-:Y:S01]  /*ced0*/  UIMAD.WIDE.U32 UR4, UR36, UR8, URZ ;  /* 0x00000008240472a5 */ /* 0x000fe2000f8e003f */
[----:B------:R-:W0:Y:S01]  /*cee0*/  LDC.64 R2, c[0x0][0x2e0] ;  /* 0x0000b800ff027b82 */ /* 0x000e220000000a00 */
[----:B------:R-:W-:-:S04]  /*cef0*/  UIMAD UR6, UR36, UR9, UR6 ;  /* 0x00000009240672a4 */ /* 0x000fc8000f8e0206 */
[----:B------:R-:W-:Y:S01]  /*cf00*/  UIADD3 UR5, UR5, UR6, URZ ;  /* 0x0000000605057290 */ /* 0x000fe2000fffe03f */
[----:B---3--:R-:W-:Y:S02]  /*cf10*/  ISETP.NE.AND P0, PT, R8, 0x1, PT ;  /* 0x000000010800780c */ /* 0x008fe40003f05270 */
[----:B--2---:R-:W-:-:S05]  /*cf20*/  SHF.R.S32.HI R5, RZ, 0x1f, R4 ;  /* 0x0000001fff057819 */ /* 0x004fca0000011404 */
[----:B0-----:R-:W-:-:S06]  /*cf30*/  IMAD R0, R5, R2, RZ ;  /* 0x0000000205007224 */ /* 0x001fcc00078e02ff */
[----:B------:R-:W0:Y:S01]  /*cf40*/  @P0 LDC R6, c[0x0][0x44c] ;  /* 0x00011300ff060b82 */ /* 0x000e220000000800 */
[----:B------:R-:W-:Y:S01]  /*cf50*/  LEA.HI R5, R7, R18, RZ, 0x1d ;  /* 0x0000001207057211 */ /* 0x000fe200078fe8ff */
[C---:B------:R-:W-:Y:S02]  /*cf60*/  IMAD R0, R4.reuse, R3, R0 ;  /* 0x0000000304007224 */ /* 0x040fe400078e0200 */
[----:B------:R-:W-:Y:S01]  /*cf70*/  IMAD.WIDE.U32 R2, R4, R2, UR4 ;  /* 0x0000000404027e25 */ /* 0x000fe2000f8e0002 */
[----:B------:R-:W-:-:S03]  /*cf80*/  ULDC.64 UR4, c[0x0][0x2d0] ;  /* 0x0000b40000047ab9 */ /* 0x000fc60000000a00 */
[----:B------:R-:W-:Y:S02]  /*cf90*/  IMAD.IADD R3, R3, 0x1, R0 ;  /* 0x0000000103037824 */ /* 0x000fe400078e0200 */
[----:B------:R-:W2:Y:S01]  /*cfa0*/  @P0 LDC R0, c[0x0][0x450] ;  /* 0x00011400ff000b82 */ /* 0x000ea20000000800 */
[----:B-1----:R-:W-:-:S04]  /*cfb0*/  IMAD R5, R10, 0x80, R5 ;  /* 0x000000800a057824 */ /* 0x002fc800078e0205 */
[----:B------:R-:W-:Y:S02]  /*cfc0*/  IMAD.MOV.U32 R4, RZ, RZ, R5 ;  /* 0x000000ffff047224 */ /* 0x000fe400078e0005 */
[----:B0-----:R-:W-:-:S05]  /*cfd0*/  @P0 IMAD.HI.U32 R6, R5, R6, RZ ;  /* 0x0000000605060227 */ /* 0x001fca00078e00ff */
[----:B--2---:R-:W-:-:S05]  /*cfe0*/  @P0 SHF.R.U32.HI R4, RZ, R0, R6 ;  /* 0x00000000ff040219 */ /* 0x004fca0000011606 */
[----:B------:R-:W-:Y:S02]  /*cff0*/  IMAD.MOV R0, RZ, RZ, -R4 ;  /* 0x000000ffff007224 */ /* 0x000fe400078e0a04 */
[----:B------:R-:W-:-:S04]  /*d000*/  IMAD.WIDE.U32 R2, R4, UR4, R2 ;  /* 0x0000000404027c25 */ /* 0x000fc8000f8e0002 */
[----:B------:R-:W-:Y:S01]  /*d010*/  IMAD R0, R8, R0, R5 ;  /* 0x0000000008007224 */ /* 0x000fe200078e0205 */
[----:B------:R-:W-:-:S05]  /*d020*/  SHF.R.S32.HI R5, RZ, 0x1f, R4 ;  /* 0x0000001fff057819 */ /* 0x000fca0000011404 */
[----:B------:R-:W-:-:S04]  /*d030*/  IMAD R5, R5, UR4, RZ ;  /* 0x0000000405057c24 */ /* 0x000fc8000f8e02ff */
[----:B------:R-:W-:Y:S01]  /*d040*/  IMAD R5, R4, UR5, R5 ;  /* 0x0000000504057c24 */ /* 0x000fe2000f8e0205 */
[----:B------:R-:W-:Y:S01]  /*d050*/  SHF.R.S32.HI R4, RZ, 0x1f, R0 ;  /* 0x0000001fff047819 */ /* 0x000fe20000011400 */
[----:B------:R-:W-:Y:S02]  /*d060*/  ULDC.64 UR4, c[0x0][0x2c8] ;  /* 0x0000b20000047ab9 */ /* 0x000fe40000000a00 */
[----:B------:R-:W-:Y:S02]  /*d070*/  IMAD.IADD R3, R3, 0x1, R5 ;  /* 0x0000000103037824 */ /* 0x000fe400078e0205 */
[----:B------:R-:W-:Y:S02]  /*d080*/  IMAD R4, R4, UR4, RZ ;  /* 0x0000000404047c24 */ /* 0x000fe4000f8e02ff */
[----:B------:R-:W-:-:S04]  /*d090*/  IMAD.WIDE.U32 R2, R0, UR4, R2 ;  /* 0x0000000400027c25 */ /* 0x000fc8000f8e0002 */
[----:B------:R-:W-:Y:S01]  /*d0a0*/  IMAD R5, R0, UR5, R4 ;  /* 0x0000000500057c24 */ /* 0x000fe2000f8e0204 */
[----:B------:R-:W-:Y:S01]  /*d0b0*/  ULDC.64 UR4, c[0x0][0x280] ;  /* 0x0000a00000047ab9 */ /* 0x000fe20000000a00 */
[----:B------:R-:W-:Y:S01]  /*d0c0*/  IMAD.SHL.U32 R4, R7, 0x10, RZ ;  /* 0x0000001007047824 */ /* 0x000fe200078e00ff */
[----:B------:R-:W-:Y:S01]  /*d0d0*/  IADD3 R0, P0, R2, UR4, RZ ;  /* 0x0000000402007c10 */ /* 0x000fe2000ff1e0ff */
[----:B------:R-:W-:Y:S01]  /*d0e0*/  IMAD.SHL.U32 R2, R9, 0x10, RZ ;  /* 0x0000001009027824 */ /* 0x000fe200078e00ff */
[----:B------:R-:W-:Y:S02]  /*d0f0*/  ULDC UR4, c[0x0][0x2b8] ;  /* 0x0000ae0000047ab9 */ /* 0x000fe40000000800 */
[----:B------:R-:W-:Y:S01]  /*d100*/  IADD3.X R3, R3, UR5, R5, P0, !PT ;  /* 0x0000000503037c10 */ /* 0x000fe200087fe405 */
[----:B------:R-:W-:Y:S01]  /*d110*/  IMAD.SHL.U32 R5, R9, 0x80, RZ ;  /* 0x0000008009057824 */ /* 0x000fe200078e00ff */
[----:B------:R-:W-:Y:S01]  /*d120*/  ISETP.GE.AND P0, PT, R18, UR4, PT ;  /* 0x0000000412007c0c */ /* 0x000fe2000bf06270 */
[----:B------:R-:W-:-:S03]  /*d130*/  UMOV UR4, 0xffffffff ;  /* 0xffffffff00047882 */ /* 0x000fc60000000000 */
[----:B------:R-:W-:-:S04]  /*d140*/  LOP3.LUT R5, R18, 0x380, R5, 0xf8, !PT ;  /* 0x0000038012057812 */ /* 0x000fc800078ef805 */
[----:B------:R-:W-:-:S04]  /*d150*/  LOP3.LUT R5, R5, 0x70, R2, 0x78, !PT ;  /* 0x0000007005057812 */ /* 0x000fc800078e7802 */
[----:B------:R-:W-:Y:S02]  /*d160*/  LOP3.LUT R4, R5, 0x400, R4, 0xf8, !PT ;  /* 0x0000040005047812 */ /* 0x000fe400078ef804 */
[----:B------:R-:W-:Y:S01]  /*d170*/  SHF.R.U32.HI R5, RZ, 0x3, R7 ;  /* 0x00000003ff057819 */ /* 0x000fe20000011607 */
[----:B------:R-:W-:Y:S06]  /*d180*/  BRA.DIV UR4, `(.L_x_55) ;  /* 0x0000002604407947 */ /* 0x000fec000b800000 */
[----:B------:R-:W0:Y:S01]  /*d190*/  SHFL.IDX PT, R7, R0, RZ, 0x181f ;  /* 0x00181fff00077589 */ /* 0x000e2200000e0000 */
[----:B------:R-:W-:Y:S01]  /*d1a0*/  ULDC UR4, c[0x0][0x288] ;  /* 0x0000a20000047ab9 */ /* 0x000fe20000000800 */
[----:B------:R-:W-:Y:S02]  /*d1b0*/  IMAD R5, R10, 0x80, R5 ;  /* 0x000000800a057824 */ /* 0x000fe400078e0205 */
[----:B------:R-:W1:Y:S01]  /*d1c0*/  SHFL.IDX PT, R6, R3, RZ, 0x181f ;  /* 0x00181fff03067589 */ /* 0x000e6200000e0000 */
[----:B------:R-:W-:Y:S02]  /*d1d0*/  IMAD R2, R8, UR4, RZ ;  /* 0x0000000408027c24 */ /* 0x000fe4000f8e02ff */
[C---:B------:R-:W-:Y:S01]  /*d1e0*/  VIADD R9, R5.reuse, 0x10 ;  /* 0x0000001005097836 */ /* 0x040fe20000000000 */
[----:B------:R-:W2:Y:S02]  /*d1f0*/  SHFL.IDX PT, R14, R0, 0x1, 0x181f ;  /* 0x00381f00000e7f89 */ /* 0x000ea400000e0000 */
[----:B------:R-:W-:-:S13]  /*d200*/  ISETP.GE.AND P1, PT, R5, R2, PT ;  /* 0x000000020500720c */ /* 0x000fda0003f26270 */
[----:B------:R-:W-:Y:S01]  /*d210*/  @!P1 VIADD R8, R4, UR38 ;  /* 0x0000002604089c36 */ /* 0x000fe20008000000 */
[----:B0-----:R-:W-:-:S05]  /*d220*/  @!P1 IADD3 R7, P2, R18, R7, RZ ;  /* 0x0000000712079210 */ /* 0x001fca0007f5e0ff */
[----:B-1----:R-:W-:-:S05]  /*d230*/  @!P1 IMAD.X R6, RZ, RZ, R6, P2 ;  /* 0x000000ffff069224 */ /* 0x002fca00010e0606 */
[----:B------:R-:W-:-:S04]  /*d240*/  @!P1 LOP3.LUT R7, R7, R6, RZ, 0x3c, !PT ;  /* 0x0000000607079212 */ /* 0x000fc800078e3cff */
[----:B------:R-:W-:-:S04]  /*d250*/  @!P1 LOP3.LUT R6, R7, R6, RZ, 0x3c, !PT ;  /* 0x0000000607069212 */ /* 0x000fc800078e3cff */
[----:B------:R-:W-:-:S05]  /*d260*/  @!P1 LOP3.LUT R7, R7, R6, RZ, 0x3c, !PT ;  /* 0x0000000607079212 */ /* 0x000fca00078e3cff */
[----:B------:R0:W-:Y:S01]  /*d270*/  @!P1 LDGSTS.E.BYPASS.LTC128B.128 [R8+0x1c400], desc[UR44][R6.64], !P0 ;  /* 0x1c40000006089fae */ /* 0x0001e2000c101d6c */
[----:B------:R-:W-:Y:S01]  /*d280*/  ISETP.GE.AND P1, PT, R9, R2, PT ;  /* 0x000000020900720c */ /* 0x000fe20003f26270 */
[----:B------:R-:W-:Y:S02]  /*d290*/  VIADD R9, R5, 0x20 ;  /* 0x0000002005097836 */ /* 0x000fe40000000000 */
[----:B0-----:R-:W0:Y:S10]  /*d2a0*/  SHFL.IDX PT, R6, R3, 0x1, 0x181f ;  /* 0x00381f0003067f89 */ /* 0x001e3400000e0000 */
[----:B--2---:R-:W-:Y:S01]  /*d2b0*/  @!P1 IADD3 R7, P2, R18, R14, RZ ;  /* 0x0000000e12079210 */ /* 0x004fe20007f5e0ff */
[----:B------:R-:W-:Y:S01]  /*d2c0*/  @!P1 VIADD R8, R4, UR38 ;  /* 0x0000002604089c36 */ /* 0x000fe20008000000 */
[----:B------:R-:W1:Y:S03]  /*d2d0*/  SHFL.IDX PT, R14, R0, 0x2, 0x181f ;  /* 0x00581f00000e7f89 */ /* 0x000e6600000e0000 */
[----:B0-----:R-:W-:-:S05]  /*d2e0*/  @!P1 IMAD.X R6, RZ, RZ, R6, P2 ;  /* 0x000000ffff069224 */ /* 0x001fca00010e0606 */
[----:B------:R-:W-:-:S04]  /*d2f0*/  @!P1 LOP3.LUT R7, R7, R6, RZ, 0x3c, !PT ;  /* 0x0000000607079212 */ /* 0x000fc800078e3cff */
[----:B------:R-:W-:-:S04]  /*d300*/  @!P1 LOP3.LUT R6, R7, R6, RZ, 0x3c, !PT ;  /* 0x0000000607069212 */ /* 0x000fc800078e3cff */
[----:B------:R-:W-:-:S05]  /*d310*/  @!P1 LOP3.LUT R7, R7, R6, RZ, 0x3c, !PT ;  /* 0x0000000607079212 */ /* 0x000fca00078e3cff */
[----:B------:R0:W-:Y:S01]  /*d320*/  @!P1 LDGSTS.E.BYPASS.LTC128B.128 [R8+0x1cc00], desc[UR44][R6.64], !P0 ;  /* 0x1cc0000006089fae */ /* 0x0001e2000c101d6c */
[----:B------:R-:W-:Y:S01]  /*d330*/  ISETP.GE.AND P1, PT, R9, R2, PT ;  /* 0x000000020900720c */ /* 0x000fe20003f26270 */
[----:B------:R-:W-:Y:S02]  /*d340*/  VIADD R9, R5, 0x30 ;  /* 0x0000003005097836 */ /* 0x000fe40000000000 */
[----:B0-----:R-:W0:Y:S10]  /*d350*/  SHFL.IDX PT, R6, R3, 0x2, 0x181f ;  /* 0x00581f0003067f89 */ /* 0x001e3400000e0000 */
[----:B-1----:R-:W-:Y:S01]  /*d360*/  @!P1 IADD3 R7, P2, R18, R14, RZ ;  /* 0x0000000e12079210 */ /* 0x002fe20007f5e0ff */
        /* <DEDUP_REMOVED lines=34> */
[----:B------:R-:W-:Y:S03]  /*d590*/  SHFL.IDX PT, R14, R0, 0x7, 0x181f ;  /* 0x00f81f00000e7f89 */ /* 0x000fe600000e0000 */
[----:B0-----:R-:W-:-:S05]  /*d5a0*/  @!P1 IMAD.X R6, RZ, RZ, R6, P2 ;  /* 0x000000ffff069224 */ /* 0x001fca00010e0606 */
[----:B------:R-:W-:-:S04]  /*d5b0*/  @!P1 LOP3.LUT R7, R7, R6, RZ, 0x3c, !PT ;  /* 0x0000000607079212 */ /* 0x000fc800078e3cff */
[----:B------:R-:W-:-:S04]  /*d5c0*/  @!P1 LOP3.LUT R6, R7, R6, RZ, 0x3c, !PT ;  /* 0x0000000607069212 */ /* 0x000fc800078e3cff */
[----:B------:R-:W-:-:S05]  /*d5d0*/  @!P1 LOP3.LUT R7, R7, R6, RZ, 0x3c, !PT ;  /* 0x0000000607079212 */ /* 0x000fca00078e3cff */
[----:B------:R0:W-:Y:S01]  /*d5e0*/  @!P1 LDGSTS.E.BYPASS.LTC128B.128 [R8+0x1ec00], desc[UR44][R6.64], !P0 ;  /* 0x1ec0000006089fae */ /* 0x0001e2000c101d6c */
[----:B------:R-:W-:-:S03]  /*d5f0*/  ISETP.GE.AND P1, PT, R9, R2, PT ;  /* 0x000000020900720c */ /* 0x000fc60003f26270 */
[----:B0-----:R-:W0:Y:S10]  /*d600*/  SHFL.IDX PT, R7, R0, 0x6, 0x181f ;  /* 0x00d81f0000077f89 */ /* 0x001e3400000e0000 */
[----:B------:R-:W-:Y:S01]  /*d610*/  @!P1 VIADD R8, R4, UR38 ;  /* 0x0000002604089c36 */ /* 0x000fe20008000000 */
[----:B------:R-:W1:Y:S04]  /*d620*/  SHFL.IDX PT, R6, R3, 0x6, 0x181f ;  /* 0x00d81f0003067f89 */ /* 0x000e6800000e0000 */
[----:B------:R-:W2:Y:S01]  /*d630*/  SHFL.IDX PT, R3, R3, 0x7, 0x181f ;  /* 0x00f81f0003037f89 */ /* 0x000ea200000e0000 */
[----:B0-----:R-:W-:-:S05]  /*d640*/  @!P1 IADD3 R7, P2, R18, R7, RZ ;  /* 0x0000000712079210 */ /* 0x001fca0007f5e0ff */
[----:B-1----:R-:W-:-:S05]  /*d650*/  @!P1 IMAD.X R6, RZ, RZ, R6, P2 ;  /* 0x000000ffff069224 */ /* 0x002fca00010e0606 */
[----:B------:R-:W-:-:S04]  /*d660*/  @!P1 LOP3.LUT R7, R7, R6, RZ, 0x3c, !PT ;  /* 0x0000000607079212 */ /* 0x000fc800078e3cff */
[----:B------:R-:W-:-:S04]  /*d670*/  @!P1 LOP3.LUT R6, R7, R6, RZ, 0x3c, !PT ;  /* 0x0000000607069212 */ /* 0x000fc800078e3cff */
[----:B------:R-:W-:-:S05]  /*d680*/  @!P1 LOP3.LUT R7, R7, R6, RZ, 0x3c, !PT ;  /* 0x0000000607079212 */ /* 0x000fca00078e3cff */
[----:B--2---:R0:W-:Y:S02]  /*d690*/  @!P1 LDGSTS.E.BYPASS.LTC128B.128 [R8+0x1f400], desc[UR44][R6.64], !P0 ;  /* 0x1f40000006089fae */ /* 0x0041e4000c101d6c */
.L_x_117:
[----:B------:R-:W-:Y:S02]  /*d6a0*/  VIADD R5, R5, 0x70 ;  /* 0x0000007005057836 */ /* 0x000fe40000000000 */
[----:B------:R-:W-:-:S03]  /*d6b0*/  IMAD.MOV.U32 R0, RZ, RZ, 0x1 ;  /* 0x00000001ff007424 */ /* 0x000fc600078e00ff */
[----:B------:R-:W-:Y:S02]  /*d6c0*/  ISETP.GE.AND P1, PT, R5, R2, PT ;  /* 0x000000020500720c */ /* 0x000fe40003f26270 */
[----:B------:R-:W-:-:S11]  /*d6d0*/  SHF.L.U32 R0, R0, 0x1f, RZ ;  /* 0x0000001f00007819 */ /* 0x000fd600000006ff */
[----:B------:R-:W-:Y:S01]  /*d6e0*/  @!P1 IADD3 R2, P2, R18, R14, RZ ;  /* 0x0000000e12029210 */ /* 0x000fe20007f5e0ff */
[----:B------:R-:W-:-:S04]  /*d6f0*/  @!P1 VIADD R5, R4, UR38 ;  /* 0x0000002604059c36 */ /* 0x000fc80008000000 */
[----:B------:R-:W-:-:S05]  /*d700*/  @!P1 IMAD.X R3, RZ, RZ, R3, P2 ;  /* 0x000000ffff039224 */ /* 0x000fca00010e0603 */
[----:B------:R-:W-:Y:S01]  /*d710*/  @!PT LDS RZ, [RZ] ;  /* 0x00000000fffff984 */ /* 0x000fe20000000800 */
[----:B------:R-:W-:Y:S01]  /*d720*/  @!PT LDS RZ, [RZ] ;  /* 0x00000000fffff984 */ /* 0x000fe20000000800 */
[----:B------:R-:W-:Y:S01]  /*d730*/  @!PT LDS RZ, [RZ] ;  /* 0x00000000fffff984 */ /* 0x000fe20000000800 */
[----:B------:R1:W-:Y:S01]  /*d740*/  @!P1 LDGSTS.E.BYPASS.LTC128B.128 [R5+0x1fc00], desc[UR44][R2.64], !P0 ;  /* 0x1fc0000002059fae */ /* 0x0003e2000c101d6c */
[----:B------:R-:W-:Y:S01]  /*d750*/  NOP ;  /* 0x0000000000007918 */ /* 0x000fe20000000000 */
[----:B------:R-:W-:Y:S02]  /*d760*/  SYNCS.ARRIVE.TRANS64.RED.A0T1 RZ, [UR38+0x2e800], RZ ;  /* 0x02e800ffffff79a7 */ /* 0x000fe40008200426 */
[----:B------:R-:W-:Y:S01]  /*d770*/  ARRIVES.LDGSTSBAR.64.TRANSCNT [UR38+0x2e800] ;  /* 0x02e80000ff0079b0 */ /* 0x000fe20008000aa6 */
[----:B------:R-:W-:-:S03]  /*d780*/  NOP ;  /* 0x0000000000007918 */ /* 0x000fc60000000000 */
[----:B0-----:R-:W2:Y:S01]  /*d790*/  LDL R6, [R1+0x8] ;  /* 0x0000080001067983 */ /* 0x001ea20000100800 */
[----:B------:R-:W-:Y:S01]  /*d7a0*/  SYNCS.ARRIVE.TRANS64.A1T0 RZ, [UR38+0x2e800], RZ ;  /* 0x02e800ffffff79a7 */ /* 0x000fe20008100026 */
[----:B------:R-:W-:Y:S01]  /*d7b0*/  VIADD R17, R17, 0xfffffffe ;  /* 0xfffffffe11117836 */ /* 0x000fe20000000000 */
[----:B------:R-:W0:Y:S04]  /*d7c0*/  SYNCS.PHASECHK.TRANS64.TRYWAIT P0, [UR38+0x2e820], R0 ;  /* 0x02e82000ff0075a7 */ /* 0x000e280008000166 */
[----:B--2---:R-:W-:Y:S01]  /*d7d0*/  ISETP.GE.AND P1, PT, R17, R6, PT ;  /* 0x000000061100720c */ /* 0x004fe20003f26270 */
[----:B01----:R-:W-:-:S12]  /*d7e0*/  @!P0 BRA `(.L_x_56) ;  /* 0x0000002800548947 */ /* 0x003fd80003800000 */
.L_x_118:
[----:B------:R-:W-:Y:S01]  /*d7f0*/  IMAD.MOV.U32 R20, RZ, RZ, 0x1 ;  /* 0x00000001ff147424 */ /* 0x000fe200078e00ff */
[----:B------:R-:W-:Y:S06]  /*d800*/  @!P1 BRA `(.L_x_57) ;  /* 0x0000000c00c89947 */ /* 0x000fec0003800000 */
[----:B------:R-:W2:Y:S01]  /*d810*/  LDL R2, [R1+0x1c] ;  /* 0x00001c0001027983 */ /* 0x000ea20000100800 */
[----:B0-----:R-:W-:Y:S02]  /*d820*/  IMAD.MOV.U32 R0, RZ, RZ, 0x1 ;  /* 0x00000001ff007424 */ /* 0x001fe400078e00ff */
[----:B------:R-:W-:Y:S01]  /*d830*/  IMAD.MOV.U32 R6, RZ, RZ, RZ ;  /* 0x000000ffff067224 */ /* 0x000fe200078e00ff */
[C---:B--2---:R-:W-:Y:S02]  /*d840*/  LOP3.LUT R3, R2.reuse, 0x1, RZ, 0xfc, !PT ;  /* 0x0000000102037812 */ /* 0x044fe400078efcff */
[----:B------:R-:W-:-:S03]  /*d850*/  LOP3.LUT R21, R2, 0x2, RZ, 0xfc, !PT ;  /* 0x0000000202157812 */ /* 0x000fc600078efcff */
[----:B------:R0:W-:Y:S04]  /*d860*/  STL [R1+0x20], R3 ;  /* 0x0000200301007387 */ /* 0x0001e80000100800 */
.L_x_74:
[----:B------:R-:W2:Y:S01]  /*d870*/  LDL R2, [R1] ;  /* 0x0000000001027983 */ /* 0x000ea20000100800 */
[----:B------:R-:W-:Y:S01]  /*d880*/  VIADD R19, R6, 0x1 ;  /* 0x0000000106137836 */ /* 0x000fe20000000000 */
[----:B------:R-:W-:Y:S04]  /*d890*/  BSSY B0, `(.L_x_58) ;  /* 0x0000066000007945 */ /* 0x000fe80003800000 */
[----:B------:R-:W-:-:S04]  /*d8a0*/  ISETP.NE.AND P0, PT, R19, 0x2, PT ;  /* 0x000000021300780c */ /* 0x000fc80003f05270 */
[----:B0-----:R-:W-:Y:S02]  /*d8b0*/  SEL R3, RZ, 0x1, P0 ;  /* 0x00000001ff037807 */ /* 0x001fe40000000000 */
[----:B------:R-:W-:Y:S02]  /*d8c0*/  SEL R19, R19, RZ, P0 ;  /* 0x000000ff13137207 */ /* 0x000fe40000000000 */
[----:B------:R-:W-:Y:S02]  /*d8d0*/  LOP3.LUT R20, R0, R3, RZ, 0x3c, !PT ;  /* 0x0000000300147212 */ /* 0x000fe400078e3cff */
[----:B--2---:R-:W-:-:S13]  /*d8e0*/  LOP3.LUT P1, RZ, R2, 0x2, RZ, 0xc0, !PT ;  /* 0x0000000202ff7812 */ /* 0x004fda000782c0ff */
[----:B------:R-:W-:Y:S05]  /*d8f0*/  @!P1 BRA `(.L_x_59) ;  /* 0x00000004007c9947 */ /* 0x000fea0003800000 */
[----:B------:R-:W-:Y:S01]  /*d900*/  LOP3.LUT P1, RZ, R2, 0x1, RZ, 0xc0, !PT ;  /* 0x0000000102ff7812 */ /* 0x000fe2000782c0ff */
[----:B------:R-:W-:-:S12]  /*d910*/  IMAD.MOV.U32 R7, RZ, RZ, R17 ;  /* 0x000000ffff077224 */ /* 0x000fd800078e0011 */
[----:B------:R-:W-:Y:S05]  /*d920*/  @!P1 BRA `(.L_x_60) ;  /* 0x0000000000509947 */ /* 0x000fea0003800000 */
[----:B------:R-:W2:Y:S01]  /*d930*/  LDL R8, [R1+0xc] ;  /* 0x00000c0001087983 */ /* 0x000ea20000100800 */
[----:B------:R-:W0:Y:S01]  /*d940*/  LDC R7, c[0x0][0x43c] ;  /* 0x00010f00ff077b82 */ /* 0x000e220000000800 */
[----:B------:R-:W-:Y:S02]  /*d950*/  ULDC.64 UR4, c[0x0][0x428] ;  /* 0x00010a0000047ab9 */ /* 0x000fe40000000a00 */
[----:B------:R-:W3:Y:S01]  /*d960*/  LDL R9, [R1+0x4] ;  /* 0x0000040001097983 */ /* 0x000ee20000100800 */
[----:B0-----:R-:W-:-:S13]  /*d970*/  ISETP.NE.AND P0, PT, R7, 0x1, PT ;  /* 0x000000010700780c */ /* 0x001fda0003f05270 */
[----:B------:R-:W0:Y:S02]  /*d980*/  @P0 LDC.64 R2, c[0x0][0x440] ;  /* 0x00011000ff020b82 */ /* 0x000e240000000a00 */
[----:B0-----:R-:W-:-:S04]  /*d990*/  @P0 IMAD.HI.U32 R4, R17, R2, RZ ;  /* 0x0000000211040227 */ /* 0x001fc800078e00ff */
[----:B------:R-:W-:Y:S01]  /*d9a0*/  IMAD.MOV.U32 R2, RZ, RZ, R17 ;  /* 0x000000ffff027224 */ /* 0x000fe200078e0011 */
[----:B------:R-:W-:-:S04]  /*d9b0*/  @P0 SHF.R.U32.HI R2, RZ, R3, R4 ;  /* 0x00000003ff020219 */ /* 0x000fc80000011604 */
[--C-:B------:R-:W-:Y:S01]  /*d9c0*/  SHF.R.S32.HI R3, RZ, 0x1f, R2.reuse ;  /* 0x0000001fff037819 */ /* 0x100fe20000011402 */
[----:B------:R-:W-:-:S04]  /*d9d0*/  IMAD.MOV R4, RZ, RZ, -R2 ;  /* 0x000000ffff047224 */ /* 0x000fc800078e0a02 */
[----:B------:R-:W-:Y:S02]  /*d9e0*/  IMAD R7, R7, R4, R17 ;  /* 0x0000000407077224 */ /* 0x000fe400078e0211 */
[----:B------:R-:W0:Y:S01]  /*d9f0*/  LDC.64 R4, c[0x0][0x418] ;  /* 0x00010600ff047b82 */ /* 0x000e220000000a00 */
[----:B--2---:R-:W-:-:S04]  /*da00*/  IMAD R8, R8, UR4, RZ ;  /* 0x0000000408087c24 */ /* 0x004fc8000f8e02ff */
[C---:B---3--:R-:W-:Y:S02]  /*da10*/  IMAD R8, R9.reuse, UR5, R8 ;  /* 0x0000000509087c24 */ /* 0x048fe4000f8e0208 */
[----:B------:R-:W-:-:S04]  /*da20*/  IMAD.WIDE.U32 R2, R9, UR4, R2 ;  /* 0x0000000409027c25 */ /* 0x000fc8000f8e0002 */
[----:B------:R-:W-:Y:S01]  /*da30*/  IMAD.IADD R8, R8, 0x1, R3 ;  /* 0x0000000108087824 */ /* 0x000fe200078e0203 */
[----:B0-----:R-:W-:-:S04]  /*da40*/  LEA R4, P0, R2, R4, 0x2 ;  /* 0x0000000402047211 */ /* 0x001fc800078010ff */
[----:B------:R-:W-:-:S05]  /*da50*/  LEA.HI.X R5, R2, R5, R8, 0x2, P0 ;  /* 0x0000000502057211 */ /* 0x000fca00000f1408 */
[----:B------:R0:W5:Y:S04]  /*da60*/  LDG.E R16, desc[UR44][R4.64] ;  /* 0x0000002c04107981 */ /* 0x000168000c1e1900 */
.L_x_60:
[----:B0-----:R-:W-:Y:S01]  /*da70*/  LEA R4, R19, UR38, 0x3 ;  /* 0x0000002613047c11 */ /* 0x001fe2000f8e18ff */
[----:B------:R-:W0:Y:S01]  /*da80*/  S2R R2, SR_TID.X ;  /* 0x0000000000027919 */ /* 0x000e220000002100 */
[----:B------:R-:W-:-:S04]  /*da90*/  SHF.L.U32 R3, R20, 0x1f, RZ ;  /* 0x0000001f14037819 */ /* 0x000fc800000006ff */
[----:B------:R-:W1:Y:S01]  /*daa0*/  SYNCS.PHASECHK.TRANS64.TRYWAIT P0, [R4+URZ+0x2e880], R3 ;  /* 0x02e88003040075a7 */ /* 0x000e62000800017f */
[----:B0-----:R-:W-:-:S04]  /*dab0*/  LOP3.LUT R2, R2, 0x7f, RZ, 0xc0, !PT ;  /* 0x0000007f02027812 */ /* 0x001fc800078ec0ff */
[----:B------:R-:W-:Y:S01]  /*dac0*/  ISETP.NE.AND P1, PT, R2, RZ, PT ;  /* 0x000000ff0200720c */ /* 0x000fe20003f25270 */
[----:B-1----:R-:W-:-:S12]  /*dad0*/  @!P0 BRA `(.L_x_61) ;  /* 0x0000002400b08947 */ /* 0x002fd80003800000 */
.L_x_119:
[----:B------:R-:W-:Y:S04]  /*dae0*/  BSSY B1, `(.L_x_62) ;  /* 0x0000009000017945 */ /* 0x000fe80003800000 */
[----:B------:R-:W-:Y:S05]  /*daf0*/  @P1 BRA `(.L_x_63) ;  /* 0x00000000001c1947 */ /* 0x000fea0003800000 */
[----:B------:R-:W1:Y:S01]  /*db00*/  S2R R5, SR_TID.X ;  /* 0x0000000000057919 */ /* 0x000e620000002100 */
[----:B------:R-:W-:-:S04]  /*db10*/  IMAD.MOV.U32 R2, RZ, RZ, 0x7000 ;  /* 0x00007000ff027424 */ /* 0x000fc800078e00ff */
[----:B------:R2:W-:Y:S01]  /*db20*/  SYNCS.ARRIVE.TRANS64 RZ, [R4+URZ+0x2e870], R2 ;  /* 0x02e8700204ff79a7 */ /* 0x0005e2000800003f */
[----:B-1----:R-:W-:-:S04]  /*db30*/  LOP3.LUT R5, R5, 0x1f, RZ, 0xc0, !PT ;  /* 0x0000001f05057812 */ /* 0x002fc800078ec0ff */
[----:B------:R-:W-:-:S13]  /*db40*/  ISETP.NE.AND P0, PT, R5, RZ, PT ;  /* 0x000000ff0500720c */ /* 0x000fda0003f05270 */
[----:B--2---:R-:W-:Y:S05]  /*db50*/  @!P0 BRA `(.L_x_63) ;  /* 0x0000000000048947 */ /* 0x004fea0003800000 */
[----:B------:R-:W-:Y:S01]  /*db60*/  BPT.TRAP 0x1 ;  /* 0x000000040000795c */ /* 0x000fe20000300000 */
.L_x_63:
[----:B------:R-:W-:Y:S05]  /*db70*/  BSYNC B1 ;  /* 0x0000000000017941 */ /* 0x000fea0003800000 */
.L_x_62:
[----:B------:R-:W-:Y:S01]  /*db80*/  IMAD.U32 R2, RZ, RZ, UR38 ;  /* 0x00000026ff027e24 */ /* 0x000fe2000f8e00ff */
[----:B------:R-:W-:Y:S01]  /*db90*/  R2UR UR33, R4 ;  /* 0x00000000042172ca */ /* 0x000fe200000e0000 */
[----:B------:R-:W-:Y:S01]  /*dba0*/  IMAD R5, R7, 0xe0, RZ ;  /* 0x000000e007057824 */ /* 0x000fe200078e02ff */
[----:B------:R-:W-:Y:S01]  /*dbb0*/  ULDC.64 UR4, c[0x0][0x198] ;  /* 0x0000660000047ab9 */ /* 0x000fe20000000a00 */
[----:B------:R-:W-:Y:S01]  /*dbc0*/  IMAD R2, R19, 0x7000, R2 ;  /* 0x0000700013027824 */ /* 0x000fe200078e0202 */
[----:B------:R-:W-:Y:S01]  /*dbd0*/  UIADD3 UR4, UP0, UR4, 0x470, URZ ;  /* 0x0000047004047890 */ /* 0x000fe2000ff1e03f */
[----:B------:R-:W-:Y:S01]  /*dbe0*/  IMAD.MOV.U32 R7, RZ, RZ, RZ ;  /* 0x000000ffff077224 */ /* 0x000fe200078e00ff */
[----:B------:R-:W-:Y:S01]  /*dbf0*/  R2UR UR35, R5 ;  /* 0x00000000052372ca */ /* 0x000fe200000e0000 */
[----:B------:R-:W-:Y:S01]  /*dc00*/  UMOV UR6, 0x0 ;  /* 0x0000000000067882 */ /* 0x000fe20000000000 */
[----:B------:R-:W-:Y:S01]  /*dc10*/  R2UR UR32, R2 ;  /* 0x00000000022072ca */ /* 0x000fe200000e0000 */
[----:B------:R-:W-:Y:S01]  /*dc20*/  UIADD3.X UR5, URZ, UR5, URZ, UP0, !UPT ;  /* 0x000000053f057290 */ /* 0x000fe200087fe43f */
[----:B------:R-:W-:Y:S01]  /*dc30*/  R2UR UR34, R7 ;  /* 0x00000000072272ca */ /* 0x000fe200000e0000 */
[----:B------:R-:W-:Y:S01]  /*dc40*/  UMOV UR7, 0x14f00000 ;  /* 0x14f0000000077882 */ /* 0x000fe20000000000 */
[----:B------:R-:W-:Y:S01]  /*dc50*/  PLOP3.LUT P0, PT, PT, PT, PT, 0x80, 0x0 ;  /* 0x000000000000781c */ /* 0x000fe20003f0f070 */
[----:B------:R-:W-:-:S08]  /*dc60*/  UIADD3 UR33, UR33, 0x2e870, URZ ;  /* 0x0002e87021217890 */ /* 0x000fd0000fffe03f */
[----:B------:R-:W-:-:S12]  /*dc70*/  UIADD3 UR32, UR32, 0xe400, URZ ;  /* 0x0000e40020207890 */ /* 0x000fd8000fffe03f */
.L_x_64:
[----:B------:R-:W-:-:S13]  /*dc80*/  @P0 ELECT P2, URZ, PT ;  /* 0x00000000003f082f */ /* 0x000fda0003840000 */
[----:B-----5:R-:W-:Y:S02]  /*dc90*/  @P2 R2UR UR37, R16 ;  /* 0x00000000102522ca */ /* 0x020fe400000e0000 */
[----:B------:R-:W-:-:S11]  /*dca0*/  @P2 PLOP3.LUT P0, PT, P2, PT, PT, 0x8, 0x0 ;  /* 0x000000000000281c */ /* 0x000fd6000170e170 */
[----:B------:R1:W-:Y:S01]  /*dcb0*/  UTMALDG.4D [UR32], [UR4], desc[UR6] ;  /* 0x00000620040075b4 */ /* 0x0003e20008019000 */
[----:B------:R-:W-:Y:S01]  /*dcc0*/  PLOP3.LUT P2, PT, PT, PT, PT, 0x8, 0x0 ;  /* 0x000000000000781c */ /* 0x000fe20003f4e170 */
[----:B-1----:R-:W-:-:S12]  /*dcd0*/  @P0 BRA.U.ANY `(.L_x_64) ;  /* 0xfffffffd00e80947 */ /* 0x002fd8000393ffff */
[----:B------:R-:W1:Y:S02]  /*dce0*/  SYNCS.PHASECHK.TRANS64.TRYWAIT P0, [R4+URZ+0x2e840], R3 ;  /* 0x02e84003040075a7 */ /* 0x000e64000800017f */
[----:B-1----:R-:W-:Y:S05]  /*dcf0*/  @!P0 BRA `(.L_x_65) ;  /* 0x00000024003c8947 */ /* 0x002fea0003800000 */
.L_x_120:
[----:B------:R-:W-:Y:S01]  /*dd00*/  BSSY B1, `(.L_x_66) ;  /* 0x000000b000017945 */ /* 0x000fe20003800000 */
[----:B------:R-:W-:Y:S02]  /*dd10*/  IMAD.MOV.U32 R8, RZ, RZ, 0x0 ;  /* 0x00000000ff087424 */ /* 0x000fe400078e00ff */
[----:B------:R-:W-:Y:S01]  /*dd20*/  IMAD.MOV.U32 R9, RZ, RZ, 0x14f00000 ;  /* 0x14f00000ff097424 */ /* 0x000fe200078e00ff */
[----:B------:R-:W-:Y:S06]  /*dd30*/  @P1 BRA `(.L_x_67) ;  /* 0x00000000001c1947 */ /* 0x000fec0003800000 */
[----:B------:R-:W2:Y:S01]  /*dd40*/  S2R R10, SR_TID.X ;  /* 0x00000000000a7919 */ /* 0x000ea20000002100 */
[----:B01----:R-:W-:-:S04]  /*dd50*/  IMAD.MOV.U32 R3, RZ, RZ, 0x7000 ;  /* 0x00007000ff037424 */ /* 0x003fc800078e00ff */
[----:B------:R3:W-:Y:S01]  /*dd60*/  SYNCS.ARRIVE.TRANS64 RZ, [R4+URZ+0x2e830], R3 ;  /* 0x02e8300304ff79a7 */ /* 0x0007e2000800003f */
[----:B--2---:R-:W-:-:S04]  /*dd70*/  LOP3.LUT R10, R10, 0x1f, RZ, 0xc0, !PT ;  /* 0x0000001f0a0a7812 */ /* 0x004fc800078ec0ff */
[----:B------:R-:W-:-:S13]  /*dd80*/  ISETP.NE.AND P0, PT, R10, RZ, PT ;  /* 0x000000ff0a00720c */ /* 0x000fda0003f05270 */
[----:B---3--:R-:W-:Y:S05]  /*dd90*/  @!P0 BRA `(.L_x_67) ;  /* 0x0000000000048947 */ /* 0x008fea0003800000 */
[----:B------:R-:W-:Y:S01]  /*dda0*/  BPT.TRAP 0x1 ;  /* 0x000000040000795c */ /* 0x000fe20000300000 */
.L_x_67:
[----:B------:R-:W-:Y:S05]  /*ddb0*/  BSYNC B1 ;  /* 0x0000000000017941 */ /* 0x000fea0003800000 */
.L_x_66:
[----:B------:R-:W-:Y:S01]  /*ddc0*/  R2UR UR8, R2 ;  /* 0x00000000020872ca */ /* 0x000fe200000e0000 */
[----:B------:R-:W-:Y:S01]  /*ddd0*/  ULDC.64 UR4, c[0x0][0x198] ;  /* 0x0000660000047ab9 */ /* 0x000fe20000000a00 */
[----:B------:R-:W-:Y:S01]  /*dde0*/  R2UR UR9, R4 ;  /* 0x00000000040972ca */ /* 0x000fe200000e0000 */
[----:B------:R-:W-:Y:S01]  /*ddf0*/  UIADD3 UR4, UP0, UR4, 0x370, URZ ;  /* 0x0000037004047890 */ /* 0x000fe2000ff1e03f */
[----:B------:R-:W-:Y:S02]  /*de00*/  R2UR UR6, R8 ;  /* 0x00000000080672ca */ /* 0x000fe400000e0000 */
[----:B------:R-:W-:Y:S01]  /*de10*/  R2UR UR7, R9 ;  /* 0x00000000090772ca */ /* 0x000fe200000e0000 */
[----:B------:R-:W-:Y:S01]  /*de20*/  UIADD3.X UR5, URZ, UR5, URZ, UP0, !UPT ;  /* 0x000000053f057290 */ /* 0x000fe200087fe43f */
[----:B------:R-:W-:Y:S02]  /*de30*/  R2UR UR10, R7 ;  /* 0x00000000070a72ca */ /* 0x000fe400000e0000 */
[----:B------:R-:W-:-:S02]  /*de40*/  R2UR UR11, R5 ;  /* 0x00000000050b72ca */ /* 0x000fc400000e0000 */
[----:B------:R-:W-:Y:S01]  /*de50*/  PLOP3.LUT P0, PT, PT, PT, PT, 0x80, 0x0 ;  /* 0x000000000000781c */ /* 0x000fe20003f0f070 */
[----:B------:R-:W-:Y:S02]  /*de60*/  UIADD3 UR8, UR8, 0x20400, URZ ;  /* 0x0002040008087890 */ /* 0x000fe4000fffe03f */
[----:B------:R-:W-:-:S12]  /*de70*/  UIADD3 UR9, UR9, 0x2e830, URZ ;  /* 0x0002e83009097890 */ /* 0x000fd8000fffe03f */
.L_x_68:
[----:B------:R-:W-:-:S13]  /*de80*/  @P0 ELECT P1, URZ, PT ;  /* 0x00000000003f082f */ /* 0x000fda0003820000 */
[----:B------:R-:W-:Y:S01]  /*de90*/  @P1 R2UR UR13, R16 ;  /* 0x00000000100d12ca */ /* 0x000fe200000e0000 */
[----:B------:R-:W-:Y:S01]  /*dea0*/  UMOV UR12, UR36 ;  /* 0x00000024000c7c82 */ /* 0x000fe20008000000 */
[----:B------:R-:W-:-:S11]  /*deb0*/  @P1 PLOP3.LUT P0, PT, P1, PT, PT, 0x8, 0x0 ;  /* 0x000000000000181c */ /* 0x000fd60000f0e170 */
[----:B------:R2:W-:Y:S01]  /*dec0*/  UTMALDG.4D [UR8], [UR4], desc[UR6] ;  /* 0x00000608040075b4 */ /* 0x0005e20008019000 */
[----:B------:R-:W-:Y:S01]  /*ded0*/  PLOP3.LUT P1, PT, PT, PT, PT, 0x8, 0x0 ;  /* 0x000000000000781c */ /* 0x000fe20003f2e170 */
[----:B--2---:R-:W-:-:S12]  /*dee0*/  @P0 BRA.U.ANY `(.L_x_68) ;  /* 0xfffffffd00e40947 */ /* 0x004fd8000393ffff */
.L_x_59:
[----:B------:R-:W-:Y:S05]  /*def0*/  BSYNC B0 ;  /* 0x0000000000007941 */ /* 0x000fea0003800000 */
.L_x_58:
[----:B------:R-:W2:Y:S02]  /*df00*/  LDL R2, [R1+0x20] ;  /* 0x0000200001027983 */ /* 0x000ea40000100800 */
[----:B--2---:R-:W-:-:S13]  /*df10*/  ISETP.NE.AND P0, PT, R2, 0x3, PT ;  /* 0x000000030200780c */ /* 0x004fda0003f05270 */
[----:B------:R-:W-:Y:S05]  /*df20*/  @!P0 BRA `(.L_x_69) ;  /* 0x0000000000048947 */ /* 0x000fea0003800000 */
[----:B------:R-:W-:Y:S01]  /*df30*/  BPT.TRAP 0x1 ;  /* 0x000000040000795c */ /* 0x000fe20000300000 */
.L_x_69:
[----:B01----:R-:W-:Y:S02]  /*df40*/  LOP3.LUT R3, R0, 0x1, RZ, 0x3c, !PT ;  /* 0x0000000100037812 */ /* 0x003fe400078e3cff */
[----:B------:R-:W-:Y:S02]  /*df50*/  LEA R18, R6, UR38, 0x3 ;  /* 0x0000002606127c11 */ /* 0x000fe4000f8e18ff */
[----:B------:R-:W-:Y:S02]  /*df60*/  SHF.L.U32 R3, R3, 0x1f, RZ ;  /* 0x0000001f03037819 */ /* 0x000fe400000006ff */
[----:B------:R-:W-:Y:S02]  /*df70*/  ISETP.NE.AND P1, PT, R21, 0x3, PT ;  /* 0x000000031500780c */ /* 0x000fe40003f25270 */
[----:B------:R-:W0:Y:S02]  /*df80*/  SYNCS.PHASECHK.TRANS64.TRYWAIT P0, [R18+URZ+0x2e870], R3 ;  /* 0x02e87003120075a7 */ /* 0x000e24000800017f */
[----:B0-----:R-:W-:Y:S09]  /*df90*/  @!P0 BRA `(.L_x_70) ;  /* 0x0000002000a88947 */ /* 0x001ff20003800000 */
.L_x_121:
[----:B------:R-:W-:Y:S05]  /*dfa0*/  @!P1 BRA `(.L_x_71) ;  /* 0x0000000000049947 */ /* 0x000fea0003800000 */
[----:B------:R-:W-:Y:S01]  /*dfb0*/  BPT.TRAP 0x1 ;  /* 0x000000040000795c */ /* 0x000fe20000300000 */
.L_x_71:
[----:B0-----:R-:W-:Y:S01]  /*dfc0*/  SHF.L.U32 R3, R0, 0x1f, RZ ;  /* 0x0000001f00037819 */ /* 0x001fe200000006ff */
[----:B------:R-:W-:-:S03]  /*dfd0*/  IMAD R0, R6, 0x7000, RZ ;  /* 0x0000700006007824 */ /* 0x000fc600078e02ff */
[----:B------:R-:W0:Y:S02]  /*dfe0*/  SYNCS.PHASECHK.TRANS64.TRYWAIT P0, [R18+URZ+0x2e860], R3 ;  /* 0x02e86003120075a7 */ /* 0x000e24000800017f */
[----:B0-----:R-:W-:Y:S05]  /*dff0*/  @!P0 BRA `(.L_x_72) ;  /* 0x0000002000a48947 */ /* 0x001fea0003800000 */
.L_x_122:
[----:B------:R-:W2:Y:S04]  /*e000*/  LDL R2, [R1+0x10] ;  /* 0x0000100001027983 */ /* 0x000ea80000100800 */
[----:B------:R-:W3:Y:S04]  /*e010*/  LDL R10, [R1+0x14] ;  /* 0x00001400010a7983 */ /* 0x000ee80000100800 */
[----:B------:R-:W4:Y:S01]  /*e020*/  LDL R12, [R1+0x18] ;  /* 0x00001800010c7983 */ /* 0x000f220000100800 */
[----:B------:R-:W-:Y:S05]  /*e030*/  WARPSYNC.ALL ;  /* 0x0000000000007948 */ /* 0x000fea0003800000 */
[----:B--2---:R-:W-:-:S05]  /*e040*/  LOP3.LUT R2, R0, R2, RZ, 0xfc, !PT ;  /* 0x0000000200027212 */ /* 0x004fca00078efcff */
[----:B------:R-:W1:Y:S01]  /*e050*/  LDSM.16.MT88.4 R4, [R2+UR38+0xe400] ;  /* 0x00e400260204783b */ /* 0x000e620008004200 */
[----:B0-----:R-:W-:Y:S01]  /*e060*/  VIADD R3, R2, UR38 ;  /* 0x0000002602037c36 */ /* 0x001fe20008000000 */
[----:B----4-:R-:W-:-:S03]  /*e070*/  IADD3 R0, R0, UR38, R12 ;  /* 0x0000002600007c10 */ /* 0x010fc6000fffe00c */
[----:B---3--:R-:W-:Y:S01]  /*e080*/  IMAD.IADD R3, R10, 0x1, R3 ;  /* 0x000000010a037824 */ /* 0x008fe200078e0203 */
[C-C-:B-1----:R-:W-:Y:S02]  /*e090*/  PRMT R8, R4.reuse, 0x6420, R5.reuse ;  /* 0x0000642004087816 */ /* 0x142fe40000000005 */
[----:B------:R-:W-:Y:S02]  /*e0a0*/  PRMT R9, R4, 0x7531, R5 ;  /* 0x0000753104097816 */ /* 0x000fe40000000005 */
[C-C-:B------:R-:W-:Y:S02]  /*e0b0*/  PRMT R10, R6.reuse, 0x6420, R7.reuse ;  /* 0x00006420060a7816 */ /* 0x140fe40000000007 */
[----:B------:R-:W-:Y:S02]  /*e0c0*/  PRMT R11, R6, 0x7531, R7 ;  /* 0x00007531060b7816 */ /* 0x000fe40000000007 */
[----:B------:R-:W0:Y:S04]  /*e0d0*/  LDSM.16.MT88.4 R4, [R3+0xe400] ;  /* 0x00e400000304783b */ /* 0x000e280000004200 */
[----:B------:R0:W-:Y:S02]  /*e0e0*/  STSM.16.M88.4 [R0+0x400], R8 ;  /* 0x0004000800007844 */ /* 0x0001e40000000200 */
[----:B0-----:R-:W-:-:S02]  /*e0f0*/  PRMT R8, R4, 0x6420, R5 ;  /* 0x0000642004087816 */ /* 0x001fc40000000005 */
[----:B------:R-:W-:Y:S02]  /*e100*/  PRMT R9, R4, 0x7531, R5 ;  /* 0x0000753104097816 */ /* 0x000fe40000000005 */
[C-C-:B------:R-:W-:Y:S02]  /*e110*/  PRMT R10, R6.reuse, 0x6420, R7.reuse ;  /* 0x00006420060a7816 */ /* 0x140fe40000000007 */
[----:B------:R-:W-:-:S05]  /*e120*/  PRMT R11, R6, 0x7531, R7 ;  /* 0x00007531060b7816 */ /* 0x000fca0000000007 */
[----:B------:R-:W-:Y:S04]  /*e130*/  STSM.16.M88.4 [R0+0xc00], R8 ;  /* 0x000c000800007844 */ /* 0x000fe80000000200 */
[----:B------:R-:W0:Y:S02]  /*e140*/  LDSM.16.MT88.4 R4, [R2+UR38+0xf400] ;  /* 0x00f400260204783b */ /* 0x000e240008004200 */
[C-C-:B0-----:R-:W-:Y:S02]  /*e150*/  PRMT R12, R4.reuse, 0x6420, R5.reuse ;  /* 0x00006420040c7816 */ /* 0x141fe40000000005 */
[----:B------:R-:W-:Y:S02]  /*e160*/  PRMT R13, R4, 0x7531, R5 ;  /* 0x00007531040d7816 */ /* 0x000fe40000000005 */
[----:B------:R-:W-:-:S02]  /*e170*/  PRMT R14, R6, 0x6420, R7 ;  /* 0x00006420060e7816 */ /* 0x000fc40000000007 */
[----:B------:R-:W-:Y:S02]  /*e180*/  PRMT R15, R6, 0x7531, R7 ;  /* 0x00007531060f7816 */ /* 0x000fe40000000007 */
[----:B------:R-:W0:Y:S04]  /*e190*/  LDSM.16.MT88.4 R4, [R3+0xf400] ;  /* 0x00f400000304783b */ /* 0x000e280000004200 */
[----:B------:R-:W-:Y:S01]  /*e1a0*/  STSM.16.M88.4 [R0+0x1400], R12 ;  /* 0x0014000c00007844 */ /* 0x000fe20000000200 */
[C-C-:B0-----:R-:W-:Y:S02]  /*e1b0*/  PRMT R8, R4.reuse, 0x6420, R5.reuse ;  /* 0x0000642004087816 */ /* 0x141fe40000000005 */
[----:B------:R-:W-:Y:S02]  /*e1c0*/  PRMT R9, R4, 0x7531, R5 ;  /* 0x0000753104097816 */ /* 0x000fe40000000005 */
[----:B------:R-:W-:-:S02]  /*e1d0*/  PRMT R10, R6, 0x6420, R7 ;  /* 0x00006420060a7816 */ /* 0x000fc40000000007 */
        /* <DEDUP_REMOVED lines=56> */
[----:B------:R1:W-:Y:S01]  /*e560*/  STSM.16.M88.4 [R0+0x6400], R12 ;  /* 0x0064000c00007844 */ /* 0x0003e20000000200 */
[C-C-:B0-----:R-:W-:Y:S02]  /*e570*/  PRMT R8, R4.reuse, 0x6420, R5.reuse ;  /* 0x0000642004087816 */ /* 0x141fe40000000005 */
[----:B------:R-:W-:Y:S02]  /*e580*/  PRMT R9, R4, 0x7531, R5 ;  /* 0x0000753104097816 */ /* 0x000fe40000000005 */
[----:B------:R-:W-:-:S02]  /*e590*/  PRMT R10, R6, 0x6420, R7 ;  /* 0x00006420060a7816 */ /* 0x000fc40000000007 */
[----:B------:R-:W-:-:S05]  /*e5a0*/  PRMT R11, R6, 0x7531, R7 ;  /* 0x00007531060b7816 */ /* 0x000fca0000000007 */
[----:B------:R1:W-:Y:S01]  /*e5b0*/  STSM.16.M88.4 [R0+0x6c00], R8 ;  /* 0x006c000800007844 */ /* 0x0003e20000000200 */
[----:B------:R-:W-:Y:S01]  /*e5c0*/  @!PT LDS RZ, [RZ] ;  /* 0x00000000fffff984 */ /* 0x000fe20000000800 */
[----:B------:R-:W-:Y:S01]  /*e5d0*/  @!PT LDS RZ, [RZ] ;  /* 0x00000000fffff984 */ /* 0x000fe20000000800 */
[----:B------:R-:W-:Y:S01]  /*e5e0*/  @!PT LDS RZ, [RZ] ;  /* 0x00000000fffff984 */ /* 0x000fe20000000800 */
[----:B------:R-:W-:Y:S01]  /*e5f0*/  @!PT LDS RZ, [RZ] ;  /* 0x00000000fffff984 */ /* 0x000fe20000000800 */
[----:B------:R0:W-:Y:S06]  /*e600*/  MEMBAR.ALL.CTA ;  /* 0x0000000000007992 */ /* 0x0001ec0000008000 */
[----:B0-----:R-:W0:Y:S01]  /*e610*/  FENCE.VIEW.ASYNC.S ;  /* 0x00000000000073c6 */ /* 0x001e220000000000 */
[----:B------:R-:W-:Y:S05]  /*e620*/  @!P1 BRA `(.L_x_73) ;  /* 0x0000000000049947 */ /* 0x000fea0003800000 */
[----:B------:R-:W-:Y:S01]  /*e630*/  BPT.TRAP 0x1 ;  /* 0x000000040000795c */ /* 0x000fe20000300000 */
.L_x_73:
[----:B------:R-:W2:Y:S01]  /*e640*/  LDL R2, [R1+0x8] ;  /* 0x0000080001027983 */ /* 0x000ea20000100800 */
[----:B0-----:R-:W-:Y:S01]  /*e650*/  SYNCS.ARRIVE.TRANS64.A1T0 RZ, [R18+URZ+0x2e850], RZ ;  /* 0x02e850ff12ff79a7 */ /* 0x001fe2000810003f */
[----:B-1----:R-:W0:Y:S02]  /*e660*/  S2R R0, SR_TID.X ;  /* 0x0000000000007919 */ /* 0x002e240000002100 */
[----:B0-----:R-:W-:Y:S01]  /*e670*/  LOP3.LUT R0, R0, 0x7f, RZ, 0xc0, !PT ;  /* 0x0000007f00007812 */ /* 0x001fe200078ec0ff */
[----:B------:R-:W-:Y:S03]  /*e680*/  BAR.SYNC.DEFER_BLOCKING 0x2, 0x80 ;  /* 0x0082000000007b1d */ /* 0x000fe60000010000 */
[----:B------:R-:W-:-:S13]  /*e690*/  ISETP.NE.AND P0, PT, R0, RZ, PT ;  /* 0x000000ff0000720c */ /* 0x000fda0003f05270 */
[----:B------:R-:W-:-:S05]  /*e6a0*/  @!P0 VIADD R0, R18, 0x2e880 ;  /* 0x0002e88012008836 */ /* 0x000fca0000000000 */
[----:B------:R-:W-:-:S04]  /*e6b0*/  @!P0 PRMT R0, RZ, 0x654, R0 ;  /* 0x00000654ff008816 */ /* 0x000fc80000000000 */
[----:B------:R0:W-:Y:S01]  /*e6c0*/  @!P0 SYNCS.ARRIVE.TRANS64.RED.A1T0 RZ, [R0+URZ], RZ ;  /* 0x000000ff00ff89a7 */ /* 0x0001e2000810043f */
[----:B------:R-:W-:Y:S02]  /*e6d0*/  IMAD.MOV.U32 R6, RZ, RZ, R19 ;  /* 0x000000ffff067224 */ /* 0x000fe400078e0013 */
[----:B0-----:R-:W-:Y:S01]  /*e6e0*/  IMAD.MOV.U32 R0, RZ, RZ, R20 ;  /* 0x000000ffff007224 */ /* 0x001fe200078e0014 */
[C---:B--2---:R-:W-:Y:S01]  /*e6f0*/  ISETP.GT.AND P0, PT, R17.reuse, R2, PT ;  /* 0x000000021100720c */ /* 0x044fe20003f04270 */
[----:B------:R-:W-:-:S12]  /*e700*/  VIADD R17, R17, 0xffffffff ;  /* 0xffffffff11117836 */ /* 0x000fd80000000000 */
[----:B------:R-:W-:Y:S05]  /*e710*/  @P0 BRA `(.L_x_74) ;  /* 0xfffffff000540947 */ /* 0x000fea000383ffff */
[----:B------:R-:W-:Y:S05]  /*e720*/  BRA `(.L_x_75) ;  /* 0x0000000000047947 */ /* 0x000fea0003800000 */
.L_x_57:
[----:B------:R-:W-:-:S07]  /*e730*/  IMAD.MOV.U32 R19, RZ, RZ, RZ ;  /* 0x000000ffff137224 */ /* 0x000fce00078e00ff */
.L_x_75:
[----:B------:R-:W0:Y:S02]  /*e740*/  LDL R2, [R1+0x1c] ;  /* 0x00001c0001027983 */ /* 0x000e240000100800 */
[----:B0-----:R-:W-:-:S04]  /*e750*/  LOP3.LUT R0, R2, 0x1, RZ, 0xfc, !PT ;  /* 0x0000000102007812 */ /* 0x001fc800078efcff */
[----:B------:R-:W-:-:S13]  /*e760*/  ISETP.NE.AND P0, PT, R0, 0x3, PT ;  /* 0x000000030000780c */ /* 0x000fda0003f05270 */
[----:B------:R-:W-:Y:S05]  /*e770*/  @!P0 BRA `(.L_x_76) ;  /* 0x0000000000048947 */ /* 0x000fea0003800000 */
[----:B------:R-:W-:Y:S01]  /*e780*/  BPT.TRAP 0x1 ;  /* 0x000000040000795c */ /* 0x000fe20000300000 */
.L_x_76:
[----:B------:R-:W-:Y:S01]  /*e790*/  LOP3.LUT R3, R20, 0x1, RZ, 0x3c, !PT ;  /* 0x0000000114037812 */ /* 0x000fe200078e3cff */
[----:B------:R-:W-:Y:S01]  /*e7a0*/  BSSY B0, `(.L_x_77) ;  /* 0x0000007000007945 */ /* 0x000fe20003800000 */
[----:B------:R-:W-:Y:S02]  /*e7b0*/  LEA R16, R19, UR38, 0x3 ;  /* 0x0000002613107c11 */ /* 0x000fe4000f8e18ff */
[----:B------:R-:W-:Y:S02]  /*e7c0*/  SHF.L.U32 R3, R3, 0x1f, RZ ;  /* 0x0000001f03037819 */ /* 0x000fe400000006ff */
[----:B------:R-:W-:Y:S02]  /*e7d0*/  LOP3.LUT R0, R2, 0x2, RZ, 0xfc, !PT ;  /* 0x0000000202007812 */ /* 0x000fe400078efcff */
[----:B------:R-:W0:Y:S02]  /*e7e0*/  SYNCS.PHASECHK.TRANS64.TRYWAIT P0, [R16+URZ+0x2e870], R3 ;  /* 0x02e87003100075a7 */ /* 0x000e24000800017f */
[----:B------:R-:W-:Y:S01]  /*e7f0*/  ISETP.NE.AND P1, PT, R0, 0x3, PT ;  /* 0x000000030000780c */ /* 0x000fe20003f25270 */
[----:B0-----:R-:W-:-:S12]  /*e800*/  @!P0 BRA `(.L_x_78) ;  /* 0x0000001800b48947 */ /* 0x001fd80003800000 */
.L_x_123:
[----:B------:R-:W-:Y:S05]  /*e810*/  BSYNC B0 ;  /* 0x0000000000007941 */ /* 0x000fea0003800000 */
.L_x_77:
[----:B------:R-:W-:Y:S05]  /*e820*/  @!P1 BRA `(.L_x_79) ;  /* 0x0000000000049947 */ /* 0x000fea0003800000 */
[----:B------:R-:W-:Y:S01]  /*e830*/  BPT.TRAP 0x1 ;  /* 0x000000040000795c */ /* 0x000fe20000300000 */
.L_x_79:
[----:B------:R-:W2:Y:S01]  /*e840*/  LDL.LU R2, [R1+0x10] ;  /* 0x0000100001027983 */ /* 0x000ea20000300800 */
[----:B0-----:R-:W-:Y:S01]  /*e850*/  SHF.L.U32 R3, R20, 0x1f, RZ ;  /* 0x0000001f14037819 */ /* 0x001fe200000006ff */
[----:B------:R-:W-:-:S03]  /*e860*/  IMAD R0, R19, 0x7000, RZ ;  /* 0x0000700013007824 */ /* 0x000fc600078e02ff */
[----:B------:R-:W0:Y:S02]  /*e870*/  SYNCS.PHASECHK.TRANS64.TRYWAIT P0, [R16+URZ+0x2e860], R3 ;  /* 0x02e86003100075a7 */ /* 0x000e24000800017f */
[----:B--2---:R-:W-:Y:S01]  /*e880*/  LOP3.LUT R2, R0, R2, RZ, 0xfc, !PT ;  /* 0x0000000200027212 */ /* 0x004fe200078efcff */
[----:B0-----:R-:W-:Y:S06]  /*e890*/  @!P0 BRA `(.L_x_80) ;  /* 0x0000001800a48947 */ /* 0x001fec0003800000 */
.L_x_124:
[----:B------:R-:W2:Y:S04]  /*e8a0*/  LDL.LU R4, [R1+0x14] ;  /* 0x0000140001047983 */ /* 0x000ea80000300800 */
[----:B------:R-:W3:Y:S01]  /*e8b0*/  LDL.LU R12, [R1+0x18] ;  /* 0x00001800010c7983 */ /* 0x000ee20000300800 */
[----:B0-----:R-:W-:Y:S01]  /*e8c0*/  VIADD R3, R2, UR38 ;  /* 0x0000002602037c36 */ /* 0x001fe20008000000 */
[----:B------:R-:W-:Y:S05]  /*e8d0*/  WARPSYNC.ALL ;  /* 0x0000000000007948 */ /* 0x000fea0003800000 */
[----:B------:R-:W0:Y:S02]  /*e8e0*/  LDSM.16.MT88.4 R8, [R2+UR38+0xe400] ;  /* 0x00e400260208783b */ /* 0x000e240008004200 */
[----:B0-----:R-:W-:-:S02]  /*e8f0*/  PRMT R13, R8, 0x7531, R9 ;  /* 0x00007531080d7816 */ /* 0x001fc40000000009 */
[C-C-:B------:R-:W-:Y:S02]  /*e900*/  PRMT R14, R10.reuse, 0x6420, R11.reuse ;  /* 0x000064200a0e7816 */ /* 0x140fe4000000000b */
[----:B------:R-:W-:Y:S01]  /*e910*/  PRMT R15, R10, 0x7531, R11 ;  /* 0x000075310a0f7816 */ /* 0x000fe2000000000b */
[----:B--2---:R-:W-:Y:S01]  /*e920*/  IMAD.IADD R3, R4, 0x1, R3 ;  /* 0x0000000104037824 */ /* 0x004fe200078e0203 */
[----:B---3--:R-:W-:-:S04]  /*e930*/  IADD3 R0, R0, UR38, R12 ;  /* 0x0000002600007c10 */ /* 0x008fc8000fffe00c */
[----:B------:R-:W0:Y:S01]  /*e940*/  LDSM.16.MT88.4 R4, [R3+0xe400] ;  /* 0x00e400000304783b */ /* 0x000e220000004200 */
[----:B------:R-:W-:-:S05]  /*e950*/  PRMT R12, R8, 0x6420, R9 ;  /* 0x00006420080c7816 */ /* 0x000fca0000000009 */
[----:B------:R-:W-:Y:S01]  /*e960*/  STSM.16.M88.4 [R0+0x400], R12 ;  /* 0x0004000c00007844 */ /* 0x000fe20000000200 */
[C-C-:B0-----:R-:W-:Y:S02]  /*e970*/  PRMT R8, R4.reuse, 0x6420, R5.reuse ;  /* 0x0000642004087816 */ /* 0x141fe40000000005 */
[----:B------:R-:W-:Y:S02]  /*e980*/  PRMT R9, R4, 0x7531, R5 ;  /* 0x0000753104097816 */ /* 0x000fe40000000005 */
[C-C-:B------:R-:W-:Y:S02]  /*e990*/  PRMT R10, R6.reuse, 0x6420, R7.reuse ;  /* 0x00006420060a7816 */ /* 0x140fe40000000007 */
[----:B------:R-:W-:-:S05]  /*e9a0*/  PRMT R11, R6, 0x7531, R7 ;  /* 0x00007531060b7816 */ /* 0x000fca0000000007 */
[----:B------:R-:W-:Y:S04]  /*e9b0*/  STSM.16.M88.4 [R0+0xc00], R8 ;  /* 0x000c000800007844 */ /* 0x000fe80000000200 */
[----:B------:R-:W0:Y:S04]  /*e9c0*/  LDSM.16.MT88.4 R8, [R2+UR38+0xf400] ;  /* 0x00f400260208783b */ /* 0x000e280008004200 */
[----:B------:R-:W1:Y:S01]  /*e9d0*/  LDSM.16.MT88.4 R4, [R3+0xf400] ;  /* 0x00f400000304783b */ /* 0x000e620000004200 */
[C-C-:B0-----:R-:W-:Y:S02]  /*e9e0*/  PRMT R12, R8.reuse, 0x6420, R9.reuse ;  /* 0x00006420080c7816 */ /* 0x141fe40000000009 */
[----:B------:R-:W-:-:S02]  /*e9f0*/  PRMT R13, R8, 0x7531, R9 ;  /* 0x00007531080d7816 */ /* 0x000fc40000000009 */
[C-C-:B------:R-:W-:Y:S02]  /*ea00*/  PRMT R14, R10.reuse, 0x6420, R11.reuse ;  /* 0x000064200a0e7816 */ /* 0x140fe4000000000b */
[----:B------:R-:W-:-:S05]  /*ea10*/  PRMT R15, R10, 0x7531, R11 ;  /* 0x000075310a0f7816 */ /* 0x000fca000000000b */
[----:B------:R1:W-:Y:S02]  /*ea20*/  STSM.16.M88.4 [R0+0x1400], R12 ;  /* 0x0014000c00007844 */ /* 0x0003e40000000200 */
[C-C-:B-1----:R-:W-:Y:S02]  /*ea30*/  PRMT R12, R4.reuse, 0x6420, R5.reuse ;  /* 0x00006420040c7816 */ /* 0x142fe40000000005 */
        /* <DEDUP_REMOVED lines=9> */
[----:B------:R-:W-:Y:S02]  /*ead0*/  PRMT R15, R10, 0x7531, R11 ;  /* 0x000075310a0f7816 */ /* 0x000fe4000000000b */
[C-C-:B-1----:R-:W-:Y:S02]  /*eae0*/  PRMT R8, R4.reuse, 0x6420, R5.reuse ;  /* 0x0000642004087816 */ /* 0x142fe40000000005 */
[----:B------:R-:W-:Y:S01]  /*eaf0*/  PRMT R9, R4, 0x7531, R5 ;  /* 0x0000753104097816 */ /* 0x000fe20000000005 */
[----:B------:R-:W-:Y:S01]  /*eb00*/  STSM.16.M88.4 [R0+0x2400], R12 ;  /* 0x0024000c00007844 */ /* 0x000fe20000000200 */
        /* <DEDUP_REMOVED lines=47> */
[----:B------:R0:W-:Y:S01]  /*ee00*/  STSM.16.M88.4 [R0+0x6400], R12 ;  /* 0x0064000c00007844 */ /* 0x0001e20000000200 */
[C-C-:B------:R-:W-:Y:S02]  /*ee10*/  PRMT R10, R6.reuse, 0x6420, R7.reuse ;  /* 0x00006420060a7816 */ /* 0x140fe40000000007 */
[----:B------:R-:W-:-:S05]  /*ee20*/  PRMT R11, R6, 0x7531, R7 ;  /* 0x00007531060b7816 */ /* 0x000fca0000000007 */
[----:B------:R0:W-:Y:S01]  /*ee30*/  STSM.16.M88.4 [R0+0x6c00], R8 ;  /* 0x006c000800007844 */ /* 0x0001e20000000200 */
[----:B------:R-:W-:Y:S01]  /*ee40*/  @!PT LDS RZ, [RZ] ;  /* 0x00000000fffff984 */ /* 0x000fe20000000800 */
[----:B------:R-:W-:Y:S01]  /*ee50*/  @!PT LDS RZ, [RZ] ;  /* 0x00000000fffff984 */ /* 0x000fe20000000800 */
[----:B------:R-:W-:Y:S01]  /*ee60*/  @!PT LDS RZ, [RZ] ;  /* 0x00000000fffff984 */ /* 0x000fe20000000800 */
[----:B------:R-:W-:Y:S01]  /*ee70*/  @!PT LDS RZ, [RZ] ;  /* 0x00000000fffff984 */ /* 0x000fe20000000800 */
[----:B------:R1:W-:Y:S06]  /*ee80*/  MEMBAR.ALL.CTA ;  /* 0x0000000000007992 */ /* 0x0003ec0000008000 */
[----:B-1----:R-:W1:Y:S01]  /*ee90*/  FENCE.VIEW.ASYNC.S ;  /* 0x00000000000073c6 */ /* 0x002e620000000000 */
[----:B------:R-:W-:Y:S05]  /*eea0*/  @!P1 BRA `(.L_x_81) ;  /* 0x0000000000049947 */ /* 0x000fea0003800000 */
[----:B------:R-:W-:Y:S01]  /*eeb0*/  BPT.TRAP 0x1 ;  /* 0x000000040000795c */ /* 0x000fe20000300000 */
.L_x_81:
[----:B0-----:R-:W0:Y:S01]  /*eec0*/  S2R R0, SR_TID.X ;  /* 0x0000000000007919 */ /* 0x001e220000002100 */
[----:B-1----:R-:W-:Y:S01]  /*eed0*/  SYNCS.ARRIVE.TRANS64.A1T0 RZ, [R16+URZ+0x2e850], RZ ;  /* 0x02e850ff10ff79a7 */ /* 0x002fe2000810003f */
[----:B------:R-:W-:Y:S01]  /*eee0*/  IMAD.MOV.U32 R2, RZ, RZ, RZ ;  /* 0x000000ffff027224 */ /* 0x000fe200078e00ff */
[----:B0-----:R-:W-:Y:S01]  /*eef0*/  LOP3.LUT R0, R0, 0x7f, RZ, 0xc0, !PT ;  /* 0x0000007f00007812 */ /* 0x001fe200078ec0ff */
[----:B------:R-:W-:Y:S03]  /*ef00*/  BAR.SYNC.DEFER_BLOCKING 0x2, 0x80 ;  /* 0x0082000000007b1d */ /* 0x000fe60000010000 */
[----:B------:R-:W-:-:S13]  /*ef10*/  ISETP.NE.AND P0, PT, R0, RZ, PT ;  /* 0x000000ff0000720c */ /* 0x000fda0003f05270 */
[----:B------:R-:W-:-:S05]  /*ef20*/  @!P0 VIADD R0, R16, 0x2e880 ;  /* 0x0002e88010008836 */ /* 0x000fca0000000000 */
[----:B------:R-:W-:-:S04]  /*ef30*/  @!P0 PRMT R0, RZ, 0x654, R0 ;  /* 0x00000654ff008816 */ /* 0x000fc80000000000 */
[----:B------:R0:W-:Y:S02]  /*ef40*/  @!P0 SYNCS.ARRIVE.TRANS64.RED.A1T0 RZ, [R0+URZ], RZ ;  /* 0x000000ff00ff89a7 */ /* 0x0001e4000810043f */
[----:B0-----:R-:W-:-:S05]  /*ef50*/  VIADD R0, R19, 0x1 ;  /* 0x0000000113007836 */ /* 0x001fca0000000000 */
[----:B------:R-:W-:-:S04]  /*ef60*/  ISETP.NE.AND P0, PT, R0, 0x2, PT ;  /* 0x000000020000780c */ /* 0x000fc80003f05270 */
[----:B------:R-:W-:Y:S02]  /*ef70*/  SEL R3, RZ, 0x1, P0 ;  /* 0x00000001ff037807 */ /* 0x000fe40000000000 */
[----:B------:R-:W-:Y:S02]  /*ef80*/  SEL R0, R0, RZ, P0 ;  /* 0x000000ff00007207 */ /* 0x000fe40000000000 */
[----:B------:R-:W-:-:S07]  /*ef90*/  LOP3.LUT R20, R20, R3, RZ, 0x3c, !PT ;  /* 0x0000000314147212 */ /* 0x000fce00078e3cff */
.L_x_40:
[----:B------:R-:W0:Y:S01]  /*efa0*/  S2R R4, SR_CgaCtaId ;  /* 0x0000000000047919 */ /* 0x000e220000008800 */
[----:B------:R-:W-:Y:S02]  /*efb0*/  MOV R3, 0x400 ;  /* 0x0000040000037802 */ /* 0x000fe40000000f00 */
[----:B------:R-:W-:Y:S02]  /*efc0*/  SHF.L.U32 R2, R2, 0x1f, RZ ;  /* 0x0000001f02027819 */ /* 0x000fe400000006ff */
[----:B0-----:R-:W-:-:S04]  /*efd0*/  LEA R9, R4, R3, 0x18 ;  /* 0x0000000304097211 */ /* 0x001fc800078ec0ff */
[----:B------:R-:W0:Y:S02]  /*efe0*/  SYNCS.PHASECHK.TRANS64.TRYWAIT P0, [R9+URZ+0x2e820], R2 ;  /* 0x02e82002090075a7 */ /* 0x000e24000800017f */
[----:B0-----:R-:W-:Y:S05]  /*eff0*/  @!P0 BRA `(.L_x_82) ;  /* 0x0000001000e08947 */ /* 0x001fea0003800000 */
.L_x_125:
[----:B------:R-:W1:Y:S02]  /*f000*/  S2R R3, SR_TID.X ;  /* 0x0000000000037919 */ /* 0x000e640000002100 */
[----:B-1----:R-:W-:-:S04]  /*f010*/  SHF.R.U32.HI R3, RZ, 0x5, R3 ;  /* 0x00000005ff037819 */ /* 0x002fc80000011603 */
[----:B------:R-:W-:-:S05]  /*f020*/  LOP3.LUT R3, R3, 0x3, RZ, 0xc0, !PT ;  /* 0x0000000303037812 */ /* 0x000fca00078ec0ff */
[----:B0-----:R-:W0:Y:S02]  /*f030*/  SHFL.IDX PT, R2, R3, RZ, 0x1f ;  /* 0x00001fff03027589 */ /* 0x001e2400000e0000 */
[----:B0-----:R-:W-:-:S13]  /*f040*/  ISETP.NE.AND P0, PT, R2, RZ, PT ;  /* 0x000000ff0200720c */ /* 0x001fda0003f05270 */
[----:B------:R-:W-:Y:S05]  /*f050*/  @P0 BRA `(.L_x_10) ;  /* 0x00000000009c0947 */ /* 0x000fea0003800000 */
[----:B------:R-:W-:-:S13]  /*f060*/  ELECT P0, URZ, PT ;  /* 0x00000000003f782f */ /* 0x000fda0003800000 */
[----:B------:R-:W-:Y:S05]  /*f070*/  @!P0 BRA `(.L_x_10) ;  /* 0x0000000000948947 */ /* 0x000fea0003800000 */
[----:B------:R-:W2:Y:S02]  /*f080*/  LDL.LU R3, [R1+0x1c] ;  /* 0x00001c0001037983 */ /* 0x000ea40000300800 */
[----:B--2---:R-:W-:-:S04]  /*f090*/  LOP3.LUT R2, R3, 0x2, RZ, 0xfc, !PT ;  /* 0x0000000203027812 */ /* 0x004fc800078efcff */
[----:B------:R-:W-:-:S13]  /*f0a0*/  ISETP.NE.AND P0, PT, R2, 0x3, PT ;  /* 0x000000030200780c */ /* 0x000fda0003f05270 */
[----:B------:R-:W-:Y:S05]  /*f0b0*/  @!P0 BRA `(.L_x_83) ;  /* 0x0000000000048947 */ /* 0x000fea0003800000 */
[----:B------:R-:W-:Y:S01]  /*f0c0*/  BPT.TRAP 0x1 ;  /* 0x000000040000795c */ /* 0x000fe20000300000 */
.L_x_83:
[----:B------:R-:W-:Y:S01]  /*f0d0*/  VIADD R7, R9, 0x2e840 ;  /* 0x0002e84009077836 */ /* 0x000fe20000000000 */
[----:B------:R-:W-:Y:S01]  /*f0e0*/  SHF.L.U32 R4, R20, 0x1f, RZ ;  /* 0x0000001f14047819 */ /* 0x000fe200000006ff */
[C---:B------:R-:W-:Y:S02]  /*f0f0*/  VIADD R2, R0.reuse, 0x1 ;  /* 0x0000000100027836 */ /* 0x040fe40000000000 */
[----:B------:R-:W-:-:S03]  /*f100*/  IMAD R5, R0, 0x8, R7 ;  /* 0x0000000800057824 */ /* 0x000fc600078e0207 */
[----:B------:R-:W-:Y:S01]  /*f110*/  ISETP.NE.AND P2, PT, R2, 0x2, PT ;  /* 0x000000020200780c */ /* 0x000fe20003f45270 */
[----:B------:R-:W0:Y:S03]  /*f120*/  SYNCS.PHASECHK.TRANS64.TRYWAIT P1, [R5+URZ], R4 ;  /* 0x00000004050075a7 */ /* 0x000e26000802017f */
[----:B------:R-:W-:-:S04]  /*f130*/  SEL R3, RZ, 0x1, P2 ;  /* 0x00000001ff037807 */ /* 0x000fc80001000000 */
[----:B------:R-:W-:Y:S02]  /*f140*/  LOP3.LUT R20, R20, R3, RZ, 0x3c, !PT ;  /* 0x0000000314147212 */ /* 0x000fe400078e3cff */
[----:B------:R-:W-:Y:S02]  /*f150*/  SEL R3, R2, RZ, P2 ;  /* 0x000000ff02037207 */ /* 0x000fe40001000000 */
[----:B------:R-:W-:-:S03]  /*f160*/  SHF.L.U32 R2, R20, 0x1f, RZ ;  /* 0x0000001f14027819 */ /* 0x000fc600000006ff */
[----:B------:R-:W-:Y:S01]  /*f170*/  IMAD R7, R3, 0x8, R7 ;  /* 0x0000000803077824 */ /* 0x000fe200078e0207 */
[----:B0-----:R-:W-:Y:S06]  /*f180*/  @!P1 BRA `(.L_x_84) ;  /* 0x0000001000909947 */ /* 0x001fec0003800000 */
.L_x_126:
[----:B------:R-:W1:Y:S02]  /*f190*/  SYNCS.PHASECHK.TRANS64.TRYWAIT P1, [R7+URZ], R2 ;  /* 0x00000002070075a7 */ /* 0x000e64000802017f */
[----:B-1----:R-:W-:Y:S05]  /*f1a0*/  @!P1 BRA `(.L_x_85) ;  /* 0x00000010009c9947 */ /* 0x002fea0003800000 */
.L_x_127:
[----:B------:R-:W-:Y:S05]  /*f1b0*/  @!P0 BRA `(.L_x_86) ;  /* 0x0000000000048947 */ /* 0x000fea0003800000 */
[----:B------:R-:W-:Y:S01]  /*f1c0*/  BPT.TRAP 0x1 ;  /* 0x000000040000795c */ /* 0x000fe20000300000 */
.L_x_86:
[----:B0-----:R-:W-:-:S04]  /*f1d0*/  IMAD R5, R0, 0x8, R9 ;  /* 0x0000000800057824 */ /* 0x001fc800078e0209 */
[----:B------:R-:W0:Y:S02]  /*f1e0*/  SYNCS.PHASECHK.TRANS64.TRYWAIT P1, [R5+URZ+0x2e860], R4 ;  /* 0x02e86004050075a7 */ /* 0x000e24000802017f */
[----:B0-----:R-:W-:Y:S05]  /*f1f0*/  @!P1 BRA `(.L_x_87) ;  /* 0x00000010009c9947 */ /* 0x001fea0003800000 */
.L_x_128:
[----:B------:R-:W-:Y:S05]  /*f200*/  @!P0 BRA `(.L_x_88) ;  /* 0x0000000000048947 */ /* 0x000fea0003800000 */
[----:B------:R-:W-:Y:S01]  /*f210*/  BPT.TRAP 0x1 ;  /* 0x000000040000795c */ /* 0x000fe20000300000 */
.L_x_88:
[----:B------:R-:W-:-:S04]  /*f220*/  IMAD R3, R3, 0x8, R9 ;  /* 0x0000000803037824 */ /* 0x000fc800078e0209 */
[----:B------:R-:W2:Y:S02]  /*f230*/  SYNCS.PHASECHK.TRANS64.TRYWAIT P1, [R3+URZ+0x2e860], R2 ;  /* 0x02e86002030075a7 */ /* 0x000ea4000802017f */
[----:B--2---:R-:W-:Y:S05]  /*f240*/  @!P1 BRA `(.L_x_89) ;  /* 0x00000010009c9947 */ /* 0x004fea0003800000 */
.L_x_129:
[----:B------:R-:W-:Y:S05]  /*f250*/  @!P0 BRA `(.L_x_90) ;  /* 0x0000000000048947 */ /* 0x000fea0003800000 */
[----:B------:R-:W-:Y:S01]  /*f260*/  BPT.TRAP 0x1 ;  /* 0x000000040000795c */ /* 0x000fe20000300000 */
.L_x_90:
[----:B------:R-:W3:Y:S02]  /*f270*/  SYNCS.PHASECHK.TRANS64.TRYWAIT P0, [R5+URZ+0x2e880], R4 ;  /* 0x02e88004050075a7 */ /* 0x000ee4000800017f */
[----:B---3--:R-:W-:Y:S05]  /*f280*/  @!P0 BRA `(.L_x_91) ;  /* 0x0000001000a08947 */ /* 0x008fea0003800000 */
.L_x_92:
[----:B----4-:R4:W0:Y:S02]  /*f290*/  SYNCS.PHASECHK.TRANS64.TRYWAIT P0, [R3+URZ+0x2e880], R2 ;  /* 0x02e88002030075a7 */ /* 0x010824000800017f */
[----:B0-----:R-:W-:Y:S05]  /*f2a0*/  @!P0 NANOSLEEP.SYNCS 0x989680 ;  /* 0x009896800000895d */ /* 0x001fea0003900000 */
[----:B------:R-:W0:Y:S02]  /*f2b0*/  @!P0 SYNCS.PHASECHK.TRANS64 P0, [R3+URZ+0x2e880], R2 ;  /* 0x02e88002030085a7 */ /* 0x000e24000800007f */
[----:B0-----:R-:W-:Y:S05]  /*f2c0*/  @!P0 BRA `(.L_x_92) ;  /* 0xfffffffc00f08947 */ /* 0x001fea000383ffff */
.L_x_10:
[----:B------:R-:W-:Y:S05]  /*f2d0*/  BSYNC B6 ;  /* 0x0000000000067941 */ /* 0x000fea0003800000 */
.L_x_7:
[----:B------:R-:W-:Y:S05]  /*f2e0*/  EXIT ;  /* 0x000000000000794d */ /* 0x000fea0003800000 */
.L_x_14:
[----:B0-----:R-:W-:-:S04]  /*f2f0*/  IMAD.U32 R0, RZ, RZ, UR39 ;  /* 0x00000027ff007e24 */ /* 0x001fc8000f8e00ff */
[----:B------:R0:W1:Y:S03]  /*f300*/  SYNCS.PHASECHK.TRANS64.TRYWAIT P1, [R0+URZ+0x2e800], R3 ;  /* 0x02e80003000075a7 */ /* 0x000066000802017f */
[----:B-1----:R-:W-:Y:S05]  /*f310*/  @!P1 NANOSLEEP.SYNCS 0x989680 ;  /* 0x009896800000995d */ /* 0x002fea0003900000 */
[----:B------:R-:W1:Y:S02]  /*f320*/  @!P1 SYNCS.PHASECHK.TRANS64 P1, [R0+URZ+0x2e800], R3 ;  /* 0x02e80003000095a7 */ /* 0x000e64000802007f */
[----:B-1----:R-:W-:Y:S05]  /*f330*/  @!P1 BRA `(.L_x_14) ;  /* 0xfffffffc00ec9947 */ /* 0x002fea000383ffff */
[----:B------:R-:W-:Y:S05]  /*f340*/  BRA `(.L_x_93) ;  /* 0xffffff2000887947 */ /* 0x000fea000383ffff */
.L_x_18:
[----:B0-----:R-:W-:-:S04]  /*f350*/  IMAD.U32 R0, RZ, RZ, UR39 ;  /* 0x00000027ff007e24 */ /* 0x001fc8000f8e00ff */
[----:B------:R0:W2:Y:S03]  /*f360*/  SYNCS.PHASECHK.TRANS64.TRYWAIT P2, [R0+URZ+0x2e830], R3 ;  /* 0x02e83003000075a7 */ /* 0x0000a6000804017f */
[----:B--2---:R-:W-:Y:S05]  /*f370*/  @!P2 NANOSLEEP.SYNCS 0x989680 ;  /* 0x009896800000a95d */ /* 0x004fea0003900000 */
[----:B------:R-:W2:Y:S02]  /*f380*/  @!P2 SYNCS.PHASECHK.TRANS64 P2, [R0+URZ+0x2e830], R3 ;  /* 0x02e830030000a5a7 */ /* 0x000ea4000804007f */
[----:B--2---:R-:W-:Y:S05]  /*f390*/  @!P2 BRA `(.L_x_18) ;  /* 0xfffffffc00eca947 */ /* 0x004fea000383ffff */
[----:B------:R-:W-:Y:S05]  /*f3a0*/  BRA `(.L_x_17) ;  /* 0xffffff2000a07947 */ /* 0x000fea000383ffff */
.L_x_23:
[----:B-1----:R-:W-:-:S04]  /*f3b0*/  IMAD.U32 R14, RZ, RZ, UR7 ;  /* 0x00000007ff0e7e24 */ /* 0x002fc8000f8e00ff */
[----:B------:R1:W2:Y:S03]  /*f3c0*/  SYNCS.PHASECHK.TRANS64.TRYWAIT P2, [R14+URZ+0x2e830], R3 ;  /* 0x02e830030e0075a7 */ /* 0x0002a6000804017f */
[----:B--2---:R-:W-:Y:S05]  /*f3d0*/  @!P2 NANOSLEEP.SYNCS 0x989680 ;  /* 0x009896800000a95d */ /* 0x004fea0003900000 */
[----:B------:R-:W2:Y:S02]  /*f3e0*/  @!P2 SYNCS.PHASECHK.TRANS64 P2, [R14+URZ+0x2e830], R3 ;  /* 0x02e830030e00a5a7 */ /* 0x000ea4000804007f */
[----:B--2---:R-:W-:Y:S05]  /*f3f0*/  @!P2 BRA `(.L_x_23) ;  /* 0xfffffffc00eca947 */ /* 0x004fea000383ffff */
[----:B------:R-:W-:Y:S05]  /*f400*/  BRA `(.L_x_20) ;  /* 0xffffff6000847947 */ /* 0x000fea000383ffff */
.L_x_27:
[----:B-1----:R-:W-:-:S04]  /*f410*/  IMAD.U32 R12, RZ, RZ, UR10 ;  /* 0x0000000aff0c7e24 */ /* 0x002fc8000f8e00ff */
[----:B------:R1:W2:Y:S03]  /*f420*/  SYNCS.PHASECHK.TRANS64.TRYWAIT P2, [R12+URZ+0x2e850], R3 ;  /* 0x02e850030c0075a7 */ /* 0x0002a6000804017f */
[----:B--2---:R-:W-:Y:S05]  /*f430*/  @!P2 NANOSLEEP.SYNCS 0x989680 ;  /* 0x009896800000a95d */ /* 0x004fea0003900000 */
[----:B------:R-:W2:Y:S02]  /*f440*/  @!P2 SYNCS.PHASECHK.TRANS64 P2, [R12+URZ+0x2e850], R3 ;  /* 0x02e850030c00a5a7 */ /* 0x000ea4000804007f */
[----:B--2---:R-:W-:Y:S05]  /*f450*/  @!P2 BRA `(.L_x_27) ;  /* 0xfffffffc00eca947 */ /* 0x004fea000383ffff */
[----:B------:R-:W-:Y:S05]  /*f460*/  BRA `(.L_x_24) ;  /* 0xffffff6c00787947 */ /* 0x000fea000383ffff */
.L_x_33:
[----:B-1----:R-:W-:-:S04]  /*f470*/  IMAD.U32 R5, RZ, RZ, UR7 ;  /* 0x00000007ff057e24 */ /* 0x002fc8000f8e00ff */
[----:B------:R1:W2:Y:S03]  /*f480*/  SYNCS.PHASECHK.TRANS64.TRYWAIT P1, [R5+URZ+0x2e850], R6 ;  /* 0x02e85006050075a7 */ /* 0x0002a6000802017f */
[----:B--2---:R-:W-:Y:S05]  /*f490*/  @!P1 NANOSLEEP.SYNCS 0x989680 ;  /* 0x009896800000995d */ /* 0x004fea0003900000 */
[----:B------:R-:W2:Y:S02]  /*f4a0*/  @!P1 SYNCS.PHASECHK.TRANS64 P1, [R5+URZ+0x2e850], R6 ;  /* 0x02e85006050095a7 */ /* 0x000ea4000802007f */
[----:B--2---:R-:W-:Y:S05]  /*f4b0*/  @!P1 BRA `(.L_x_33) ;  /* 0xfffffffc00ec9947 */ /* 0x004fea000383ffff */
[----:B------:R-:W-:Y:S05]  /*f4c0*/  BRA `(.L_x_32) ;  /* 0xffffff9400a07947 */ /* 0x000fea000383ffff */
.L_x_46:
[----:B------:R-:W-:Y:S02]  /*f4d0*/  IMAD.MOV.U32 R13, RZ, RZ, R7 ;  /* 0x000000ffff0d7224 */ /* 0x000fe400078e0007 */
[----:B------:R-:W-:Y:S02]  /*f4e0*/  IMAD.MOV.U32 R12, RZ, RZ, RZ ;  /* 0x000000ffff0c7224 */ /* 0x000fe400078e00ff */
[----:B------:R-:W-:Y:S02]  /*f4f0*/  IMAD.MOV.U32 R11, RZ, RZ, 0x1f ;  /* 0x0000001fff0b7424 */ /* 0x000fe400078e00ff */
[----:B------:R-:W-:-:S07]  /*f500*/  IMAD.MOV.U32 R15, RZ, RZ, -0x1 ;  /* 0xffffffffff0f7424 */ /* 0x000fce00078e00ff */
[----:B0-----:R-:W-:Y:S05]  /*f510*/  WARPSYNC.COLLECTIVE R15, `(.L_x_94) ;  /* 0x000000000f087348 */ /* 0x001fea0003c00000 */
[----:B------:R1:W2:Y:S02]  /*f520*/  SHFL.IDX P6, R14, R13, R12, R11 ;  /* 0x0000000c0d0e7389 */ /* 0x0002a400000c000b */
[----:B012---:R-:W-:Y:S01]  /*f530*/  ENDCOLLECTIVE ;  /* 0x000000000000791b */ /* 0x007fe20003800000 */
.L_x_94:
[----:B------:R-:W-:Y:S05]  /*f540*/  BRA `(.L_x_95) ;  /* 0xffffffd000a47947 */ /* 0x000fea000383ffff */
.L_x_48:
[----:B------:R-:W-:Y:S01]  /*f550*/  BSSY B0, `(.L_x_96) ;  /* 0x0000006000007945 */ /* 0x000fe20003800000 */
[----:B------:R-:W-:-:S07]  /*f560*/  IMAD.MOV.U32 R15, RZ, RZ, -0x1 ;  /* 0xffffffffff0f7424 */ /* 0x000fce00078e00ff */
[----:B-1----:R-:W-:Y:S05]  /*f570*/  WARPSYNC.COLLECTIVE R15, `(.L_x_97) ;  /* 0x000000000f0c7348 */ /* 0x002fea0003c00000 */
[----:B------:R-:W-:Y:S02]  /*f580*/  ELECT P6, UR62, PT ;  /* 0x00000000003e782f */ /* 0x000fe400038c0000 */
[----:B------:R-:W-:Y:S01]  /*f590*/  MOV R14, UR62 ;  /* 0x0000003e000e7c02 */ /* 0x000fe20008000f00 */
[----:B-1----:R-:W-:Y:S10]  /*f5a0*/  ENDCOLLECTIVE ;  /* 0x000000000000791b */ /* 0x002ff40003800000 */
.L_x_97:
[----:B------:R-:W-:Y:S05]  /*f5b0*/  BSYNC B0 ;  /* 0x0000000000007941 */ /* 0x000fea0003800000 */
.L_x_96:
[----:B------:R-:W-:Y:S05]  /*f5c0*/  BRA `(.L_x_98) ;  /* 0xffffffd000b07947 */ /* 0x000fea000383ffff */
.L_x_50:
[----:B0-----:R-:W-:-:S04]  /*f5d0*/  IMAD.U32 R3, RZ, RZ, UR38 ;  /* 0x00000026ff037e24 */ /* 0x001fc8000f8e00ff */
[----:B------:R0:W2:Y:S03]  /*f5e0*/  SYNCS.PHASECHK.TRANS64.TRYWAIT P0, [R3+URZ+0x2e880], R2 ;  /* 0x02e88002030075a7 */ /* 0x0000a6000800017f */
[----:B--2---:R-:W-:Y:S05]  /*f5f0*/  @!P0 NANOSLEEP.SYNCS 0x989680 ;  /* 0x009896800000895d */ /* 0x004fea0003900000 */
[----:B------:R-:W2:Y:S02]  /*f600*/  @!P0 SYNCS.PHASECHK.TRANS64 P0, [R3+URZ+0x2e880], R2 ;  /* 0x02e88002030085a7 */ /* 0x000ea4000800007f */
[----:B--2---:R-:W-:Y:S05]  /*f610*/  @!P0 BRA `(.L_x_50) ;  /* 0xfffffffc00ec8947 */ /* 0x004fea000383ffff */
[----:B------:R-:W-:Y:S05]  /*f620*/  BRA `(.L_x_99) ;  /* 0xffffffd000fc7947 */ /* 0x000fea000383ffff */
.L_x_52:
[----:B0-----:R-:W-:-:S04]  /*f630*/  IMAD.U32 R3, RZ, RZ, UR38 ;  /* 0x00000026ff037e24 */ /* 0x001fc8000f8e00ff */
[----:B------:R0:W2:Y:S03]  /*f640*/  SYNCS.PHASECHK.TRANS64.TRYWAIT P0, [R3+URZ+0x2e840], R2 ;  /* 0x02e84002030075a7 */ /* 0x0000a6000800017f */
[----:B--2---:R-:W-:Y:S05]  /*f650*/  @!P0 NANOSLEEP.SYNCS 0x989680 ;  /* 0x009896800000895d */ /* 0x004fea0003900000 */
[----:B------:R-:W2:Y:S02]  /*f660*/  @!P0 SYNCS.PHASECHK.TRANS64 P0, [R3+URZ+0x2e840], R2 ;  /* 0x02e84002030085a7 */ /* 0x000ea4000800007f */
[----:B--2---:R-:W-:Y:S05]  /*f670*/  @!P0 BRA `(.L_x_52) ;  /* 0xfffffffc00ec8947 */ /* 0x004fea000383ffff */
[----:B------:R-:W-:Y:S05]  /*f680*/  BRA `(.L_x_100) ;  /* 0xffffffd400387947 */ /* 0x000fea000383ffff */
.L_x_55:
[----:B------:R-:W-:Y:S02]  /*f690*/  IMAD.MOV.U32 R13, RZ, RZ, R3 ;  /* 0x000000ffff0d7224 */ /* 0x000fe400078e0003 */
[----:B------:R-:W-:Y:S02]  /*f6a0*/  IMAD.MOV.U32 R12, RZ, RZ, RZ ;  /* 0x000000ffff0c7224 */ /* 0x000fe400078e00ff */
[----:B------:R-:W-:Y:S02]  /*f6b0*/  IMAD.MOV.U32 R11, RZ, RZ, 0x181f ;  /* 0x0000181fff0b7424 */ /* 0x000fe400078e00ff */
[----:B------:R-:W-:Y:S02]  /*f6c0*/  IMAD.MOV.U32 R15, RZ, RZ, -0x1 ;  /* 0xffffffffff0f7424 */ /* 0x000fe400078e00ff */
[----:B------:R-:W-:-:S07]  /*f6d0*/  IMAD R5, R10, 0x80, R5 ;  /* 0x000000800a057824 */ /* 0x000fce00078e0205 */
[----:B------:R-:W-:Y:S05]  /*f6e0*/  WARPSYNC.COLLECTIVE R15, `(.L_x_101) ;  /* 0x000000000f087348 */ /* 0x000fea0003c00000 */
[----:B------:R0:W1:Y:S02]  /*f6f0*/  SHFL.IDX P6, R14, R13, R12, R11 ;  /* 0x0000000c0d0e7389 */ /* 0x00006400000c000b */
[----:B01----:R-:W-:Y:S01]  /*f700*/  ENDCOLLECTIVE ;  /* 0x000000000000791b */ /* 0x003fe20003800000 */
.L_x_101:
[----:B------:R-:W-:Y:S02]  /*f710*/  VIADD R9, R5, 0x10 ;  /* 0x0000001005097836 */ /* 0x000fe40000000000 */
[----:B------:R-:W-:Y:S02]  /*f720*/  IMAD.MOV.U32 R13, RZ, RZ, R0 ;  /* 0x000000ffff0d7224 */ /* 0x000fe400078e0000 */
[----:B------:R-:W-:-:S07]  /*f730*/  IMAD.MOV.U32 R6, RZ, RZ, R14 ;  /* 0x000000ffff067224 */ /* 0x000fce00078e000e */
[----:B------:R-:W-:Y:S05]  /*f740*/  WARPSYNC.COLLECTIVE R15, `(.L_x_102) ;  /* 0x000000000f087348 */ /* 0x000fea0003c00000 */
[----:B------:R0:W1:Y:S02]  /*f750*/  SHFL.IDX P6, R14, R13, R12, R11 ;  /* 0x0000000c0d0e7389 */ /* 0x00006400000c000b */
[----:B01----:R-:W-:Y:S01]  /*f760*/  ENDCOLLECTIVE ;  /* 0x000000000000791b */ /* 0x003fe20003800000 */
.L_x_102:
[----:B------:R-:W-:Y:S02]  /*f770*/  ULDC UR4, c[0x0][0x288] ;  /* 0x0000a20000047ab9 */ /* 0x000fe40000000800 */
[----:B------:R-:W-:-:S05]  /*f780*/  IMAD R2, R8, UR4, RZ ;  /* 0x0000000408027c24 */ /* 0x000fca000f8e02ff */
[----:B------:R-:W-:Y:S01]  /*f790*/  ISETP.GE.AND P1, PT, R5, R2, PT ;  /* 0x000000020500720c */ /* 0x000fe20003f26270 */
[----:B------:R-:W-:Y:S02]  /*f7a0*/  IMAD.MOV.U32 R13, RZ, RZ, R3 ;  /* 0x000000ffff0d7224 */ /* 0x000fe400078e0003 */
[----:B------:R-:W-:-:S10]  /*f7b0*/  IMAD.MOV.U32 R12, RZ, RZ, 0x1 ;  /* 0x00000001ff0c7424 */ /* 0x000fd400078e00ff */
[----:B------:R-:W-:Y:S02]  /*f7c0*/  @!P1 VIADD R8, R4, UR38 ;  /* 0x0000002604089c36 */ /* 0x000fe40008000000 */
[----:B------:R-:W-:-:S07]  /*f7d0*/  IMAD.MOV.U32 R7, RZ, RZ, R14 ;  /* 0x000000ffff077224 */ /* 0x000fce00078e000e */
[----:B------:R-:W-:Y:S05]  /*f7e0*/  WARPSYNC.COLLECTIVE R15, `(.L_x_103) ;  /* 0x000000000f087348 */ /* 0x000fea0003c00000 */
[----:B------:R0:W1:Y:S02]  /*f7f0*/  SHFL.IDX P6, R14, R13, R12, R11 ;  /* 0x0000000c0d0e7389 */ /* 0x00006400000c000b */
[----:B01----:R-:W-:Y:S01]  /*f800*/  ENDCOLLECTIVE ;  /* 0x000000000000791b */ /* 0x003fe20003800000 */
.L_x_103:
[----:B------:R-:W-:-:S05]  /*f810*/  @!P1 IADD3 R7, P2, R18, R7, RZ ;  /* 0x0000000712079210 */ /* 0x000fca0007f5e0ff */
[----:B------:R-:W-:-:S05]  /*f820*/  @!P1 IMAD.X R6, RZ, RZ, R6, P2 ;  /* 0x000000ffff069224 */ /* 0x000fca00010e0606 */
[----:B------:R-:W-:Y:S01]  /*f830*/  @!P1 LOP3.LUT R7, R7, R6, RZ, 0x3c, !PT ;  /* 0x0000000607079212 */ /* 0x000fe200078e3cff */
[----:B------:R-:W-:-:S03]  /*f840*/  IMAD.MOV.U32 R13, RZ, RZ, R0 ;  /* 0x000000ffff0d7224 */ /* 0x000fc600078e0000 */
[----:B------:R-:W-:-:S04]  /*f850*/  @!P1 LOP3.LUT R6, R7, R6, RZ, 0x3c, !PT ;  /* 0x0000000607069212 */ /* 0x000fc800078e3cff */
[----:B------:R-:W-:-:S05]  /*f860*/  @!P1 LOP3.LUT R7, R7, R6, RZ, 0x3c, !PT ;  /* 0x0000000607079212 */ /* 0x000fca00078e3cff */
[----:B------:R-:W-:Y:S01]  /*f870*/  @!PT LDS RZ, [RZ] ;  /* 0x00000000fffff984 */ /* 0x000fe20000000800 */
[----:B------:R-:W-:Y:S01]  /*f880*/  @!PT LDS RZ, [RZ] ;  /* 0x00000000fffff984 */ /* 0x000fe20000000800 */
[----:B------:R-:W-:Y:S01]  /*f890*/  @!PT LDS RZ, [RZ] ;  /* 0x00000000fffff984 */ /* 0x000fe20000000800 */
[----:B------:R0:W-:Y:S01]  /*f8a0*/  @!P1 LDGSTS.E.BYPASS.LTC128B.128 [R8+0x1c400], desc[UR44][R6.64], !P0 ;  /* 0x1c40000006089fae */ /* 0x0001e2000c101d6c */
[----:B------:R-:W-:Y:S01]  /*f8b0*/  ISETP.GE.AND P1, PT, R9, R2, PT ;  /* 0x000000020900720c */ /* 0x000fe20003f26270 */
[----:B------:R-:W-:Y:S02]  /*f8c0*/  VIADD R9, R5, 0x20 ;  /* 0x0000002005097836 */ /* 0x000fe40000000000 */
[----:B0-----:R-:W-:-:S10]  /*f8d0*/  IMAD.MOV.U32 R6, RZ, RZ, R14 ;  /* 0x000000ffff067224 */ /* 0x001fd400078e000e */
[----:B------:R-:W-:Y:S05]  /*f8e0*/  WARPSYNC.COLLECTIVE R15, `(.L_x_104) ;  /* 0x000000000f087348 */ /* 0x000fea0003c00000 */
[----:B------:R0:W1:Y:S02]  /*f8f0*/  SHFL.IDX P6, R14, R13, R12, R11 ;  /* 0x0000000c0d0e7389 */ /* 0x00006400000c000b */
[----:B01----:R-:W-:Y:S01]  /*f900*/  ENDCOLLECTIVE ;  /* 0x000000000000791b */ /* 0x003fe20003800000 */
.L_x_104:
[----:B------:R-:W-:Y:S02]  /*f910*/  @!P1 VIADD R8, R4, UR38 ;  /* 0x0000002604089c36 */ /* 0x000fe40008000000 */
[----:B------:R-:W-:Y:S02]  /*f920*/  IMAD.MOV.U32 R13, RZ, RZ, R3 ;  /* 0x000000ffff0d7224 */ /* 0x000fe400078e0003 */
[----:B------:R-:W-:Y:S01]  /*f930*/  IMAD.MOV.U32 R12, RZ, RZ, 0x2 ;  /* 0x00000002ff0c7424 */ /* 0x000fe200078e00ff */
[----:B------:R-:W-:-:S13]  /*f940*/  @!P1 IADD3 R7, P2, R18, R14, RZ ;  /* 0x0000000e12079210 */ /* 0x000fda0007f5e0ff */
[----:B------:R-:W-:Y:S05]  /*f950*/  WARPSYNC.COLLECTIVE R15, `(.L_x_105) ;  /* 0x000000000f087348 */ /* 0x000fea0003c00000 */
[----:B------:R0:W1:Y:S02]  /*f960*/  SHFL.IDX P6, R14, R13, R12, R11 ;  /* 0x0000000c0d0e7389 */ /* 0x00006400000c000b */
[----:B01----:R-:W-:Y:S01]  /*f970*/  ENDCOLLECTIVE ;  /* 0x000000000000791b */ /* 0x003fe20003800000 */
.L_x_105:
[----:B------:R-:W-:-:S05]  /*f980*/  @!P1 IMAD.X R6, RZ, RZ, R6, P2 ;  /* 0x000000ffff069224 */ /* 0x000fca00010e0606 */
[----:B------:R-:W-:-:S04]  /*f990*/  @!P1 LOP3.LUT R7, R7, R6, RZ, 0x3c, !PT ;  /* 0x0000000607079212 */ /* 0x000fc800078e3cff */
[----:B------:R-:W-:Y:S01]  /*f9a0*/  @!P1 LOP3.LUT R6, R7, R6, RZ, 0x3c, !PT ;  /* 0x0000000607069212 */ /* 0x000fe200078e3cff */
[----:B------:R-:W-:-:S03]  /*f9b0*/  IMAD.MOV.U32 R13, RZ, RZ, R0 ;  /* 0x000000ffff0d7224 */ /* 0x000fc600078e0000 */
        /* <DEDUP_REMOVED lines=11> */
.L_x_106:
[----:B------:R-:W-:Y:S02]  /*fa70*/  @!P1 VIADD R8, R4, UR38 ;  /* 0x0000002604089c36 */ /* 0x000fe40008000000 */
[----:B------:R-:W-:Y:S02]  /*fa80*/  IMAD.MOV.U32 R13, RZ, RZ, R3 ;  /* 0x000000ffff0d7224 */ /* 0x000fe400078e0003 */
[----:B------:R-:W-:Y:S01]  /*fa90*/  IMAD.MOV.U32 R12, RZ, RZ, 0x3 ;  /* 0x00000003ff0c7424 */ /* 0x000fe200078e00ff */
[----:B------:R-:W-:-:S13]  /*faa0*/  @!P1 IADD3 R7, P2, R18, R14, RZ ;  /* 0x0000000e12079210 */ /* 0x000fda0007f5e0ff */
[----:B------:R-:W-:Y:S05]  /*fab0*/  WARPSYNC.COLLECTIVE R15, `(.L_x_107) ;  /* 0x000000000f087348 */ /* 0x000fea0003c00000 */
[----:B------:R0:W1:Y:S02]  /*fac0*/  SHFL.IDX P6, R14, R13, R12, R11 ;  /* 0x0000000c0d0e7389 */ /* 0x00006400000c000b */
[----:B01----:R-:W-:Y:S01]  /*fad0*/  ENDCOLLECTIVE ;  /* 0x000000000000791b */ /* 0x003fe20003800000 */
.L_x_107:
        /* <DEDUP_REMOVED lines=15> */
.L_x_108:
[----:B------:R-:W-:Y:S02]  /*fbd0*/  @!P1 VIADD R8, R4, UR38 ;  /* 0x0000002604089c36 */ /* 0x000fe40008000000 */
[----:B------:R-:W-:Y:S02]  /*fbe0*/  IMAD.MOV.U32 R13, RZ, RZ, R3 ;  /* 0x000000ffff0d7224 */ /* 0x000fe400078e0003 */
[----:B------:R-:W-:Y:S01]  /*fbf0*/  IMAD.MOV.U32 R12, RZ, RZ, 0x4 ;  /* 0x00000004ff0c7424 */ /* 0x000fe200078e00ff */
[----:B------:R-:W-:-:S13]  /*fc00*/  @!P1 IADD3 R7, P2, R18, R14, RZ ;  /* 0x0000000e12079210 */ /* 0x000fda0007f5e0ff */
[----:B------:R-:W-:Y:S05]  /*fc10*/  WARPSYNC.COLLECTIVE R15, `(.L_x_109) ;  /* 0x000000000f087348 */ /* 0x000fea0003c00000 */
[----:B------:R0:W1:Y:S02]  /*fc20*/  SHFL.IDX P6, R14, R13, R12, R11 ;  /* 0x0000000c0d0e7389 */ /* 0x00006400000c000b */
[----:B01----:R-:W-:Y:S01]  /*fc30*/  ENDCOLLECTIVE ;  /* 0x000000000000791b */ /* 0x003fe20003800000 */
.L_x_109:
        /* <DEDUP_REMOVED lines=15> */
.L_x_110:
[----:B------:R-:W-:Y:S02]  /*fd30*/  @!P1 VIADD R8, R4, UR38 ;  /* 0x0000002604089c36 */ /* 0x000fe40008000000 */
[----:B------:R-:W-:Y:S02]  /*fd40*/  IMAD.MOV.U32 R13, RZ, RZ, R3 ;  /* 0x000000ffff0d7224 */ /* 0x000fe400078e0003 */
[----:B------:R-:W-:Y:S01]  /*fd50*/  IMAD.MOV.U32 R12, RZ, RZ, 0x5 ;  /* 0x00000005ff0c7424 */ /* 0x000fe200078e00ff */
[----:B------:R-:W-:-:S13]  /*fd60*/  @!P1 IADD3 R7, P2, R18, R14, RZ ;  /* 0x0000000e12079210 */ /* 0x000fda0007f5e0ff */
[----:B------:R-:W-:Y:S05]  /*fd70*/  WARPSYNC.COLLECTIVE R15, `(.L_x_111) ;  /* 0x000000000f087348 */ /* 0x000fea0003c00000 */
[----:B------:R0:W1:Y:S02]  /*fd80*/  SHFL.IDX P6, R14, R13, R12, R11 ;  /* 0x0000000c0d0e7389 */ /* 0x00006400000c000b */
[----:B01----:R-:W-:Y:S01]  /*fd90*/  ENDCOLLECTIVE ;  /* 0x000000000000791b */ /* 0x003fe20003800000 */
.L_x_111:
        /* <DEDUP_REMOVED lines=15> */
.L_x_112:
[----:B------:R-:W-:Y:S02]  /*fe90*/  @!P1 VIADD R8, R4, UR38 ;  /* 0x0000002604089c36 */ /* 0x000fe40008000000 */
[----:B------:R-:W-:Y:S02]  /*fea0*/  IMAD.MOV.U32 R13, RZ, RZ, R3 ;  /* 0x000000ffff0d7224 */ /* 0x000fe400078e0003 */
[----:B------:R-:W-:Y:S01]  /*feb0*/  IMAD.MOV.U32 R12, RZ, RZ, 0x6 ;  /* 0x00000006ff0c7424 */ /* 0x000fe200078e00ff */
[----:B------:R-:W-:-:S13]  /*fec0*/  @!P1 IADD3 R7, P2, R18, R14, RZ ;  /* 0x0000000e12079210 */ /* 0x000fda0007f5e0ff */
[----:B------:R-:W-:Y:S05]  /*fed0*/  WARPSYNC.COLLECTIVE R15, `(.L_x_113) ;  /* 0x000000000f087348 */ /* 0x000fea0003c00000 */
[----:B------:R0:W1:Y:S02]  /*fee0*/  SHFL.IDX P6, R14, R13, R12, R11 ;  /* 0x0000000c0d0e7389 */ /* 0x00006400000c000b */
[----:B01----:R-:W-:Y:S01]  /*fef0*/  ENDCOLLECTIVE ;  /* 0x000000000000791b */ /* 0x003fe20003800000 */
.L_x_113:
        /* <DEDUP_REMOVED lines=10> */
[----:B0-----:R-:W-:-:S12]  /*ffa0*/  IMAD.MOV.U32 R6, RZ, RZ, R14 ;  /* 0x000000ffff067224 */ /* 0x001fd800078e000e */
[----:B------:R-:W-:Y:S05]  /*ffb0*/  WARPSYNC.COLLECTIVE R15, `(.L_x_114) ;  /* 0x000000000f087348 */ /* 0x000fea0003c00000 */
[----:B------:R0:W1:Y:S02]  /*ffc0*/  SHFL.IDX P6, R14, R13, R12, R11 ;  /* 0x0000000c0d0e7389 */ /* 0x00006400000c000b */
[----:B01----:R-:W-:Y:S01]  /*ffd0*/  ENDCOLLECTIVE ;  /* 0x000000000000791b */ /* 0x003fe20003800000 */
.L_x_114:
[----:B------:R-:W-:Y:S02]  /*ffe0*/  @!P1 VIADD R8, R4, UR38 ;  /* 0x0000002604089c36 */ /* 0x000fe40008000000 */
[----:B------:R-:W-:Y:S02]  /*fff0*/  IMAD.MOV.U32 R13, RZ, RZ, R3 ;  /* 0x000000ffff0d7224 */ /* 0x000fe400078e0003 */
[----:B------:R-:W-:Y:S02]  /*10000*/  IMAD.MOV.U32 R12, RZ, RZ, 0x7 ;  /* 0x00000007ff0c7424 */ /* 0x000fe400078e00ff */
[----:B------:R-:W-:-:S07]  /*10010*/  IMAD.MOV.U32 R7, RZ, RZ, R14 ;  /* 0x000000ffff077224 */ /* 0x000fce00078e000e */
[----:B------:R-:W-:Y:S05]  /*10020*/  WARPSYNC.COLLECTIVE R15, `(.L_x_115) ;  /* 0x000000000f087348 */ /* 0x000fea0003c00000 */
[----:B------:R0:W1:Y:S02]  /*10030*/  SHFL.IDX P6, R14, R13, R12, R11 ;  /* 0x0000000c0d0e7389 */ /* 0x00006400000c000b */
[----:B01----:R-:W-:Y:S01]  /*10040*/  ENDCOLLECTIVE ;  /* 0x000000000000791b */ /* 0x003fe20003800000 */
.L_x_115:
[----:B------:R-:W-:-:S05]  /*10050*/  @!P1 IADD3 R7, P2, R18, R7, RZ ;  /* 0x0000000712079210 */ /* 0x000fca0007f5e0ff */
[----:B------:R-:W-:-:S05]  /*10060*/  @!P1 IMAD.X R6, RZ, RZ, R6, P2 ;  /* 0x000000ffff069224 */ /* 0x000fca00010e0606 */
[----:B------:R-:W-:Y:S01]  /*10070*/  @!P1 LOP3.LUT R7, R7, R6, RZ, 0x3c, !PT ;  /* 0x0000000607079212 */ /* 0x000fe200078e3cff */
[----:B------:R-:W-:-:S03]  /*10080*/  IMAD.MOV.U32 R13, RZ, RZ, R0 ;  /* 0x000000ffff0d7224 */ /* 0x000fc600078e0000 */
[----:B------:R-:W-:-:S04]  /*10090*/  @!P1 LOP3.LUT R6, R7, R6, RZ, 0x3c, !PT ;  /* 0x0000000607069212 */ /* 0x000fc800078e3cff */
[----:B------:R-:W-:Y:S01]  /*100a0*/  @!P1 LOP3.LUT R7, R7, R6, RZ, 0x3c, !PT ;  /* 0x0000000607079212 */ /* 0x000fe200078e3cff */
[----:B------:R-:W-:-:S04]  /*100b0*/  IMAD.MOV.U32 R3, RZ, RZ, R14 ;  /* 0x000000ffff037224 */ /* 0x000fc800078e000e */
[----:B------:R-:W-:Y:S01]  /*100c0*/  @!PT LDS RZ, [RZ] ;  /* 0x00000000fffff984 */ /* 0x000fe20000000800 */
[----:B------:R-:W-:Y:S01]  /*100d0*/  @!PT LDS RZ, [RZ] ;  /* 0x00000000fffff984 */ /* 0x000fe20000000800 */
[----:B------:R-:W-:Y:S01]  /*100e0*/  @!PT LDS RZ, [RZ] ;  /* 0x00000000fffff984 */ /* 0x000fe20000000800 */
[----:B------:R0:W-:Y:S03]  /*100f0*/  @!P1 LDGSTS.E.BYPASS.LTC128B.128 [R8+0x1f400], desc[UR44][R6.64], !P0 ;  /* 0x1f40000006089fae */ /* 0x0001e6000c101d6c */
[----:B0-----:R-:W-:Y:S05]  /*10100*/  WARPSYNC.COLLECTIVE R15, `(.L_x_116) ;  /* 0x000000000f087348 */ /* 0x001fea0003c00000 */
[----:B------:R1:W2:Y:S02]  /*10110*/  SHFL.IDX P6, R14, R13, R12, R11 ;  /* 0x0000000c0d0e7389 */ /* 0x0002a400000c000b */
[----:B012---:R-:W-:Y:S01]  /*10120*/  ENDCOLLECTIVE ;  /* 0x000000000000791b */ /* 0x007fe20003800000 */
.L_x_116:
[----:B------:R-:W-:Y:S05]  /*10130*/  BRA `(.L_x_117) ;  /* 0xffffffd400587947 */ /* 0x000fea000383ffff */
.L_x_56:
[----:B0-----:R-:W-:-:S04]  /*10140*/  IMAD.U32 R3, RZ, RZ, UR38 ;  /* 0x00000026ff037e24 */ /* 0x001fc8000f8e00ff */
[----:B------:R0:W1:Y:S03]  /*10150*/  SYNCS.PHASECHK.TRANS64.TRYWAIT P0, [R3+URZ+0x2e820], R0 ;  /* 0x02e82000030075a7 */ /* 0x000066000800017f */
[----:B-1----:R-:W-:Y:S05]  /*10160*/  @!P0 NANOSLEEP.SYNCS 0x989680 ;  /* 0x009896800000895d */ /* 0x002fea0003900000 */
[----:B------:R-:W1:Y:S02]  /*10170*/  @!P0 SYNCS.PHASECHK.TRANS64 P0, [R3+URZ+0x2e820], R0 ;  /* 0x02e82000030085a7 */ /* 0x000e64000800007f */
[----:B-1----:R-:W-:Y:S05]  /*10180*/  @!P0 BRA `(.L_x_56) ;  /* 0xfffffffc00ec8947 */ /* 0x002fea000383ffff */
[----:B------:R-:W-:Y:S05]  /*10190*/  BRA `(.L_x_118) ;  /* 0xffffffd400947947 */ /* 0x000fea000383ffff */
.L_x_61:
[----:B0-----:R0:W1:Y:S02]  /*101a0*/  SYNCS.PHASECHK.TRANS64.TRYWAIT P0, [R4+URZ+0x2e880], R3 ;  /* 0x02e88003040075a7 */ /* 0x001064000800017f */
[----:B-1----:R-:W-:Y:S05]  /*101b0*/  @!P0 NANOSLEEP.SYNCS 0x989680 ;  /* 0x009896800000895d */ /* 0x002fea0003900000 */
[----:B------:R-:W1:Y:S02]  /*101c0*/  @!P0 SYNCS.PHASECHK.TRANS64 P0, [R4+URZ+0x2e880], R3 ;  /* 0x02e88003040085a7 */ /* 0x000e64000800007f */
[----:B-1----:R-:W-:Y:S05]  /*101d0*/  @!P0 BRA `(.L_x_61) ;  /* 0xfffffffc00f08947 */ /* 0x002fea000383ffff */
[----:B------:R-:W-:Y:S05]  /*101e0*/  BRA `(.L_x_119) ;  /* 0xffffffd8003c7947 */ /* 0x000fea000383ffff */
.L_x_65:
[----:B-1----:R1:W2:Y:S02]  /*101f0*/  SYNCS.PHASECHK.TRANS64.TRYWAIT P0, [R4+URZ+0x2e840], R3 ;  /* 0x02e84003040075a7 */ /* 0x0022a4000800017f */
[----:B--2---:R-:W-:Y:S05]  /*10200*/  @!P0 NANOSLEEP.SYNCS 0x989680 ;  /* 0x009896800000895d */ /* 0x004fea0003900000 */
[----:B------:R-:W2:Y:S02]  /*10210*/  @!P0 SYNCS.PHASECHK.TRANS64 P0, [R4+URZ+0x2e840], R3 ;  /* 0x02e84003040085a7 */ /* 0x000ea4000800007f */
[----:B--2---:R-:W-:Y:S05]  /*10220*/  @!P0 BRA `(.L_x_65) ;  /* 0xfffffffc00f08947 */ /* 0x004fea000383ffff */
[----:B------:R-:W-:Y:S05]  /*10230*/  BRA `(.L_x_120) ;  /* 0xffffffd800b07947 */ /* 0x000fea000383ffff */
.L_x_70:
[----:B0-----:R0:W1:Y:S02]  /*10240*/  SYNCS.PHASECHK.TRANS64.TRYWAIT P0, [R18+URZ+0x2e870], R3 ;  /* 0x02e87003120075a7 */ /* 0x001064000800017f */
[----:B-1----:R-:W-:Y:S05]  /*10250*/  @!P0 NANOSLEEP.SYNCS 0x989680 ;  /* 0x009896800000895d */ /* 0x002fea0003900000 */
[----:B------:R-:W1:Y:S02]  /*10260*/  @!P0 SYNCS.PHASECHK.TRANS64 P0, [R18+URZ+0x2e870], R3 ;  /* 0x02e87003120085a7 */ /* 0x000e64000800007f */
[----:B-1----:R-:W-:Y:S05]  /*10270*/  @!P0 BRA `(.L_x_70) ;  /* 0xfffffffc00f08947 */ /* 0x002fea000383ffff */
[----:B------:R-:W-:Y:S05]  /*10280*/  BRA `(.L_x_121) ;  /* 0xffffffdc00447947 */ /* 0x000fea000383ffff */
.L_x_72:
[----:B0-----:R0:W1:Y:S02]  /*10290*/  SYNCS.PHASECHK.TRANS64.TRYWAIT P0, [R18+URZ+0x2e860], R3 ;  /* 0x02e86003120075a7 */ /* 0x001064000800017f */
[----:B-1----:R-:W-:Y:S05]  /*102a0*/  @!P0 NANOSLEEP.SYNCS 0x989680 ;  /* 0x009896800000895d */ /* 0x002fea0003900000 */
[----:B------:R-:W1:Y:S02]  /*102b0*/  @!P0 SYNCS.PHASECHK.TRANS64 P0, [R18+URZ+0x2e860], R3 ;  /* 0x02e86003120085a7 */ /* 0x000e64000800007f */
[----:B-1----:R-:W-:Y:S05]  /*102c0*/  @!P0 BRA `(.L_x_72) ;  /* 0xfffffffc00f08947 */ /* 0x002fea000383ffff */
[----:B------:R-:W-:Y:S05]  /*102d0*/  BRA `(.L_x_122) ;  /* 0xffffffdc00487947 */ /* 0x000fea000383ffff */
.L_x_78:
[----:B0-----:R0:W1:Y:S02]  /*102e0*/  SYNCS.PHASECHK.TRANS64.TRYWAIT P0, [R16+URZ+0x2e870], R3 ;  /* 0x02e87003100075a7 */ /* 0x001064000800017f */
[----:B-1----:R-:W-:Y:S05]  /*102f0*/  @!P0 NANOSLEEP.SYNCS 0x989680 ;  /* 0x009896800000895d */ /* 0x002fea0003900000 */
[----:B------:R-:W1:Y:S02]  /*10300*/  @!P0 SYNCS.PHASECHK.TRANS64 P0, [R16+URZ+0x2e870], R3 ;  /* 0x02e87003100085a7 */ /* 0x000e64000800007f */
[----:B-1----:R-:W-:Y:S05]  /*10310*/  @!P0 BRA `(.L_x_78) ;  /* 0xfffffffc00f08947 */ /* 0x002fea000383ffff */
[----:B------:R-:W-:Y:S05]  /*10320*/  BRA `(.L_x_123) ;  /* 0xffffffe400387947 */ /* 0x000fea000383ffff */
.L_x_80:
[----:B0-----:R0:W1:Y:S02]  /*10330*/  SYNCS.PHASECHK.TRANS64.TRYWAIT P0, [R16+URZ+0x2e860], R3 ;  /* 0x02e86003100075a7 */ /* 0x001064000800017f */
[----:B-1----:R-:W-:Y:S05]  /*10340*/  @!P0 NANOSLEEP.SYNCS 0x989680 ;  /* 0x009896800000895d */ /* 0x002fea0003900000 */
[----:B------:R-:W1:Y:S02]  /*10350*/  @!P0 SYNCS.PHASECHK.TRANS64 P0, [R16+URZ+0x2e860], R3 ;  /* 0x02e86003100085a7 */ /* 0x000e64000800007f */
[----:B-1----:R-:W-:Y:S05]  /*10360*/  @!P0 BRA `(.L_x_80) ;  /* 0xfffffffc00f08947 */ /* 0x002fea000383ffff */
[----:B------:R-:W-:Y:S05]  /*10370*/  BRA `(.L_x_124) ;  /* 0xffffffe400487947 */ /* 0x000fea000383ffff */
.L_x_82:
[----:B0-----:R0:W1:Y:S02]  /*10380*/  SYNCS.PHASECHK.TRANS64.TRYWAIT P0, [R9+URZ+0x2e820], R2 ;  /* 0x02e82002090075a7 */ /* 0x001064000800017f */
[----:B-1----:R-:W-:Y:S05]  /*10390*/  @!P0 NANOSLEEP.SYNCS 0x989680 ;  /* 0x009896800000895d */ /* 0x002fea0003900000 */
[----:B------:R-:W1:Y:S02]  /*103a0*/  @!P0 SYNCS.PHASECHK.TRANS64 P0, [R9+URZ+0x2e820], R2 ;  /* 0x02e82002090085a7 */ /* 0x000e64000800007f */
[----:B-1----:R-:W-:Y:S05]  /*103b0*/  @!P0 BRA `(.L_x_82) ;  /* 0xfffffffc00f08947 */ /* 0x002fea000383ffff */
[----:B------:R-:W-:Y:S05]  /*103c0*/  BRA `(.L_x_125) ;  /* 0xffffffec000c7947 */ /* 0x000fea000383ffff */
.L_x_84:
[----:B0-----:R0:W1:Y:S02]  /*103d0*/  SYNCS.PHASECHK.TRANS64.TRYWAIT P1, [R5+URZ], R4 ;  /* 0x00000004050075a7 */ /* 0x001064000802017f */
[----:B-1----:R-:W-:Y:S05]  /*103e0*/  @!P1 NANOSLEEP.SYNCS 0x989680 ;  /* 0x009896800000995d */ /* 0x002fea0003900000 */
[----:B------:R-:W1:Y:S02]  /*103f0*/  @!P1 SYNCS.PHASECHK.TRANS64 P1, [R5+URZ], R4 ;  /* 0x00000004050095a7 */ /* 0x000e64000802007f */
[----:B-1----:R-:W-:Y:S05]  /*10400*/  @!P1 BRA `(.L_x_84) ;  /* 0xfffffffc00f09947 */ /* 0x002fea000383ffff */
[----:B------:R-:W-:Y:S05]  /*10410*/  BRA `(.L_x_126) ;  /* 0xffffffec005c7947 */ /* 0x000fea000383ffff */
.L_x_85:
[----:B-1----:R1:W2:Y:S02]  /*10420*/  SYNCS.PHASECHK.TRANS64.TRYWAIT P1, [R7+URZ], R2 ;  /* 0x00000002070075a7 */ /* 0x0022a4000802017f */
[----:B--2---:R-:W-:Y:S05]  /*10430*/  @!P1 NANOSLEEP.SYNCS 0x989680 ;  /* 0x009896800000995d */ /* 0x004fea0003900000 */
[----:B------:R-:W2:Y:S02]  /*10440*/  @!P1 SYNCS.PHASECHK.TRANS64 P1, [R7+URZ], R2 ;  /* 0x00000002070095a7 */ /* 0x000ea4000802007f */
[----:B--2---:R-:W-:Y:S05]  /*10450*/  @!P1 BRA `(.L_x_85) ;  /* 0xfffffffc00f09947 */ /* 0x004fea000383ffff */
[----:B------:R-:W-:Y:S05]  /*10460*/  BRA `(.L_x_127) ;  /* 0xffffffec00507947 */ /* 0x000fea000383ffff */
.L_x_87:
[----:B0-----:R0:W2:Y:S02]  /*10470*/  SYNCS.PHASECHK.TRANS64.TRYWAIT P1, [R5+URZ+0x2e860], R4 ;  /* 0x02e86004050075a7 */ /* 0x0010a4000802017f */
[----:B--2---:R-:W-:Y:S05]  /*10480*/  @!P1 NANOSLEEP.SYNCS 0x989680 ;  /* 0x009896800000995d */ /* 0x004fea0003900000 */
[----:B------:R-:W2:Y:S02]  /*10490*/  @!P1 SYNCS.PHASECHK.TRANS64 P1, [R5+URZ+0x2e860], R4 ;  /* 0x02e86004050095a7 */ /* 0x000ea4000802007f */
[----:B--2---:R-:W-:Y:S05]  /*104a0*/  @!P1 BRA `(.L_x_87) ;  /* 0xfffffffc00f09947 */ /* 0x004fea000383ffff */
[----:B------:R-:W-:Y:S05]  /*104b0*/  BRA `(.L_x_128) ;  /* 0xffffffec00507947 */ /* 0x000fea000383ffff */
.L_x_89:
[----:B--2---:R2:W3:Y:S02]  /*104c0*/  SYNCS.PHASECHK.TRANS64.TRYWAIT P1, [R3+URZ+0x2e860], R2 ;  /* 0x02e86002030075a7 */ /* 0x0044e4000802017f */
[----:B---3--:R-:W-:Y:S05]  /*104d0*/  @!P1 NANOSLEEP.SYNCS 0x989680 ;  /* 0x009896800000995d */ /* 0x008fea0003900000 */
[----:B------:R-:W3:Y:S02]  /*104e0*/  @!P1 SYNCS.PHASECHK.TRANS64 P1, [R3+URZ+0x2e860], R2 ;  /* 0x02e86002030095a7 */ /* 0x000ee4000802007f */
[----:B---3--:R-:W-:Y:S05]  /*104f0*/  @!P1 BRA `(.L_x_89) ;  /* 0xfffffffc00f09947 */ /* 0x008fea000383ffff */
[----:B------:R-:W-:Y:S05]  /*10500*/  BRA `(.L_x_129) ;  /* 0xffffffec00507947 */ /* 0x000fea000383ffff */
.L_x_91:
[----:B---3--:R3:W4:Y:S02]  /*10510*/  SYNCS.PHASECHK.TRANS64.TRYWAIT P0, [R5+URZ+0x2e880], R4 ;  /* 0x02e88004050075a7 */ /* 0x008724000800017f */
[----:B----4-:R-:W-:Y:S05]  /*10520*/  @!P0 NANOSLEEP.SYNCS 0x989680 ;  /* 0x009896800000895d */ /* 0x010fea0003900000 */
[----:B------:R-:W4:Y:S02]  /*10530*/  @!P0 SYNCS.PHASECHK.TRANS64 P0, [R5+URZ+0x2e880], R4 ;  /* 0x02e88004050085a7 */ /* 0x000f24000800007f */
[----:B----4-:R-:W-:Y:S05]  /*10540*/  @!P0 BRA `(.L_x_91) ;  /* 0xfffffffc00f08947 */ /* 0x010fea000383ffff */
[----:B------:R-:W-:Y:S05]  /*10550*/  BRA `(.L_x_92) ;  /* 0xffffffec004c7947 */ /* 0x000fea000383ffff */
.L_x_130:
[----:B------:R-:W-:-:S00]  /*10560*/  BRA `(.L_x_130) ;  /* 0xfffffffc00fc7947 */ /* 0x000fc0000383ffff */
[----:B------:R-:W-:-:S00]  /*10570*/  NOP ;  /* 0x0000000000007918 */ /* 0x000fc00000000000 */
        /* <DEDUP_REMOVED lines=8> */
.L_x_2834:


//--------------------- .text._ZN7cutlass13device_kernelIN5flash11enable_sm90INS1_16FlashAttnFwdSm90INS1_25CollectiveMainloopFwdSm90ILi2EN4cute5tupleIJNS5_1CILi1EEES8_S8_EEENS6_IJNS7_ILi128EEENS7_ILi224EEESA_EEELi128ENS_12float_e4m3_tEfNS_4arch4Sm90ELb0ELb0ELb0ELb1ELb0ELb0ELb0ELb1ELb1ELb1ELb1ELb0EEENS1_21CollectiveEpilogueFwdINS6_IJSA_SA_SB_EEES9_NS_10bfloat16_tESF_Li256ELb1ELb1ELb1ELb1EEENS1_36VarlenDynamicPersistentTileSchedulerILi128ELi224ELi256ELi128ELb1ELb1ELb1ELb0ELb1ELb1EEEEEEEEEvNT_6ParamsE --------------------------
	.section	.text._ZN7cutlass13device_kernelIN5flash11enable_sm90INS1_16FlashAttnFwdSm90INS1_25CollectiveMainloopFwdSm90ILi2EN4cute5tupleIJNS5_1CILi1EEES8_S8_EEENS6_IJNS7_ILi128EEENS7_ILi224EEESA_EEELi128ENS_12float_e4m3_tEfNS_4arch4Sm90ELb0ELb0ELb0ELb1ELb0ELb0ELb0ELb1ELb1ELb1ELb1ELb0EEENS1_21CollectiveEpilogueFwdINS6_IJSA_SA_SB_EEES9_NS_10bfloat16_tESF_Li256ELb1ELb1ELb1ELb1EEENS1_36VarlenDynamicPersistentTileSchedulerILi128ELi224ELi256ELi128ELb1ELb1ELb1ELb0ELb1ELb1EEEEEEEEEvNT_6ParamsE,"ax",@progbits
	.align	128
.text._ZN7cutlass13device_kernelIN5flash11enable_sm90INS1_16FlashAttnFwdSm90INS1_25CollectiveMainloopFwdSm90ILi2EN4cute5tupleIJNS5_1CILi1EEES8_S8_EEENS6_IJNS7_ILi128EEENS7_ILi224EEESA_EEELi128ENS_12float_e4m3_tEfNS_4arch4Sm90ELb0ELb0ELb0ELb1ELb0ELb0ELb0ELb1ELb1ELb1ELb1ELb0EEENS1_21CollectiveEpilogueFwdINS6_IJSA_SA_SB_EEES9_NS_10bfloat16_tESF_Li256ELb1ELb1ELb1ELb1EEENS1_36VarlenDynamicPersistentTileSchedulerILi128ELi224ELi256ELi128ELb1ELb1ELb1ELb0ELb1ELb1EEEEEEEEEvNT_6ParamsE:
        .type           _ZN7cutlass13device_kernelIN5flash11enable_sm90INS1_16FlashAttnFwdSm90INS1_25CollectiveMainloopFwdSm90ILi2EN4cute5tupleIJNS5_1CILi1EEES8_S8_EEENS6_IJNS7_ILi128EEENS7_ILi224EEESA_EEELi128ENS_12float_e4m3_tEfNS_4arch4Sm90ELb0ELb0ELb0ELb1ELb0ELb0ELb0ELb1ELb1ELb1ELb1ELb0EEENS1_21CollectiveEpilogueFwdINS6_IJSA_SA_SB_EEES9_NS_10bfloat16_tESF_Li256ELb1ELb1ELb1ELb1EEENS1_36VarlenDynamicPersistentTileSchedulerILi128ELi224ELi256ELi128ELb1ELb1ELb1ELb0ELb1ELb1EEEEEEEEEvNT_6ParamsE,@function
        .size           _ZN7cutlass13device_kernelIN5flash11enable_sm90INS1_16FlashAttnFwdSm90INS1_25CollectiveMainloopFwdSm90ILi2EN4cute5tupleIJNS5_1CILi1EEES8_S8_EEENS6_IJNS7_ILi128EEENS7_ILi224EEESA_EEELi128ENS_12float_e4m3_tEfNS_4arch4Sm90ELb0ELb0ELb0ELb1ELb0ELb0ELb0ELb1ELb1ELb1ELb1ELb0EEENS1_21CollectiveEpilogueFwdINS6_IJSA_SA_SB_EEES9_NS_10bfloat16_tESF_Li256ELb1ELb1ELb1ELb1EEENS1_36VarlenDynamicPersistentTileSchedulerILi128ELi224ELi256ELi128ELb1ELb1ELb1ELb0ELb1ELb1EEEEEEEEEvNT_6ParamsE,(.L_x_2835 - _ZN7cutlass13device_kernelIN5flash11enable_sm90INS1_16FlashAttnFwdSm90INS1_25CollectiveMainloopFwdSm90ILi2EN4cute5tupleIJNS5_1CILi1EEES8_S8_EEENS6_IJNS7_ILi128EEENS7_ILi224EEESA_EEELi128ENS_12float_e4m3_tEfNS_4arch4Sm90ELb0ELb0ELb0ELb1ELb0ELb0ELb0ELb1ELb1ELb1ELb1ELb0EEENS1_21CollectiveEpilogueFwdINS6_IJSA_SA_SB_EEES9_NS_10bfloat16_tESF_Li256ELb1ELb1ELb1ELb1EEENS1_36VarlenDynamicPersistentTileSchedulerILi128ELi224ELi256ELi128ELb1ELb1ELb1ELb0ELb1ELb1EEEEEEEEEvNT_6ParamsE)
        .other          _ZN7cutlass13device_kernelIN5flash11enable_sm90INS1_16FlashAttnFwdSm90INS1_25CollectiveMainloopFwdSm90ILi2EN4cute5tupleIJNS5_1CILi1EEES8_S8_EEENS6_IJNS7_ILi128EEENS7_ILi224EEESA_EEELi128ENS_12float_e4m3_tEfNS_4arch4Sm90ELb0ELb0ELb0ELb1ELb0ELb0ELb0ELb1ELb1ELb1ELb1ELb0EEENS1_21CollectiveEpilogueFwdINS6_IJSA_SA_SB_EEES9_NS_10bfloat16_tESF_Li256ELb1ELb1ELb1ELb1EEENS1_36VarlenDynamicPersistentTileSchedulerILi128ELi224ELi256ELi128ELb1ELb1ELb1ELb0ELb1ELb1EEEEEEEEEvNT_6ParamsE,@"STO_CUDA_ENTRY STV_DEFAULT"
_ZN7cutlass13device_kernelIN5flash11enable_sm90INS1_16FlashAttnFwdSm90INS1_25CollectiveMainloopFwdSm90ILi2EN4cute5tupleIJNS5_1CILi1EEES8_S8_EEENS6_IJNS7_ILi128EEENS7_ILi224EEESA_EEELi128ENS_12float_e4m3_tEfNS_4arch4Sm90ELb0ELb0ELb0ELb1ELb0ELb0ELb0ELb1ELb1ELb1ELb1ELb0EEENS1_21CollectiveEpilogueFwdINS6_IJSA_SA_SB_EEES9_NS_10bfloat16_tESF_Li256ELb1ELb1ELb1ELb1EEENS1_36VarlenDynamicPersistentTileSchedulerILi128ELi224ELi256ELi128ELb1ELb1ELb1ELb0ELb1ELb1EEEEEEEEEvNT_6ParamsE:
[----:B------:R-:W0:Y:S02]  /*0000*/  LDC R1, c[0x0][0x28] ;  /* 0x00000a00ff017b82 */ /* 0x000e240000000800 */
[----:B0-----:R-:W-:Y:S01]  /*0010*/  VIADD R1, R1, 0xffffffb8 ;  /* 0xffffffb801017836 */ /* 0x001fe20000000000 */
[----:B------:R-:W0:Y:S01]  /*0020*/  S2R R3, SR_TID.X ;  /* 0x0000000000037919 */ /* 0x000e220000002100 */
[----:B------:R-:W-:Y:S01]  /*0030*/  ELECT P0, URZ, PT ;  /* 0x00000000003f782f */ /* 0x000fe20003800000 */
[----:B------:R-:W-:Y:S01]  /*0040*/  BSSY B0, `(.L_x_131) ;  /* 0x000000e000007945 */ /* 0x000fe20003800000 */
[--C-:B0-----:R-:W-:Y:S02]  /*0050*/  SHF.R.U32.HI R0, RZ, 0x5, R3.reuse ;  /* 0x00000005ff007819 */ /* 0x101fe40000011603 */
[----:B------:R-:W-:-:S03]  /*0060*/  SHF.R.U32.HI R3, RZ, 0x7, R3 ;  /* 0x00000007ff037819 */ /* 0x000fc60000011603 */
        /* <DEDUP_REMOVED lines=11> */
.L_x_132:
[----:B------:R-:W-:Y:S05]  /*0120*/  BSYNC B0 ;  /* 0x0000000000007941 */ /* 0x000fea0003800000 */
.L_x_131:
[----:B------:R-:W-:Y:S01]  /*0130*/  VOTEU.ANY UP0, P0 ;  /* 0x00000000003f7886 */ /* 0x000fe20000000100 */
[----:B------:R-:W0:Y:S01]  /*0140*/  SHFL.IDX PT, R3, R3, RZ, 0x1f ;  /* 0x00001fff03037589 */ /* 0x000e2200000e0000 */
[----:B------:R-:W-:Y:S01]  /*0150*/  UMOV UR4, 0x80 ;  /* 0x0000008000047882 */ /* 0x000fe20000000000 */
[----:B------:R-:W-:Y:S01]  /*0160*/  UMOV UR7, 0x100 ;  /* 0x0000010000077882 */ /* 0x000fe20000000000 */
[----:B------:R-:W-:Y:S01]  /*0170*/  VOTEU.ANY UP1, P0 ;  /* 0x00000000003f7886 */ /* 0x000fe20000020100 */
[----:B------:R-:W1:Y:S01]  /*0180*/  @UP0 S2UR UR8, SR_CgaCtaId ;  /* 0x00000000000809c3 */ /* 0x000e620000008800 */
[----:B------:R-:W2:Y:S01]  /*0190*/  SHFL.IDX PT, R2, R0, RZ, 0x1f ;  /* 0x00001fff00027589 */ /* 0x000ea200000e0000 */
[----:B------:R-:W-:Y:S01]  /*01a0*/  @UP0 UMOV UR6, 0x400 ;  /* 0x0000040000060882 */ /* 0x000fe20000000000 */
[----:B------:R-:W-:-:S04]  /*01b0*/  @UP0 UIADD3 UR4, -UR4, 0x100000, URZ ;  /* 0x0010000004040890 */ /* 0x000fc8000fffe13f */
[----:B------:R-:W-:Y:S02]  /*01c0*/  @UP0 USHF.L.U32 UR5, UR4, 0xb, URZ ;  /* 0x0000000b04050899 */ /* 0x000fe4000800063f */
[----:B------:R-:W-:Y:S01]  /*01d0*/  @UP0 USHF.L.U32 UR4, UR4, 0x1, URZ ;  /* 0x0000000104040899 */ /* 0x000fe2000800063f */
[----:B------:R-:W-:Y:S01]  /*01e0*/  VOTEU.ANY UP2, P0 ;  /* 0x00000000003f7886 */ /* 0x000fe20000040100 */
[----:B0-----:R-:W-:Y:S01]  /*01f0*/  R2UR UR9, R3 ;  /* 0x00000000030972ca */ /* 0x001fe200000e0000 */
[----:B-1----:R-:W-:Y:S01]  /*0200*/  @UP0 ULEA UR8, UR8, UR6, 0x18 ;  /* 0x0000000608080291 */ /* 0x002fe2000f8ec03f */
[----:B--2---:R-:W-:Y:S01]  /*0210*/  ISETP.NE.AND P1, PT, R2, RZ, PT ;  /* 0x000000ff0200720c */ /* 0x004fe20003f25270 */
[----:B------:R-:W-:-:S04]  /*0220*/  @UP0 UIADD3 UR6, -UR7, 0x100000, URZ ;  /* 0x0010000007060890 */ /* 0x000fc8000fffe13f */
[----:B------:R-:W-:Y:S02]  /*0230*/  @UP0 USHF.L.U32 UR7, UR6, 0xb, URZ ;  /* 0x0000000b06070899 */ /* 0x000fe4000800063f */
[----:B------:R-:W-:-:S04]  /*0240*/  @UP0 USHF.L.U32 UR6, UR6, 0x1, URZ ;  /* 0x0000000106060899 */ /* 0x000fc8000800063f */
[----:B------:R-:W-:Y:S01]  /*0250*/  UISETP.NE.AND UP0, UPT, UR9, URZ, UPT ;  /* 0x0000003f0900728c */ /* 0x000fe2000bf05270 */
[----:B------:R-:W0:Y:S02]  /*0260*/  FENCE.VIEW.ASYNC.S ;  /* 0x00000000000073c6 */ /* 0x000e240000000000 */
[----:B0-----:R0:W1:Y:S05]  /*0270*/  @UP1 SYNCS.EXCH.64 URZ, [UR8+0x2e800], UR4 ;  /* 0x02e80004083f15b2 */ /* 0x00106a0008000100 */
[----:B------:R0:W2:Y:S01]  /*0280*/  @UP2 SYNCS.EXCH.64 URZ, [UR8+0x2e820], UR6 ;  /* 0x02e82006083f25b2 */ /* 0x0000a20008000100 */
        /* <DEDUP_REMOVED lines=17> */
[----:B------:R3:W0:Y:S02]  /*03a0*/  SYNCS.EXCH.64 URZ, [UR8+0x2e848], UR6 ;  /* 0x02e84806083f75b2 */ /* 0x0006240008000100 */
[----:B---3--:R-:W-:Y:S01]  /*03b0*/  NOP ;  /* 0x0000000000007918 */ /* 0x008fe20000000000 */
.L_x_133:
[----:B------:R-:W3:Y:S01]  /*03c0*/  SHFL.IDX PT, R2, R0, RZ, 0x1f ;  /* 0x00001fff00027589 */ /* 0x000ee200000e0000 */
[----:B------:R-:W-:Y:S01]  /*03d0*/  NOP ;  /* 0x0000000000007918 */ /* 0x000fe20000000000 */
[----:B---3--:R-:W-:-:S13]  /*03e0*/  ISETP.NE.AND P0, PT, R2, RZ, PT ;  /* 0x000000ff0200720c */ /* 0x008fda0003f05270 */
        /* <DEDUP_REMOVED lines=17> */
[----:B------:R3:W0:Y:S02]  /*0500*/  SYNCS.EXCH.64 URZ, [UR8+0x2e868], UR6 ;  /* 0x02e86806083f75b2 */ /* 0x0006240008000100 */
[----:B---3--:R-:W-:Y:S01]  /*0510*/  NOP ;  /* 0x0000000000007918 */ /* 0x008fe20000000000 */
.L_x_134:
[----:B------:R-:W3:Y:S01]  /*0520*/  SHFL.IDX PT, R2, R0, RZ, 0x1f ;  /* 0x00001fff00027589 */ /* 0x000ee200000e0000 */
[----:B------:R-:W-:Y:S01]  /*0530*/  NOP ;  /* 0x0000000000007918 */ /* 0x000fe20000000000 */
[----:B---3--:R-:W-:-:S13]  /*0540*/  ISETP.NE.AND P0, PT, R2, RZ, PT ;  /* 0x000000ff0200720c */ /* 0x008fda0003f05270 */
        /* <DEDUP_REMOVED lines=13> */
[----:B------:R3:W0:Y:S02]  /*0620*/  SYNCS.EXCH.64 URZ, [UR6+0x2e888], UR4 ;  /* 0x02e88804063f75b2 */ /* 0x0006240008000100 */
[----:B---3--:R-:W-:Y:S01]  /*0630*/  NOP ;  /* 0x0000000000007918 */ /* 0x008fe20000000000 */
.L_x_135:
        /* <DEDUP_REMOVED lines=22> */
.L_x_136:
        /* <DEDUP_REMOVED lines=22> */
.L_x_137:
[----:B------:R-:W-:Y:S01]  /*0900*/  PLOP3.LUT P0, PT, PT, PT, UP0, 0x80, 0x0 ;  /* 0x000000000000781c */ /* 0x000fe20003f0f008 */
[----:B------:R-:W-:Y:S01]  /*0910*/  UMOV UR38, 0x1 ;  /* 0x0000000100267882 */ /* 0x000fe20000000000 */
[----:B------:R-:W-:Y:S01]  /*0920*/  NOP ;  /* 0x0000000000007918 */ /* 0x000fe20000000000 */
[----:B------:R-:W-:Y:S01]  /*0930*/  USEL UR38, UR38, 0x2, !UP0 ;  /* 0x0000000226267887 */ /* 0x000fe2000c000000 */
[----:B------:R-:W-:Y:S01]  /*0940*/  ULDC.64 UR50, c[0x0][0x208] ;  /* 0x0000820000327ab9 */ /* 0x000fe20000000a00 */
[----:B012-4-:R-:W-:Y:S08]  /*0950*/  BAR.SYNC.DEFER_BLOCKING 0x0 ;  /* 0x0000000000007b1d */ /* 0x017ff00000010000 */
[----:B------:R-:W-:Y:S05]  /*0960*/  @!P0 BRA `(.L_x_138) ;  /* 0x000000d400248947 */ /* 0x000fea0003800000 */
.L_x_139:
[----:B------:R-:W-:-:S08]  /*0970*/  NOP ;  /* 0x0000000000007918 */ /* 0x000fd00000000000 */
[----:B------:R-:W0:Y:S02]  /*0980*/  USETMAXREG.TRY_ALLOC.CTAPOOL UP0, 0xf0 ;  /* 0x000000f0000079c8 */ /* 0x000e240008000600 */
[----:B0-----:R-:W-:-:S13]  /*0990*/  PLOP3.LUT P0, PT, PT, PT, UP0, 0x80, 0x0 ;  /* 0x000000000000781c */ /* 0x001fda0003f0f008 */
[----:B------:R-:W-:Y:S05]  /*09a0*/  @!P0 BRA `(.L_x_139) ;  /* 0xfffffffc00f08947 */ /* 0x000fea000383ffff */
[----:B------:R-:W0:Y:S01]  /*09b0*/  S2R R2, SR_TID.X ;  /* 0x0000000000027919 */ /* 0x000e220000002100 */
[----:B------:R-:W1:Y:S01]  /*09c0*/  S2UR UR5, SR_CgaCtaId ;  /* 0x00000000000579c3 */ /* 0x000e620000008800 */
[----:B------:R-:W-:-:S07]  /*09d0*/  UMOV UR4, 0x400 ;  /* 0x0000040000047882 */ /* 0x000fce0000000000 */
[----:B------:R-:W-:Y:S06]  /*09e0*/  BAR.ARV 0x8, 0x180 ;  /* 0x0206000000007b1d */ /* 0x000fec0000002000 */
[----:B-1----:R-:W-:Y:S01]  /*09f0*/  ULEA UR4, UR5, UR4, 0x18 ;  /* 0x0000000405047291 */ /* 0x002fe2000f8ec03f */
[----:B0-----:R-:W-:-:S04]  /*0a00*/  LOP3.LUT R0, R2, 0xffffff80, RZ, 0xc0, !PT ;  /* 0xffffff8002007812 */ /* 0x001fc800078ec0ff */
[----:B------:R-:W-:-:S13]  /*0a10*/  ISETP.NE.AND P0, PT, R0, 0x80, PT ;  /* 0x000000800000780c */ /* 0x000fda0003f05270 */
[----:B------:R-:W-:Y:S08]  /*0a20*/  @!P0 BAR.ARV 0x9, 0x100 ;  /* 0x0244000000008b1d */ /* 0x000ff00000002000 */
[----:B------:R-:W-:Y:S06]  /*0a30*/  BAR.SYNC.DEFER_BLOCKING 0x5, 0x180 ;  /* 0x0146000000007b1d */ /* 0x000fec0000010000 */
[----:B------:R-:W0:Y:S01]  /*0a40*/  LDS.128 R32, [UR4+0x2e8d0] ;  /* 0x02e8d004ff207984 */ /* 0x000e220008000c00 */
[----:B------:R-:W-:Y:S01]  /*0a50*/  ULDC UR4, c[0x0][0xc3c] ;  /* 0x00030f0000047ab9 */ /* 0x000fe20000000800 */
[----:B------:R-:W-:Y:S06]  /*0a60*/  BAR.ARV 0x4, 0x180 ;  /* 0x0106000000007b1d */ /* 0x000fec0000002000 */
[----:B0-----:R-:W-:-:S13]  /*0a70*/  ISETP.GE.AND P0, PT, R35, UR4, PT ;  /* 0x0000000423007c0c */ /* 0x001fda000bf06270 */
[----:B------:R-:W-:Y:S05]  /*0a80*/  @P0 EXIT ;  /* 0x000000000000094d */ /* 0x000fea0003800000 */
[----:B------:R-:W-:Y:S01]  /*0a90*/  VIADD R12, R2, 0xffffff80 ;  /* 0xffffff80020c7836 */ /* 0x000fe20000000000 */
[----:B------:R-:W-:Y:S01]  /*0aa0*/  R2UR UR5, R33 ;  /* 0x00000000210572ca */ /* 0x000fe200000e0000 */
[----:B------:R-:W-:Y:S01]  /*0ab0*/  ULOP3.LUT UR48, UR38, 0x1, URZ, 0xfc, !UPT ;  /* 0x0000000126307892 */ /* 0x000fe2000f8efc3f */
[----:B------:R-:W-:Y:S01]  /*0ac0*/  R2UR UR6, R34 ;  /* 0x00000000220672ca */ /* 0x000fe200000e0000 */
[----:B------:R-:W-:Y:S01]  /*0ad0*/  UMOV UR47, URZ ;  /* 0x0000003f002f7c82 */ /* 0x000fe20008000000 */
[----:B------:R-:W-:Y:S01]  /*0ae0*/  SHF.R.S32.HI R0, RZ, 0x1f, R12 ;  /* 0x0000001fff007819 */ /* 0x000fe2000001140c */
[----:B------:R-:W-:Y:S01]  /*0af0*/  UMOV UR46, URZ ;  /* 0x0000003f002e7c82 */ /* 0x000fe20008000000 */
[----:B------:R-:W-:Y:S02]  /*0b00*/  UMOV UR52, URZ ;  /* 0x0000003f00347c82 */ /* 0x000fe40008000000 */
[CC--:B------:R-:W-:Y:S02]  /*0b10*/  LEA.HI R2, R0.reuse, R12.reuse, RZ, 0x7 ;  /* 0x0000000c00027211 */ /* 0x0c0fe400078f38ff */
[----:B------:R-:W-:-:S02]  /*0b20*/  LEA.HI R4, R0, R12, RZ, 0x5 ;  /* 0x0000000c00047211 */ /* 0x000fc400078f28ff */
[----:B------:R-:W-:-:S03]  /*0b30*/  LOP3.LUT R3, R2, 0xffffff80, RZ, 0xc0, !PT ;  /* 0xffffff8002037812 */ /* 0x000fc600078ec0ff */
[----:B------:R-:W-:Y:S02]  /*0b40*/  IMAD.SHL.U32 R5, R4, 0x20, RZ ;  /* 0x0000002004057824 */ /* 0x000fe400078e00ff */
[----:B------:R-:W-:Y:S01]  /*0b50*/  IMAD.IADD R11, R12, 0x1, -R3 ;  /* 0x000000010c0b7824 */ /* 0x000fe200078e0a03 */
[----:B------:R-:W-:Y:S02]  /*0b60*/  LEA.HI R3, R0, R12, RZ, 0x4 ;  /* 0x0000000c00037211 */ /* 0x000fe400078f20ff */
[----:B------:R-:W-:Y:S02]  /*0b70*/  LOP3.LUT R5, R5, 0xfffffc00, RZ, 0xc0, !PT ;  /* 0xfffffc0005057812 */ /* 0x000fe400078ec0ff */
[C---:B------:R-:W-:Y:S02]  /*0b80*/  LOP3.LUT R4, R3.reuse, 0x3fffff0, RZ, 0xc0, !PT ;  /* 0x03fffff003047812 */ /* 0x040fe400078ec0ff */
[----:B------:R-:W-:Y:S02]  /*0b90*/  SHF.R.S32.HI R6, RZ, 0x4, R3 ;  /* 0x00000004ff067819 */ /* 0x000fe40000011403 */
[----:B------:R-:W-:Y:S01]  /*0ba0*/  SHF.R.S32.HI R7, RZ, 0x1f, R11 ;  /* 0x0000001fff077819 */ /* 0x000fe2000001140b */
[----:B------:R-:W-:Y:S01]  /*0bb0*/  IMAD.IADD R4, R12, 0x1, -R4 ;  /* 0x000000010c047824 */ /* 0x000fe200078e0a04 */
[----:B------:R-:W-:-:S02]  /*0bc0*/  LEA.HI R3, R3, R6, RZ, 0x1 ;  /* 0x0000000603037211 */ /* 0x000fc400078f08ff */
[----:B------:R-:W-:Y:S01]  /*0bd0*/  LEA.HI R8, R7, R11, RZ, 0x2 ;  /* 0x0000000b07087211 */ /* 0x000fe200078f10ff */
[----:B------:R-:W-:Y:S01]  /*0be0*/  IMAD R4, R4, 0x40, R5 ;  /* 0x0000004004047824 */ /* 0x000fe200078e0205 */
[----:B------:R-:W-:Y:S02]  /*0bf0*/  LOP3.LUT R3, R3, 0x1ffffffe, RZ, 0xc0, !PT ;  /* 0x1ffffffe03037812 */ /* 0x000fe400078ec0ff */
[-C--:B------:R-:W-:Y:S02]  /*0c00*/  LEA.HI R5, R0, R12.reuse, RZ, 0x2 ;  /* 0x0000000c00057211 */ /* 0x080fe400078f10ff */
[--C-:B------:R-:W-:Y:S01]  /*0c10*/  SHF.R.S32.HI R9, RZ, 0x2, R8.reuse ;  /* 0x00000002ff097819 */ /* 0x100fe20000011408 */
[----:B------:R-:W-:Y:S01]  /*0c20*/  IMAD.IADD R3, R6, 0x1, -R3 ;  /* 0x0000000106037824 */ /* 0x000fe200078e0a03 */
[----:B------:R-:W-:Y:S02]  /*0c30*/  LOP3.LUT R5, R5, 0xfffffffc, RZ, 0xc0, !PT ;  /* 0xfffffffc05057812 */ /* 0x000fe400078ec0ff */
[----:B------:R-:W-:Y:S01]  /*0c40*/  SHF.R.S32.HI R10, RZ, 0x1f, R8 ;  /* 0x0000001fff0a7819 */ /* 0x000fe20000011408 */
[----:B------:R-:W-:Y:S01]  /*0c50*/  IMAD R3, R3, 0x8, R4 ;  /* 0x0000000803037824 */ /* 0x000fe200078e0204 */
[----:B------:R-:W-:Y:S01]  /*0c60*/  LEA.HI R0, R0, R12, RZ, 0x3 ;  /* 0x0000000c00007211 */ /* 0x000fe200078f18ff */
[----:B------:R-:W-:Y:S01]  /*0c70*/  IMAD.IADD R5, R12, 0x1, -R5 ;  /* 0x000000010c057824 */ /* 0x000fe200078e0a05 */
[----:B------:R-:W-:-:S02]  /*0c80*/  LEA.HI R10, R10, R9, RZ, 0x3 ;  /* 0x000000090a0a7211 */ /* 0x000fc400078f18ff */
[----:B------:R-:W-:Y:S01]  /*0c90*/  SHF.R.S32.HI R6, RZ, 0x7, R2 ;  /* 0x00000007ff067819 */ /* 0x000fe20000011402 */
[----:B------:R0:W-:Y:S01]  /*0ca0*/  STL [R1+0x44], R3 ;  /* 0x0000440301007387 */ /* 0x0001e20000100800 */
[----:B------:R-:W-:Y:S02]  /*0cb0*/  LOP3.LUT R18, R0, 0xfffffff8, RZ, 0xc0, !PT ;  /* 0xfffffff800127812 */ /* 0x000fe400078ec0ff */
[----:B------:R-:W-:Y:S02]  /*0cc0*/  LOP3.LUT R10, R10, 0xfffffff8, RZ, 0xc0, !PT ;  /* 0xfffffff80a0a7812 */ /* 0x000fe400078ec0ff */
[----:B------:R-:W-:Y:S01]  /*0cd0*/  LEA.HI R7, R7, R11, RZ, 0x5 ;  /* 0x0000000b07077211 */ /* 0x000fe200078f28ff */
[----:B------:R-:W-:Y:S01]  /*0ce0*/  IMAD.IADD R18, R12, 0x1, -R18 ;  /* 0x000000010c127824 */ /* 0x000fe200078e0a12 */
[----:B------:R-:W-:Y:S01]  /*0cf0*/  LEA.HI R2, R2, R6, RZ, 0x1 ;  /* 0x0000000602027211 */ /* 0x000fe200078f08ff */
[----:B------:R-:W-:Y:S01]  /*0d00*/  IMAD.IADD R10, R9, 0x1, -R10 ;  /* 0x00000001090a7824 */ /* 0x000fe200078e0a0a */
[----:B------:R-:W-:Y:S01]  /*0d10*/  LOP3.LUT R8, R8, 0x7ffffffc, RZ, 0xc0, !PT ;  /* 0x7ffffffc08087812 */ /* 0x000fe200078ec0ff */
[----:B------:R-:W-:Y:S01]  /*0d20*/  IMAD.SHL.U32 R16, R18, 0x8, RZ ;  /* 0x0000000812107824 */ /* 0x000fe200078e00ff */
[----:B0-----:R-:W-:-:S02]  /*0d30*/  LEA.HI R3, R5, R5, RZ, 0x1 ;  /* 0x0000000505037211 */ /* 0x001fc400078f08ff */
[----:B------:R-:W-:Y:S01]  /*0d40*/  SHF.R.S32.HI R7, RZ, 0x5, R7 ;  /* 0x00000005ff077819 */ /* 0x000fe20000011407 */
[----:B------:R-:W-:Y:S01]  /*0d50*/  IMAD.IADD R8, R11, 0x1, -R8 ;  /* 0x000000010b087824 */ /* 0x000fe200078e0a08 */
[----:B------:R-:W-:Y:S01]  /*0d60*/  LOP3.LUT R2, R2, 0x3fffffe, RZ, 0xc0, !PT ;  /* 0x03fffffe02027812 */ /* 0x000fe200078ec0ff */
[----:B------:R-:W-:Y:S01]  /*0d70*/  VIADD R17, R16, 0x40 ;  /* 0x0000004010117836 */ /* 0x000fe20000000000 */
[----:B------:R-:W-:Y:S01]  /*0d80*/  LOP3.LUT R4, R3, 0x1ffffffe, RZ, 0xc0, !PT ;  /* 0x1ffffffe03047812 */ /* 0x000fe200078ec0ff */
[----:B------:R-:W-:Y:S01]  /*0d90*/  IMAD R7, R7, 0x10, R10 ;  /* 0x0000001007077824 */ /* 0x000fe200078e020a */
[----:B------:R-:W-:Y:S01]  /*0da0*/  SHF.R.S32.HI R3, RZ, 0x1f, R16 ;  /* 0x0000001fff037819 */ /* 0x000fe20000011410 */
[----:B------:R-:W-:Y:S01]  /*0db0*/  IMAD.IADD R2, R6, 0x1, -R2 ;  /* 0x0000000106027824 */ /* 0x000fe200078e0a02 */
[----:B------:R-:W-:Y:S01]  /*0dc0*/  SHF.R.S32.HI R6, RZ, 0x3, R0 ;  /* 0x00000003ff067819 */ /* 0x000fe20000011400 */
[----:B------:R-:W-:Y:S01]  /*0dd0*/  IMAD.IADD R4, R5, 0x1, -R4 ;  /* 0x0000000105047824 */ /* 0x000fe200078e0a04 */
[----:B------:R-:W-:Y:S01]  /*0de0*/  SHF.R.S32.HI R0, RZ, 0x1f, R17 ;  /* 0x0000001fff007819 */ /* 0x000fe20000011411 */
[----:B------:R-:W-:-:S02]  /*0df0*/  IMAD.SHL.U32 R5, R8, 0x2, RZ ;  /* 0x0000000208057824 */ /* 0x000fc400078e00ff */
[----:B------:R-:W-:Y:S02]  /*0e00*/  IMAD R2, R2, 0x40, R7 ;  /* 0x0000004002027824 */ /* 0x000fe400078e0207 */
[C---:B------:R-:W-:Y:S02]  /*0e10*/  VIADD R3, R5.reuse, 0x8 ;  /* 0x0000000805037836 */ /* 0x040fe40000000000 */
[C---:B------:R-:W-:Y:S01]  /*0e20*/  VIADD R0, R5.reuse, 0x10 ;  /* 0x0000001005007836 */ /* 0x040fe20000000000 */
[----:B------:R-:W-:Y:S01]  /*0e30*/  STL [R1+0x3c], R2 ;  /* 0x00003c0201007387 */ /* 0x000fe20000100800 */
[C---:B------:R-:W-:Y:S01]  /*0e40*/  VIADD R236, R5.reuse, 0x20 ;  /* 0x0000002005ec7836 */ /* 0x040fe20000000000 */
[----:B------:R-:W-:Y:S01]  /*0e50*/  SHF.R.S32.HI R6, RZ, 0x1f, R3 ;  /* 0x0000001fff067819 */ /* 0x000fe20000011403 */
[C---:B------:R-:W-:Y:S01]  /*0e60*/  VIADD R233, R5.reuse, 0x38 ;  /* 0x0000003805e97836 */ /* 0x040fe20000000000 */
[----:B------:R-:W-:Y:S01]  /*0e70*/  STL [R1+0x8], R5 ;  /* 0x0000080501007387 */ /* 0x000fe20000100800 */
[----:B------:R-:W-:-:S02]  /*0e80*/  VIADD R230, R5, 0x50 ;  /* 0x0000005005e67836 */ /* 0x000fc40000000000 */
[C---:B------:R-:W-:Y:S01]  /*0e90*/  VIADD R237, R5.reuse, 0x18 ;  /* 0x0000001805ed7836 */ /* 0x040fe20000000000 */
[----:B------:R0:W-:Y:S01]  /*0ea0*/  STL [R1+0x4], R3 ;  /* 0x0000040301007387 */ /* 0x0001e20000100800 */
[C---:B------:R-:W-:Y:S02]  /*0eb0*/  VIADD R235, R5.reuse, 0x28 ;  /* 0x0000002805eb7836 */ /* 0x040fe40000000000 */
[C---:B------:R-:W-:Y:S01]  /*0ec0*/  VIADD R234, R5.reuse, 0x30 ;  /* 0x0000003005ea7836 */ /* 0x040fe20000000000 */
[----:B------:R1:W-:Y:S01]  /*0ed0*/  STL [R1], R0 ;  /* 0x0000000001007387 */ /* 0x0003e20000100800 */
[C---:B------:R-:W-:Y:S02]  /*0ee0*/  VIADD R232, R5.reuse, 0x40 ;  /* 0x0000004005e87836 */ /* 0x040fe40000000000 */
[C---:B------:R-:W-:Y:S01]  /*0ef0*/  VIADD R231, R5.reuse, 0x48 ;  /* 0x0000004805e77836 */ /* 0x040fe20000000000 */
[----:B------:R-:W-:Y:S01]  /*0f00*/  STL [R1+0x38], R6 ;  /* 0x0000380601007387 */ /* 0x000fe20000100800 */
[C---:B------:R-:W-:Y:S01]  /*0f10*/  VIADD R229, R5.reuse, 0x58 ;  /* 0x0000005805e57836 */ /* 0x040fe20000000000 */
[----:B0-----:R-:W-:Y:S01]  /*0f20*/  SHF.R.S32.HI R3, RZ, 0x1f, R237 ;  /* 0x0000001fff037819 */ /* 0x001fe200000114ed */
[C---:B------:R-:W-:Y:S01]  /*0f30*/  VIADD R228, R5.reuse, 0x60 ;  /* 0x0000006005e47836 */ /* 0x040fe20000000000 */
[----:B------:R-:W-:Y:S01]  /*0f40*/  SHF.R.S32.HI R3, RZ, 0x1f, R234 ;  /* 0x0000001fff037819 */ /* 0x000fe200000114ea */
[C---:B------:R-:W-:Y:S01]  /*0f50*/  VIADD R23, R5.reuse, 0x68 ;  /* 0x0000006805177836 */ /* 0x040fe20000000000 */
[----:B------:R-:W-:Y:S01]  /*0f60*/  SHF.R.S32.HI R3, RZ, 0x1f, R231 ;  /* 0x0000001fff037819 */ /* 0x000fe200000114e7 */
[C---:B------:R-:W-:Y:S01]  /*0f70*/  VIADD R22, R5.reuse, 0x70 ;  /* 0x0000007005167836 */ /* 0x040fe20000000000 */
[----:B------:R-:W-:Y:S01]  /*0f80*/  SHF.R.S32.HI R3, RZ, 0x1f, R228 ;  /* 0x0000001fff037819 */ /* 0x000fe200000114e4 */
[----:B------:R-:W-:Y:S01]  /*0f90*/  VIADD R19, R5, 0x78 ;  /* 0x0000007805137836 */ /* 0x000fe20000000000 */
[----:B------:R-:W-:-:S02]  /*0fa0*/  SHF.R.S32.HI R5, RZ, 0x1f, R0 ;  /* 0x0000001fff057819 */ /* 0x000fc40000011400 */
[----:B-1----:R-:W-:Y:S02]  /*0fb0*/  SHF.R.S32.HI R0, RZ, 0x1f, R236 ;  /* 0x0000001fff007819 */ /* 0x002fe400000114ec */
[----:B------:R-:W-:Y:S01]  /*0fc0*/  SHF.R.S32.HI R0, RZ, 0x1f, R233 ;  /* 0x0000001fff007819 */ /* 0x000fe200000114e9 */
[----:B------:R0:W-:Y:S01]  /*0fd0*/  STL [R1+0x34], R5 ;  /* 0x0000340501007387 */ /* 0x0001e20000100800 */
[----:B------:R-:W-:Y:S02]  /*0fe0*/  SHF.R.S32.HI R0, RZ, 0x1f, R230 ;  /* 0x0000001fff007819 */ /* 0x000fe400000114e6 */
[----:B------:R-:W-:Y:S01]  /*0ff0*/  SHF.R.S32.HI R0, RZ, 0x1f, R23 ;  /* 0x0000001fff007819 */ /* 0x000fe20000011417 */
[----:B------:R-:W-:Y:S01]  /*1000*/  IMAD R0, R4, 0x8, R2 ;  /* 0x0000000804007824 */ /* 0x000fe200078e0202 */
[----:B------:R-:W-:-:S04]  /*1010*/  SHF.R.S32.HI R3, RZ, 0x1f, R19 ;  /* 0x0000001fff037819 */ /* 0x000fc80000011413 */
[----:B------:R1:W-:Y:S01]  /*1020*/  STL [R1+0x40], R0 ;  /* 0x0000400001007387 */ /* 0x0003e20000100800 */
[----:B0-----:R-:W-:Y:S02]  /*1030*/  SHF.R.S32.HI R5, RZ, 0x1f, R235 ;  /* 0x0000001fff057819 */ /* 0x001fe400000114eb */
[----:B------:R-:W-:Y:S02]  /*1040*/  SHF.R.S32.HI R5, RZ, 0x1f, R232 ;  /* 0x0000001fff057819 */ /* 0x000fe400000114e8 */
[----:B------:R-:W-:Y:S02]  /*1050*/  SHF.R.S32.HI R5, RZ, 0x1f, R229 ;  /* 0x0000001fff057819 */ /* 0x000fe400000114e5 */
[----:B------:R-:W-:-:S07]  /*1060*/  SHF.R.S32.HI R5, RZ, 0x1f, R22 ;  /* 0x0000001fff057819 */ /* 0x000fce0000011416 */
.L_x_187:
[----:B0-23--:R-:W0:Y:S01]  /*1070*/  LDC.64 R2, c[0x0][0xc88] ;  /* 0x00032200ff027b82 */ /* 0x00de220000000a00 */
[----:B------:R-:W-:Y:S01]  /*1080*/  ULDC.64 UR14, c[0x0][0x998] ;  /* 0x00026600000e7ab9 */ /* 0x000fe20000000a00 */
[----:B------:R-:W-:Y:S01]  /*1090*/  ULDC.64 UR12, c[0x0][0x990] ;  /* 0x00026400000c7ab9 */ /* 0x000fe20000000a00 */
[----:B------:R-:W-:Y:S01]  /*10a0*/  ULDC.64 UR8, c[0x0][0xa28] ;  /* 0x00028a0000087ab9 */ /* 0x000fe20000000a00 */
[----:B------:R-:W-:Y:S01]  /*10b0*/  ULDC.64 UR10, c[0x0][0xa20] ;  /* 0x00028800000a7ab9 */ /* 0x000fe20000000a00 */
[----:B------:R-:W-:Y:S01]  /*10c0*/  ULOP3.LUT UR42, UR6, 0xffff, URZ, 0xc0, !UPT ;  /* 0x0000ffff062a7892 */ /* 0x000fe2000f8ec03f */
[----:B------:R-:W-:Y:S01]  /*10d0*/  ULDC UR4, c[0x0][0x424] ;  /* 0x0001090000047ab9 */ /* 0x000fe20000000800 */
[----:B0-----:R-:W-:-:S06]  /*10e0*/  IMAD.WIDE R2, R35, 0x4, R2 ;  /* 0x0000000423027825 */ /* 0x001fcc00078e0202 */
[----:B------:R-:W2:Y:S01]  /*10f0*/  LDG.E R2, desc[UR50][R2.64] ;  /* 0x0000003202027981 */ /* 0x000ea2000c1e1900 */
[----:B------:R-:W-:Y:S01]  /*1100*/  ISETP.NE.U32.AND P1, PT, RZ, UR14, PT ;  /* 0x0000000eff007c0c */ /* 0x000fe2000bf25070 */
[----:B------:R-:W-:Y:S01]  /*1110*/  UISETP.NE.U32.AND UP0, UPT, UR8, URZ, UPT ;  /* 0x0000003f0800728c */ /* 0x000fe2000bf05070 */
[----:B------:R-:W-:Y:S01]  /*1120*/  ISETP.NE.U32.AND P0, PT, RZ, UR12, PT ;  /* 0x0000000cff007c0c */ /* 0x000fe2000bf05070 */
[----:B------:R-:W-:Y:S01]  /*1130*/  UISETP.NE.U32.AND UP1, UPT, UR10, URZ, UPT ;  /* 0x0000003f0a00728c */ /* 0x000fe2000bf25070 */
[----:B------:R-:W-:Y:S01]  /*1140*/  ISETP.NE.AND.EX P1, PT, RZ, UR15, PT, P1 ;  /* 0x0000000fff007c0c */ /* 0x000fe2000bf25310 */
[----:B------:R-:W-:Y:S01]  /*1150*/  UISETP.NE.AND.EX UP0, UPT, UR9, URZ, UPT, UP0 ;  /* 0x0000003f0900728c */ /* 0x000fe2000bf05300 */
[----:B------:R-:W-:Y:S01]  /*1160*/  ISETP.NE.AND.EX P0, PT, RZ, UR13, PT, P0 ;  /* 0x0000000dff007c0c */ /* 0x000fe2000bf05300 */
[----:B------:R-:W-:-:S04]  /*1170*/  UISETP.NE.AND.EX UP1, UPT, UR11, URZ, UPT, UP1 ;  /* 0x0000003f0b00728c */ /* 0x000fc8000bf25310 */
[----:B------:R-:W-:Y:S02]  /*1180*/  PLOP3.LUT P4, PT, PT, PT, UP0, 0x80, 0x0 ;  /* 0x000000000000781c */ /* 0x000fe40003f8f008 */
[----:B------:R-:W-:-:S04]  /*1190*/  PLOP3.LUT P5, PT, PT, PT, UP1, 0x80, 0x0 ;  /* 0x000000000000781c */ /* 0x000fc80003faf018 */
[----:B------:R-:W0:Y:S08]  /*11a0*/  @P1 LDC.64 R8, c[0x0][0x9b8] ;  /* 0x00026e00ff081b82 */ /* 0x000e300000000a00 */
[----:B-1----:R-:W1:Y:S08]  /*11b0*/  @P0 LDC.64 R6, c[0x0][0x9a8] ;  /* 0x00026a00ff060b82 */ /* 0x002e700000000a00 */
[----:B------:R-:W3:Y:S08]  /*11c0*/  @P0 LDC.64 R14, c[0x0][0x9b0] ;  /* 0x00026c00ff0e0b82 */ /* 0x000ef00000000a00 */
[----:B----4-:R-:W4:Y:S01]  /*11d0*/  @P1 LDC.64 R20, c[0x0][0x9c0] ;  /* 0x00027000ff141b82 */ /* 0x010f220000000a00 */
[----:B--2---:R-:W-:-:S13]  /*11e0*/  R2UR UR36, R2 ;  /* 0x00000000022472ca */ /* 0x004fda00000e0000 */
[----:B------:R-:W-:Y:S02]  /*11f0*/  USHF.R.S32.HI UR37, URZ, 0x1f, UR36 ;  /* 0x0000001f3f257899 */ /* 0x000fe40008011424 */
[----:B0-----:R-:W-:Y:S01]  /*1200*/  @P1 IMAD.WIDE.U32 R4, R8, UR36, RZ ;  /* 0x0000002408041c25 */ /* 0x001fe2000f8e00ff */
[----:B------:R-:W-:-:S03]  /*1210*/  @UP0 ULEA UR8, UP2, UR36, UR8, 0x2 ;  /* 0x0000000824080291 */ /* 0x000fc6000f84103f */
[----:B------:R-:W-:Y:S01]  /*1220*/  @P1 IMAD R2, R8, UR37, RZ ;  /* 0x0000002508021c24 */ /* 0x000fe2000f8e02ff */
[----:B------:R-:W-:Y:S02]  /*1230*/  @UP0 ULEA.HI.X UR9, UR36, UR9, UR37, 0x2, UP2 ;  /* 0x0000000924090291 */ /* 0x000fe400090f1425 */
[C---:B-1---5:R-:W-:Y:S01]  /*1240*/  @P0 IMAD R0, R6.reuse, UR37, RZ ;  /* 0x0000002506000c24 */ /* 0x062fe2000f8e02ff */
[----:B------:R-:W-:Y:S02]  /*1250*/  @UP1 ULEA UR10, UP0, UR36, UR10, 0x2 ;  /* 0x0000000a240a1291 */ /* 0x000fe4000f80103f */
[----:B------:R-:W-:Y:S02]  /*1260*/  @P1 IMAD R9, R9, UR36, R2 ;  /* 0x0000002409091c24 */ /* 0x000fe4000f8e0202 */
[----:B------:R-:W-:Y:S01]  /*1270*/  @P0 IMAD R7, R7, UR36, R0 ;  /* 0x0000002407070c24 */ /* 0x000fe2000f8e0200 */
[----:B------:R-:W-:Y:S02]  /*1280*/  @UP1 ULEA.HI.X UR11, UR36, UR11, UR37, 0x2, UP0 ;  /* 0x0000000b240b1291 */ /* 0x000fe400080f1425 */
[----:B------:R-:W-:-:S04]  /*1290*/  @P0 IMAD.WIDE.U32 R2, R6, UR36, RZ ;  /* 0x0000002406020c25 */ /* 0x000fc8000f8e00ff */
[----:B------:R-:W-:Y:S02]  /*12a0*/  @P0 IMAD.IADD R3, R3, 0x1, R7 ;  /* 0x0000000103030824 */ /* 0x000fe400078e0207 */
[----:B------:R-:W-:Y:S02]  /*12b0*/  @P1 IMAD.IADD R5, R5, 0x1, R9 ;  /* 0x0000000105051824 */ /* 0x000fe400078e0209 */
[----:B---3--:R-:W-:-:S04]  /*12c0*/  @P0 IMAD.WIDE.U32 R2, R14, UR42, R2 ;  /* 0x0000002a0e020c25 */ /* 0x008fc8000f8e0002 */
[----:B----4-:R-:W-:-:S04]  /*12d0*/  @P1 IMAD.WIDE.U32 R6, R20, UR42, R4 ;  /* 0x0000002a14061c25 */ /* 0x010fc8000f8e0004 */
[----:B------:R-:W-:Y:S02]  /*12e0*/  IMAD.U32 R10, RZ, RZ, UR8 ;  /* 0x00000008ff0a7e24 */ /* 0x000fe4000f8e00ff */
[----:B------:R-:W-:Y:S02]  /*12f0*/  IMAD.U32 R12, RZ, RZ, UR10 ;  /* 0x0000000aff0c7e24 */ /* 0x000fe4000f8e00ff */
[----:B------:R-:W-:Y:S02]  /*1300*/  IMAD.U32 R11, RZ, RZ, UR9 ;  /* 0x00000009ff0b7e24 */ /* 0x000fe4000f8e00ff */
[----:B------:R-:W-:Y:S02]  /*1310*/  IMAD.U32 R13, RZ, RZ, UR11 ;  /* 0x0000000bff0d7e24 */ /* 0x000fe4000f8e00ff */
[----:B------:R-:W-:Y:S01]  /*1320*/  @P0 IMAD R5, R15, UR42, R3 ;  /* 0x0000002a0f050c24 */ /* 0x000fe2000f8e0203 */
[----:B------:R-:W-:Y:S01]  /*1330*/  @P0 LEA R4, P2, R2, UR12, 0x2 ;  /* 0x0000000c02040c11 */ /* 0x000fe2000f8410ff */
[----:B------:R-:W-:Y:S01]  /*1340*/  @P1 IMAD R3, R21, UR42, R7 ;  /* 0x0000002a15031c24 */ /* 0x000fe2000f8e0207 */
[----:B------:R-:W-:Y:S01]  /*1350*/  @P1 LEA R8, P3, R6, UR14, 0x2 ;  /* 0x0000000e06081c11 */ /* 0x000fe2000f8610ff */
[----:B------:R-:W2:Y:S01]  /*1360*/  @P4 LDG.E R10, desc[UR50][R10.64] ;  /* 0x000000320a0a4981 */ /* 0x000ea2000c1e1900 */
[----:B------:R-:W-:Y:S01]  /*1370*/  IMAD.MOV.U32 R7, RZ, RZ, 0x3f800000 ;  /* 0x3f800000ff077424 */ /* 0x000fe200078e00ff */
[----:B------:R-:W-:Y:S01]  /*1380*/  @P0 LEA.HI.X R5, R2, UR13, R5, 0x2, P2 ;  /* 0x0000000d02050c11 */ /* 0x000fe200090f1405 */
[----:B------:R-:W-:Y:S01]  /*1390*/  IMAD.MOV.U32 R0, RZ, RZ, 0x3f800000 ;  /* 0x3f800000ff007424 */ /* 0x000fe200078e00ff */
[----:B------:R-:W3:Y:S01]  /*13a0*/  @P5 LDG.E R12, desc[UR50][R12.64] ;  /* 0x000000320c0c5981 */ /* 0x000ee2000c1e1900 */
[----:B------:R-:W-:Y:S01]  /*13b0*/  @P1 LEA.HI.X R9, R6, UR15, R3, 0x2, P3 ;  /* 0x0000000f06091c11 */ /* 0x000fe200098f1403 */
[----:B------:R-:W-:-:S02]  /*13c0*/  ULDC.64 UR8, c[0x0][0x418] ;  /* 0x0001060000087ab9 */ /* 0x000fc40000000a00 */
[----:B------:R0:W5:Y:S04]  /*13d0*/  @P0 LDG.E R7, desc[UR50][R4.64] ;  /* 0x0000003204070981 */ /* 0x000168000c1e1900 */
[----:B------:R0:W5:Y:S01]  /*13e0*/  @P1 LDG.E R0, desc[UR50][R8.64] ;  /* 0x0000003208001981 */ /* 0x000162000c1e1900 */
[----:B------:R-:W-:Y:S01]  /*13f0*/  UISETP.NE.U32.AND UP0, UPT, UR8, URZ, UPT ;  /* 0x0000003f0800728c */ /* 0x000fe2000bf05070 */
[----:B------:R-:W-:Y:S01]  /*1400*/  UMOV UR43, UR5 ;  /* 0x00000005002b7c82 */ /* 0x000fe20008000000 */
[----:B------:R-:W-:Y:S02]  /*1410*/  ULDC UR5, c[0x0][0x2f0] ;  /* 0x0000bc0000057ab9 */ /* 0x000fe40000000800 */
[----:B------:R-:W-:Y:S01]  /*1420*/  UISETP.NE.AND.EX UP0, UPT, UR9, URZ, UPT, UP0 ;  /* 0x0000003f0900728c */ /* 0x000fe2000bf05300 */
[----:B------:R-:W-:Y:S01]  /*1430*/  UMOV UR53, URZ ;  /* 0x0000003f00357c82 */ /* 0x000fe20008000000 */
[----:B------:R-:W-:-:S02]  /*1440*/  ULOP3.LUT UR8, UR6, 0xff0000, URZ, 0xc0, !UPT ;  /* 0x00ff000006087892 */ /* 0x000fc4000f8ec03f */
[----:B------:R-:W-:Y:S02]  /*1450*/  USEL UR4, UR4, 0x1, UP0 ;  /* 0x0000000104047887 */ /* 0x000fe40008000000 */
[----:B------:R-:W-:Y:S02]  /*1460*/  ULOP3.LUT UR6, UR6, 0xff000000, URZ, 0xc0, !UPT ;  /* 0xff00000006067892 */ /* 0x000fe4000f8ec03f */
[----:B------:R-:W-:Y:S01]  /*1470*/  UIMAD UR4, UR4, UR5, URZ ;  /* 0x00000005040472a4 */ /* 0x000fe2000f8e023f */
[----:B--2---:R-:W-:-:S06]  /*1480*/  @P4 R2UR UR53, R10 ;  /* 0x000000000a3542ca */ /* 0x004fcc00000e0000 */
[----:B---3--:R-:W-:Y:S01]  /*1490*/  @P5 R2UR UR4, R12 ;  /* 0x000000000c0452ca */ /* 0x008fe200000e0000 */
[----:B0-----:R-:W-:-:S14]  /*14a0*/  @P5 BRA `(.L_x_140) ;  /* 0x0000000000345947 */ /* 0x001fdc0003800000 */
[----:B------:R-:W-:Y:S02]  /*14b0*/  ULDC.64 UR10, c[0x0][0xa08] ;  /* 0x00028200000a7ab9 */ /* 0x000fe40000000a00 */
[----:B------:R-:W-:-:S04]  /*14c0*/  ISETP.NE.U32.AND P0, PT, RZ, UR10, PT ;  /* 0x0000000aff007c0c */ /* 0x000fc8000bf05070 */
[----:B------:R-:W-:-:S13]  /*14d0*/  ISETP.NE.AND.EX P0, PT, RZ, UR11, PT, P0 ;  /* 0x0000000bff007c0c */ /* 0x000fda000bf05300 */
[----:B------:R-:W-:Y:S05]  /*14e0*/  @!P0 BRA `(.L_x_140) ;  /* 0x0000000000248947 */ /* 0x000fea0003800000 */
[----:B------:R-:W-:Y:S02]  /*14f0*/  ULDC.64 UR4, c[0x0][0xa08] ;  /* 0x0002820000047ab9 */ /* 0x000fe40000000a00 */
[----:B------:R-:W-:-:S06]  /*1500*/  UIMAD.WIDE UR4, UR36, 0x4, UR4 ;  /* 0x00000004240478a5 */ /* 0x000fcc000f8e0204 */
[----:B------:R-:W-:Y:S02]  /*1510*/  IMAD.U32 R2, RZ, RZ, UR4 ;  /* 0x00000004ff027e24 */ /* 0x000fe4000f8e00ff */
[----:B------:R-:W-:-:S05]  /*1520*/  IMAD.U32 R3, RZ, RZ, UR5 ;  /* 0x00000005ff037e24 */ /* 0x000fca000f8e00ff */
[----:B------:R-:W2:Y:S04]  /*1530*/  LDG.E R5, desc[UR50][R2.64] ;  /* 0x0000003202057981 */ /* 0x000ea8000c1e1900 */
[----:B------:R-:W3:Y:S01]  /*1540*/  LDG.E R4, desc[UR50][R2.64+0x4] ;  /* 0x0000043202047981 */ /* 0x000ee2000c1e1900 */
[----:B--2---:R-:W-:Y:S02]  /*1550*/  R2UR UR4, R5 ;  /* 0x00000000050472ca */ /* 0x004fe400000e0000 */
[----:B---3--:R-:W-:-:S13]  /*1560*/  R2UR UR5, R4 ;  /* 0x00000000040572ca */ /* 0x008fda00000e0000 */
[----:B------:R-:W-:-:S12]  /*1570*/  UIADD3 UR4, -UR4, UR5, URZ ;  /* 0x0000000504047290 */ /* 0x000fd8000fffe13f */
.L_x_140:
[----:B------:R-:W-:Y:S01]  /*1580*/  UIADD3 UR53, -UR53, UR4, URZ ;  /* 0x0000000435357290 */ /* 0x000fe2000fffe13f */
[----:B-----5:R-:W-:Y:S01]  /*1590*/  FMUL.FTZ R0, R7, R0 ;  /* 0x0000000007007220 */ /* 0x020fe20000410000 */
[----:B------:R-:W-:Y:S02]  /*15a0*/  USHF.R.U32.HI UR9, URZ, 0x8, UR6 ;  /* 0x000000083f097899 */ /* 0x000fe40008011606 */
[----:B------:R-:W-:Y:S02]  /*15b0*/  UISETP.GE.AND UP0, UPT, UR53, 0x1, UPT ;  /* 0x000000013500788c */ /* 0x000fe4000bf06270 */
[----:B------:R-:W-:Y:S01]  /*15c0*/  UIADD3 UR5, UR53, 0xdf, URZ ;  /* 0x000000df35057890 */ /* 0x000fe2000fffe03f */
[----:B------:R-:W-:Y:S01]  /*15d0*/  UMOV UR4, URZ ;  /* 0x0000003f00047c82 */ /* 0x000fe20008000000 */
[----:B------:R-:W-:Y:S02]  /*15e0*/  ULEA.HI UR8, UR8, UR9, URZ, 0x10 ;  /* 0x0000000908087291 */ /* 0x000fe4000f8f803f */
[----:B------:R-:W-:Y:S01]  /*15f0*/  PLOP3.LUT P0, PT, PT, PT, UP0, 0x80, 0x0 ;  /* 0x000000000000781c */ /* 0x000fe20003f0f008 */
[----:B------:R-:W-:Y:S01]  /*1600*/  UIMAD.WIDE UR6, UR5, -0x6db6db6d, UR4 ;  /* 0x92492493050678a5 */ /* 0x000fe2000f8e0204 */
[----:B------:R-:W-:Y:S01]  /*1610*/  ULDC UR11, c[0x0][0x988] ;  /* 0x00026200000b7ab9 */ /* 0x000fe20000000800 */
[----:B------:R-:W-:-:S02]  /*1620*/  ULOP3.LUT UR39, UR8, 0xff, URZ, 0xc0, !UPT ;  /* 0x000000ff08277892 */ /* 0x000fc4000f8ec03f */
[----:B------:R-:W-:Y:S02]  /*1630*/  USHF.R.U32.HI UR5, URZ, 0x1f, UR7 ;  /* 0x0000001f3f057899 */ /* 0x000fe40008011607 */
[----:B------:R-:W-:Y:S02]  /*1640*/  USHF.R.U32.HI UR45, URZ, 0x10, UR8 ;  /* 0x000000103f2d7899 */ /* 0x000fe40008011608 */
[----:B------:R-:W-:-:S04]  /*1650*/  ULEA.HI.SX32 UR9, UR7, UR5, 0x19 ;  /* 0x0000000507097291 */ /* 0x000fc8000f8fca3f */
[----:B------:R-:W-:Y:S08]  /*1660*/  @!P0 BRA `(.L_x_141) ;  /* 0x0000000000908947 */ /* 0x000ff00003800000 */
[----:B------:R-:W-:Y:S01]  /*1670*/  UISETP.NE.AND UP0, UPT, UR45, URZ, UPT ;  /* 0x0000003f2d00728c */ /* 0x000fe2000bf05270 */
[----:B------:R-:W-:-:S03]  /*1680*/  ULDC UR4, c[0x0][0x9f0] ;  /* 0x00027c0000047ab9 */ /* 0x000fc60000000800 */
[----:B------:R-:W-:-:S03]  /*1690*/  USEL UR10, UR45, UR4, UP0 ;  /* 0x000000042d0a7287 */ /* 0x000fc60008000000 */
[----:B------:R-:W-:Y:S01]  /*16a0*/  UMOV UR4, URZ ;  /* 0x0000003f00047c82 */ /* 0x000fe20008000000 */
[----:B------:R-:W-:Y:S02]  /*16b0*/  UIADD3 UR6, UR9, -0x1, UR10 ;  /* 0xffffffff09067890 */ /* 0x000fe4000fffe00a */
[----:B------:R-:W-:-:S04]  /*16c0*/  IMAD.U32 R4, RZ, RZ, UR10 ;  /* 0x0000000aff047e24 */ /* 0x000fc8000f8e00ff */
[----:B------:R-:W-:Y:S01]  /*16d0*/  IMAD.U32 R5, RZ, RZ, UR6 ;  /* 0x00000006ff057e24 */ /* 0x000fe2000f8e00ff */
[-C--:B------:R-:W-:Y:S01]  /*16e0*/  IABS R2, R4.reuse ;  /* 0x0000000400027213 */ /* 0x080fe20000000000 */
[----:B------:R-:W-:Y:S01]  /*16f0*/  ULOP3.LUT UR6, UR6, UR10, URZ, 0x3c, !UPT ;  /* 0x0000000a06067292 */ /* 0x000fe2000f8e3c3f */
[----:B------:R-:W-:Y:S02]  /*1700*/  IABS R6, R4 ;  /* 0x0000000400067213 */ /* 0x000fe40000000000 */
[----:B------:R-:W-:Y:S02]  /*1710*/  R2UR UR12, R2 ;  /* 0x00000000020c72ca */ /* 0x000fe400000e0000 */
[----:B------:R-:W-:-:S05]  /*1720*/  IABS R5, R5 ;  /* 0x0000000500057213 */ /* 0x000fca0000000000 */
[----:B------:R-:W-:-:S05]  /*1730*/  IMAD.MOV.U32 R4, RZ, RZ, R5 ;  /* 0x000000ffff047224 */ /* 0x000fca00078e0005 */
[----:B------:R-:W-:Y:S01]  /*1740*/  R2UR UR8, R4 ;  /* 0x00000000040872ca */ /* 0x000fe200000e0000 */
[----:B------:R-:W0:Y:S08]  /*1750*/  I2F.RP R2, UR12 ;  /* 0x0000000c00027d06 */ /* 0x000e300008209400 */
[----:B0-----:R-:W0:Y:S02]  /*1760*/  MUFU.RCP R2, R2 ;  /* 0x0000000200027308 */ /* 0x001e240000001000 */
[----:B0-----:R-:W-:-:S02]  /*1770*/  VIADD R3, R2, 0xffffffe ;  /* 0x0ffffffe02037836 */ /* 0x001fc40000000000 */
[----:B------:R-:W-:-:S04]  /*1780*/  IMAD.MOV R2, RZ, RZ, -R6 ;  /* 0x000000ffff027224 */ /* 0x000fc800078e0a06 */
[----:B------:R-:W0:Y:S02]  /*1790*/  F2I.FTZ.U32.TRUNC.NTZ R3, R3 ;  /* 0x0000000300037305 */ /* 0x000e24000021f000 */
[----:B0-----:R-:W-:-:S13]  /*17a0*/  R2UR UR5, R3 ;  /* 0x00000000030572ca */ /* 0x001fda00000e0000 */
[----:B------:R-:W-:-:S04]  /*17b0*/  UIADD3 UR7, URZ, -UR5, URZ ;  /* 0x800000053f077290 */ /* 0x000fc8000fffe03f */
[----:B------:R-:W-:-:S04]  /*17c0*/  UIMAD UR7, UR7, UR12, URZ ;  /* 0x0000000c070772a4 */ /* 0x000fc8000f8e023f */
[----:B------:R-:W-:-:S03]  /*17d0*/  UIMAD.WIDE.U32 UR4, UR5, UR7, UR4 ;  /* 0x00000007050472a5 */ /* 0x000fc6000f8e0004 */
[----:B------:R-:W-:Y:S01]  /*17e0*/  R2UR UR7, R2 ;  /* 0x00000000020772ca */ /* 0x000fe200000e0000 */
[----:B------:R-:W-:-:S12]  /*17f0*/  UIMAD.WIDE.U32 UR4, UR5, UR8, URZ ;  /* 0x00000008050472a5 */ /* 0x000fd8000f8e003f */
[----:B------:R-:W-:-:S04]  /*1800*/  UIMAD UR4, UR5, UR7, UR8 ;  /* 0x00000007050472a4 */ /* 0x000fc8000f8e0208 */
[----:B------:R-:W-:-:S11]  /*1810*/  UISETP.GT.U32.AND UP1, UPT, UR12, UR4, UPT ;  /* 0x000000040c00728c */ /* 0x000fd6000bf24070 */
[----:B------:R-:W-:Y:S02]  /*1820*/  @!UP1 UIADD3 UR4, UR4, -UR12, URZ ;  /* 0x8000000c04049290 */ /* 0x000fe4000fffe03f */
[----:B------:R-:W-:Y:S02]  /*1830*/  @!UP1 UIADD3 UR5, UR5, 0x1, URZ ;  /* 0x0000000105059890 */ /* 0x000fe4000fffe03f */
[----:B------:R-:W-:Y:S02]  /*1840*/  UISETP.GE.U32.AND UP0, UPT, UR4, UR12, UPT ;  /* 0x0000000c0400728c */ /* 0x000fe4000bf06070 */
[----:B------:R-:W-:-:S09]  /*1850*/  UISETP.GE.AND UP1, UPT, UR6, URZ, UPT ;  /* 0x0000003f0600728c */ /* 0x000fd2000bf26270 */
[----:B------:R-:W-:Y:S02]  /*1860*/  @UP0 UIADD3 UR5, UR5, 0x1, URZ ;  /* 0x0000000105050890 */ /* 0x000fe4000fffe03f */
[----:B------:R-:W-:-:S05]  /*1870*/  UISETP.NE.AND UP0, UPT, UR10, URZ, UPT ;  /* 0x0000003f0a00728c */ /* 0x000fca000bf05270 */
[----:B------:R-:W-:Y:S02]  /*1880*/  UMOV UR4, UR5 ;  /* 0x0000000500047c82 */ /* 0x000fe40008000000 */
[----:B------:R-:W-:-:S04]  /*1890*/  @!UP1 UIADD3 UR4, -UR4, URZ, URZ ;  /* 0x0000003f04049290 */ /* 0x000fc8000fffe13f */
[----:B------:R-:W-:-:S12]  /*18a0*/  @!UP0 ULOP3.LUT UR4, URZ, UR10, URZ, 0x33, !UPT ;  /* 0x0000000a3f048292 */ /* 0x000fd8000f8e333f */
.L_x_141:
[----:B------:R-:W-:Y:S01]  /*18b0*/  UIMAD UR40, UR39, UR4, URZ ;  /* 0x00000004272872a4 */ /* 0x000fe2000f8e023f */
[----:B------:R-:W-:Y:S02]  /*18c0*/  IMAD.U32 R2, RZ, RZ, UR9 ;  /* 0x00000009ff027e24 */ /* 0x000fe4000f8e00ff */
[----:B------:R-:W-:Y:S01]  /*18d0*/  FMUL.FTZ R0, R0, UR11 ;  /* 0x0000000b00007c20 */ /* 0x000fe20008410000 */
[----:B------:R-:W-:Y:S01]  /*18e0*/  IMAD.U32 R3, RZ, RZ, UR4 ;  /* 0x00000004ff037e24 */ /* 0x000fe2000f8e00ff */
[----:B------:R-:W-:Y:S02]  /*18f0*/  PLOP3.LUT P0, PT, PT, PT, PT, 0x80, 0x0 ;  /* 0x000000000000781c */ /* 0x000fe40003f0f070 */
[----:B------:R-:W-:Y:S02]  /*1900*/  CS2R R6, SRZ ;  /* 0x0000000000067805 */ /* 0x000fe4000001ff00 */
[----:B------:R-:W-:Y:S02]  /*1910*/  CS2R R44, SRZ ;  /* 0x00000000002c7805 */ /* 0x000fe4000001ff00 */
[----:B------:R-:W-:Y:S01]  /*1920*/  R2UR UR41, R0 ;  /* 0x00000000002972ca */ /* 0x000fe200000e0000 */
[----:B------:R-:W-:Y:S01]  /*1930*/  IMAD.MOV.U32 R0, RZ, RZ, RZ ;  /* 0x000000ffff007224 */ /* 0x000fe200078e00ff */
[----:B------:R-:W-:Y:S01]  /*1940*/  VIADDMNMX R2, R3, UR40, R2, PT ;  /* 0x0000002803027c46 */ /* 0x000fe2000b800102 */
[----:B------:R-:W-:Y:S01]  /*1950*/  IMAD.MOV.U32 R3, RZ, RZ, RZ ;  /* 0x000000ffff037224 */ /* 0x000fe200078e00ff */
[----:B------:R-:W-:-:S02]  /*1960*/  CS2R R8, SRZ ;  /* 0x0000000000087805 */ /* 0x000fc4000001ff00 */
[----:B------:R-:W-:Y:S02]  /*1970*/  CS2R R10, SRZ ;  /* 0x00000000000a7805 */ /* 0x000fe4000001ff00 */
[----:B------:R-:W-:Y:S02]  /*1980*/  R2UR UR49, R2 ;  /* 0x00000000023172ca */ /* 0x000fe400000e0000 */
[----:B------:R-:W-:Y:S02]  /*1990*/  CS2R R28, SRZ ;  /* 0x00000000001c7805 */ /* 0x000fe4000001ff00 */
[----:B------:R-:W-:Y:S01]  /*19a0*/  CS2R R12, SRZ ;  /* 0x00000000000c7805 */ /* 0x000fe2000001ff00 */
[----:B------:R-:W-:Y:S01]  /*19b0*/  IMAD.MOV.U32 R47, RZ, RZ, RZ ;  /* 0x000000ffff2f7224 */ /* 0x000fe200078e00ff */
        /* <DEDUP_REMOVED lines=9> */
[----:B------:R-:W-:Y:S01]  /*1a50*/  UISETP.GT.AND UP0, UPT, UR49, UR40, UPT ;  /* 0x000000283100728c */ /* 0x000fe2000bf04270 */
[----:B------:R-:W-:Y:S02]  /*1a60*/  CS2R R50, SRZ ;  /* 0x0000000000327805 */ /* 0x000fe4000001ff00 */
[----:B------:R-:W-:Y:S01]  /*1a70*/  CS2R R60, SRZ ;  /* 0x00000000003c7805 */ /* 0x000fe2000001ff00 */
[----:B------:R-:W-:Y:S01]  /*1a80*/  IMAD.MOV.U32 R90, RZ, RZ, RZ ;  /* 0x000000ffff5a7224 */ /* 0x000fe200078e00ff */
[----:B------:R-:W-:Y:S02]  /*1a90*/  CS2R R62, SRZ ;  /* 0x00000000003e7805 */ /* 0x000fe4000001ff00 */
[----:B------:R-:W-:Y:S02]  /*1aa0*/  CS2R R58, SRZ ;  /* 0x00000000003a7805 */ /* 0x000fe4000001ff00 */
[----:B------:R-:W-:-:S02]  /*1ab0*/  PLOP3.LUT P1, PT, PT, PT, UP0, 0x80, 0x0 ;  /* 0x000000000000781c */ /* 0x000fc40003f2f008 */
        /* <DEDUP_REMOVED lines=11> */
[----:B------:R-:W-:Y:S01]  /*1b70*/  CS2R R82, SRZ ;  /* 0x0000000000527805 */ /* 0x000fe2000001ff00 */
[----:B------:R-:W-:Y:S06]  /*1b80*/  @!P1 BRA `(.L_x_142) ;  /* 0x0000008400189947 */ /* 0x000fec0003800000 */
[----:B------:R-:W0:Y:S01]  /*1b90*/  S2R R4, SR_TID.X ;  /* 0x0000000000047919 */ /* 0x000e220000002100 */
[----:B------:R-:W1:Y:S01]  /*1ba0*/  S2UR UR6, SR_CgaCtaId ;  /* 0x00000000000679c3 */ /* 0x000e620000008800 */
[----:B------:R-:W-:Y:S02]  /*1bb0*/  UMOV UR5, 0x400 ;  /* 0x0000040000057882 */ /* 0x000fe40000000000 */
[----:B-1----:R-:W-:-:S04]  /*1bc0*/  ULEA UR5, UR6, UR5, 0x18 ;  /* 0x0000000506057291 */ /* 0x002fc8000f8ec03f */
[----:B------:R-:W-:Y:S01]  /*1bd0*/  UIADD3 UR5, UR5, 0x1c400, URZ ;  /* 0x0001c40005057890 */ /* 0x000fe2000fffe03f */
[----:B0-----:R-:W-:-:S03]  /*1be0*/  VIADD R5, R4, 0xffffff80 ;  /* 0xffffff8004057836 */ /* 0x001fc60000000000 */
[----:B------:R-:W-:Y:S02]  /*1bf0*/  ULOP3.LUT UP0, URZ, UR5, 0x9f, URZ, 0xc0, !UPT ;  /* 0x0000009f053f7892 */ /* 0x000fe4000f80c03f */
[----:B------:R-:W-:-:S04]  /*1c00*/  SHF.R.S32.HI R4, RZ, 0x1f, R5 ;  /* 0x0000001fff047819 */ /* 0x000fc80000011405 */
[----:B------:R-:W-:Y:S02]  /*1c10*/  PLOP3.LUT P0, PT, PT, PT, UP0, 0x80, 0x0 ;  /* 0x000000000000781c */ /* 0x000fe40003f0f008 */
[----:B------:R-:W-:-:S04]  /*1c20*/  LEA.HI R4, R4, R5, RZ, 0x7 ;  /* 0x0000000504047211 */ /* 0x000fc800078f38ff */
[----:B------:R-:W-:-:S05]  /*1c30*/  SHF.R.S32.HI R4, RZ, 0x7, R4 ;  /* 0x00000007ff047819 */ /* 0x000fca0000011404 */
[----:B------:R-:W0:Y:S02]  /*1c40*/  SHFL.IDX PT, R0, R4, RZ, 0x1f ;  /* 0x00001fff04007589 */ /* 0x000e2400000e0000 */
[----:B0-----:R-:W-:-:S13]  /*1c50*/  R2UR UR44, R0 ;  /* 0x00000000002c72ca */ /* 0x001fda00000e0000 */
        /* <DEDUP_REMOVED lines=23> */
.L_x_143:
[----:B------:R-:W0:Y:S01]  /*1dd0*/  S2UR UR5, SR_CgaCtaId ;  /* 0x00000000000579c3 */ /* 0x000e220000008800 */
[----:B------:R-:W-:Y:S01]  /*1de0*/  ULEA.HI UR4, UR47, UR47, URZ, 0x1 ;  /* 0x0000002f2f047291 */ /* 0x000fe2000f8f083f */
[----:B------:R-:W-:-:S03]  /*1df0*/  MOV R3, 0x400 ;  /* 0x0000040000037802 */ /* 0x000fc60000000f00 */
[----:B------:R-:W-:-:S04]  /*1e00*/  ULOP3.LUT UR4, UR4, 0xfffffffe, URZ, 0xc0, !UPT ;  /* 0xfffffffe04047892 */ /* 0x000fc8000f8ec03f */
[----:B------:R-:W-:-:S06]  /*1e10*/  UIADD3 UR4, UR47, -UR4, URZ ;  /* 0x800000042f047290 */ /* 0x000fcc000fffe03f */
[----:B------:R-:W-:Y:S02]  /*1e20*/  IMAD.U32 R4, RZ, RZ, UR4 ;  /* 0x00000004ff047e24 */ /* 0x000fe4000f8e00ff */
[----:B0-----:R-:W-:-:S05]  /*1e30*/  IMAD.U32 R2, RZ, RZ, UR5 ;  /* 0x00000005ff027e24 */ /* 0x001fca000f8e00ff */
[----:B------:R-:W-:Y:S02]  /*1e40*/  LEA R0, R2, R3, 0x18 ;  /* 0x0000000302007211 */ /* 0x000fe400078ec0ff */
[----:B------:R-:W-:Y:S01]  /*1e50*/  SHF.L.U32 R3, R4, 0x1f, RZ ;  /* 0x0000001f04037819 */ /* 0x000fe200000006ff */
[----:B------:R-:W-:-:S03]  /*1e60*/  IMAD.U32 R4, RZ, RZ, UR48 ;  /* 0x00000030ff047e24 */ /* 0x000fc6000f8e00ff */
[----:B------:R-:W0:Y:S02]  /*1e70*/  SYNCS.PHASECHK.TRANS64.TRYWAIT P1, [R0+URZ+0x2e800], R3 ;  /* 0x02e80003000075a7 */ /* 0x000e24000802017f */
[----:B------:R-:W-:Y:S01]  /*1e80*/  ISETP.NE.AND P0, PT, R4, 0x3, PT ;  /* 0x000000030400780c */ /* 0x000fe20003f05270 */
[----:B0-----:R-:W-:-:S12]  /*1e90*/  @!P1 BRA `(.L_x_144) ;  /* 0x0000011800909947 */ /* 0x001fd80003800000 */
.L_x_278:
[----:B------:R-:W-:Y:S05]  /*1ea0*/  @!P0 BRA `(.L_x_145) ;  /* 0x0000000000048947 */ /* 0x000fea0003800000 */
[----:B------:R-:W-:Y:S01]  /*1eb0*/  BPT.TRAP 0x1 ;  /* 0x000000040000795c */ /* 0x000fe20000300000 */
.L_x_145:
[----:B------:R-:W-:Y:S02]  /*1ec0*/  IMAD.U32 R6, RZ, RZ, UR46 ;  /* 0x0000002eff067e24 */ /* 0x000fe4000f8e00ff */
[----:B------:R-:W-:-:S03]  /*1ed0*/  IMAD.U32 R7, RZ, RZ, UR52 ;  /* 0x00000034ff077e24 */ /* 0x000fc6000f8e00ff */
[----:B------:R-:W-:Y:S01]  /*1ee0*/  SHF.L.U32 R6, R6, 0x1f, RZ ;  /* 0x0000001f06067819 */ /* 0x000fe200000006ff */
[----:B------:R-:W-:-:S04]  /*1ef0*/  IMAD R7, R7, 0x8, R0 ;  /* 0x0000000807077824 */ /* 0x000fc800078e0200 */
[----:B------:R1:W2:Y:S01]  /*1f00*/  SYNCS.PHASECHK.TRANS64.TRYWAIT P2, [R7+URZ+0x2e830], R6 ;  /* 0x02e83006070075a7 */ /* 0x0002a2000804017f */
[----:B------:R-:W-:Y:S05]  /*1f10*/  @!P0 BRA `(.L_x_146) ;  /* 0x0000000000048947 */ /* 0x000fea0003800000 */
[----:B------:R-:W-:Y:S01]  /*1f20*/  BPT.TRAP 0x1 ;  /* 0x000000040000795c */ /* 0x000fe20000300000 */
.L_x_146:
[----:B0-----:R-:W0:Y:S01]  /*1f30*/  S2R R3, SR_TID.X ;  /* 0x0000000000037919 */ /* 0x001e220000002100 */
[----:B------:R-:W-:-:S05]  /*1f40*/  VIADD R4, R0, 0x20400 ;  /* 0x0002040000047836 */ /* 0x000fca0000000000 */
[----:B------:R-:W-:-:S04]  /*1f50*/  SHF.R.U32.HI R4, RZ, 0x4, R4 ;  /* 0x00000004ff047819 */ /* 0x000fc80000011604 */
[----:B------:R-:W-:Y:S02]  /*1f60*/  LOP3.LUT R4, R4, 0x3fff, RZ, 0xc0, !PT ;  /* 0x00003fff04047812 */ /* 0x000fe400078ec0ff */
[----:B0-----:R-:W-:Y:S01]  /*1f70*/  LOP3.LUT P1, R3, R3, 0x7f, RZ, 0xc0, !PT ;  /* 0x0000007f03037812 */ /* 0x001fe2000782c0ff */
[----:B--2---:R-:W-:-:S12]  /*1f80*/  @P2 BRA `(.L_x_147) ;  /* 0x0000000000082947 */ /* 0x004fd80003800000 */
[----:B------:R-:W0:Y:S02]  /*1f90*/  SYNCS.PHASECHK.TRANS64.TRYWAIT P2, [R7+URZ+0x2e830], R6 ;  /* 0x02e83006070075a7 */ /* 0x000e24000804017f */
[----:B0-----:R-:W-:Y:S05]  /*1fa0*/  @!P2 BRA `(.L_x_148) ;  /* 0x000001180060a947 */ /* 0x001fea0003800000 */
.L_x_147:
[----:B------:R-:W-:Y:S05]  /*1fb0*/  WARPSYNC.ALL ;  /* 0x0000000000007948 */ /* 0x000fea0003800000 */
[----:B------:R-:W-:Y:S01]  /*1fc0*/  IMAD.MOV.U32 R25, RZ, RZ, RZ ;  /* 0x000000ffff197224 */ /* 0x000fe200078e00ff */
[----:B------:R-:W-:-:S04]  /*1fd0*/  LOP3.LUT R4, R4, 0x10000, RZ, 0xfc, !PT ;  /* 0x0001000004047812 */ /* 0x000fc800078efcff */
[----:B------:R-:W-:Y:S01]  /*1fe0*/  R2UR UR20, R4 ;  /* 0x00000000041472ca */ /* 0x000fe200000e0000 */
[----:B------:R-:W-:Y:S01]  /*1ff0*/  ULOP3.LUT UR12, UR54, 0x10000, URZ, 0xfc, !UPT ;  /* 0x00010000360c7892 */ /* 0x000fe2000f8efc3f */
[----:B------:R-:W-:Y:S01]  /*2000*/  WARPGROUP.ARRIVE ;  /* 0x00000000000079c5 */ /* 0x000fe20000000000 */
[----:B------:R-:W-:Y:S01]  /*2010*/  UMOV UR17, 0x40000040 ;  /* 0x4000004000117882 */ /* 0x000fe20000000000 */
[----:B------:R-:W-:Y:S01]  /*2020*/  UMOV UR19, 0x40000040 ;  /* 0x4000004000137882 */ /* 0x000fe20000000000 */
[----:B------:R-:W2:Y:S01]  /*2030*/  LDL R10, [R1+0x8] ;  /* 0x00000800010a7983 */ /* 0x000ea20000100800 */
[----:B------:R-:W-:Y:S01]  /*2040*/  UIADD3 UR7, UR12, 0x2, URZ ;  /* 0x000000020c077890 */ /* 0x000fe2000fffe03f */
[----:B01----:R-:W-:Y:S01]  /*2050*/  IMAD.U32 R6, RZ, RZ, UR53 ;  /* 0x00000035ff067e24 */ /* 0x003fe2000f8e00ff */
[----:B------:R-:W-:Y:S01]  /*2060*/  UMOV UR16, UR12 ;  /* 0x0000000c00107c82 */ /* 0x000fe20008000000 */
[----:B------:R-:W-:Y:S01]  /*2070*/  UIADD3 UR11, UR12, 0x4, URZ ;  /* 0x000000040c0b7890 */ /* 0x000fe2000fffe03f */
[----:B------:R-:W-:Y:S01]  /*2080*/  IMAD.U32 R5, RZ, RZ, UR49 ;  /* 0x00000031ff057e24 */ /* 0x000fe2000f8e00ff */
[----:B------:R-:W-:Y:S01]  /*2090*/  UIADD3 UR14, UR12, 0x6, URZ ;  /* 0x000000060c0e7890 */ /* 0x000fe2000fffe03f */
[----:B------:R-:W-:Y:S01]  /*20a0*/  P2R R8, PR, RZ, 0x2 ;  /* 0x00000002ff087803 */ /* 0x000fe20000000000 */
[----:B------:R-:W-:Y:S01]  /*20b0*/  UIMAD UR20, UR52, 0x700, UR20 ;  /* 0x00000700341478a4 */ /* 0x000fe2000f8e0214 */
[----:B------:R-:W-:Y:S01]  /*20c0*/  P2R R9, PR, RZ, 0x1 ;  /* 0x00000001ff097803 */ /* 0x000fe20000000000 */
[----:B------:R-:W-:Y:S01]  /*20d0*/  UMOV UR15, 0x40000040 ;  /* 0x40000040000f7882 */ /* 0x000fe20000000000 */
[----:B------:R-:W-:-:S02]  /*20e0*/  UIADD3 UR49, UR49, -0x2, URZ ;  /* 0xfffffffe31317890 */ /* 0x000fc4000fffe03f */
[----:B------:R-:W-:Y:S02]  /*20f0*/  UIADD3 UR4, UR20, 0x300, URZ ;  /* 0x0000030014047890 */ /* 0x000fe4000fffe03f */
[----:B------:R-:W-:Y:S01]  /*2100*/  UMOV UR18, UR20 ;  /* 0x0000001400127c82 */ /* 0x000fe20008000000 */
[----:B------:R-:W-:Y:S01]  /*2110*/  UIADD3 UR5, UR20, 0x400, URZ ;  /* 0x0000040014057890 */ /* 0x000fe2000fffe03f */
[----:B------:R-:W-:Y:S01]  /*2120*/  QGMMA.64x32x32.F32.E4M3.E4M3 R124, gdesc[UR16], RZ, !UPT, gsb0 ;  /* 0x00600000107c79f3 */ /* 0x000fe2000c0008ff */
[----:B------:R-:W-:Y:S01]  /*2130*/  UIADD3 UR18, UR20, 0x100, URZ ;  /* 0x0000010014127890 */ /* 0x000fe2000fffe03f */
[----:B------:R-:W-:Y:S01]  /*2140*/  UMOV UR19, 0x40000040 ;  /* 0x4000004000137882 */ /* 0x000fe20000000000 */
[----:B------:R-:W-:Y:S02]  /*2150*/  UIADD3 UR6, UR20, 0x500, URZ ;  /* 0x0000050014067890 */ /* 0x000fe4000fffe03f */
[----:B------:R-:W-:Y:S02]  /*2160*/  UIADD3 UR8, UR20, 0x2, URZ ;  /* 0x0000000214087890 */ /* 0x000fe4000fffe03f */
[----:B------:R-:W-:-:S02]  /*2170*/  UIADD3 UR9, UR20, 0x402, URZ ;  /* 0x0000040214097890 */ /* 0x000fc4000fffe03f */
[----:B------:R-:W-:Y:S02]  /*2180*/  UIADD3 UR10, UR20, 0x502, URZ ;  /* 0x00000502140a7890 */ /* 0x000fe4000fffe03f */
[----:B------:R-:W-:Y:S02]  /*2190*/  UIADD3 UR13, UR20, 0x4, URZ ;  /* 0x00000004140d7890 */ /* 0x000fe4000fffe03f */
[----:B------:R-:W-:Y:S02]  /*21a0*/  UIADD3 UR12, UR20, 0x504, URZ ;  /* 0x00000504140c7890 */ /* 0x000fe4000fffe03f */
[----:B------:R-:W-:Y:S01]  /*21b0*/  UISETP.GE.AND UP0, UPT, UR49, UR40, UPT ;  /* 0x000000283100728c */ /* 0x000fe2000bf06270 */
        /* <DEDUP_REMOVED lines=8> */
[----:B------:R-:W-:Y:S01]  /*2240*/  UMOV UR18, UR4 ;  /* 0x0000000400127c82 */ /* 0x000fe20008000000 */
[----:B------:R-:W-:Y:S01]  /*2250*/  UMOV UR19, 0x40000040 ;  /* 0x4000004000137882 */ /* 0x000fe20000000000 */
[----:B------:R-:W-:Y:S01]  /*2260*/  UIADD3 UR4, UR20, 0x600, URZ ;  /* 0x0000060014047890 */ /* 0x000fe2000fffe03f */
[----:B------:R-:W-:Y:S02]  /*2270*/  WARPGROUP.DEPBAR.LE gsb0, 0x0 ;  /* 0x00008000000079c5 */ /* 0x000fe40000010000 */
[----:B------:R-:W-:-:S06]  /*2280*/  WARPGROUP.ARRIVE ;  /* 0x00000000000079c5 */ /* 0x000fcc0000000000 */
[----:B------:R-:W-:Y:S01]  /*2290*/  QGMMA.64x32x32.F32.E4M3.E4M3 R76, gdesc[UR16], RZ, !UPT, gsb0 ;  /* 0x00600000104c79f3 */ /* 0x000fe2000c0008ff */
[----:B------:R-:W-:Y:S01]  /*22a0*/  UMOV UR18, UR5 ;  /* 0x0000000500127c82 */ /* 0x000fe20008000000 */
[----:B------:R-:W-:Y:S01]  /*22b0*/  UMOV UR19, 0x40000040 ;  /* 0x4000004000137882 */ /* 0x000fe20000000000 */
[----:B------:R-:W-:Y:S01]  /*22c0*/  UMOV UR5, 0x40000040 ;  /* 0x4000004000057882 */ /* 0x000fe20000000000 */
[----:B------:R-:W-:Y:S02]  /*22d0*/  WARPGROUP.DEPBAR.LE gsb0, 0x0 ;  /* 0x00008000000079c5 */ /* 0x000fe40000010000 */
[----:B------:R-:W-:-:S06]  /*22e0*/  WARPGROUP.ARRIVE ;  /* 0x00000000000079c5 */ /* 0x000fcc0000000000 */
[----:B------:R-:W-:Y:S01]  /*22f0*/  QGMMA.64x32x32.F32.E4M3.E4M3 R60, gdesc[UR16], RZ, !UPT, gsb0 ;  /* 0x00600000103c79f3 */ /* 0x000fe2000c0008ff */
[----:B------:R-:W-:Y:S01]  /*2300*/  UMOV UR18, UR6 ;  /* 0x0000000600127c82 */ /* 0x000fe20008000000 */
[----:B------:R-:W-:Y:S01]  /*2310*/  UMOV UR19, 0x40000040 ;  /* 0x4000004000137882 */ /* 0x000fe20000000000 */
[----:B------:R-:W-:Y:S01]  /*2320*/  UMOV UR6, UR8 ;  /* 0x0000000800067c82 */ /* 0x000fe20008000000 */
[----:B------:R-:W-:Y:S01]  /*2330*/  UIADD3 UR8, UR20, 0x302, URZ ;  /* 0x0000030214087890 */ /* 0x000fe2000fffe03f */
[----:B--2---:R-:W-:-:S05]  /*2340*/  IADD3 R6, R6, 0xe0, -R10 ;  /* 0x000000e006067810 */ /* 0x004fca0007ffe80a */
[----:B------:R-:W-:-:S05]  /*2350*/  IMAD R6, R5, -0xe0, R6 ;  /* 0xffffff2005067824 */ /* 0x000fca00078e0206 */
[C---:B------:R-:W-:Y:S02]  /*2360*/  ISETP.GT.AND P3, PT, R6.reuse, RZ, PT ;  /* 0x000000ff0600720c */ /* 0x040fe40003f64270 */
[C---:B------:R-:W-:Y:S02]  /*2370*/  ISETP.GT.AND P6, PT, R6.reuse, 0x1, PT ;  /* 0x000000010600780c */ /* 0x040fe40003fc4270 */
[C---:B------:R-:W-:Y:S02]  /*2380*/  ISETP.GT.AND P5, PT, R6.reuse, 0x8, PT ;  /* 0x000000080600780c */ /* 0x040fe40003fa4270 */
[C---:B------:R-:W-:Y:S02]  /*2390*/  ISETP.GT.AND P2, PT, R6.reuse, 0x9, PT ;  /* 0x000000090600780c */ /* 0x040fe40003f44270 */
[C---:B------:R-:W-:Y:S02]  /*23a0*/  ISETP.GT.AND P4, PT, R6.reuse, 0x10, PT ;  /* 0x000000100600780c */ /* 0x040fe40003f84270 */
[----:B------:R-:W-:-:S02]  /*23b0*/  ISETP.GT.AND P1, PT, R6, 0xb9, PT ;  /* 0x000000b90600780c */ /* 0x000fc40003f24270 */
[----:B------:R-:W-:Y:S01]  /*23c0*/  ISETP.GT.AND P0, PT, R6, 0xc0, PT ;  /* 0x000000c00600780c */ /* 0x000fe20003f04270 */
[----:B------:R-:W-:Y:S02]  /*23d0*/  WARPGROUP.DEPBAR.LE gsb0, 0x0 ;  /* 0x00008000000079c5 */ /* 0x000fe40000010000 */
[----:B------:R-:W-:-:S06]  /*23e0*/  WARPGROUP.ARRIVE ;  /* 0x00000000000079c5 */ /* 0x000fcc0000000000 */
[----:B------:R-:W-:Y:S01]  /*23f0*/  QGMMA.64x32x32.F32.E4M3.E4M3 R44, gdesc[UR16], RZ, !UPT, gsb0 ;  /* 0x00600000102c79f3 */ /* 0x000fe2000c0008ff */
[----:B------:R-:W-:Y:S01]  /*2400*/  UMOV UR18, UR4 ;  /* 0x0000000400127c82 */ /* 0x000fe20008000000 */
[----:B------:R-:W-:Y:S01]  /*2410*/  UMOV UR19, 0x40000040 ;  /* 0x4000004000137882 */ /* 0x000fe20000000000 */
[----:B------:R-:W-:Y:S01]  /*2420*/  UMOV UR4, UR7 ;  /* 0x0000000700047c82 */ /* 0x000fe20008000000 */
[----:B------:R-:W-:Y:S01]  /*2430*/  UMOV UR7, 0x40000040 ;  /* 0x4000004000077882 */ /* 0x000fe20000000000 */
[----:B------:R-:W-:Y:S02]  /*2440*/  WARPGROUP.DEPBAR.LE gsb0, 0x0 ;  /* 0x00008000000079c5 */ /* 0x000fe40000010000 */
[----:B------:R-:W-:-:S06]  /*2450*/  WARPGROUP.ARRIVE ;  /* 0x00000000000079c5 */ /* 0x000fcc0000000000 */
[----:B------:R-:W-:Y:S03]  /*2460*/  QGMMA.64x32x32.F32.E4M3.E4M3 R28, gdesc[UR16], RZ, !UPT, gsb0 ;  /* 0x00600000101c79f3 */ /* 0x000fe6000c0008ff */
        /* <DEDUP_REMOVED lines=21> */
[----:B------:R-:W-:Y:S01]  /*25c0*/  UMOV UR9, 0x40000040 ;  /* 0x4000004000097882 */ /* 0x000fe20000000000 */
[----:B------:R-:W-:Y:S02]  /*25d0*/  WARPGROUP.DEPBAR.LE gsb0, 0x0 ;  /* 0x00008000000079c5 */ /* 0x000fe40000010000 */
[----:B------:R-:W-:-:S06]  /*25e0*/  WARPGROUP.ARRIVE ;  /* 0x00000000000079c5 */ /* 0x000fcc0000000000 */
[----:B------:R-:W-:Y:S01]  /*25f0*/  QGMMA.64x32x32.F32.E4M3.E4M3 R60, gdesc[UR4], R60, gsb0 ;  /* 0x00600000043c79f3 */ /* 0x000fe2000800083c */
[----:B------:R-:W-:Y:S01]  /*2600*/  UMOV UR6, UR10 ;  /* 0x0000000a00067c82 */ /* 0x000fe20008000000 */
[----:B------:R-:W-:Y:S01]  /*2610*/  UMOV UR7, 0x40000040 ;  /* 0x4000004000077882 */ /* 0x000fe20000000000 */
[----:B------:R-:W-:Y:S01]  /*2620*/  UMOV UR10, UR13 ;  /* 0x0000000d000a7c82 */ /* 0x000fe20008000000 */
        /* <DEDUP_REMOVED lines=40> */
[----:B------:R-:W-:Y:S01]  /*28b0*/  UMOV UR12, UR14 ;  /* 0x0000000e000c7c82 */ /* 0x000fe20008000000 */
[----:B------:R-:W-:Y:S01]  /*28c0*/  UMOV UR14, UR7 ;  /* 0x00000007000e7c82 */ /* 0x000fe20008000000 */
        /* <DEDUP_REMOVED lines=21> */
[----:B------:R-:W-:Y:S01]  /*2a20*/  UIADD3 UR14, UR20, 0x206, URZ ;  /* 0x00000206140e7890 */ /* 0x000fe2000fffe03f */
[----:B------:R-:W-:Y:S01]  /*2a30*/  FMNMX.FTZ R5, R124, R125, !PT ;  /* 0x0000007d7c057209 */ /* 0x000fe20007810000 */
[----:B------:R-:W-:Y:S01]  /*2a40*/  UMOV UR15, 0x40000040 ;  /* 0x40000040000f7882 */ /* 0x000fe20000000000 */
[----:B------:R-:W-:-:S02]  /*2a50*/  FSEL R129, R129, -INF , P2 ;  /* 0xff80000081817808 */ /* 0x000fc40001000000 */
[----:B------:R-:W-:Y:S02]  /*2a60*/  FMNMX.FTZ R10, R128, R5, !PT ;  /* 0x00000005800a7209 */ /* 0x000fe40007810000 */
[----:B------:R-:W-:Y:S02]  /*2a70*/  FSEL R126, R126, -INF , P3 ;  /* 0xff8000007e7e7808 */ /* 0x000fe40001800000 */
[----:B------:R-:W-:Y:S02]  /*2a80*/  ISETP.GT.AND P3, PT, R6, 0x11, PT ;  /* 0x000000110600780c */ /* 0x000fe40003f64270 */
[----:B------:R-:W-:Y:S02]  /*2a90*/  FSEL R132, R132, -INF , P4 ;  /* 0xff80000084847808 */ /* 0x000fe40002000000 */
[----:B------:R-:W-:Y:S02]  /*2aa0*/  FMNMX.FTZ R5, R129, R10, !PT ;  /* 0x0000000a81057209 */ /* 0x000fe40007810000 */
[----:B------:R-:W-:-:S02]  /*2ab0*/  FSEL R127, R127, -INF , P6 ;  /* 0xff8000007f7f7808 */ /* 0x000fc40003000000 */
[----:B------:R-:W-:Y:S02]  /*2ac0*/  ISETP.GT.AND P6, PT, R6, 0x18, PT ;  /* 0x000000180600780c */ /* 0x000fe40003fc4270 */
[----:B------:R-:W-:Y:S02]  /*2ad0*/  FSEL R133, R133, -INF , P3 ;  /* 0xff80000085857808 */ /* 0x000fe40001800000 */
[----:B------:R-:W-:Y:S02]  /*2ae0*/  FMNMX.FTZ R10, R132, R5, !PT ;  /* 0x00000005840a7209 */ /* 0x000fe40007810000 */
[----:B------:R-:W-:Y:S02]  /*2af0*/  FSEL R130, R130, -INF , P5 ;  /* 0xff80000082827808 */ /* 0x000fe40002800000 */
        /* <DEDUP_REMOVED lines=8> */
[C---:B------:R-:W-:Y:S02]  /*2b80*/  ISETP.GT.AND P6, PT, R6.reuse, 0x21, PT ;  /* 0x000000210600780c */ /* 0x040fe40003fc4270 */
[----:B------:R-:W-:Y:S02]  /*2b90*/  FMNMX.FTZ R5, R137, R10, !PT ;  /* 0x0000000a89057209 */ /* 0x000fe40007810000 */
[----:B------:R-:W-:Y:S02]  /*2ba0*/  FSEL R139, R139, -INF , P5 ;  /* 0xff8000008b8b7808 */ /* 0x000fe40002800000 */
[C---:B------:R-:W-:Y:S02]  /*2bb0*/  ISETP.GT.AND P5, PT, R6.reuse, 0x28, PT ;  /* 0x000000280600780c */ /* 0x040fe40003fa4270 */
[----:B------:R-:W-:Y:S02]  /*2bc0*/  FSEL R131, R131, -INF , P2 ;  /* 0xff80000083837808 */ /* 0x000fe40001000000 */
[----:B------:R-:W-:-:S02]  /*2bd0*/  ISETP.GT.AND P2, PT, R6, 0x29, PT ;  /* 0x000000290600780c */ /* 0x000fc40003f44270 */
[----:B------:R-:W-:Y:S02]  /*2be0*/  FSEL R134, R134, -INF , P4 ;  /* 0xff80000086867808 */ /* 0x000fe40002000000 */
[----:B------:R-:W-:Y:S01]  /*2bf0*/  ISETP.GT.AND P4, PT, R6, 0x30, PT ;  /* 0x000000300600780c */ /* 0x000fe20003f84270 */
[----:B------:R-:W-:Y:S02]  /*2c00*/  WARPGROUP.DEPBAR.LE gsb0, 0x0 ;  /* 0x00008000000079c5 */ /* 0x000fe40000010000 */
[----:B------:R-:W-:Y:S01]  /*2c10*/  WARPGROUP.ARRIVE ;  /* 0x00000000000079c5 */ /* 0x000fe20000000000 */
[----:B------:R-:W-:Y:S02]  /*2c20*/  FSEL R108, R108, -INF , P3 ;  /* 0xff8000006c6c7808 */ /* 0x000fe40001800000 */
[----:B------:R-:W-:Y:S02]  /*2c30*/  FSEL R109, R109, -INF , P6 ;  /* 0xff8000006d6d7808 */ /* 0x000fe40003000000 */
[----:B------:R-:W-:Y:S01]  /*2c40*/  FMNMX.FTZ R10, R108, R5, !PT ;  /* 0x000000056c0a7209 */ /* 0x000fe20007810000 */
[----:B------:R-:W-:Y:S01]  /*2c50*/  QGMMA.64x32x32.F32.E4M3.E4M3 R92, gdesc[UR12], R92, gsb0 ;  /* 0x006000000c5c79f3 */ /* 0x000fe2000800085c */
[----:B------:R-:W-:Y:S01]  /*2c60*/  UIADD3 UR14, UR20, 0x306, URZ ;  /* 0x00000306140e7890 */ /* 0x000fe2000fffe03f */
[----:B------:R-:W-:Y:S01]  /*2c70*/  FSEL R112, R112, -INF , P5 ;  /* 0xff80000070707808 */ /* 0x000fe20002800000 */
[----:B------:R-:W-:Y:S01]  /*2c80*/  UMOV UR15, 0x40000040 ;  /* 0x40000040000f7882 */ /* 0x000fe20000000000 */
[----:B------:R-:W-:Y:S01]  /*2c90*/  FMNMX.FTZ R5, R109, R10, !PT ;  /* 0x0000000a6d057209 */ /* 0x000fe20007810000 */
[----:B------:R-:W-:Y:S01]  /*2ca0*/  UIADD3 UR20, UR20, 0x606, URZ ;  /* 0x0000060614147890 */ /* 0x000fe2000fffe03f */
        /* <DEDUP_REMOVED lines=33> */
[----:B------:R-:W-:Y:S01]  /*2ec0*/  UMOV UR14, UR6 ;  /* 0x00000006000e7c82 */ /* 0x000fe20008000000 */
[----:B------:R-:W-:Y:S01]  /*2ed0*/  UMOV UR15, 0x40000040 ;  /* 0x40000040000f7882 */ /* 0x000fe20000000000 */
[----:B------:R-:W-:-:S02]  /*2ee0*/  FSEL R96, R96, -INF , P5 ;  /* 0xff80000060607808 */ /* 0x000fc40002800000 */
[----:B------:R-:W-:Y:S02]  /*2ef0*/  FMNMX.FTZ R5, R93, R10, !PT ;  /* 0x0000000a5d057209 */ /* 0x000fe40007810000 */
[----:B------:R-:W-:Y:S02]  /*2f00*/  FSEL R97, R97, -INF , P2 ;  /* 0xff80000061617808 */ /* 0x000fe40001000000 */
[----:B------:R-:W-:Y:S02]  /*2f10*/  FMNMX.FTZ R10, R96, R5, !PT ;  /* 0x00000005600a7209 */ /* 0x000fe40007810000 */
[----:B------:R-:W-:Y:S02]  /*2f20*/  FSEL R94, R94, -INF , P3 ;  /* 0xff8000005e5e7808 */ /* 0x000fe40001800000 */
[----:B------:R-:W-:Y:S02]  /*2f30*/  ISETP.GT.AND P3, PT, R6, 0x51, PT ;  /* 0x000000510600780c */ /* 0x000fe40003f64270 */
        /* <DEDUP_REMOVED lines=11> */
[----:B------:R-:W-:Y:S02]  /*2ff0*/  FSEL R105, R105, -INF , P5 ;  /* 0xff80000069697808 */ /* 0x000fe40002800000 */
[----:B------:R-:W-:-:S02]  /*3000*/  ISETP.GT.AND P4, PT, R6, 0x60, PT ;  /* 0x000000600600780c */ /* 0x000fc40003f84270 */
[----:B------:R-:W-:Y:S02]  /*3010*/  FMNMX.FTZ R10, R104, R5, !PT ;  /* 0x00000005680a7209 */ /* 0x000fe40007810000 */
[----:B------:R-:W-:Y:S02]  /*3020*/  FSEL R103, R103, -INF , P3 ;  /* 0xff80000067677808 */ /* 0x000fe40001800000 */
[C---:B------:R-:W-:Y:S02]  /*3030*/  ISETP.GT.AND P3, PT, R6.reuse, 0x61, PT ;  /* 0x000000610600780c */ /* 0x040fe40003f64270 */
[----:B------:R-:W-:Y:S02]  /*3040*/  FMNMX.FTZ R5, R105, R10, !PT ;  /* 0x0000000a69057209 */ /* 0x000fe40007810000 */
[----:B------:R-:W-:Y:S02]  /*3050*/  FSEL R99, R99, -INF , P2 ;  /* 0xff80000063637808 */ /* 0x000fe40001000000 */
[----:B------:R-:W-:-:S02]  /*3060*/  ISETP.GT.AND P2, PT, R6, 0x68, PT ;  /* 0x000000680600780c */ /* 0x000fc40003f44270 */
[----:B------:R-:W-:Y:S02]  /*3070*/  FSEL R106, R106, -INF , P6 ;  /* 0xff8000006a6a7808 */ /* 0x000fe40003000000 */
[C---:B------:R-:W-:Y:S02]  /*3080*/  ISETP.GT.AND P6, PT, R6.reuse, 0x69, PT ;  /* 0x000000690600780c */ /* 0x040fe40003fc4270 */
[----:B------:R-:W-:Y:S02]  /*3090*/  FSEL R107, R107, -INF , P5 ;  /* 0xff8000006b6b7808 */ /* 0x000fe40002800000 */
[----:B------:R-:W-:Y:S01]  /*30a0*/  ISETP.GT.AND P5, PT, R6, 0x70, PT ;  /* 0x000000700600780c */ /* 0x000fe20003fa4270 */
[----:B------:R-:W-:Y:S02]  /*30b0*/  WARPGROUP.DEPBAR.LE gsb0, 0x0 ;  /* 0x00008000000079c5 */ /* 0x000fe40000010000 */
[----:B------:R-:W-:Y:S01]  /*30c0*/  WARPGROUP.ARRIVE ;  /* 0x00000000000079c5 */ /* 0x000fe20000000000 */
[----:B------:R-:W-:-:S02]  /*30d0*/  FSEL R76, R76, -INF , P4 ;  /* 0xff8000004c4c7808 */ /* 0x000fc40002000000 */
[----:B------:R-:W-:Y:S02]  /*30e0*/  FSEL R77, R77, -INF , P3 ;  /* 0xff8000004d4d7808 */ /* 0x000fe40001800000 */
[----:B------:R-:W-:Y:S01]  /*30f0*/  FMNMX.FTZ R10, R76, R5, !PT ;  /* 0x000000054c0a7209 */ /* 0x000fe20007810000 */
[----:B------:R-:W-:Y:S01]  /*3100*/  QGMMA.64x32x32.F32.E4M3.E4M3 R60, gdesc[UR12], R60, gsb0 ;  /* 0x006000000c3c79f3 */ /* 0x000fe2000800083c */
[----:B------:R-:W-:Y:S01]  /*3110*/  UMOV UR14, UR7 ;  /* 0x00000007000e7c82 */ /* 0x000fe20008000000 */
[----:B------:R-:W-:Y:S01]  /*3120*/  UMOV UR15, 0x40000040 ;  /* 0x40000040000f7882 */ /* 0x000fe20000000000 */
[----:B------:R-:W-:Y:S02]  /*3130*/  FSEL R80, R80, -INF , P2 ;  /* 0xff80000050507808 */ /* 0x000fe40001000000 */
[----:B------:R-:W-:Y:S02]  /*3140*/  FMNMX.FTZ R5, R77, R10, !PT ;  /* 0x0000000a4d057209 */ /* 0x000fe40007810000 */
        /* <DEDUP_REMOVED lines=19> */
[C---:B------:R-:W-:Y:S02]  /*3280*/  ISETP.GT.AND P5, PT, R6.reuse, 0x81, PT ;  /* 0x000000810600780c */ /* 0x040fe40003fa4270 */
[----:B------:R-:W-:Y:S02]  /*3290*/  FMNMX.FTZ R5, R89, R10, !PT ;  /* 0x0000000a59057209 */ /* 0x000fe40007810000 */
[----:B------:R-:W-:Y:S02]  /*32a0*/  FSEL R87, R87, -INF , P4 ;  /* 0xff80000057577808 */ /* 0x000fe40002000000 */
[----:B------:R-:W-:Y:S02]  /*32b0*/  ISETP.GT.AND P4, PT, R6, 0x88, PT ;  /* 0x000000880600780c */ /* 0x000fe40003f84270 */
        /* <DEDUP_REMOVED lines=47> */
[----:B------:R-:W-:Y:S02]  /*35b0*/  FSEL R48, R48, -INF , P6 ;  /* 0xff80000030307808 */ /* 0x000fe40003000000 */
[----:B------:R-:W-:Y:S02]  /*35c0*/  FMNMX.FTZ R5, R45, R10, !PT ;  /* 0x0000000a2d057209 */ /* 0x000fe40007810000 */
[----:B------:R-:W-:Y:S02]  /*35d0*/  FSEL R49, R49, -INF , P5 ;  /* 0xff80000031317808 */ /* 0x000fe40002800000 */
        /* <DEDUP_REMOVED lines=10> */
[----:B------:R-:W-:Y:S02]  /*3680*/  FMNMX.FTZ R10, R140, R5, !PT ;  /* 0x000000058c0a7209 */ /* 0x000fe40007810000 */
[----:B------:R-:W-:Y:S02]  /*3690*/  FSEL R142, R57, -INF , P1 ;  /* 0xff800000398e7808 */ /* 0x000fe40000800000 */
[----:B------:R-:W-:-:S02]  /*36a0*/  FMNMX.FTZ R5, R141, R10, !PT ;  /* 0x0000000a8d057209 */ /* 0x000fc40007810000 */
[----:B------:R-:W-:Y:S02]  /*36b0*/  ISETP.GT.AND P1, PT, R6, 0xc1, PT ;  /* 0x000000c10600780c */ /* 0x000fe40003f24270 */
[----:B------:R-:W-:Y:S02]  /*36c0*/  FMNMX.FTZ R10, R142, R5, !PT ;  /* 0x000000058e0a7209 */ /* 0x000fe40007810000 */
[----:B------:R-:W-:Y:S02]  /*36d0*/  FSEL R58, R58, -INF , P2 ;  /* 0xff8000003a3a7808 */ /* 0x000fe40001000000 */
[C---:B------:R-:W-:Y:S02]  /*36e0*/  ISETP.GT.AND P2, PT, R6.reuse, 0xc9, PT ;  /* 0x000000c90600780c */ /* 0x040fe40003f44270 */
[----:B------:R-:W-:Y:S02]  /*36f0*/  FSEL R55, R55, -INF , P3 ;  /* 0xff80000037377808 */ /* 0x000fe40001800000 */
[----:B------:R-:W-:-:S02]  /*3700*/  ISETP.GT.AND P3, PT, R6, 0xd0, PT ;  /* 0x000000d00600780c */ /* 0x000fc40003f64270 */
[----:B------:R-:W-:Y:S02]  /*3710*/  FSEL R54, R54, -INF , P4 ;  /* 0xff80000036367808 */ /* 0x000fe40002000000 */
[C---:B------:R-:W-:Y:S02]  /*3720*/  ISETP.GT.AND P4, PT, R6.reuse, 0xd1, PT ;  /* 0x000000d10600780c */ /* 0x040fe40003f84270 */
[----:B------:R-:W-:Y:S02]  /*3730*/  FSEL R51, R51, -INF , P5 ;  /* 0xff80000033337808 */ /* 0x000fe40002800000 */
[----:B------:R-:W-:Y:S02]  /*3740*/  ISETP.GT.AND P5, PT, R6, 0xd8, PT ;  /* 0x000000d80600780c */ /* 0x000fe40003fa4270 */
[----:B------:R-:W-:Y:S02]  /*3750*/  FSEL R50, R50, -INF , P6 ;  /* 0xff80000032327808 */ /* 0x000fe40003000000 */
[----:B------:R-:W-:-:S02]  /*3760*/  ISETP.GT.AND P6, PT, R6, 0xd9, PT ;  /* 0x000000d90600780c */ /* 0x000fc40003fc4270 */
[----:B------:R-:W-:Y:S02]  /*3770*/  P2R R15, PR, RZ, 0x2 ;  /* 0x00000002ff0f7803 */ /* 0x000fe40000000000 */
[----:B------:R-:W-:Y:S01]  /*3780*/  P2R R13, PR, RZ, 0x4 ;  /* 0x00000004ff0d7803 */ /* 0x000fe20000000000 */
[----:B------:R-:W-:Y:S02]  /*3790*/  WARPGROUP.DEPBAR.LE gsb0, 0x0 ;  /* 0x00008000000079c5 */ /* 0x000fe40000010000 */
[----:B------:R-:W-:Y:S02]  /*37a0*/  FSEL R143, R28, -INF , P0 ;  /* 0xff8000001c8f7808 */ /* 0x000fe40000000000 */
[----:B------:R-:W-:Y:S02]  /*37b0*/  ISETP.GT.AND P0, PT, R6, 0xc8, PT ;  /* 0x000000c80600780c */ /* 0x000fe40003f04270 */
[----:B------:R-:W-:Y:S02]  /*37c0*/  FSEL R146, R29, -INF , P1 ;  /* 0xff8000001d927808 */ /* 0x000fe40000800000 */
[----:B------:R-:W-:-:S02]  /*37d0*/  FMNMX.FTZ R5, R143, R10, !PT ;  /* 0x0000000a8f057209 */ /* 0x000fc40007810000 */
[----:B------:R-:W-:Y:S02]  /*37e0*/  FSEL R150, R32, -INF , P0 ;  /* 0xff80000020967808 */ /* 0x000fe40000000000 */
[----:B------:R-:W-:Y:S02]  /*37f0*/  FMNMX.FTZ R5, R146, R5, !PT ;  /* 0x0000000592057209 */ /* 0x000fe40007810000 */
[----:B------:R-:W-:Y:S02]  /*3800*/  FSEL R148, R33, -INF , P2 ;  /* 0xff80000021947808 */ /* 0x000fe40001000000 */
[----:B------:R-:W-:Y:S02]  /*3810*/  FMNMX.FTZ R5, R150, R5, !PT ;  /* 0x0000000596057209 */ /* 0x000fe40007810000 */
        /* <DEDUP_REMOVED lines=8> */
[----:B------:R-:W-:Y:S02]  /*38a0*/  FMNMX.FTZ R33, R126, R127, !PT ;  /* 0x0000007f7e217209 */ /* 0x000fe40007810000 */
[----:B------:R-:W-:Y:S02]  /*38b0*/  FMNMX.FTZ R10, R147, R10, !PT ;  /* 0x0000000a930a7209 */ /* 0x000fe40007810000 */
[----:B------:R-:W-:Y:S02]  /*38c0*/  P2R R14, PR, RZ, 0x1 ;  /* 0x00000001ff0e7803 */ /* 0x000fe40000000000 */
[C---:B------:R-:W-:Y:S01]  /*38d0*/  ISETP.GT.AND P0, PT, R6.reuse, 0xb9, PT ;  /* 0x000000b90600780c */ /* 0x040fe20003f04270 */
[----:B------:R-:W0:Y:S01]  /*38e0*/  SHFL.BFLY PT, R5, R10, 0x2, 0x1f ;  /* 0x0c401f000a057f89 */ /* 0x000e2200000e0000 */
[----:B------:R-:W-:Y:S02]  /*38f0*/  ISETP.GT.AND P1, PT, R6, 0xc0, PT ;  /* 0x000000c00600780c */ /* 0x000fe40003f24270 */
[----:B------:R-:W-:-:S02]  /*3900*/  FMNMX.FTZ R6, R130, R33, !PT ;  /* 0x0000002182067209 */ /* 0x000fc40007810000 */
[----:B------:R-:W-:Y:S02]  /*3910*/  FSEL R59, R59, -INF , P0 ;  /* 0xff8000003b3b7808 */ /* 0x000fe40000000000 */
[----:B------:R-:W-:Y:S02]  /*3920*/  FMNMX.FTZ R37, R131, R6, !PT ;  /* 0x0000000683257209 */ /* 0x000fe40007810000 */
[----:B------:R-:W-:Y:S02]  /*3930*/  FSEL R30, R30, -INF , P1 ;  /* 0xff8000001e1e7808 */ /* 0x000fe40000800000 */
[----:B------:R-:W-:Y:S02]  /*3940*/  FMNMX.FTZ R6, R134, R37, !PT ;  /* 0x0000002586067209 */ /* 0x000fe40007810000 */
[----:B------:R-:W-:Y:S02]  /*3950*/  ISETP.NE.AND P1, PT, R15, RZ, PT ;  /* 0x000000ff0f00720c */ /* 0x000fe40003f25270 */
[----:B------:R-:W-:-:S02]  /*3960*/  FMNMX.FTZ R37, R135, R6, !PT ;  /* 0x0000000687257209 */ /* 0x000fc40007810000 */
[----:B------:R-:W-:Y:S02]  /*3970*/  ISETP.NE.AND P0, PT, R14, RZ, PT ;  /* 0x000000ff0e00720c */ /* 0x000fe40003f05270 */
[----:B------:R-:W-:Y:S02]  /*3980*/  FMNMX.FTZ R6, R138, R37, !PT ;  /* 0x000000258a067209 */ /* 0x000fe40007810000 */
[----:B------:R-:W-:Y:S02]  /*3990*/  FSEL R31, R31, -INF , P1 ;  /* 0xff8000001f1f7808 */ /* 0x000fe40000800000 */
[----:B------:R-:W-:Y:S02]  /*39a0*/  FMNMX.FTZ R41, R139, R6, !PT ;  /* 0x000000068b297209 */ /* 0x000fe40007810000 */
[----:B0-----:R-:W-:Y:S02]  /*39b0*/  FMNMX.FTZ R11, R10, R5, !PT ;  /* 0x000000050a0b7209 */ /* 0x001fe40007810000 */
[----:B------:R-:W-:-:S02]  /*39c0*/  FMNMX.FTZ R6, R110, R41, !PT ;  /* 0x000000296e067209 */ /* 0x000fc40007810000 */
[----:B------:R-:W-:Y:S01]  /*39d0*/  FSEL R34, R34, -INF , P0 ;  /* 0xff80000022227808 */ /* 0x000fe20000000000 */
[----:B------:R-:W0:Y:S01]  /*39e0*/  SHFL.BFLY PT, R12, R11, 0x1, 0x1f ;  /* 0x0c201f000b0c7f89 */ /* 0x000e2200000e0000 */
[----:B------:R-:W-:Y:S02]  /*39f0*/  FMNMX.FTZ R41, R111, R6, !PT ;  /* 0x000000066f297209 */ /* 0x000fe40007810000 */
[----:B------:R-:W-:Y:S02]  /*3a00*/  ISETP.NE.AND P1, PT, R8, RZ, PT ;  /* 0x000000ff0800720c */ /* 0x000fe40003f25270 */
[----:B------:R-:W-:Y:S02]  /*3a10*/  FMNMX.FTZ R6, R114, R41, !PT ;  /* 0x0000002972067209 */ /* 0x000fe40007810000 */
[----:B------:R-:W-:Y:S02]  /*3a20*/  ISETP.NE.AND P0, PT, R9, RZ, PT ;  /* 0x000000ff0900720c */ /* 0x000fe40003f05270 */
[----:B------:R-:W-:-:S04]  /*3a30*/  FMNMX.FTZ R53, R115, R6, !PT ;  /* 0x0000000673357209 */ /* 0x000fc80007810000 */
[----:B------:R-:W-:-:S03]  /*3a40*/  FMNMX.FTZ R6, R118, R53, !PT ;  /* 0x0000003576067209 */ /* 0x000fc60007810000 */
[----:B------:R-:W-:Y:S01]  /*3a50*/  @!P1 VIADD R7, R7, 0x2e840 ;  /* 0x0002e84007079836 */ /* 0x000fe20000000000 */
[----:B------:R-:W-:-:S04]  /*3a60*/  FMNMX.FTZ R53, R119, R6, !PT ;  /* 0x0000000677357209 */ /* 0x000fc80007810000 */
[----:B------:R-:W-:Y:S02]  /*3a70*/  FMNMX.FTZ R6, R122, R53, !PT ;  /* 0x000000357a067209 */ /* 0x000fe40007810000 */
[----:B0-----:R-:W-:Y:S01]  /*3a80*/  FMNMX.FTZ R5, R11, R12, !PT ;  /* 0x0000000c0b057209 */ /* 0x001fe20007810000 */
[----:B------:R-:W-:Y:S01]  /*3a90*/  IMAD.U32 R12, RZ, RZ, UR41 ;  /* 0x00000029ff0c7e24 */ /* 0x000fe2000f8e00ff */
[----:B------:R-:W-:Y:S02]  /*3aa0*/  FMNMX.FTZ R57, R123, R6, !PT ;  /* 0x000000067b397209 */ /* 0x000fe40007810000 */
[C---:B------:R-:W-:Y:S01]  /*3ab0*/  FSETP.NEU.FTZ.AND P2, PT, R5.reuse, -INF , PT ;  /* 0xff8000000500780b */ /* 0x040fe20003f5d000 */
[----:B------:R-:W-:-:S01]  /*3ac0*/  FFMA.FTZ R149, R5, R12, -8 ;  /* 0xc100000005957423 */ /* 0x000fc2000001000c */
[----:B------:R-:W-:-:S04]  /*3ad0*/  FMNMX.FTZ R6, R94, R57, !PT ;  /* 0x000000395e067209 */ /* 0x000fc80007810000 */
[----:B------:R-:W-:Y:S02]  /*3ae0*/  FSEL R149, R149, RZ, P2 ;  /* 0x000000ff95957208 */ /* 0x000fe40001000000 */
[----:B------:R-:W-:Y:S02]  /*3af0*/  FMNMX.FTZ R57, R95, R6, !PT ;  /* 0x000000065f397209 */ /* 0x000fe40007810000 */
[----:B------:R-:W-:Y:S01]  /*3b00*/  ISETP.NE.AND P2, PT, R13, RZ, PT ;  /* 0x000000ff0d00720c */ /* 0x000fe20003f45270 */
[----:B------:R-:W-:-:S01]  /*3b10*/  FFMA.FTZ R93, R93, UR41, -R149 ;  /* 0x000000295d5d7c23 */ /* 0x000fc20008010895 */
[----:B------:R-:W-:Y:S01]  /*3b20*/  FMNMX.FTZ R6, R98, R57, !PT ;  /* 0x0000003962067209 */ /* 0x000fe20007810000 */
[----:B------:R-:W-:-:S01]  /*3b30*/  FFMA.FTZ R101, R101, UR41, -R149 ;  /* 0x0000002965657c23 */ /* 0x000fc20008010895 */
[--C-:B------:R-:W-:Y:S01]  /*3b40*/  FFMA.FTZ R105, R105, UR41, -R149.reuse ;  /* 0x0000002969697c23 */ /* 0x100fe20008010895 */
[----:B------:R0:W-:Y:S01]  /*3b50*/  MUFU.EX2 R37, R93 ;  /* 0x0000005d00257308 */ /* 0x0001e20000000800 */
[----:B------:R-:W-:-:S01]  /*3b60*/  FFMA.FTZ R56, R104, UR41, -R149 ;  /* 0x0000002968387c23 */ /* 0x000fc20008010895 */
[----:B------:R-:W-:Y:S01]  /*3b70*/  FSEL R104, R39, -INF , P4 ;  /* 0xff80000027687808 */ /* 0x000fe20002000000 */
[----:B------:R-:W-:-:S01]  /*3b80*/  FFMA.FTZ R20, R108, UR41, -R149 ;  /* 0x000000296c147c23 */ /* 0x000fc20008010895 */
[----:B------:R-:W-:Y:S01]  /*3b90*/  FSEL R108, R42, -INF , P5 ;  /* 0xff8000002a6c7808 */ /* 0x000fe20002800000 */
[----:B------:R-:W-:-:S01]  /*3ba0*/  FFMA.FTZ R21, R109, UR41, -R149 ;  /* 0x000000296d157c23 */ /* 0x000fc20008010895 */
[----:B------:R-:W-:Y:S01]  /*3bb0*/  FSEL R109, R43, -INF , P6 ;  /* 0xff8000002b6d7808 */ /* 0x000fe20003000000 */
[----:B------:R-:W-:-:S01]  /*3bc0*/  FFMA.FTZ R97, R97, UR41, -R149 ;  /* 0x0000002961617c23 */ /* 0x000fc20008010895 */
[----:B------:R1:W-:Y:S01]  /*3bd0*/  MUFU.EX2 R53, R101 ;  /* 0x0000006500357308 */ /* 0x0003e20000000800 */
[----:B0-----:R-:W-:Y:S01]  /*3be0*/  FMNMX.FTZ R93, R99, R6, !PT ;  /* 0x00000006635d7209 */ /* 0x001fe20007810000 */
[----:B------:R-:W-:Y:S01]  /*3bf0*/  FFMA.FTZ R27, R113, UR41, -R149 ;  /* 0x00000029711b7c23 */ /* 0x000fe20008010895 */
[----:B------:R-:W-:-:S02]  /*3c00*/  IMAD.U32 R113, RZ, RZ, UR41 ;  /* 0x00000029ff717e24 */ /* 0x000fc4000f8e00ff */
[--C-:B------:R-:W-:Y:S01]  /*3c10*/  FFMA.FTZ R26, R116, UR41, -R149.reuse ;  /* 0x00000029741a7c23 */ /* 0x100fe20008010895 */
[----:B------:R-:W-:Y:S01]  /*3c20*/  FMNMX.FTZ R6, R102, R93, !PT ;  /* 0x0000005d66067209 */ /* 0x000fe20007810000 */
[--C-:B------:R-:W-:Y:S01]  /*3c30*/  FFMA.FTZ R8, R124, UR41, -R149.reuse ;  /* 0x000000297c087c23 */ /* 0x100fe20008010895 */
[----:B------:R-:W-:-:S01]  /*3c40*/  FFMA.FTZ R9, R125, UR41, -R149 ;  /* 0x000000297d097c23 */ /* 0x000fc20008010895 */
[----:B------:R0:W-:Y:S01]  /*3c50*/  MUFU.EX2 R57, R105 ;  /* 0x0000006900397308 */ /* 0x0001e20000000800 */
[----:B------:R-:W-:Y:S01]  /*3c60*/  FMNMX.FTZ R93, R103, R6, !PT ;  /* 0x00000006675d7209 */ /* 0x000fe20007810000 */
[--C-:B------:R-:W-:Y:S01]  /*3c70*/  FFMA.FTZ R24, R112, UR41, -R149.reuse ;  /* 0x0000002970187c23 */ /* 0x100fe20008010895 */
[----:B-1----:R-:W-:Y:S01]  /*3c80*/  FSEL R101, R35, -INF , P2 ;  /* 0xff80000023657808 */ /* 0x002fe20001000000 */
[--C-:B------:R-:W-:Y:S01]  /*3c90*/  FFMA.FTZ R35, R73, UR41, -R149.reuse ;  /* 0x0000002949237c23 */ /* 0x100fe20008010895 */
[----:B------:R-:W-:Y:S01]  /*3ca0*/  FMNMX.FTZ R6, R106, R93, !PT ;  /* 0x0000005d6a067209 */ /* 0x000fe20007810000 */
[--C-:B------:R-:W-:Y:S01]  /*3cb0*/  FFMA.FTZ R29, R117, UR41, -R149.reuse ;  /* 0x00000029751d7c23 */ /* 0x100fe20008010895 */
[----:B------:R-:W-:-:S01]  /*3cc0*/  FFMA.FTZ R10, R128, UR41, -R149 ;  /* 0x00000029800a7c23 */ /* 0x000fc20008010895 */
[----:B------:R-:W-:Y:S01]  /*3cd0*/  MUFU.EX2 R41, R97 ;  /* 0x0000006100297308 */ /* 0x000fe20000000800 */
[----:B------:R-:W-:Y:S01]  /*3ce0*/  FMNMX.FTZ R93, R107, R6, !PT ;  /* 0x000000066b5d7209 */ /* 0x000fe20007810000 */
[--C-:B------:R-:W-:Y:S01]  /*3cf0*/  FFMA.FTZ R11, R129, UR41, -R149.reuse ;  /* 0x00000029810b7c23 */ /* 0x100fe20008010895 */
[----:B0-----:R-:W-:Y:S01]  /*3d00*/  FSEL R105, R38, -INF , P3 ;  /* 0xff80000026697808 */ /* 0x001fe20001800000 */
[--C-:B------:R-:W-:Y:S01]  /*3d10*/  FFMA.FTZ R12, R132, UR41, -R149.reuse ;  /* 0x00000029840c7c23 */ /* 0x100fe20008010895 */
[----:B------:R-:W-:Y:S01]  /*3d20*/  FMNMX.FTZ R6, R78, R93, !PT ;  /* 0x0000005d4e067209 */ /* 0x000fe20007810000 */
[--C-:B------:R-:W-:Y:S01]  /*3d30*/  FFMA.FTZ R28, R120, UR41, -R149.reuse ;  /* 0x00000029781c7c23 */ /* 0x100fe20008010895 */
[----:B------:R-:W-:-:S01]  /*3d40*/  FFMA.FTZ R121, R121, UR41, -R149 ;  /* 0x0000002979797c23 */ /* 0x000fc20008010895 */
[----:B------:R-:W-:Y:S01]  /*3d50*/  MUFU.EX2 R8, R8 ;  /* 0x0000000800087308 */ /* 0x000fe20000000800 */
[----:B------:R-:W-:Y:S01]  /*3d60*/  FMNMX.FTZ R93, R79, R6, !PT ;  /* 0x000000064f5d7209 */ /* 0x000fe20007810000 */
[--C-:B------:R-:W-:Y:S01]  /*3d70*/  FFMA.FTZ R13, R133, UR41, -R149.reuse ;  /* 0x00000029850d7c23 */ /* 0x100fe20008010895 */
[----:B------:R-:W-:-:S01]  /*3d80*/  FFMA.FTZ R14, R136, UR41, -R149 ;  /* 0x00000029880e7c23 */ /* 0x000fc20008010895 */
        /* <DEDUP_REMOVED lines=20> */
[----:B------:R-:W0:Y:S01]  /*3ed0*/  MUFU.EX2 R11, R11 ;  /* 0x0000000b000b7308 */ /* 0x000e220000000800 */
        /* <DEDUP_REMOVED lines=18> */
[----:B0-----:R-:W-:Y:S01]  /*4000*/  F2FP.SATFINITE.E4M3.F32.PACK_AB_MERGE_C R200, R11, R10, RZ ;  /* 0x0000000a0bc8723e */ /* 0x001fe200048070ff */
[--C-:B------:R-:W-:Y:S01]  /*4010*/  FFMA.FTZ R45, R140, UR41, -R149.reuse ;  /* 0x000000298c2d7c23 */ /* 0x100fe20008010895 */
[----:B------:R-:W-:Y:S01]  /*4020*/  FMNMX.FTZ R6, R70, R93, !PT ;  /* 0x0000005d46067209 */ /* 0x000fe20007810000 */
[--C-:B------:R-:W-:Y:S01]  /*4030*/  FFMA.FTZ R48, R141, UR41, -R149.reuse ;  /* 0x000000298d307c23 */ /* 0x100fe20008010895 */
[----:B------:R-:W-:Y:S01]  /*4040*/  F2FP.SATFINITE.E4M3.F32.PACK_AB_MERGE_C R200, R9, R8, R200 ;  /* 0x0000000809c8723e */ /* 0x000fe200048070c8 */
[----:B------:R-:W-:Y:S01]  /*4050*/  MUFU.EX2 R13, R13 ;  /* 0x0000000d000d7308 */ /* 0x000fe20000000800 */
[----:B------:R-:W-:Y:S01]  /*4060*/  FMNMX.FTZ R93, R71, R6, !PT ;  /* 0x00000006475d7209 */ /* 0x000fe20007810000 */
[--C-:B------:R-:W-:Y:S01]  /*4070*/  FFMA.FTZ R49, R142, UR41, -R149.reuse ;  /* 0x000000298e317c23 */ /* 0x100fe20008010895 */
[----:B------:R-:W-:-:S01]  /*4080*/  FFMA.FTZ R52, R143, UR41, -R149 ;  /* 0x000000298f347c23 */ /* 0x000fc20008010895 */
[--C-:B------:R-:W-:Y:S01]  /*4090*/  FFMA.FTZ R96, R152, UR41, -R149.reuse ;  /* 0x0000002998607c23 */ /* 0x100fe20008010895 */
[----:B------:R-:W-:Y:S01]  /*40a0*/  FMNMX.FTZ R6, R74, R93, !PT ;  /* 0x0000005d4a067209 */ /* 0x000fe20007810000 */
[----:B------:R-:W-:-:S02]  /*40b0*/  FFMA.FTZ R100, R145, UR41, -R149 ;  /* 0x0000002991647c23 */ /* 0x000fc40008010895 */
[----:B------:R-:W-:Y:S01]  /*40c0*/  MUFU.EX2 R14, R14 ;  /* 0x0000000e000e7308 */ /* 0x000fe20000000800 */
[----:B------:R-:W-:-:S04]  /*40d0*/  FMNMX.FTZ R93, R75, R6, !PT ;  /* 0x000000064b5d7209 */ /* 0x000fc80007810000 */
[----:B------:R-:W-:-:S03]  /*40e0*/  FMNMX.FTZ R6, R46, R93, !PT ;  /* 0x0000005d2e067209 */ /* 0x000fc60007810000 */
[----:B------:R-:W0:Y:S01]  /*40f0*/  MUFU.EX2 R15, R15 ;  /* 0x0000000f000f7308 */ /* 0x000e220000000800 */
[----:B------:R-:W-:-:S04]  /*4100*/  FMNMX.FTZ R93, R47, R6, !PT ;  /* 0x000000062f5d7209 */ /* 0x000fc80007810000 */
[----:B------:R-:W-:-:S03]  /*4110*/  FMNMX.FTZ R6, R50, R93, !PT ;  /* 0x0000005d32067209 */ /* 0x000fc60007810000 */
[----:B------:R-:W-:Y:S01]  /*4120*/  MUFU.EX2 R20, R20 ;  /* 0x0000001400147308 */ /* 0x000fe20000000800 */
[----:B------:R-:W-:-:S04]  /*4130*/  FMNMX.FTZ R93, R51, R6, !PT ;  /* 0x00000006335d7209 */ /* 0x000fc80007810000 */
[----:B------:R-:W-:-:S03]  /*4140*/  FMNMX.FTZ R6, R54, R93, !PT ;  /* 0x0000005d36067209 */ /* 0x000fc60007810000 */
[----:B------:R-:W-:Y:S01]  /*4150*/  MUFU.EX2 R21, R21 ;  /* 0x0000001500157308 */ /* 0x000fe20000000800 */
[----:B------:R-:W-:Y:S02]  /*4160*/  FMNMX.FTZ R93, R55, R6, !PT ;  /* 0x00000006375d7209 */ /* 0x000fe40007810000 */
[----:B0-----:R-:W-:Y:S02]  /*4170*/  F2FP.SATFINITE.E4M3.F32.PACK_AB_MERGE_C R202, R15, R14, RZ ;  /* 0x0000000e0fca723e */ /* 0x001fe400048070ff */
[----:B------:R-:W-:Y:S02]  /*4180*/  FMNMX.FTZ R6, R58, R93, !PT ;  /* 0x0000005d3a067209 */ /* 0x000fe40007810000 */
[----:B------:R-:W-:Y:S01]  /*4190*/  F2FP.SATFINITE.E4M3.F32.PACK_AB_MERGE_C R202, R13, R12, R202 ;  /* 0x0000000c0dca723e */ /* 0x000fe200048070ca */
[----:B------:R-:W-:Y:S01]  /*41a0*/  MUFU.EX2 R24, R24 ;  /* 0x0000001800187308 */ /* 0x000fe20000000800 */
[----:B------:R-:W-:-:S04]  /*41b0*/  FMNMX.FTZ R93, R59, R6, !PT ;  /* 0x000000063b5d7209 */ /* 0x000fc80007810000 */
[----:B------:R-:W-:-:S03]  /*41c0*/  FMNMX.FTZ R6, R30, R93, !PT ;  /* 0x0000005d1e067209 */ /* 0x000fc60007810000 */
[----:B------:R-:W0:Y:S01]  /*41d0*/  MUFU.EX2 R27, R27 ;  /* 0x0000001b001b7308 */ /* 0x000e220000000800 */
[----:B------:R-:W-:-:S04]  /*41e0*/  FMNMX.FTZ R93, R31, R6, !PT ;  /* 0x000000061f5d7209 */ /* 0x000fc80007810000 */
[----:B------:R-:W-:Y:S01]  /*41f0*/  FMNMX.FTZ R6, R34, R93, !PT ;  /* 0x0000005d22067209 */ /* 0x000fe20007810000 */
[----:B------:R-:W-:-:S02]  /*4200*/  FFMA.FTZ R93, R148, UR41, -R149 ;  /* 0x00000029945d7c23 */ /* 0x000fc40008010895 */
        /* <DEDUP_REMOVED lines=8> */
[----:B------:R-:W0:Y:S01]  /*4290*/  MUFU.EX2 R28, R28 ;  /* 0x0000001c001c7308 */ /* 0x000e220000000800 */
[----:B------:R-:W-:-:S05]  /*42a0*/  FMNMX.FTZ R6, R109, R6, !PT ;  /* 0x000000066d067209 */ /* 0x000fca0007810000 */
[----:B------:R-:W1:Y:S02]  /*42b0*/  SHFL.BFLY PT, R73, R6, 0x2, 0x1f ;  /* 0x0c401f0006497f89 */ /* 0x000e6400000e0000 */
[----:B------:R-:W-:Y:S08]  /*42c0*/  MUFU.EX2 R32, R32 ;  /* 0x0000002000207308 */ /* 0x000ff00000000800 */
[----:B------:R-:W2:Y:S01]  /*42d0*/  MUFU.EX2 R36, R36 ;  /* 0x0000002400247308 */ /* 0x000ea20000000800 */
[----:B0-----:R-:W-:-:S04]  /*42e0*/  F2FP.SATFINITE.E4M3.F32.PACK_AB_MERGE_C R206, R33, R28, RZ ;  /* 0x0000001c21ce723e */ /* 0x001fc800048070ff */
[----:B------:R-:W-:-:S03]  /*42f0*/  F2FP.SATFINITE.E4M3.F32.PACK_AB_MERGE_C R206, R29, R26, R206 ;  /* 0x0000001a1dce723e */ /* 0x000fc600048070ce */
[----:B------:R-:W-:Y:S01]  /*4300*/  MUFU.EX2 R40, R40 ;  /* 0x0000002800287308 */ /* 0x000fe20000000800 */
[----:B-1----:R-:W-:Y:S01]  /*4310*/  FMNMX.FTZ R97, R6, R73, !PT ;  /* 0x0000004906617209 */ /* 0x002fe20007810000 */
[----:B------:R-:W-:-:S06]  /*4320*/  FFMA.FTZ R73, R146, UR41, -R149 ;  /* 0x0000002992497c23 */ /* 0x000fcc0008010895 */
[----:B------:R-:W0:Y:S01]  /*4330*/  MUFU.EX2 R56, R56 ;  /* 0x0000003800387308 */ /* 0x000e220000000800 */
[----:B--2---:R-:W-:Y:S01]  /*4340*/  F2FP.SATFINITE.E4M3.F32.PACK_AB_MERGE_C R208, R41, R36, RZ ;  /* 0x0000002429d0723e */ /* 0x004fe200048070ff */
[----:B------:R-:W1:Y:S03]  /*4350*/  SHFL.BFLY PT, R6, R97, 0x1, 0x1f ;  /* 0x0c201f0061067f89 */ /* 0x000e6600000e0000 */
[----:B------:R-:W-:-:S03]  /*4360*/  F2FP.SATFINITE.E4M3.F32.PACK_AB_MERGE_C R208, R37, R32, R208 ;  /* 0x0000002025d0723e */ /* 0x000fc600048070d0 */
[----:B------:R-:W-:Y:S08]  /*4370*/  MUFU.EX2 R76, R76 ;  /* 0x0000004c004c7308 */ /* 0x000ff00000000800 */
[----:B------:R-:W-:Y:S01]  /*4380*/  MUFU.EX2 R77, R77 ;  /* 0x0000004d004d7308 */ /* 0x000fe20000000800 */
[----:B0-----:R-:W-:-:S04]  /*4390*/  F2FP.SATFINITE.E4M3.F32.PACK_AB_MERGE_C R210, R57, R56, RZ ;  /* 0x0000003839d2723e */ /* 0x001fc800048070ff */
[----:B------:R-:W-:-:S03]  /*43a0*/  F2FP.SATFINITE.E4M3.F32.PACK_AB_MERGE_C R210, R53, R40, R210 ;  /* 0x0000002835d2723e */ /* 0x000fc600048070d2 */
[----:B------:R-:W-:Y:S01]  /*43b0*/  MUFU.EX2 R80, R80 ;  /* 0x0000005000507308 */ /* 0x000fe20000000800 */
[----:B-1----:R-:W-:Y:S01]  /*43c0*/  FMNMX.FTZ R6, R97, R6, !PT ;  /* 0x0000000661067209 */ /* 0x002fe20007810000 */
[----:B------:R-:W-:-:S03]  /*43d0*/  FFMA.FTZ R97, R144, UR41, -R149 ;  /* 0x0000002990617c23 */ /* 0x000fc60008010895 */
[C---:B------:R-:W-:Y:S01]  /*43e0*/  FSETP.NEU.FTZ.AND P2, PT, R6.reuse, -INF , PT ;  /* 0xff8000000600780b */ /* 0x040fe20003f5d000 */
[----:B------:R-:W-:-:S02]  /*43f0*/  FFMA.FTZ R116, R6, R113, -8 ;  /* 0xc100000006747423 */ /* 0x000fc40000010071 */
[----:B------:R-:W-:Y:S01]  /*4400*/  MUFU.EX2 R81, R81 ;  /* 0x0000005100517308 */ /* 0x000fe20000000800 */
[----:B------:R-:W-:-:S02]  /*4410*/  FFMA.FTZ R113, R147, UR41, -R149 ;  /* 0x0000002993717c23 */ /* 0x000fc40008010895 */
[----:B------:R-:W-:-:S05]  /*4420*/  FSEL R116, R116, RZ, P2 ;  /* 0x000000ff74747208 */ /* 0x000fca0001000000 */
[----:B------:R-:W-:Y:S01]  /*4430*/  MUFU.EX2 R84, R84 ;  /* 0x0000005400547308 */ /* 0x000fe20000000800 */
[----:B------:R-:W-:-:S01]  /*4440*/  FFMA.FTZ R112, R126, UR41, -R116 ;  /* 0x000000297e707c23 */ /* 0x000fc20008010874 */
[--C-:B------:R-:W-:Y:S01]  /*4450*/  FFMA.FTZ R117, R127, UR41, -R116.reuse ;  /* 0x000000297f757c23 */ /* 0x100fe20008010874 */
[----:B------:R-:W-:-:S01]  /*4460*/  FFMA.FTZ R124, R130, UR41, -R116 ;  /* 0x00000029827c7c23 */ /* 0x000fc20008010874 */
[--C-:B------:R-:W-:Y:S01]  /*4470*/  FFMA.FTZ R125, R131, UR41, -R116.reuse ;  /* 0x00000029837d7c23 */ /* 0x100fe20008010874 */
[----:B------:R-:W-:-:S01]  /*4480*/  FFMA.FTZ R120, R134, UR41, -R116 ;  /* 0x0000002986787c23 */ /* 0x000fc20008010874 */
[--C-:B------:R-:W-:Y:S01]  /*4490*/  FFMA.FTZ R129, R115, UR41, -R116.reuse ;  /* 0x0000002973817c23 */ /* 0x100fe20008010874 */
[----:B------:R-:W-:-:S01]  /*44a0*/  FFMA.FTZ R115, R119, UR41, -R116 ;  /* 0x0000002977737c23 */ /* 0x000fc20008010874 */
        /* <DEDUP_REMOVED lines=8> */
[----:B------:R-:W0:Y:S01]  /*4530*/  MUFU.EX2 R117, R117 ;  /* 0x0000007500757308 */ /* 0x000e220000000800 */
[----:B------:R-:W-:-:S01]  /*4540*/  FFMA.FTZ R83, R87, UR41, -R116 ;  /* 0x0000002957537c23 */ /* 0x000fc20008010874 */
[----:B------:R-:W-:Y:S01]  /*4550*/  FFMA.FTZ R87, R91, UR41, -R116 ;  /* 0x000000295b577c23 */ /* 0x000fe20008010874 */
[----:B------:R-:W-:-:S01]  /*4560*/  FADD.FTZ R91, R8, R9 ;  /* 0x00000009085b7221 */ /* 0x000fc20000010000 */
[--C-:B------:R-:W-:Y:S01]  /*4570*/  FFMA.FTZ R127, R139, UR41, -R116.reuse ;  /* 0x000000298b7f7c23 */ /* 0x100fe20008010874 */
[----:B------:R-:W-:-:S01]  /*4580*/  FFMA.FTZ R110, R110, UR41, -R116 ;  /* 0x000000296e6e7c23 */ /* 0x000fc20008010874 */
[----:B------:R-:W-:Y:S01]  /*4590*/  FFMA.FTZ R128, R114, UR41, -R116 ;  /* 0x0000002972807c23 */ /* 0x000fe20008010874 */
[----:B------:R-:W-:-:S01]  /*45a0*/  FADD.FTZ R130, R10, R91 ;  /* 0x0000005b0a827221 */ /* 0x000fc20000010000 */
[----:B------:R-:W1:Y:S01]  /*45b0*/  MUFU.EX2 R124, R124 ;  /* 0x0000007c007c7308 */ /* 0x000e620000000800 */
[----:B------:R-:W-:-:S01]  /*45c0*/  FFMA.FTZ R114, R118, UR41, -R116 ;  /* 0x0000002976727c23 */ /* 0x000fc20008010874 */
[----:B------:R-:W-:Y:S01]  /*45d0*/  FFMA.FTZ R118, R122, UR41, -R116 ;  /* 0x000000297a767c23 */ /* 0x000fe20008010874 */
[----:B------:R-:W-:-:S01]  /*45e0*/  FADD.FTZ R91, R11, R130 ;  /* 0x000000820b5b7221 */ /* 0x000fc20000010000 */
[--C-:B------:R-:W-:Y:S01]  /*45f0*/  FFMA.FTZ R122, R98, UR41, -R116.reuse ;  /* 0x00000029627a7c23 */ /* 0x100fe20008010874 */
[----:B------:R-:W-:-:S01]  /*4600*/  FFMA.FTZ R111, R111, UR41, -R116 ;  /* 0x000000296f6f7c23 */ /* 0x000fc20008010874 */
[--C-:B------:R-:W-:Y:S01]  /*4610*/  FFMA.FTZ R98, R102, UR41, -R116.reuse ;  /* 0x0000002966627c23 */ /* 0x100fe20008010874 */
[----:B------:R-:W-:-:S01]  /*4620*/  FFMA.FTZ R102, R106, UR41, -R116 ;  /* 0x000000296a667c23 */ /* 0x000fc20008010874 */
[----:B------:R-:W2:Y:S01]  /*4630*/  MUFU.EX2 R125, R125 ;  /* 0x0000007d007d7308 */ /* 0x000ea20000000800 */
[----:B0-----:R-:W-:-:S01]  /*4640*/  FADD.FTZ R131, R112, R117 ;  /* 0x0000007570837221 */ /* 0x001fc20000010000 */
[----:B------:R-:W-:Y:S01]  /*4650*/  FFMA.FTZ R106, R82, UR41, -R116 ;  /* 0x00000029526a7c23 */ /* 0x000fe20008010874 */
[----:B------:R-:W-:-:S01]  /*4660*/  FADD.FTZ R130, R12, R91 ;  /* 0x0000005b0c827221 */ /* 0x000fc20000010000 */
[--C-:B------:R-:W-:Y:S01]  /*4670*/  FFMA.FTZ R82, R86, UR41, -R116.reuse ;  /* 0x0000002956527c23 */ /* 0x100fe20008010874 */
[----:B------:R-:W-:-:S01]  /*4680*/  FFMA.FTZ R86, R90, UR41, -R116 ;  /* 0x000000295a567c23 */ /* 0x000fc20008010874 */
[----:B------:R-:W-:Y:S01]  /*4690*/  FFMA.FTZ R90, R62, UR41, -R116 ;  /* 0x000000293e5a7c23 */ /* 0x000fe20008010874 */
[----:B------:R-:W-:Y:S01]  /*46a0*/  @!P1 PRMT R62, RZ, 0x654, R7 ;  /* 0x00000654ff3e9816 */ /* 0x000fe20000000007 */
[----:B------:R-:W0:Y:S01]  /*46b0*/  MUFU.EX2 R120, R120 ;  /* 0x0000007800787308 */ /* 0x000e220000000800 */
[----:B-1----:R-:W-:-:S01]  /*46c0*/  FADD.FTZ R132, R124, R131 ;  /* 0x000000837c847221 */ /* 0x002fc20000010000 */
[----:B------:R-:W-:Y:S01]  /*46d0*/  FADD.FTZ R91, R13, R130 ;  /* 0x000000820d5b7221 */ /* 0x000fe20000010000 */
[----:B------:R1:W-:Y:S01]  /*46e0*/  @!P1 SYNCS.ARRIVE.TRANS64.RED.A1T0 RZ, [R62+URZ], RZ ;  /* 0x000000ff3eff99a7 */ /* 0x0003e2000810043f */
[----:B------:R-:W-:-:S01]  /*46f0*/  FFMA.FTZ R94, R94, UR41, -R116 ;  /* 0x000000295e5e7c23 */ /* 0x000fc20008010874 */
[----:B------:R-:W-:Y:S01]  /*4700*/  FFMA.FTZ R95, R95, UR41, -R116 ;  /* 0x000000295f5f7c23 */ /* 0x000fe20008010874 */
[----:B------:R-:W-:-:S01]  /*4710*/  FADD.FTZ R130, R14, R91 ;  /* 0x0000005b0e827221 */ /* 0x000fc20000010000 */
[----:B------:R-:W-:Y:S01]  /*4720*/  FFMA.FTZ R70, R70, UR41, -R116 ;  /* 0x0000002946467c23 */ /* 0x000fe20008010874 */
[----:B------:R-:W3:Y:S01]  /*4730*/  MUFU.EX2 R121, R121 ;  /* 0x0000007900797308 */ /* 0x000ee20000000800 */
[----:B--2---:R-:W-:-:S01]  /*4740*/  FADD.FTZ R131, R125, R132 ;  /* 0x000000847d837221 */ /* 0x004fc20000010000 */
[--C-:B------:R-:W-:Y:S01]  /*4750*/  FFMA.FTZ R71, R71, UR41, -R116.reuse ;  /* 0x0000002947477c23 */ /* 0x100fe20008010874 */
[----:B-1----:R-:W-:-:S01]  /*4760*/  FFMA.FTZ R62, R63, UR41, -R116 ;  /* 0x000000293f3e7c23 */ /* 0x002fc20008010874 */
[--C-:B------:R-:W-:Y:S01]  /*4770*/  FFMA.FTZ R63, R66, UR41, -R116.reuse ;  /* 0x00000029423f7c23 */ /* 0x100fe20008010874 */
[----:B------:R-:W-:-:S01]  /*4780*/  FFMA.FTZ R66, R67, UR41, -R116 ;  /* 0x0000002943427c23 */ /* 0x000fc20008010874 */
[----:B------:R-:W-:Y:S01]  /*4790*/  FADD.FTZ R67, R15, R130 ;  /* 0x000000820f437221 */ /* 0x000fe20000010000 */
[----:B------:R-:W-:-:S01]  /*47a0*/  FFMA.FTZ R78, R78, UR41, -R116 ;  /* 0x000000294e4e7c23 */ /* 0x000fc20008010874 */
[----:B------:R-:W-:Y:S01]  /*47b0*/  MUFU.EX2 R126, R126 ;  /* 0x0000007e007e7308 */ /* 0x000fe20000000800 */
[----:B0-----:R-:W-:-:S01]  /*47c0*/  FADD.FTZ R132, R120, R131 ;  /* 0x0000008378847221 */ /* 0x001fc20000010000 */
[--C-:B------:R-:W-:Y:S01]  /*47d0*/  FFMA.FTZ R79, R79, UR41, -R116.reuse ;  /* 0x000000294f4f7c23 */ /* 0x100fe20008010874 */
[----:B------:R-:W-:-:S01]  /*47e0*/  FFMA.FTZ R74, R74, UR41, -R116 ;  /* 0x000000294a4a7c23 */ /* 0x000fc20008010874 */
[--C-:B------:R-:W-:Y:S01]  /*47f0*/  FFMA.FTZ R75, R75, UR41, -R116.reuse ;  /* 0x000000294b4b7c23 */ /* 0x100fe20008010874 */
[----:B------:R-:W-:-:S01]  /*4800*/  FFMA.FTZ R55, R55, UR41, -R116 ;  /* 0x0000002937377c23 */ /* 0x000fc20008010874 */
[--C-:B------:R-:W-:Y:S01]  /*4810*/  FFMA.FTZ R58, R58, UR41, -R116.reuse ;  /* 0x000000293a3a7c23 */ /* 0x100fe20008010874 */
[----:B------:R-:W-:-:S01]  /*4820*/  FFMA.FTZ R59, R59, UR41, -R116 ;  /* 0x000000293b3b7c23 */ /* 0x000fc20008010874 */
[----:B------:R-:W0:Y:S01]  /*4830*/  MUFU.EX2 R127, R127 ;  /* 0x0000007f007f7308 */ /* 0x000e220000000800 */
[----:B---3--:R-:W-:-:S01]  /*4840*/  FADD.FTZ R131, R121, R132 ;  /* 0x0000008479837221 */ /* 0x008fc20000010000 */
[--C-:B------:R-:W-:Y:S01]  /*4850*/  FFMA.FTZ R31, R31, UR41, -R116.reuse ;  /* 0x000000291f1f7c23 */ /* 0x100fe20008010874 */
[----:B------:R-:W-:-:S01]  /*4860*/  FFMA.FTZ R34, R34, UR41, -R116 ;  /* 0x0000002922227c23 */ /* 0x000fc20008010874 */
[--C-:B------:R-:W-:Y:S01]  /*4870*/  FFMA.FTZ R101, R101, UR41, -R116.reuse ;  /* 0x0000002965657c23 */ /* 0x100fe20008010874 */
[----:B------:R-:W-:-:S01]  /*4880*/  FFMA.FTZ R105, R105, UR41, -R116 ;  /* 0x0000002969697c23 */ /* 0x000fc20008010874 */
[--C-:B------:R-:W-:Y:S01]  /*4890*/  FFMA.FTZ R104, R104, UR41, -R116.reuse ;  /* 0x0000002968687c23 */ /* 0x100fe20008010874 */
[----:B------:R-:W-:-:S01]  /*48a0*/  FFMA.FTZ R108, R108, UR41, -R116 ;  /* 0x000000296c6c7c23 */ /* 0x000fc20008010874 */
[----:B------:R-:W1:Y:S01]  /*48b0*/  MUFU.EX2 R110, R110 ;  /* 0x0000006e006e7308 */ /* 0x000e620000000800 */
[----:B------:R-:W-:-:S01]  /*48c0*/  FFMA.FTZ R109, R109, UR41, -R116 ;  /* 0x000000296d6d7c23 */ /* 0x000fc20008010874 */
[----:B------:R-:W-:-:S02]  /*48d0*/  PLOP3.LUT P1, PT, PT, PT, UP0, 0x80, 0x0 ;  /* 0x000000000000781c */ /* 0x000fc40003f2f008 */
[----:B------:R-:W-:Y:S02]  /*48e0*/  F2FP.SATFINITE.E4M3.F32.PACK_AB_MERGE_C R212, R81, R80, RZ ;  /* 0x0000005051d4723e */ /* 0x000fe400048070ff */
[----:B------:R-:W-:Y:S02]  /*48f0*/  F2FP.SATFINITE.E4M3.F32.PACK_AB_MERGE_C R201, R125, R124, RZ ;  /* 0x0000007c7dc9723e */ /* 0x000fe400048070ff */
[----:B------:R-:W2:Y:S01]  /*4900*/  MUFU.EX2 R111, R111 ;  /* 0x0000006f006f7308 */ /* 0x000ea20000000800 */
[----:B0-----:R-:W-:Y:S02]  /*4910*/  F2FP.SATFINITE.E4M3.F32.PACK_AB_MERGE_C R203, R127, R126, RZ ;  /* 0x0000007e7fcb723e */ /* 0x001fe400048070ff */
[----:B------:R-:W-:Y:S02]  /*4920*/  F2FP.SATFINITE.E4M3.F32.PACK_AB_MERGE_C R212, R77, R76, R212 ;  /* 0x0000004c4dd4723e */ /* 0x000fe400048070d4 */
[----:B------:R-:W-:Y:S02]  /*4930*/  F2FP.SATFINITE.E4M3.F32.PACK_AB_MERGE_C R201, R117, R112, R201 ;  /* 0x0000007075c9723e */ /* 0x000fe400048070c9 */
[----:B------:R-:W-:Y:S01]  /*4940*/  F2FP.SATFINITE.E4M3.F32.PACK_AB_MERGE_C R203, R121, R120, R203 ;  /* 0x0000007879cb723e */ /* 0x000fe200048070cb */
[----:B------:R-:W0:Y:S08]  /*4950*/  MUFU.EX2 R128, R128 ;  /* 0x0000008000807308 */ /* 0x000e300000000800 */
[----:B------:R3:W-:Y:S08]  /*4960*/  MUFU.EX2 R7, R90 ;  /* 0x0000005a00077308 */ /* 0x0007f00000000800 */
[----:B------:R-:W4:Y:S01]  /*4970*/  MUFU.EX2 R129, R129 ;  /* 0x0000008100817308 */ /* 0x000f220000000800 */
[----:B---3--:R-:W-:-:S04]  /*4980*/  FADD.FTZ R90, R126, R131 ;  /* 0x000000837e5a7221 */ /* 0x008fc80000010000 */
[----:B------:R-:W-:Y:S01]  /*4990*/  FADD.FTZ R91, R127, R90 ;  /* 0x0000005a7f5b7221 */ /* 0x000fe20000010000 */
[----:B------:R-:W-:-:S01]  /*49a0*/  FADD.FTZ R90, R20, R67 ;  /* 0x00000043145a7221 */ /* 0x000fc20000010000 */
[----:B------:R-:W-:Y:S01]  /*49b0*/  FFMA.FTZ R67, R46, UR41, -R116 ;  /* 0x000000292e437c23 */ /* 0x000fe20008010874 */
[----:B------:R-:W3:Y:S01]  /*49c0*/  MUFU.EX2 R114, R114 ;  /* 0x0000007200727308 */ /* 0x000ee20000000800 */
[----:B-1----:R-:W-:-:S01]  /*49d0*/  FADD.FTZ R130, R110, R91 ;  /* 0x0000005b6e827221 */ /* 0x002fc20000010000 */
[----:B------:R-:W-:Y:S01]  /*49e0*/  FADD.FTZ R91, R21, R90 ;  /* 0x0000005a155b7221 */ /* 0x000fe20000010000 */
[----:B------:R-:W-:-:S02]  /*49f0*/  FFMA.FTZ R90, R47, UR41, -R116 ;  /* 0x000000292f5a7c23 */ /* 0x000fc40008010874 */
[----:B--2---:R-:W-:Y:S01]  /*4a00*/  FADD.FTZ R131, R111, R130 ;  /* 0x000000826f837221 */ /* 0x004fe20000010000 */
[----:B------:R-:W-:-:S01]  /*4a10*/  FADD.FTZ R46, R24, R91 ;  /* 0x0000005b182e7221 */ /* 0x000fc20000010000 */
[----:B------:R-:W-:Y:S01]  /*4a20*/  FFMA.FTZ R130, R51, UR41, -R116 ;  /* 0x0000002933827c23 */ /* 0x000fe20008010874 */
[----:B------:R-:W1:Y:S01]  /*4a30*/  MUFU.EX2 R115, R115 ;  /* 0x0000007300737308 */ /* 0x000e620000000800 */
[----:B0-----:R-:W-:-:S01]  /*4a40*/  FADD.FTZ R132, R128, R131 ;  /* 0x0000008380847221 */ /* 0x001fc20000010000 */
[----:B------:R-:W-:Y:S01]  /*4a50*/  FADD.FTZ R47, R27, R46 ;  /* 0x0000002e1b2f7221 */ /* 0x000fe20000010000 */
[----:B------:R-:W-:-:S01]  /*4a60*/  FFMA.FTZ R91, R50, UR41, -R116 ;  /* 0x00000029325b7c23 */ /* 0x000fc20008010874 */
[----:B------:R-:W-:Y:S01]  /*4a70*/  FFMA.FTZ R131, R54, UR41, -R116 ;  /* 0x0000002936837c23 */ /* 0x000fe20008010874 */
[----:B----4-:R-:W-:-:S01]  /*4a80*/  FADD.FTZ R51, R129, R132 ;  /* 0x0000008481337221 */ /* 0x010fc20000010000 */
[----:B------:R-:W-:Y:S01]  /*4a90*/  FADD.FTZ R50, R26, R47 ;  /* 0x0000002f1a327221 */ /* 0x000fe20000010000 */
[----:B------:R-:W-:Y:S01]  /*4aa0*/  F2FP.SATFINITE.E4M3.F32.PACK_AB_MERGE_C R205, R129, R128, RZ ;  /* 0x0000008081cd723e */ /* 0x000fe200048070ff */
[----:B------:R-:W-:Y:S01]  /*4ab0*/  MUFU.EX2 R118, R118 ;  /* 0x0000007600767308 */ /* 0x000fe20000000800 */
[----:B---3--:R-:W-:-:S01]  /*4ac0*/  FADD.FTZ R54, R114, R51 ;  /* 0x0000003372367221 */ /* 0x008fc20000010000 */
[----:B------:R-:W-:Y:S01]  /*4ad0*/  FADD.FTZ R51, R29, R50 ;  /* 0x000000321d337221 */ /* 0x000fe20000010000 */
[----:B------:R-:W-:Y:S01]  /*4ae0*/  F2FP.SATFINITE.E4M3.F32.PACK_AB_MERGE_C R205, R111, R110, R205 ;  /* 0x0000006e6fcd723e */ /* 0x000fe200048070cd */
[----:B------:R-:W-:-:S02]  /*4af0*/  IMAD.MOV.U32 R26, RZ, RZ, R25 ;  /* 0x000000ffff1a7224 */ /* 0x000fc400078e0019 */
[----:B------:R-:W-:-:S01]  /*4b00*/  FADD.FTZ R50, R28, R51 ;  /* 0x000000331c327221 */ /* 0x000fc20000010000 */
[----:B------:R-:W-:Y:S01]  /*4b10*/  IMAD.MOV.U32 R29, RZ, RZ, R25 ;  /* 0x000000ffff1d7224 */ /* 0x000fe200078e0019 */
[----:B------:R-:W0:Y:S01]  /*4b20*/  MUFU.EX2 R119, R119 ;  /* 0x0000007700777308 */ /* 0x000e220000000800 */
[----:B-1----:R-:W-:-:S01]  /*4b30*/  FADD.FTZ R133, R115, R54 ;  /* 0x0000003673857221 */ /* 0x002fc20000010000 */
[----:B------:R-:W-:Y:S01]  /*4b40*/  FADD.FTZ R51, R33, R50 ;  /* 0x0000003221337221 */ /* 0x000fe20000010000 */
[----:B------:R-:W-:-:S01]  /*4b50*/  FFMA.FTZ R54, R30, UR41, -R116 ;  /* 0x000000291e367c23 */ /* 0x000fc20008010874 */
[----:B------:R-:W-:Y:S02]  /*4b60*/  IMAD.MOV.U32 R28, RZ, RZ, R25 ;  /* 0x000000ffff1c7224 */ /* 0x000fe400078e0019 */
[----:B------:R-:W-:-:S01]  /*4b70*/  FADD.FTZ R50, R32, R51 ;  /* 0x0000003320327221 */ /* 0x000fc20000010000 */
[--C-:B------:R-:W-:Y:S01]  /*4b80*/  IMAD.MOV.U32 R33, RZ, RZ, R25.reuse ;  /* 0x000000ffff217224 */ /* 0x100fe200078e0019 */
[----:B------:R-:W1:Y:S01]  /*4b90*/  MUFU.EX2 R94, R94 ;  /* 0x0000005e005e7308 */ /* 0x000e620000000800 */
[----:B------:R-:W-:-:S07]  /*4ba0*/  IMAD.MOV.U32 R32, RZ, RZ, R25 ;  /* 0x000000ffff207224 */ /* 0x000fce00078e0019 */
[----:B------:R-:W2:Y:S01]  /*4bb0*/  MUFU.EX2 R95, R95 ;  /* 0x0000005f005f7308 */ /* 0x000ea20000000800 */
[----:B0-----:R-:W-:-:S04]  /*4bc0*/  F2FP.SATFINITE.E4M3.F32.PACK_AB_MERGE_C R207, R119, R118, RZ ;  /* 0x0000007677cf723e */ /* 0x001fc800048070ff */
[----:B------:R-:W-:-:S03]  /*4bd0*/  F2FP.SATFINITE.E4M3.F32.PACK_AB_MERGE_C R207, R115, R114, R207 ;  /* 0x0000007273cf723e */ /* 0x000fc600048070cf */
[----:B------:R-:W0:Y:S08]  /*4be0*/  MUFU.EX2 R122, R122 ;  /* 0x0000007a007a7308 */ /* 0x000e300000000800 */
[----:B------:R3:W-:Y:S08]  /*4bf0*/  MUFU.EX2 R46, R70 ;  /* 0x00000046002e7308 */ /* 0x0007f00000000800 */
[----:B------:R-:W4:Y:S01]  /*4c00*/  MUFU.EX2 R123, R123 ;  /* 0x0000007b007b7308 */ /* 0x000f220000000800 */
[----:B---3--:R-:W-:-:S04]  /*4c10*/  FADD.FTZ R70, R118, R133 ;  /* 0x0000008576467221 */ /* 0x008fc80000010000 */
[----:B------:R-:W-:-:S03]  /*4c20*/  FADD.FTZ R133, R119, R70 ;  /* 0x0000004677857221 */ /* 0x000fc60000010000 */
[----:B------:R-:W3:Y:S01]  /*4c30*/  MUFU.EX2 R98, R98 ;  /* 0x0000006200627308 */ /* 0x000ee20000000800 */
[----:B-1----:R-:W-:-:S04]  /*4c40*/  FADD.FTZ R70, R94, R133 ;  /* 0x000000855e467221 */ /* 0x002fc80000010000 */
[----:B--2---:R-:W-:-:S03]  /*4c50*/  FADD.FTZ R133, R95, R70 ;  /* 0x000000465f857221 */ /* 0x004fc60000010000 */
[----:B------:R1:W-:Y:S01]  /*4c60*/  MUFU.EX2 R47, R71 ;  /* 0x00000047002f7308 */ /* 0x0003e20000000800 */
[----:B0-----:R-:W-:-:S01]  /*4c70*/  FADD.FTZ R70, R122, R133 ;  /* 0x000000857a467221 */ /* 0x001fc20000010000 */
[----:B----4-:R-:W-:-:S03]  /*4c80*/  F2FP.SATFINITE.E4M3.F32.PACK_AB_MERGE_C R209, R123, R122, RZ ;  /* 0x0000007a7bd1723e */ /* 0x010fc600048070ff */
[----:B------:R-:W-:Y:S01]  /*4c90*/  FADD.FTZ R133, R123, R70 ;  /* 0x000000467b857221 */ /* 0x000fe20000010000 */
[----:B------:R-:W-:Y:S02]  /*4ca0*/  F2FP.SATFINITE.E4M3.F32.PACK_AB_MERGE_C R209, R95, R94, R209 ;  /* 0x0000005e5fd1723e */ /* 0x000fe400048070d1 */
[----:B------:R-:W0:Y:S01]  /*4cb0*/  MUFU.EX2 R99, R99 ;  /* 0x0000006300637308 */ /* 0x000e220000000800 */
[----:B-1----:R-:W-:-:S01]  /*4cc0*/  FADD.FTZ R71, R37, R50 ;  /* 0x0000003225477221 */ /* 0x002fc20000010000 */
[----:B---3--:R-:W-:Y:S01]  /*4cd0*/  FADD.FTZ R10, R98, R133 ;  /* 0x00000085620a7221 */ /* 0x008fe20000010000 */
[----:B------:R-:W-:Y:S02]  /*4ce0*/  IMAD.MOV.U32 R37, RZ, RZ, R25 ;  /* 0x000000ffff257224 */ /* 0x000fe400078e0019 */
[----:B------:R-:W-:Y:S01]  /*4cf0*/  FADD.FTZ R50, R36, R71 ;  /* 0x0000004724327221 */ /* 0x000fe20000010000 */
[----:B------:R-:W-:Y:S02]  /*4d00*/  IMAD.MOV.U32 R36, RZ, RZ, R25 ;  /* 0x000000ffff247224 */ /* 0x000fe400078e0019 */
[----:B------:R-:W1:Y:S01]  /*4d10*/  MUFU.EX2 R102, R102 ;  /* 0x0000006600667308 */ /* 0x000e620000000800 */
[----:B------:R-:W-:-:S01]  /*4d20*/  FADD.FTZ R71, R41, R50 ;  /* 0x0000003229477221 */ /* 0x000fc20000010000 */
[----:B------:R-:W-:-:S03]  /*4d30*/  IMAD.MOV.U32 R41, RZ, RZ, R25 ;  /* 0x000000ffff297224 */ /* 0x000fc600078e0019 */
[----:B------:R-:W-:Y:S01]  /*4d40*/  FADD.FTZ R70, R40, R71 ;  /* 0x0000004728467221 */ /* 0x000fe20000010000 */
[----:B------:R-:W-:Y:S02]  /*4d50*/  IMAD.MOV.U32 R40, RZ, RZ, R25 ;  /* 0x000000ffff287224 */ /* 0x000fe400078e0019 */
[----:B------:R-:W2:Y:S01]  /*4d60*/  MUFU.EX2 R103, R103 ;  /* 0x0000006700677308 */ /* 0x000ea20000000800 */
[----:B------:R-:W-:-:S01]  /*4d70*/  FADD.FTZ R15, R53, R70 ;  /* 0x00000046350f7221 */ /* 0x000fc20000010000 */
[----:B0-----:R-:W-:Y:S01]  /*4d80*/  FADD.FTZ R27, R99, R10 ;  /* 0x0000000a631b7221 */ /* 0x001fe20000010000 */
[----:B------:R-:W-:Y:S02]  /*4d90*/  IMAD.MOV.U32 R53, RZ, RZ, R25 ;  /* 0x000000ffff357224 */ /* 0x000fe400078e0019 */
[----:B------:R-:W-:Y:S01]  /*4da0*/  FADD.FTZ R10, R56, R15 ;  /* 0x0000000f380a7221 */ /* 0x000fe20000010000 */
[----:B------:R-:W-:Y:S02]  /*4db0*/  IMAD.MOV.U32 R56, RZ, RZ, R25 ;  /* 0x000000ffff387224 */ /* 0x000fe400078e0019 */
[----:B------:R-:W0:Y:S01]  /*4dc0*/  MUFU.EX2 R78, R78 ;  /* 0x0000004e004e7308 */ /* 0x000e220000000800 */
[----:B-1----:R-:W-:-:S01]  /*4dd0*/  FADD.FTZ R14, R102, R27 ;  /* 0x0000001b660e7221 */ /* 0x002fc20000010000 */
[----:B------:R-:W-:Y:S01]  /*4de0*/  FADD.FTZ R15, R57, R10 ;  /* 0x0000000a390f7221 */ /* 0x000fe20000010000 */
[----:B------:R-:W-:-:S02]  /*4df0*/  IMAD.MOV.U32 R57, RZ, RZ, R25 ;  /* 0x000000ffff397224 */ /* 0x000fc400078e0019 */
[----:B------:R-:W-:Y:S02]  /*4e00*/  IMAD.MOV.U32 R71, RZ, RZ, R25 ;  /* 0x000000ffff477224 */ /* 0x000fe400078e0019 */
[----:B------:R-:W-:-:S01]  /*4e10*/  FADD.FTZ R10, R76, R15 ;  /* 0x0000000f4c0a7221 */ /* 0x000fc20000010000 */
[----:B------:R-:W-:Y:S01]  /*4e20*/  IMAD.MOV.U32 R70, RZ, RZ, R25 ;  /* 0x000000ffff467224 */ /* 0x000fe200078e0019 */
[----:B------:R-:W1:Y:S01]  /*4e30*/  MUFU.EX2 R79, R79 ;  /* 0x0000004f004f7308 */ /* 0x000e620000000800 */
[----:B--2---:R-:W-:-:S01]  /*4e40*/  FADD.FTZ R27, R103, R14 ;  /* 0x0000000e671b7221 */ /* 0x004fc20000010000 */
[----:B------:R-:W-:Y:S01]  /*4e50*/  FADD.FTZ R15, R77, R10 ;  /* 0x0000000a4d0f7221 */ /* 0x000fe20000010000 */
[----:B------:R-:W-:Y:S01]  /*4e60*/  F2FP.SATFINITE.E4M3.F32.PACK_AB_MERGE_C R211, R103, R102, RZ ;  /* 0x0000006667d3723e */ /* 0x000fe200048070ff */
[----:B------:R-:W-:Y:S02]  /*4e70*/  IMAD.MOV.U32 R77, RZ, RZ, R25 ;  /* 0x000000ffff4d7224 */ /* 0x000fe400078e0019 */
[----:B------:R-:W-:-:S01]  /*4e80*/  FADD.FTZ R10, R80, R15 ;  /* 0x0000000f500a7221 */ /* 0x000fc20000010000 */
[----:B------:R-:W-:Y:S01]  /*4e90*/  F2FP.SATFINITE.E4M3.F32.PACK_AB_MERGE_C R211, R99, R98, R211 ;  /* 0x0000006263d3723e */ /* 0x000fe200048070d3 */
[----:B------:R-:W2:Y:S01]  /*4ea0*/  MUFU.EX2 R106, R106 ;  /* 0x0000006a006a7308 */ /* 0x000ea20000000800 */
[----:B0-----:R-:W-:-:S01]  /*4eb0*/  FADD.FTZ R14, R78, R27 ;  /* 0x0000001b4e0e7221 */ /* 0x001fc20000010000 */
[----:B------:R-:W-:Y:S01]  /*4ec0*/  FADD.FTZ R15, R81, R10 ;  /* 0x0000000a510f7221 */ /* 0x000fe20000010000 */
[----:B------:R-:W-:-:S02]  /*4ed0*/  IMAD.MOV.U32 R76, RZ, RZ, R25 ;  /* 0x000000ffff4c7224 */ /* 0x000fc400078e0019 */
[--C-:B------:R-:W-:Y:S02]  /*4ee0*/  IMAD.MOV.U32 R81, RZ, RZ, R25.reuse ;  /* 0x000000ffff517224 */ /* 0x100fe400078e0019 */
[----:B------:R-:W-:Y:S01]  /*4ef0*/  IMAD.MOV.U32 R80, RZ, RZ, R25 ;  /* 0x000000ffff507224 */ /* 0x000fe200078e0019 */
[----:B------:R-:W0:Y:S01]  /*4f00*/  MUFU.EX2 R107, R107 ;  /* 0x0000006b006b7308 */ /* 0x000e220000000800 */
[----:B-1----:R-:W-:-:S07]  /*4f10*/  FADD.FTZ R27, R79, R14 ;  /* 0x0000000e4f1b7221 */ /* 0x002fce0000010000 */
[----:B------:R-:W1:Y:S01]  /*4f20*/  MUFU.EX2 R82, R82 ;  /* 0x0000005200527308 */ /* 0x000e620000000800 */
[----:B--2---:R-:W-:-:S07]  /*4f30*/  FADD.FTZ R14, R106, R27 ;  /* 0x0000001b6a0e7221 */ /* 0x004fce0000010000 */
[----:B------:R-:W2:Y:S01]  /*4f40*/  MUFU.EX2 R85, R85 ;  /* 0x0000005500557308 */ /* 0x000ea20000000800 */
[----:B0-----:R-:W-:-:S01]  /*4f50*/  FADD.FTZ R27, R107, R14 ;  /* 0x0000000e6b1b7221 */ /* 0x001fc20000010000 */
[----:B------:R-:W-:Y:S01]  /*4f60*/  FADD.FTZ R14, R84, R15 ;  /* 0x0000000f540e7221 */ /* 0x000fe20000010000 */
[----:B------:R-:W-:-:S04]  /*4f70*/  F2FP.SATFINITE.E4M3.F32.PACK_AB_MERGE_C R213, R107, R106, RZ ;  /* 0x0000006a6bd5723e */ /* 0x000fc800048070ff */
[----:B------:R-:W-:Y:S01]  /*4f80*/  F2FP.SATFINITE.E4M3.F32.PACK_AB_MERGE_C R213, R79, R78, R213 ;  /* 0x0000004e4fd5723e */ /* 0x000fe200048070d5 */
[----:B------:R-:W0:Y:S01]  /*4f90*/  MUFU.EX2 R83, R83 ;  /* 0x0000005300537308 */ /* 0x000e220000000800 */
[----:B-1----:R-:W-:-:S01]  /*4fa0*/  FADD.FTZ R24, R82, R27 ;  /* 0x0000001b52187221 */ /* 0x002fc20000010000 */
[--C-:B------:R-:W-:Y:S02]  /*4fb0*/  IMAD.MOV.U32 R79, RZ, RZ, R25.reuse ;  /* 0x000000ffff4f7224 */ /* 0x100fe400078e0019 */
[----:B------:R-:W-:-:S04]  /*4fc0*/  IMAD.MOV.U32 R78, RZ, RZ, R25 ;  /* 0x000000ffff4e7224 */ /* 0x000fc800078e0019 */
[----:B------:R-:W1:Y:S01]  /*4fd0*/  MUFU.EX2 R88, R88 ;  /* 0x0000005800587308 */ /* 0x000e620000000800 */
[----:B--2---:R-:W-:-:S07]  /*4fe0*/  FADD.FTZ R15, R85, R14 ;  /* 0x0000000e550f7221 */ /* 0x004fce0000010000 */
[----:B------:R-:W2:Y:S01]  /*4ff0*/  MUFU.EX2 R86, R86 ;  /* 0x0000005600567308 */ /* 0x000ea20000000800 */
[----:B0-----:R-:W-:-:S01]  /*5000*/  FADD.FTZ R27, R83, R24 ;  /* 0x00000018531b7221 */ /* 0x001fc20000010000 */
[----:B------:R-:W-:-:S06]  /*5010*/  IMAD.MOV.U32 R24, RZ, RZ, R25 ;  /* 0x000000ffff187224 */ /* 0x000fcc00078e0019 */
[----:B------:R-:W0:Y:S01]  /*5020*/  MUFU.EX2 R89, R89 ;  /* 0x0000005900597308 */ /* 0x000e220000000800 */
[----:B-1----:R-:W-:-:S07]  /*5030*/  FADD.FTZ R8, R88, R15 ;  /* 0x0000000f58087221 */ /* 0x002fce0000010000 */
[----:B------:R-:W1:Y:S01]  /*5040*/  MUFU.EX2 R87, R87 ;  /* 0x0000005700577308 */ /* 0x000e620000000800 */
[----:B--2---:R-:W-:-:S01]  /*5050*/  FADD.FTZ R12, R86, R27 ;  /* 0x0000001b560c7221 */ /* 0x004fc20000010000 */
[----:B------:R-:W-:-:S06]  /*5060*/  IMAD.MOV.U32 R27, RZ, RZ, R25 ;  /* 0x000000ffff1b7224 */ /* 0x000fcc00078e0019 */
[----:B------:R-:W2:Y:S01]  /*5070*/  MUFU.EX2 R60, R60 ;  /* 0x0000003c003c7308 */ /* 0x000ea20000000800 */
[C---:B0-----:R-:W-:Y:S01]  /*5080*/  F2FP.SATFINITE.E4M3.F32.PACK_AB_MERGE_C R88, R89.reuse, R88, RZ ;  /* 0x000000585958723e */ /* 0x041fe200048070ff */
[----:B------:R-:W-:-:S03]  /*5090*/  FADD.FTZ R89, R89, R8 ;  /* 0x0000000859597221 */ /* 0x000fc60000010000 */
[----:B------:R-:W-:Y:S01]  /*50a0*/  F2FP.SATFINITE.E4M3.F32.PACK_AB_MERGE_C R214, R85, R84, R88 ;  /* 0x0000005455d6723e */ /* 0x000fe20004807058 */
[----:B------:R-:W-:Y:S02]  /*50b0*/  IMAD.MOV.U32 R85, RZ, RZ, R25 ;  /* 0x000000ffff557224 */ /* 0x000fe400078e0019 */
[----:B------:R-:W0:Y:S01]  /*50c0*/  MUFU.EX2 R61, R61 ;  /* 0x0000003d003d7308 */ /* 0x000e220000000800 */
[----:B-1----:R-:W-:-:S01]  /*50d0*/  FADD.FTZ R12, R87, R12 ;  /* 0x0000000c570c7221 */ /* 0x002fc20000010000 */
[----:B------:R-:W-:Y:S01]  /*50e0*/  F2FP.SATFINITE.E4M3.F32.PACK_AB_MERGE_C R86, R87, R86, RZ ;  /* 0x000000565756723e */ /* 0x000fe200048070ff */
[--C-:B------:R-:W-:Y:S02]  /*50f0*/  IMAD.MOV.U32 R84, RZ, RZ, R25.reuse ;  /* 0x000000ffff547224 */ /* 0x100fe400078e0019 */
[----:B------:R-:W-:Y:S01]  /*5100*/  FADD.FTZ R13, R7, R12 ;  /* 0x0000000c070d7221 */ /* 0x000fe20000010000 */
[----:B------:R-:W-:Y:S01]  /*5110*/  F2FP.SATFINITE.E4M3.F32.PACK_AB_MERGE_C R215, R83, R82, R86 ;  /* 0x0000005253d7723e */ /* 0x000fe20004807056 */
[----:B------:R-:W-:Y:S01]  /*5120*/  IMAD.MOV.U32 R83, RZ, RZ, R25 ;  /* 0x000000ffff537224 */ /* 0x000fe200078e0019 */
[----:B------:R-:W1:Y:S01]  /*5130*/  MUFU.EX2 R62, R62 ;  /* 0x0000003e003e7308 */ /* 0x000e620000000800 */
[----:B--2---:R-:W-:-:S01]  /*5140*/  FADD.FTZ R8, R60, R89 ;  /* 0x000000593c087221 */ /* 0x004fc20000010000 */
[----:B------:R-:W-:-:S02]  /*5150*/  IMAD.MOV.U32 R82, RZ, RZ, R25 ;  /* 0x000000ffff527224 */ /* 0x000fc400078e0019 */
[--C-:B------:R-:W-:Y:S02]  /*5160*/  IMAD.MOV.U32 R87, RZ, RZ, R25.reuse ;  /* 0x000000ffff577224 */ /* 0x100fe400078e0019 */
[----:B------:R-:W-:Y:S02]  /*5170*/  IMAD.MOV.U32 R86, RZ, RZ, R25 ;  /* 0x000000ffff567224 */ /* 0x000fe400078e0019 */
        /* <DEDUP_REMOVED lines=9> */
[C---:B-1----:R-:W-:Y:S01]  /*5210*/  F2FP.SATFINITE.E4M3.F32.PACK_AB_MERGE_C R64, R65.reuse, R64, RZ ;  /* 0x000000404140723e */ /* 0x042fe200048070ff */
[----:B------:R-:W-:-:S03]  /*5220*/  FADD.FTZ R65, R65, R12 ;  /* 0x0000000c41417221 */ /* 0x000fc60000010000 */
[----:B------:R-:W-:Y:S01]  /*5230*/  F2FP.SATFINITE.E4M3.F32.PACK_AB_MERGE_C R216, R61, R60, R64 ;  /* 0x0000003c3dd8723e */ /* 0x000fe20004807040 */
[----:B------:R-:W-:Y:S02]  /*5240*/  IMAD.MOV.U32 R61, RZ, RZ, R25 ;  /* 0x000000ffff3d7224 */ /* 0x000fe400078e0019 */
[----:B------:R-:W1:Y:S01]  /*5250*/  MUFU.EX2 R69, R69 ;  /* 0x0000004500457308 */ /* 0x000e620000000800 */
[----:B--2---:R-:W-:-:S01]  /*5260*/  FADD.FTZ R13, R66, R13 ;  /* 0x0000000d420d7221 */ /* 0x004fc20000010000 */
[----:B------:R-:W-:Y:S01]  /*5270*/  F2FP.SATFINITE.E4M3.F32.PACK_AB_MERGE_C R63, R66, R63, RZ ;  /* 0x0000003f423f723e */ /* 0x000fe200048070ff */
[----:B------:R-:W-:Y:S02]  /*5280*/  IMAD.MOV.U32 R60, RZ, RZ, R25 ;  /* 0x000000ffff3c7224 */ /* 0x000fe400078e0019 */
[----:B------:R-:W-:Y:S01]  /*5290*/  FADD.FTZ R12, R46, R13 ;  /* 0x0000000d2e0c7221 */ /* 0x000fe20000010000 */
[----:B------:R-:W-:Y:S01]  /*52a0*/  F2FP.SATFINITE.E4M3.F32.PACK_AB_MERGE_C R217, R62, R7, R63 ;  /* 0x000000073ed9723e */ /* 0x000fe2000480703f */
[----:B------:R-:W-:Y:S01]  /*52b0*/  IMAD.MOV.U32 R63, RZ, RZ, R25 ;  /* 0x000000ffff3f7224 */ /* 0x000fe200078e0019 */
[----:B------:R-:W2:Y:S01]  /*52c0*/  MUFU.EX2 R72, R72 ;  /* 0x0000004800487308 */ /* 0x000ea20000000800 */
[----:B0-----:R-:W-:-:S01]  /*52d0*/  FADD.FTZ R8, R68, R65 ;  /* 0x0000004144087221 */ /* 0x001fc20000010000 */
[----:B------:R-:W-:Y:S01]  /*52e0*/  FADD.FTZ R15, R47, R12 ;  /* 0x0000000c2f0f7221 */ /* 0x000fe20000010000 */
[----:B------:R-:W-:-:S02]  /*52f0*/  IMAD.MOV.U32 R62, RZ, RZ, R25 ;  /* 0x000000ffff3e7224 */ /* 0x000fc400078e0019 */
[--C-:B------:R-:W-:Y:S02]  /*5300*/  IMAD.MOV.U32 R65, RZ, RZ, R25.reuse ;  /* 0x000000ffff417224 */ /* 0x100fe400078e0019 */
[----:B------:R-:W-:Y:S01]  /*5310*/  IMAD.MOV.U32 R64, RZ, RZ, R25 ;  /* 0x000000ffff407224 */ /* 0x000fe200078e0019 */
[----:B------:R0:W3:Y:S01]  /*5320*/  MUFU.EX2 R30, R74 ;  /* 0x0000004a001e7308 */ /* 0x0000e20000000800 */
[----:B-1----:R-:W-:-:S01]  /*5330*/  FADD.FTZ R13, R69, R8 ;  /* 0x00000008450d7221 */ /* 0x002fc20000010000 */
[----:B------:R-:W-:-:S06]  /*5340*/  IMAD.MOV.U32 R66, RZ, RZ, R25 ;  /* 0x000000ffff427224 */ /* 0x000fcc00078e0019 */
[----:B------:R-:W1:Y:S01]  /*5350*/  MUFU.EX2 R35, R35 ;  /* 0x0000002300237308 */ /* 0x000e620000000800 */
[----:B--2---:R-:W-:-:S01]  /*5360*/  FADD.FTZ R8, R72, R13 ;  /* 0x0000000d48087221 */ /* 0x004fc20000010000 */
[----:B0-----:R-:W-:-:S06]  /*5370*/  IMAD.MOV.U32 R74, RZ, RZ, R25 ;  /* 0x000000ffff4a7224 */ /* 0x001fcc00078e0019 */
[----:B------:R0:W2:Y:S01]  /*5380*/  MUFU.EX2 R51, R75 ;  /* 0x0000004b00337308 */ /* 0x0000a20000000800 */
[----:B---3--:R-:W-:-:S07]  /*5390*/  FADD.FTZ R12, R30, R15 ;  /* 0x0000000f1e0c7221 */ /* 0x008fce0000010000 */
[----:B------:R-:W3:Y:S01]  /*53a0*/  MUFU.EX2 R38, R38 ;  /* 0x0000002600267308 */ /* 0x000ee20000000800 */
[C---:B-1----:R-:W-:Y:S01]  /*53b0*/  F2FP.SATFINITE.E4M3.F32.PACK_AB_MERGE_C R72, R35.reuse, R72, RZ ;  /* 0x000000482348723e */ /* 0x042fe200048070ff */
[----:B------:R-:W-:Y:S01]  /*53c0*/  FADD.FTZ R35, R35, R8 ;  /* 0x0000000823237221 */ /* 0x000fe20000010000 */
[--C-:B0-----:R-:W-:Y:S02]  /*53d0*/  IMAD.MOV.U32 R75, RZ, RZ, R25.reuse ;  /* 0x000000ffff4b7224 */ /* 0x101fe400078e0019 */
[----:B------:R-:W-:Y:S01]  /*53e0*/  F2FP.SATFINITE.E4M3.F32.PACK_AB_MERGE_C R218, R69, R68, R72 ;  /* 0x0000004445da723e */ /* 0x000fe20004807048 */
[--C-:B------:R-:W-:Y:S02]  /*53f0*/  IMAD.MOV.U32 R69, RZ, RZ, R25.reuse ;  /* 0x000000ffff457224 */ /* 0x100fe400078e0019 */
[----:B------:R-:W0:Y:S01]  /*5400*/  MUFU.EX2 R50, R67 ;  /* 0x0000004300327308 */ /* 0x000e220000000800 */
[C---:B--2---:R-:W-:Y:S01]  /*5410*/  F2FP.SATFINITE.E4M3.F32.PACK_AB_MERGE_C R30, R51.reuse, R30, RZ ;  /* 0x0000001e331e723e */ /* 0x044fe200048070ff */
[----:B------:R-:W-:Y:S01]  /*5420*/  FADD.FTZ R51, R51, R12 ;  /* 0x0000000c33337221 */ /* 0x000fe20000010000 */
[----:B------:R-:W-:-:S02]  /*5430*/  IMAD.MOV.U32 R68, RZ, RZ, R25 ;  /* 0x000000ffff447224 */ /* 0x000fc400078e0019 */
[----:B------:R-:W-:Y:S01]  /*5440*/  F2FP.SATFINITE.E4M3.F32.PACK_AB_MERGE_C R219, R47, R46, R30 ;  /* 0x0000002e2fdb723e */ /* 0x000fe2000480701e */
[----:B------:R-:W-:Y:S02]  /*5450*/  IMAD.MOV.U32 R30, RZ, RZ, R25 ;  /* 0x000000ffff1e7224 */ /* 0x000fe400078e0019 */
[----:B------:R1:W2:Y:S01]  /*5460*/  MUFU.EX2 R39, R92 ;  /* 0x0000005c00277308 */ /* 0x0002a20000000800 */
[----:B---3--:R-:W-:-:S01]  /*5470*/  FADD.FTZ R8, R38, R35 ;  /* 0x0000002326087221 */ /* 0x008fc20000010000 */
[--C-:B------:R-:W-:Y:S02]  /*5480*/  IMAD.MOV.U32 R35, RZ, RZ, R25.reuse ;  /* 0x000000ffff237224 */ /* 0x100fe400078e0019 */
[--C-:B------:R-:W-:Y:S02]  /*5490*/  IMAD.MOV.U32 R47, RZ, RZ, R25.reuse ;  /* 0x000000ffff2f7224 */ /* 0x100fe400078e0019 */
[----:B------:R-:W-:Y:S02]  /*54a0*/  IMAD.MOV.U32 R46, RZ, RZ, R25 ;  /* 0x000000ffff2e7224 */ /* 0x000fe400078e0019 */
[----:B------:R-:W3:Y:S01]  /*54b0*/  MUFU.EX2 R11, R90 ;  /* 0x0000005a000b7308 */ /* 0x000ee20000000800 */
[----:B0-----:R-:W-:-:S01]  /*54c0*/  FADD.FTZ R12, R50, R51 ;  /* 0x00000033320c7221 */ /* 0x001fc20000010000 */
[----:B-1----:R-:W-:Y:S01]  /*54d0*/  FFMA.FTZ R92, R150, UR41, -R149 ;  /* 0x00000029965c7c23 */ /* 0x002fe20008010895 */
[----:B------:R-:W-:-:S02]  /*54e0*/  IMAD.MOV.U32 R51, RZ, RZ, R25 ;  /* 0x000000ffff337224 */ /* 0x000fc400078e0019 */
[--C-:B------:R-:W-:Y:S02]  /*54f0*/  IMAD.MOV.U32 R67, RZ, RZ, R25.reuse ;  /* 0x000000ffff437224 */ /* 0x100fe400078e0019 */
[----:B------:R-:W-:Y:S01]  /*5500*/  IMAD.MOV.U32 R72, RZ, RZ, R25 ;  /* 0x000000ffff487224 */ /* 0x000fe200078e0019 */
        /* <DEDUP_REMOVED lines=9> */
[C---:B--2---:R-:W-:Y:S01]  /*55a0*/  F2FP.SATFINITE.E4M3.F32.PACK_AB_MERGE_C R42, R43.reuse, R42, RZ ;  /* 0x0000002a2b2a723e */ /* 0x044fe200048070ff */
[----:B------:R-:W-:-:S03]  /*55b0*/  FADD.FTZ R43, R43, R8 ;  /* 0x000000082b2b7221 */ /* 0x000fc60000010000 */
[----:B------:R-:W-:Y:S01]  /*55c0*/  F2FP.SATFINITE.E4M3.F32.PACK_AB_MERGE_C R220, R39, R38, R42 ;  /* 0x0000002627dc723e */ /* 0x000fe2000480702a */
[----:B------:R-:W-:Y:S02]  /*55d0*/  IMAD.MOV.U32 R39, RZ, RZ, R25 ;  /* 0x000000ffff277224 */ /* 0x000fe400078e0019 */
[----:B------:R-:W2:Y:S01]  /*55e0*/  MUFU.EX2 R10, R131 ;  /* 0x00000083000a7308 */ /* 0x000ea20000000800 */
[----:B0-----:R-:W-:-:S01]  /*55f0*/  FADD.FTZ R13, R130, R13 ;  /* 0x0000000d820d7221 */ /* 0x001fc20000010000 */
[----:B------:R-:W-:Y:S01]  /*5600*/  F2FP.SATFINITE.E4M3.F32.PACK_AB_MERGE_C R91, R130, R91, RZ ;  /* 0x0000005b825b723e */ /* 0x000fe200048070ff */
[--C-:B------:R-:W-:Y:S02]  /*5610*/  IMAD.MOV.U32 R38, RZ, RZ, R25.reuse ;  /* 0x000000ffff267224 */ /* 0x100fe400078e0019 */
[----:B------:R-:W-:Y:S01]  /*5620*/  IMAD.MOV.U32 R42, RZ, RZ, R25 ;  /* 0x000000ffff2a7224 */ /* 0x000fe200078e0019 */
[----:B------:R-:W-:Y:S01]  /*5630*/  F2FP.SATFINITE.E4M3.F32.PACK_AB_MERGE_C R221, R11, R50, R91 ;  /* 0x000000320bdd723e */ /* 0x000fe2000480705b */
[----:B------:R-:W-:Y:S01]  /*5640*/  IMAD.MOV.U32 R50, RZ, RZ, R25 ;  /* 0x000000ffff327224 */ /* 0x000fe200078e0019 */
[----:B------:R-:W0:Y:S01]  /*5650*/  MUFU.EX2 R45, R45 ;  /* 0x0000002d002d7308 */ /* 0x000e220000000800 */
[----:B-1----:R-:W-:-:S01]  /*5660*/  FADD.FTZ R8, R44, R43 ;  /* 0x0000002b2c087221 */ /* 0x002fc20000010000 */
[----:B------:R-:W-:-:S06]  /*5670*/  IMAD.MOV.U32 R43, RZ, RZ, R25 ;  /* 0x000000ffff2b7224 */ /* 0x000fcc00078e0019 */
[----:B------:R1:W3:Y:S01]  /*5680*/  MUFU.EX2 R9, R55 ;  /* 0x0000003700097308 */ /* 0x0002e20000000800 */
[----:B--2---:R-:W-:-:S07]  /*5690*/  FADD.FTZ R12, R10, R13 ;  /* 0x0000000d0a0c7221 */ /* 0x004fce0000010000 */
[----:B------:R-:W2:Y:S01]  /*56a0*/  MUFU.EX2 R48, R48 ;  /* 0x0000003000307308 */ /* 0x000ea20000000800 */
[----:B0-----:R-:W-:-:S01]  /*56b0*/  FADD.FTZ R13, R45, R8 ;  /* 0x000000082d0d7221 */ /* 0x001fc20000010000 */
[----:B-1----:R-:W-:-:S06]  /*56c0*/  IMAD.MOV.U32 R55, RZ, RZ, R25 ;  /* 0x000000ffff377224 */ /* 0x002fcc00078e0019 */
[----:B------:R-:W0:Y:S01]  /*56d0*/  MUFU.EX2 R58, R58 ;  /* 0x0000003a003a7308 */ /* 0x000e220000000800 */
[----:B---3--:R-:W-:-:S07]  /*56e0*/  FADD.FTZ R15, R9, R12 ;  /* 0x0000000c090f7221 */ /* 0x008fce0000010000 */
        /* <DEDUP_REMOVED lines=8> */
[--C-:B------:R-:W-:Y:S02]  /*5770*/  IMAD.MOV.U32 R45, RZ, RZ, R25.reuse ;  /* 0x000000ffff2d7224 */ /* 0x100fe400078e0019 */
[----:B------:R-:W1:Y:S01]  /*5780*/  MUFU.EX2 R54, R54 ;  /* 0x0000003600367308 */ /* 0x000e620000000800 */
[C---:B--2---:R-:W-:Y:S01]  /*5790*/  F2FP.SATFINITE.E4M3.F32.PACK_AB_MERGE_C R58, R59.reuse, R58, RZ ;  /* 0x0000003a3b3a723e */ /* 0x044fe200048070ff */
[----:B------:R-:W-:Y:S01]  /*57a0*/  FADD.FTZ R59, R59, R12 ;  /* 0x0000000c3b3b7221 */ /* 0x000fe20000010000 */
[--C-:B------:R-:W-:Y:S02]  /*57b0*/  IMAD.MOV.U32 R44, RZ, RZ, R25.reuse ;  /* 0x000000ffff2c7224 */ /* 0x100fe400078e0019 */
[----:B------:R-:W-:Y:S01]  /*57c0*/  F2FP.SATFINITE.E4M3.F32.PACK_AB_MERGE_C R223, R9, R10, R58 ;  /* 0x0000000a09df723e */ /* 0x000fe2000480703a */
[----:B------:R-:W-:Y:S02]  /*57d0*/  IMAD.MOV.U32 R48, RZ, RZ, R25 ;  /* 0x000000ffff307224 */ /* 0x000fe400078e0019 */
[----:B------:R-:W2:Y:S01]  /*57e0*/  MUFU.EX2 R73, R73 ;  /* 0x0000004900497308 */ /* 0x000ea20000000800 */
[----:B0-----:R-:W-:-:S01]  /*57f0*/  FADD.FTZ R8, R52, R49 ;  /* 0x0000003134087221 */ /* 0x001fc20000010000 */
[----:B------:R-:W-:-:S02]  /*5800*/  IMAD.MOV.U32 R49, RZ, RZ, R25 ;  /* 0x000000ffff317224 */ /* 0x000fc400078e0019 */
[----:B------:R-:W-:-:S04]  /*5810*/  IMAD.MOV.U32 R58, RZ, RZ, R25 ;  /* 0x000000ffff3a7224 */ /* 0x000fc800078e0019 */
[----:B------:R-:W0:Y:S01]  /*5820*/  MUFU.EX2 R31, R31 ;  /* 0x0000001f001f7308 */ /* 0x000e220000000800 */
[----:B-1----:R-:W-:-:S01]  /*5830*/  FADD.FTZ R12, R54, R59 ;  /* 0x0000003b360c7221 */ /* 0x002fc20000010000 */
[----:B------:R-:W-:-:S06]  /*5840*/  IMAD.MOV.U32 R59, RZ, RZ, R25 ;  /* 0x000000ffff3b7224 */ /* 0x000fcc00078e0019 */
        /* <DEDUP_REMOVED lines=16> */
[----:B------:R-:W-:-:S03]  /*5950*/  IMAD.MOV.U32 R73, RZ, RZ, R25 ;  /* 0x000000ffff497224 */ /* 0x000fc600078e0019 */
[----:B------:R-:W-:Y:S01]  /*5960*/  F2FP.SATFINITE.E4M3.F32.PACK_AB_MERGE_C R225, R31, R54, R34 ;  /* 0x000000361fe1723e */ /* 0x000fe20004807022 */
[----:B------:R-:W-:Y:S01]  /*5970*/  IMAD.MOV.U32 R31, RZ, RZ, R25 ;  /* 0x000000ffff1f7224 */ /* 0x000fe200078e0019 */
[----:B------:R-:W1:Y:S01]  /*5980*/  MUFU.EX2 R97, R97 ;  /* 0x0000006100617308 */ /* 0x000e620000000800 */
[----:B--2---:R-:W-:-:S01]  /*5990*/  FADD.FTZ R8, R96, R93 ;  /* 0x0000005d60087221 */ /* 0x004fc20000010000 */
[--C-:B------:R-:W-:Y:S02]  /*59a0*/  IMAD.MOV.U32 R34, RZ, RZ, R25.reuse ;  /* 0x000000ffff227224 */ /* 0x100fe400078e0019 */
[----:B------:R-:W-:-:S04]  /*59b0*/  IMAD.MOV.U32 R54, RZ, RZ, R25 ;  /* 0x000000ffff367224 */ /* 0x000fc800078e0019 */
[----:B------:R-:W2:Y:S01]  /*59c0*/  MUFU.EX2 R104, R104 ;  /* 0x0000006800687308 */ /* 0x000ea20000000800 */
[----:B0-----:R-:W-:-:S07]  /*59d0*/  FADD.FTZ R7, R105, R12 ;  /* 0x0000000c69077221 */ /* 0x001fce0000010000 */
[----:B------:R-:W-:Y:S01]  /*59e0*/  MUFU.EX2 R100, R100 ;  /* 0x0000006400647308 */ /* 0x000fe20000000800 */
[----:B-1----:R-:W-:-:S07]  /*59f0*/  FADD.FTZ R9, R97, R8 ;  /* 0x0000000861097221 */ /* 0x002fce0000010000 */
[----:B------:R-:W0:Y:S01]  /*5a00*/  MUFU.EX2 R113, R113 ;  /* 0x0000007100717308 */ /* 0x000e220000000800 */
[----:B--2---:R-:W-:-:S07]  /*5a10*/  FADD.FTZ R7, R104, R7 ;  /* 0x0000000768077221 */ /* 0x004fce0000010000 */
[----:B------:R-:W1:Y:S08]  /*5a20*/  MUFU.EX2 R108, R108 ;  /* 0x0000006c006c7308 */ /* 0x000e700000000800 */
[----:B------:R-:W2:Y:S01]  /*5a30*/  MUFU.EX2 R109, R109 ;  /* 0x0000006d006d7308 */ /* 0x000ea20000000800 */
[----:B0-----:R-:W-:Y:S01]  /*5a40*/  F2FP.SATFINITE.E4M3.F32.PACK_AB_MERGE_C R10, R113, R100, RZ ;  /* 0x00000064710a723e */ /* 0x001fe200048070ff */
[----:B------:R-:W-:-:S03]  /*5a50*/  FADD.FTZ R100, R100, R9 ;  /* 0x0000000964647221 */ /* 0x000fc60000010000 */
[----:B------:R-:W-:Y:S01]  /*5a60*/  F2FP.SATFINITE.E4M3.F32.PACK_AB_MERGE_C R226, R97, R96, R10 ;  /* 0x0000006061e2723e */ /* 0x000fe2000480700a */
[----:B-1----:R-:W-:-:S01]  /*5a70*/  FADD.FTZ R8, R108, R7 ;  /* 0x000000076c087221 */ /* 0x002fc20000010000 */
[----:B------:R-:W-:Y:S01]  /*5a80*/  FADD.FTZ R7, R113, R100 ;  /* 0x0000006471077221 */ /* 0x000fe20000010000 */
[C---:B--2---:R-:W-:Y:S02]  /*5a90*/  F2FP.SATFINITE.E4M3.F32.PACK_AB_MERGE_C R11, R109.reuse, R108, RZ ;  /* 0x0000006c6d0b723e */ /* 0x044fe400048070ff */
[----:B------:R-:W-:Y:S02]  /*5aa0*/  FADD.FTZ R8, R109, R8 ;  /* 0x000000086d087221 */ /* 0x000fe40000010000 */
[----:B------:R-:W-:Y:S01]  /*5ab0*/  F2FP.SATFINITE.E4M3.F32.PACK_AB_MERGE_C R227, R104, R105, R11 ;  /* 0x0000006968e3723e */ /* 0x000fe2000480700b */
[----:B------:R-:W-:Y:S06]  /*5ac0*/  @!P1 BRA `(.L_x_149) ;  /* 0x00000038004c9947 */ /* 0x000fec0003800000 */
[----:B------:R-:W-:Y:S01]  /*5ad0*/  IMAD.MOV.U32 R9, RZ, RZ, R6 ;  /* 0x000000ffff097224 */ /* 0x000fe200078e0006 */
[----:B------:R-:W-:Y:S01]  /*5ae0*/  CS2R R86, SRZ ;  /* 0x0000000000567805 */ /* 0x000fe2000001ff00 */
[----:B------:R-:W-:Y:S01]  /*5af0*/  IMAD.MOV.U32 R10, RZ, RZ, R5 ;  /* 0x000000ffff0a7224 */ /* 0x000fe200078e0005 */
        /* <DEDUP_REMOVED lines=31> */
[----:B------:R-:W-:Y:S01]  /*5cf0*/  UMOV UR54, UR46 ;  /* 0x0000002e00367c82 */ /* 0x000fe20008000000 */
[----:B------:R-:W-:-:S05]  /*5d00*/  UMOV UR53, UR52 ;  /* 0x0000003400357c82 */ /* 0x000fca0008000000 */
.L_x_159:
[----:B------:R-:W-:Y:S01]  /*5d10*/  ISETP.NE.AND P2, PT, RZ, UR44, PT ;  /* 0x0000002cff007c0c */ /* 0x000fe2000bf45270 */
[----:B------:R-:W-:-:S04]  /*5d20*/  UISETP.NE.AND UP0, UPT, UR53, 0x1, UPT ;  /* 0x000000013500788c */ /* 0x000fc8000bf05270 */
[----:B------:R-:W-:-:S04]  /*5d30*/  USEL UR46, URZ, 0x1, UP0 ;  /* 0x000000013f2e7887 */ /* 0x000fc80008000000 */
[----:B------:R-:W-:-:S04]  /*5d40*/  ULOP3.LUT UR46, UR54, UR46, URZ, 0x3c, !UPT ;  /* 0x0000002e362e7292 */ /* 0x000fc8000f8e3c3f */
[----:B------:R-:W-:Y:S08]  /*5d50*/  @P2 BRA `(.L_x_150) ;  /* 0x0000000000442947 */ /* 0x000ff00003800000 */
[----:B------:R-:W-:Y:S05]  /*5d60*/  @!P0 BRA `(.L_x_151) ;  /* 0x0000000000048947 */ /* 0x000fea0003800000 */
[----:B------:R-:W-:Y:S01]  /*5d70*/  BPT.TRAP 0x1 ;  /* 0x000000040000795c */ /* 0x000fe20000300000 */
.L_x_151:
[----:B------:R-:W0:Y:S01]  /*5d80*/  S2UR UR10, SR_CgaCtaId ;  /* 0x00000000000a79c3 */ /* 0x000e220000008800 */
[----:B------:R-:W-:Y:S01]  /*5d90*/  UIADD3 UR6, UR53, 0x1, URZ ;  /* 0x0000000135067890 */ /* 0x000fe2000fffe03f */
[----:B------:R-:W-:Y:S01]  /*5da0*/  IMAD.U32 R0, RZ, RZ, UR46 ;  /* 0x0000002eff007e24 */ /* 0x000fe2000f8e00ff */
[----:B------:R-:W-:Y:S02]  /*5db0*/  UMOV UR7, 0x400 ;  /* 0x0000040000077882 */ /* 0x000fe40000000000 */
[----:B------:R-:W-:Y:S02]  /*5dc0*/  UISETP.NE.AND UP0, UPT, UR6, 0x2, UPT ;  /* 0x000000020600788c */ /* 0x000fe4000bf05270 */
[----:B------:R-:W-:Y:S02]  /*5dd0*/  SHF.L.U32 R0, R0, 0x1f, RZ ;  /* 0x0000001f00007819 */ /* 0x000fe400000006ff */
[----:B------:R-:W-:Y:S02]  /*5de0*/  USEL UR6, UR6, URZ, UP0 ;  /* 0x0000003f06067287 */ /* 0x000fe40008000000 */
[----:B0-----:R-:W-:-:S04]  /*5df0*/  ULEA UR7, UR10, UR7, 0x18 ;  /* 0x000000070a077291 */ /* 0x001fc8000f8ec03f */
[----:B------:R-:W-:-:S09]  /*5e00*/  ULEA UR6, UR6, UR7, 0x3 ;  /* 0x0000000706067291 */ /* 0x000fd2000f8e183f */
[----:B------:R0:W1:Y:S01]  /*5e10*/  SYNCS.PHASECHK.TRANS64.TRYWAIT P1, [UR6+0x2e830], R0 ;  /* 0x02e83000ff0075a7 */ /* 0x0000620008020146 */
[----:B------:R-:W-:Y:S05]  /*5e20*/  @!P0 BRA `(.L_x_152) ;  /* 0x0000000000048947 */ /* 0x000fea0003800000 */
[----:B------:R-:W-:Y:S01]  /*5e30*/  BPT.TRAP 0x1 ;  /* 0x000000040000795c */ /* 0x000fe20000300000 */
.L_x_152:
[----:B-1----:R-:W-:Y:S05]  /*5e40*/  @P1 BRA `(.L_x_150) ;  /* 0x0000000000081947 */ /* 0x002fea0003800000 */
[----:B------:R-:W1:Y:S02]  /*5e50*/  SYNCS.PHASECHK.TRANS64.TRYWAIT P1, [UR6+0x2e830], R0 ;  /* 0x02e83000ff0075a7 */ /* 0x000e640008020146 */
[----:B-1----:R-:W-:Y:S05]  /*5e60*/  @!P1 BRA `(.L_x_153) ;  /* 0x000000d800c49947 */ /* 0x002fea0003800000 */
.L_x_150:
[----:B------:R-:W2:Y:S01]  /*5e70*/  S2R R2, SR_TID.X ;  /* 0x0000000000027919 */ /* 0x000ea20000002100 */
[----:B------:R-:W-:Y:S01]  /*5e80*/  R2UR UR55, R4 ;  /* 0x00000000043772ca */ /* 0x000fe200000e0000 */
[----:B------:R-:W-:Y:S01]  /*5e90*/  UIADD3 UR52, UR53, 0x1, URZ ;  /* 0x0000000135347890 */ /* 0x000fe2000fffe03f */
[----:B------:R-:W-:Y:S01]  /*5ea0*/  UMOV UR19, 0x40000040 ;  /* 0x4000004000137882 */ /* 0x000fe20000000000 */
[----:B------:R-:W-:Y:S02]  /*5eb0*/  UMOV UR20, UR16 ;  /* 0x0000001000147c82 */ /* 0x000fe40008000000 */
[----:B------:R-:W-:Y:S01]  /*5ec0*/  UISETP.NE.AND UP0, UPT, UR52, 0x2, UPT ;  /* 0x000000023400788c */ /* 0x000fe2000bf05270 */
[----:B------:R-:W-:Y:S01]  /*5ed0*/  UMOV UR21, UR17 ;  /* 0x0000001100157c82 */ /* 0x000fe20008000000 */
[----:B------:R-:W-:Y:S02]  /*5ee0*/  UMOV UR23, 0x40000040 ;  /* 0x4000004000177882 */ /* 0x000fe40000000000 */
[----:B------:R-:W-:Y:S01]  /*5ef0*/  USEL UR52, UR52, URZ, UP0 ;  /* 0x0000003f34347287 */ /* 0x000fe20008000000 */
[----:B------:R-:W-:Y:S01]  /*5f00*/  UMOV UR24, UR16 ;  /* 0x0000001000187c82 */ /* 0x000fe20008000000 */
[----:B------:R-:W-:-:S02]  /*5f10*/  UMOV UR25, UR17 ;  /* 0x0000001100197c82 */ /* 0x000fc40008000000 */
[----:B------:R-:W-:Y:S01]  /*5f20*/  UIMAD UR55, UR52, 0x700, UR55 ;  /* 0x00000700343778a4 */ /* 0x000fe2000f8e0237 */
[----:B------:R-:W-:Y:S01]  /*5f30*/  UMOV UR27, 0x40000040 ;  /* 0x40000040001b7882 */ /* 0x000fe20000000000 */
[----:B------:R-:W-:Y:S02]  /*5f40*/  UMOV UR28, UR16 ;  /* 0x00000010001c7c82 */ /* 0x000fe40008000000 */
[----:B------:R-:W-:Y:S02]  /*5f50*/  UIADD3 UR22, UR55, 0x100, URZ ;  /* 0x0000010037167890 */ /* 0x000fe4000fffe03f */
[----:B------:R-:W-:Y:S02]  /*5f60*/  UIADD3 UR26, UR55, 0x200, URZ ;  /* 0x00000200371a7890 */ /* 0x000fe4000fffe03f */
[----:B------:R-:W-:Y:S01]  /*5f70*/  UMOV UR18, UR55 ;  /* 0x0000003700127c82 */ /* 0x000fe20008000000 */
[----:B------:R-:W-:Y:S01]  /*5f80*/  UIADD3 UR30, UR55, 0x300, URZ ;  /* 0x00000300371e7890 */ /* 0x000fe2000fffe03f */
[----:B------:R-:W-:Y:S01]  /*5f90*/  UMOV UR29, UR17 ;  /* 0x00000011001d7c82 */ /* 0x000fe20008000000 */
[----:B------:R-:W-:Y:S01]  /*5fa0*/  UMOV UR31, 0x40000040 ;  /* 0x40000040001f7882 */ /* 0x000fe20000000000 */
[----:B------:R-:W-:Y:S01]  /*5fb0*/  UIADD3 UR34, UR55, 0x400, URZ ;  /* 0x0000040037227890 */ /* 0x000fe2000fffe03f */
[----:B------:R-:W-:Y:S01]  /*5fc0*/  UMOV UR32, UR16 ;  /* 0x0000001000207c82 */ /* 0x000fe20008000000 */
[----:B------:R-:W-:Y:S01]  /*5fd0*/  UMOV UR33, UR17 ;  /* 0x0000001100217c82 */ /* 0x000fe20008000000 */
[----:B------:R-:W-:Y:S01]  /*5fe0*/  UMOV UR35, 0x40000040 ;  /* 0x4000004000237882 */ /* 0x000fe20000000000 */
[----:B--2---:R-:W-:Y:S01]  /*5ff0*/  SHF.R.U32.HI R2, RZ, 0x7, R2 ;  /* 0x00000007ff027819 */ /* 0x004fe20000011602 */
[----:B------:R-:W-:Y:S01]  /*6000*/  UIADD3 UR6, UR55, 0x2, URZ ;  /* 0x0000000237067890 */ /* 0x000fe2000fffe03f */
[----:B------:R-:W-:Y:S01]  /*6010*/  UMOV UR7, 0x40000040 ;  /* 0x4000004000077882 */ /* 0x000fe20000000000 */
[----:B------:R-:W-:-:S02]  /*6020*/  UIADD3 UR10, UR55, 0x602, URZ ;  /* 0x00000602370a7890 */ /* 0x000fc4000fffe03f */
[----:B01----:R-:W-:Y:S01]  /*6030*/  VIADD R0, R2, 0x8 ;  /* 0x0000000802007836 */ /* 0x003fe20000000000 */
[----:B------:R-:W-:Y:S01]  /*6040*/  UMOV UR11, 0x40000040 ;  /* 0x40000040000b7882 */ /* 0x000fe20000000000 */
[----:B------:R-:W-:Y:S01]  /*6050*/  UIADD3 UR14, UR55, 0x6, URZ ;  /* 0x00000006370e7890 */ /* 0x000fe2000fffe03f */
[----:B------:R-:W-:Y:S02]  /*6060*/  UMOV UR15, 0x40000040 ;  /* 0x40000040000f7882 */ /* 0x000fe40000000000 */
[----:B------:R0:W-:Y:S06]  /*6070*/  BAR.SYNC.DEFER_BLOCKING R0, 0x100 ;  /* 0x000400000000751d */ /* 0x0001ec0000010000 */
[----:B------:R-:W-:-:S06]  /*6080*/  WARPGROUP.ARRIVE ;  /* 0x00000000000079c5 */ /* 0x000fcc0000000000 */
[----:B------:R-:W-:Y:S01]  /*6090*/  QGMMA.64x32x32.F32.E4M3.E4M3 R184, gdesc[UR16], RZ, !UPT, gsb0 ;  /* 0x0060000010b879f3 */ /* 0x000fe2000c0008ff */
[----:B------:R-:W-:Y:S01]  /*60a0*/  UIADD3 UR18, UR55, 0x500, URZ ;  /* 0x0000050037127890 */ /* 0x000fe2000fffe03f */
        /* <DEDUP_REMOVED lines=153> */
.L_x_155:
[----:B------:R-:W0:Y:S01]  /*6a40*/  S2UR UR7, SR_CgaCtaId ;  /* 0x00000000000779c3 */ /* 0x000e220000008800 */
[----:B------:R-:W-:Y:S01]  /*6a50*/  UMOV UR6, 0x400 ;  /* 0x0000040000067882 */ /* 0x000fe20000000000 */
[----:B------:R-:W-:-:S05]  /*6a60*/  IMAD.U32 R0, RZ, RZ, UR54 ;  /* 0x00000036ff007e24 */ /* 0x000fca000f8e00ff */
[----:B------:R-:W-:Y:S01]  /*6a70*/  SHF.L.U32 R0, R0, 0x1f, RZ ;  /* 0x0000001f00007819 */ /* 0x000fe200000006ff */
[----:B0-----:R-:W-:-:S04]  /*6a80*/  ULEA UR6, UR7, UR6, 0x18 ;  /* 0x0000000607067291 */ /* 0x001fc8000f8ec03f */
[----:B------:R-:W-:-:S09]  /*6a90*/  ULEA UR6, UR53, UR6, 0x3 ;  /* 0x0000000635067291 */ /* 0x000fd2000f8e183f */
[----:B------:R0:W1:Y:S01]  /*6aa0*/  SYNCS.PHASECHK.TRANS64.TRYWAIT P1, [UR6+0x2e850], R0 ;  /* 0x02e85000ff0075a7 */ /* 0x0000620008020146 */
[----:B------:R-:W-:Y:S05]  /*6ab0*/  @!P0 BRA `(.L_x_156) ;  /* 0x0000000000048947 */ /* 0x000fea0003800000 */
[----:B------:R-:W-:Y:S01]  /*6ac0*/  BPT.TRAP 0x1 ;  /* 0x000000040000795c */ /* 0x000fe20000300000 */
.L_x_156:
[----:B-1----:R-:W-:Y:S05]  /*6ad0*/  @P1 BRA `(.L_x_154) ;  /* 0x0000000000081947 */ /* 0x002fea0003800000 */
[----:B------:R-:W1:Y:S02]  /*6ae0*/  SYNCS.PHASECHK.TRANS64.TRYWAIT P1, [UR6+0x2e850], R0 ;  /* 0x02e85000ff0075a7 */ /* 0x000e640008020146 */
[----:B-1----:R-:W-:Y:S05]  /*6af0*/  @!P1 BRA `(.L_x_157) ;  /* 0x000000cc00b89947 */ /* 0x002fea0003800000 */
.L_x_154:
[----:B------:R-:W2:Y:S01]  /*6b00*/  S2UR UR6, SR_CgaCtaId ;  /* 0x00000000000679c3 */ /* 0x000ea20000008800 */
[----:B01----:R-:W-:Y:S01]  /*6b10*/  MOV R0, 0x400 ;  /* 0x0000040000007802 */ /* 0x003fe20000000f00 */
[----:B------:R-:W-:Y:S01]  /*6b20*/  WARPGROUP.ARRIVE ;  /* 0x00000000000079c5 */ /* 0x000fe20000000000 */
        /* <DEDUP_REMOVED lines=10> */
[----:B------:R-:W-:Y:S01]  /*6bd0*/  FMNMX.FTZ R6, R194, R6, !PT ;  /* 0x00000006c2067209 */ /* 0x000fe20007810000 */
[----:B--2---:R-:W-:Y:S01]  /*6be0*/  IMAD.U32 R2, RZ, RZ, UR6 ;  /* 0x00000006ff027e24 */ /* 0x004fe2000f8e00ff */
[----:B------:R-:W-:-:S02]  /*6bf0*/  FMNMX.FTZ R5, R193, R5, !PT ;  /* 0x00000005c1057209 */ /* 0x000fc40007810000 */
[----:B------:R-:W-:Y:S02]  /*6c00*/  FMNMX.FTZ R6, R195, R6, !PT ;  /* 0x00000006c3067209 */ /* 0x000fe40007810000 */
[----:B------:R-:W-:Y:S02]  /*6c10*/  LEA R0, R2, R0, 0x18 ;  /* 0x0000000002007211 */ /* 0x000fe400078ec0ff */
[----:B------:R-:W-:Y:S02]  /*6c20*/  FMNMX.FTZ R5, R196, R5, !PT ;  /* 0x00000005c4057209 */ /* 0x000fe40007810000 */
[----:B------:R-:W-:Y:S02]  /*6c30*/  R2UR UR6, R0 ;  /* 0x00000000000672ca */ /* 0x000fe400000e0000 */
[----:B------:R-:W-:Y:S02]  /*6c40*/  FMNMX.FTZ R6, R198, R6, !PT ;  /* 0x00000006c6067209 */ /* 0x000fe40007810000 */
[----:B------:R-:W-:-:S02]  /*6c50*/  FMNMX.FTZ R5, R197, R5, !PT ;  /* 0x00000005c5057209 */ /* 0x000fc40007810000 */
[----:B------:R-:W-:Y:S02]  /*6c60*/  FMNMX.FTZ R6, R199, R6, !PT ;  /* 0x00000006c7067209 */ /* 0x000fe40007810000 */
[----:B------:R-:W-:Y:S02]  /*6c70*/  FMNMX.FTZ R5, R168, R5, !PT ;  /* 0x00000005a8057209 */ /* 0x000fe40007810000 */
[----:B------:R-:W-:Y:S02]  /*6c80*/  FMNMX.FTZ R6, R170, R6, !PT ;  /* 0x00000006aa067209 */ /* 0x000fe40007810000 */
[----:B------:R-:W-:Y:S01]  /*6c90*/  FMNMX.FTZ R5, R169, R5, !PT ;  /* 0x00000005a9057209 */ /* 0x000fe20007810000 */
[----:B------:R-:W-:Y:S01]  /*6ca0*/  UIADD3 UR6, UR6, 0x400, URZ ;  /* 0x0000040006067890 */ /* 0x000fe2000fffe03f */
[----:B------:R-:W-:Y:S02]  /*6cb0*/  FMNMX.FTZ R6, R171, R6, !PT ;  /* 0x00000006ab067209 */ /* 0x000fe40007810000 */
[----:B------:R-:W-:Y:S01]  /*6cc0*/  FMNMX.FTZ R5, R172, R5, !PT ;  /* 0x00000005ac057209 */ /* 0x000fe20007810000 */
[----:B------:R-:W-:Y:S01]  /*6cd0*/  USHF.R.U32.HI UR6, URZ, 0x4, UR6 ;  /* 0x000000043f067899 */ /* 0x000fe20008011606 */
[----:B------:R-:W-:-:S02]  /*6ce0*/  FMNMX.FTZ R6, R174, R6, !PT ;  /* 0x00000006ae067209 */ /* 0x000fc40007810000 */
[----:B------:R-:W-:Y:S01]  /*6cf0*/  FMNMX.FTZ R5, R173, R5, !PT ;  /* 0x00000005ad057209 */ /* 0x000fe20007810000 */
[----:B------:R-:W-:Y:S01]  /*6d00*/  ULOP3.LUT UR6, UR6, 0x3fff, URZ, 0xc0, !UPT ;  /* 0x00003fff06067892 */ /* 0x000fe2000f8ec03f */
[----:B------:R-:W-:Y:S02]  /*6d10*/  FMNMX.FTZ R6, R175, R6, !PT ;  /* 0x00000006af067209 */ /* 0x000fe40007810000 */
[----:B------:R-:W-:Y:S01]  /*6d20*/  FMNMX.FTZ R5, R176, R5, !PT ;  /* 0x00000005b0057209 */ /* 0x000fe20007810000 */
[----:B------:R-:W-:Y:S01]  /*6d30*/  ULOP3.LUT UR6, UR6, 0x10000, URZ, 0xfc, !UPT ;  /* 0x0001000006067892 */ /* 0x000fe2000f8efc3f */
[----:B------:R-:W-:Y:S02]  /*6d40*/  FMNMX.FTZ R6, R178, R6, !PT ;  /* 0x00000006b2067209 */ /* 0x000fe40007810000 */
[----:B------:R-:W-:Y:S01]  /*6d50*/  FMNMX.FTZ R5, R177, R5, !PT ;  /* 0x00000005b1057209 */ /* 0x000fe20007810000 */
[----:B------:R-:W-:Y:S01]  /*6d60*/  UIMAD UR10, UR53, 0x700, UR6 ;  /* 0x00000700350a78a4 */ /* 0x000fe2000f8e0206 */
[----:B------:R-:W-:-:S02]  /*6d70*/  FMNMX.FTZ R6, R179, R6, !PT ;  /* 0x00000006b3067209 */ /* 0x000fc40007810000 */
[----:B------:R-:W-:Y:S02]  /*6d80*/  FMNMX.FTZ R5, R180, R5, !PT ;  /* 0x00000005b4057209 */ /* 0x000fe40007810000 */
[----:B------:R-:W-:Y:S02]  /*6d90*/  FMNMX.FTZ R6, R182, R6, !PT ;  /* 0x00000006b6067209 */ /* 0x000fe40007810000 */
[----:B------:R-:W-:Y:S01]  /*6da0*/  UMOV UR6, UR10 ;  /* 0x0000000a00067c82 */ /* 0x000fe20008000000 */
[----:B------:R-:W-:Y:S01]  /*6db0*/  FMNMX.FTZ R5, R181, R5, !PT ;  /* 0x00000005b5057209 */ /* 0x000fe20007810000 */
[----:B------:R-:W-:Y:S01]  /*6dc0*/  QGMMA.64x128x32.F32.E4M3.E4M3 R24, R200, gdesc[UR4], R24, gsb0 ;  /* 0x01e00004c8187df3 */ /* 0x000fe20008000818 */
[----:B------:R-:W-:Y:S01]  /*6dd0*/  UIADD3 UR6, UR10, 0x100, URZ ;  /* 0x000001000a067890 */ /* 0x000fe2000fffe03f */
        /* <DEDUP_REMOVED lines=70> */
[----:B------:R-:W-:Y:S01]  /*7240*/  FMNMX.FTZ R5, R92, R5, !PT ;  /* 0x000000055c057209 */ /* 0x000fe20007810000 */
[----:B------:R-:W-:Y:S02]  /*7250*/  WARPGROUP.DEPBAR.LE gsb0, 0x0 ;  /* 0x00008000000079c5 */ /* 0x000fe40000010000 */
[----:B------:R-:W-:Y:S01]  /*7260*/  WARPGROUP.ARRIVE ;  /* 0x00000000000079c5 */ /* 0x000fe20000000000 */
[----:B------:R-:W-:-:S05]  /*7270*/  FMNMX.FTZ R6, R94, R6, !PT ;  /* 0x000000065e067209 */ /* 0x000fca0007810000 */
[----:B------:R-:W0:Y:S01]  /*7280*/  S2R R203, SR_TID.X ;  /* 0x0000000000cb7919 */ /* 0x000e220000002100 */
[----:B------:R-:W-:Y:S02]  /*7290*/  FMNMX.FTZ R5, R93, R5, !PT ;  /* 0x000000055d057209 */ /* 0x000fe40007810000 */
[----:B------:R-:W-:Y:S01]  /*72a0*/  FMNMX.FTZ R6, R95, R6, !PT ;  /* 0x000000065f067209 */ /* 0x000fe20007810000 */
[----:B------:R-:W-:Y:S01]  /*72b0*/  QGMMA.64x128x32.F32.E4M3.E4M3 R24, R204, gdesc[UR4], R24, gsb0 ;  /* 0x01e00004cc187df3 */ /* 0x000fe20008000818 */
[----:B------:R-:W-:Y:S01]  /*72c0*/  UIADD3 UR6, UR10, 0x200, URZ ;  /* 0x000002000a067890 */ /* 0x000fe2000fffe03f */
[----:B------:R-:W-:Y:S01]  /*72d0*/  FMNMX.FTZ R5, R96, R5, !PT ;  /* 0x0000000560057209 */ /* 0x000fe20007810000 */
[----:B------:R-:W-:Y:S01]  /*72e0*/  UMOV UR7, 0xc0000010 ;  /* 0xc000001000077882 */ /* 0x000fe20000000000 */
[----:B------:R-:W-:Y:S02]  /*72f0*/  FMNMX.FTZ R6, R98, R6, !PT ;  /* 0x0000000662067209 */ /* 0x000fe40007810000 */
[----:B------:R-:W-:-:S02]  /*7300*/  FMNMX.FTZ R5, R97, R5, !PT ;  /* 0x0000000561057209 */ /* 0x000fc40007810000 */
[----:B------:R-:W-:Y:S02]  /*7310*/  FMNMX.FTZ R6, R99, R6, !PT ;  /* 0x0000000663067209 */ /* 0x000fe40007810000 */
[----:B------:R-:W-:Y:S02]  /*7320*/  FMNMX.FTZ R5, R100, R5, !PT ;  /* 0x0000000564057209 */ /* 0x000fe40007810000 */
[----:B------:R-:W-:Y:S02]  /*7330*/  FMNMX.FTZ R6, R102, R6, !PT ;  /* 0x0000000666067209 */ /* 0x000fe40007810000 */
[----:B------:R-:W-:Y:S02]  /*7340*/  FMNMX.FTZ R5, R101, R5, !PT ;  /* 0x0000000565057209 */ /* 0x000fe40007810000 */
[----:B------:R-:W-:Y:S02]  /*7350*/  FMNMX.FTZ R6, R103, R6, !PT ;  /* 0x0000000667067209 */ /* 0x000fe40007810000 */
[----:B------:R-:W-:Y:S01]  /*7360*/  ISETP.NE.AND P1, PT, R3, RZ, PT ;  /* 0x000000ff0300720c */ /* 0x000fe20003f25270 */
[----:B------:R-:W1:Y:S04]  /*7370*/  SHFL.BFLY PT, R12, R5, 0x2, 0x1f ;  /* 0x0c401f00050c7f89 */ /* 0x000e6800000e0000 */
[----:B------:R-:W2:Y:S01]  /*7380*/  SHFL.BFLY PT, R11, R6, 0x2, 0x1f ;  /* 0x0c401f00060b7f89 */ /* 0x000ea200000e0000 */
[----:B0-----:R-:W-:-:S02]  /*7390*/  SHF.R.U32.HI R203, RZ, 0x7, R203 ;  /* 0x00000007ffcb7819 */ /* 0x001fc400000116cb */
[----:B-1----:R-:W-:Y:S02]  /*73a0*/  FMNMX.FTZ R5, R5, R12, !PT ;  /* 0x0000000c05057209 */ /* 0x002fe40007810000 */
[----:B--2---:R-:W-:-:S03]  /*73b0*/  FMNMX.FTZ R6, R6, R11, !PT ;  /* 0x0000000b06067209 */ /* 0x004fc60007810000 */
[----:B------:R-:W0:Y:S04]  /*73c0*/  SHFL.BFLY PT, R12, R5, 0x1, 0x1f ;  /* 0x0c201f00050c7f89 */ /* 0x000e2800000e0000 */
[----:B------:R-:W1:Y:S01]  /*73d0*/  SHFL.BFLY PT, R11, R6, 0x1, 0x1f ;  /* 0x0c201f00060b7f89 */ /* 0x000e6200000e0000 */
[----:B0-----:R-:W-:Y:S01]  /*73e0*/  FMNMX.FTZ R5, R5, R12, !PT ;  /* 0x0000000c05057209 */ /* 0x001fe20007810000 */
[----:B------:R-:W-:Y:S01]  /*73f0*/  IMAD.U32 R12, RZ, RZ, UR41 ;  /* 0x00000029ff0c7e24 */ /* 0x000fe2000f8e00ff */
[----:B-1----:R-:W-:-:S03]  /*7400*/  FMNMX.FTZ R6, R6, R11, !PT ;  /* 0x0000000b06067209 */ /* 0x002fc60007810000 */
[C---:B------:R-:W-:Y:S01]  /*7410*/  FFMA.FTZ R11, R5.reuse, R12, -8 ;  /* 0xc1000000050b7423 */ /* 0x040fe2000001000c */
[----:B------:R-:W-:-:S03]  /*7420*/  FADD.FTZ R10, -R5, R10 ;  /* 0x0000000a050a7221 */ /* 0x000fc60000010100 */
[--C-:B------:R-:W-:Y:S01]  /*7430*/  FFMA.FTZ R15, R189, UR41, -R11.reuse ;  /* 0x00000029bd0f7c23 */ /* 0x100fe2000801080b */
[----:B------:R-:W-:Y:S02]  /*7440*/  IMAD.U32 R189, RZ, RZ, UR41 ;  /* 0x00000029ffbd7e24 */ /* 0x000fe4000f8e00ff */
[--C-:B------:R-:W-:Y:S01]  /*7450*/  FFMA.FTZ R13, R184, UR41, -R11.reuse ;  /* 0x00000029b80d7c23 */ /* 0x100fe2000801080b */
[----:B------:R-:W-:-:S01]  /*7460*/  FFMA.FTZ R12, R185, UR41, -R11 ;  /* 0x00000029b90c7c23 */ /* 0x000fc2000801080b */
        /* <DEDUP_REMOVED lines=52> */
[----:B------:R-:W-:Y:S01]  /*77b0*/  FFMA.FTZ R11, R101, UR41, -R11 ;  /* 0x00000029650b7c23 */ /* 0x000fe2000801080b */
[----:B------:R-:W-:-:S01]  /*77c0*/  FADD.FTZ R9, -R6, R9 ;  /* 0x0000000906097221 */ /* 0x000fc20000010100 */
[----:B------:R-:W-:Y:S01]  /*77d0*/  FFMA.FTZ R101, R6, R189, -8 ;  /* 0xc100000006657423 */ /* 0x000fe200000100bd */
[----:B------:R-:W-:Y:S01]  /*77e0*/  FMUL.FTZ R10, R10, UR41 ;  /* 0x000000290a0a7c20 */ /* 0x000fe20008410000 */
[----:B------:R-:W-:Y:S01]  /*77f0*/  MUFU.EX2 R13, R13 ;  /* 0x0000000d000d7308 */ /* 0x000fe20000000800 */
[----:B------:R-:W-:-:S02]  /*7800*/  WARPGROUP.DEPBAR.LE gsb0, 0x0 ;  /* 0x00008000000079c5 */ /* 0x000fc40000010000 */
[----:B------:R-:W-:Y:S01]  /*7810*/  WARPGROUP.ARRIVE ;  /* 0x00000000000079c5 */ /* 0x000fe20000000000 */
[----:B------:R-:W-:Y:S01]  /*7820*/  FMUL.FTZ R9, R9, UR41 ;  /* 0x0000002909097c20 */ /* 0x000fe20008410000 */
[--C-:B------:R-:W-:Y:S01]  /*7830*/  FFMA.FTZ R186, R186, UR41, -R101.reuse ;  /* 0x00000029baba7c23 */ /* 0x100fe20008010865 */
[----:B------:R-:W-:-:S01]  /*7840*/  FFMA.FTZ R187, R187, UR41, -R101 ;  /* 0x00000029bbbb7c23 */ /* 0x000fc20008010865 */
[--C-:B------:R-:W-:Y:S01]  /*7850*/  FFMA.FTZ R188, R190, UR41, -R101.reuse ;  /* 0x00000029bebc7c23 */ /* 0x100fe20008010865 */
[----:B------:R-:W0:Y:S01]  /*7860*/  MUFU.EX2 R10, R10 ;  /* 0x0000000a000a7308 */ /* 0x000e220000000800 */
[----:B------:R-:W-:Y:S01]  /*7870*/  QGMMA.64x128x32.F32.E4M3.E4M3 R24, R208, gdesc[UR4], R24, gsb0 ;  /* 0x01e00004d0187df3 */ /* 0x000fe20008000818 */
[----:B------:R-:W-:Y:S01]  /*7880*/  UIADD3 UR6, UR10, 0x300, URZ ;  /* 0x000003000a067890 */ /* 0x000fe2000fffe03f */
[--C-:B------:R-:W-:Y:S01]  /*7890*/  FFMA.FTZ R189, R191, UR41, -R101.reuse ;  /* 0x00000029bfbd7c23 */ /* 0x100fe20008010865 */
[----:B------:R-:W-:Y:S01]  /*78a0*/  UMOV UR7, 0xc0000010 ;  /* 0xc000001000077882 */ /* 0x000fe20000000000 */
[--C-:B------:R-:W-:Y:S01]  /*78b0*/  FFMA.FTZ R190, R194, UR41, -R101.reuse ;  /* 0x00000029c2be7c23 */ /* 0x100fe20008010865 */
[----:B------:R-:W-:-:S01]  /*78c0*/  FFMA.FTZ R191, R195, UR41, -R101 ;  /* 0x00000029c3bf7c23 */ /* 0x000fc20008010865 */
[--C-:B------:R-:W-:Y:S01]  /*78d0*/  FFMA.FTZ R192, R198, UR41, -R101.reuse ;  /* 0x00000029c6c07c23 */ /* 0x100fe20008010865 */
        /* <DEDUP_REMOVED lines=8> */
[----:B------:R-:W1:Y:S01]  /*7960*/  MUFU.EX2 R186, R186 ;  /* 0x000000ba00ba7308 */ /* 0x000e620000000800 */
[----:B0-----:R-:W-:-:S01]  /*7970*/  FFMA.FTZ R7, R10, R7, R13 ;  /* 0x000000070a077223 */ /* 0x001fc2000001000d */
        /* <DEDUP_REMOVED lines=8> */
[--C-:B------:R-:W-:Y:S01]  /*7a00*/  FFMA.FTZ R163, R163, UR41, -R101.reuse ;  /* 0x00000029a3a37c23 */ /* 0x100fe20008010865 */
[----:B------:R-:W-:-:S01]  /*7a10*/  FFMA.FTZ R166, R166, UR41, -R101 ;  /* 0x00000029a6a67c23 */ /* 0x000fc20008010865 */
[--C-:B------:R-:W-:Y:S01]  /*7a20*/  FFMA.FTZ R167, R167, UR41, -R101.reuse ;  /* 0x00000029a7a77c23 */ /* 0x100fe20008010865 */
[----:B------:R-:W-:-:S01]  /*7a30*/  FFMA.FTZ R138, R138, UR41, -R101 ;  /* 0x000000298a8a7c23 */ /* 0x000fc20008010865 */
[--C-:B------:R-:W-:Y:S01]  /*7a40*/  FFMA.FTZ R139, R139, UR41, -R101.reuse ;  /* 0x000000298b8b7c23 */ /* 0x100fe20008010865 */
[----:B------:R-:W-:-:S01]  /*7a50*/  FFMA.FTZ R142, R142, UR41, -R101 ;  /* 0x000000298e8e7c23 */ /* 0x000fc20008010865 */
[----:B------:R-:W2:Y:S01]  /*7a60*/  MUFU.EX2 R187, R187 ;  /* 0x000000bb00bb7308 */ /* 0x000ea20000000800 */
[----:B-1----:R-:W-:-:S01]  /*7a70*/  FFMA.FTZ R8, R9, R8, R186 ;  /* 0x0000000809087223 */ /* 0x002fc200000100ba */
[--C-:B------:R-:W-:Y:S01]  /*7a80*/  FFMA.FTZ R143, R143, UR41, -R101.reuse ;  /* 0x000000298f8f7c23 */ /* 0x100fe20008010865 */
[----:B------:R-:W-:-:S01]  /*7a90*/  FFMA.FTZ R146, R146, UR41, -R101 ;  /* 0x0000002992927c23 */ /* 0x000fc20008010865 */
[--C-:B------:R-:W-:Y:S01]  /*7aa0*/  FFMA.FTZ R147, R147, UR41, -R101.reuse ;  /* 0x0000002993937c23 */ /* 0x100fe20008010865 */
[----:B------:R-:W-:-:S01]  /*7ab0*/  FFMA.FTZ R150, R150, UR41, -R101 ;  /* 0x0000002996967c23 */ /* 0x000fc20008010865 */
[--C-:B------:R-:W-:Y:S01]  /*7ac0*/  FFMA.FTZ R151, R151, UR41, -R101.reuse ;  /* 0x0000002997977c23 */ /* 0x100fe20008010865 */
[----:B------:R-:W-:-:S01]  /*7ad0*/  FFMA.FTZ R122, R122, UR41, -R101 ;  /* 0x000000297a7a7c23 */ /* 0x000fc20008010865 */
[----:B------:R-:W1:Y:S01]  /*7ae0*/  MUFU.EX2 R14, R14 ;  /* 0x0000000e000e7308 */ /* 0x000e620000000800 */
        /* <DEDUP_REMOVED lines=8> */
[----:B--2---:R-:W-:-:S01]  /*7b70*/  FADD.FTZ R7, R187, R8 ;  /* 0x00000008bb077221 */ /* 0x004fc20000010000 */
[--C-:B------:R-:W-:Y:S01]  /*7b80*/  FFMA.FTZ R135, R135, UR41, -R101.reuse ;  /* 0x0000002987877c23 */ /* 0x100fe20008010865 */
[----:B------:R-:W-:-:S01]  /*7b90*/  FFMA.FTZ R106, R106, UR41, -R101 ;  /* 0x000000296a6a7c23 */ /* 0x000fc20008010865 */
[--C-:B------:R-:W-:Y:S01]  /*7ba0*/  FFMA.FTZ R107, R107, UR41, -R101.reuse ;  /* 0x000000296b6b7c23 */ /* 0x100fe20008010865 */
[----:B------:R-:W-:-:S01]  /*7bb0*/  FFMA.FTZ R110, R110, UR41, -R101 ;  /* 0x000000296e6e7c23 */ /* 0x000fc20008010865 */
[--C-:B------:R-:W-:Y:S01]  /*7bc0*/  FFMA.FTZ R111, R111, UR41, -R101.reuse ;  /* 0x000000296f6f7c23 */ /* 0x100fe20008010865 */
[----:B------:R-:W-:-:S01]  /*7bd0*/  FFMA.FTZ R114, R114, UR41, -R101 ;  /* 0x0000002972727c23 */ /* 0x000fc20008010865 */
[----:B------:R-:W2:Y:S01]  /*7be0*/  MUFU.EX2 R15, R15 ;  /* 0x0000000f000f7308 */ /* 0x000ea20000000800 */
[----:B-1----:R-:W-:-:S01]  /*7bf0*/  FADD.FTZ R8, R14, R195 ;  /* 0x000000c30e087221 */ /* 0x002fc20000010000 */
        /* <DEDUP_REMOVED lines=10> */
[----:B------:R-:W-:-:S02]  /*7ca0*/  IMAD.U32 R199, RZ, RZ, UR52 ;  /* 0x00000034ffc77e24 */ /* 0x000fc4000f8e00ff */
[----:B------:R-:W-:-:S01]  /*7cb0*/  FFMA.FTZ R99, R99, UR41, -R101 ;  /* 0x0000002963637c23 */ /* 0x000fc20008010865 */
[--C-:B------:R-:W-:Y:S01]  /*7cc0*/  FFMA.FTZ R102, R102, UR41, -R101.reuse ;  /* 0x0000002966667c23 */ /* 0x100fe20008010865 */
[----:B------:R-:W-:-:S01]  /*7cd0*/  FFMA.FTZ R101, R103, UR41, -R101 ;  /* 0x0000002967657c23 */ /* 0x000fc20008010865 */
[----:B------:R-:W0:Y:S01]  /*7ce0*/  MUFU.EX2 R20, R20 ;  /* 0x0000001400147308 */ /* 0x000e220000000800 */
[----:B--2---:R-:W-:-:S01]  /*7cf0*/  FADD.FTZ R195, R15, R8 ;  /* 0x000000080fc37221 */ /* 0x004fc20000010000 */
[----:B------:R-:W-:-:S06]  /*7d00*/  @!P1 IMAD R196, R199, 0x8, R0 ;  /* 0x00000008c7c49824 */ /* 0x000fcc00078e0200 */
        /* <DEDUP_REMOVED lines=20> */
[----:B------:R-:W-:Y:S01]  /*7e50*/  QGMMA.64x128x32.F32.E4M3.E4M3 R24, R212, gdesc[UR4], R24, gsb0 ;  /* 0x01e00004d4187df3 */ /* 0x000fe20008000818 */
[----:B------:R-:W-:Y:S01]  /*7e60*/  UIADD3 UR6, UR10, 0x400, URZ ;  /* 0x000004000a067890 */ /* 0x000fe2000fffe03f */
[----:B-1----:R-:W-:Y:S01]  /*7e70*/  FADD.FTZ R8, R168, R195 ;  /* 0x000000c3a8087221 */ /* 0x002fe20000010000 */
[----:B------:R-:W-:-:S03]  /*7e80*/  UMOV UR7, 0xc0000010 ;  /* 0xc000001000077882 */ /* 0x000fc60000000000 */
[----:B------:R-:W1:Y:S08]  /*7e90*/  MUFU.EX2 R169, R169 ;  /* 0x000000a900a97308 */ /* 0x000e700000000800 */
        /* <DEDUP_REMOVED lines=33> */
[----:B-1----:R-:W-:-:S01]  /*80b0*/  FADD.FTZ R194, R154, R7 ;  /* 0x000000079ac27221 */ /* 0x002fc20000010000 */
[----:B------:R-:W-:Y:S02]  /*80c0*/  WARPGROUP.DEPBAR.LE gsb0, 0x0 ;  /* 0x00008000000079c5 */ /* 0x000fe40000010000 */
[----:B------:R-:W-:-:S04]  /*80d0*/  WARPGROUP.ARRIVE ;  /* 0x00000000000079c5 */ /* 0x000fc80000000000 */
[----:B------:R-:W1:Y:S01]  /*80e0*/  MUFU.EX2 R156, R156 ;  /* 0x0000009c009c7308 */ /* 0x000e620000000800 */
[----:B--2---:R-:W-:-:S01]  /*80f0*/  FADD.FTZ R195, R153, R8 ;  /* 0x0000000899c37221 */ /* 0x004fc20000010000 */
[----:B------:R-:W-:Y:S01]  /*8100*/  QGMMA.64x128x32.F32.E4M3.E4M3 R24, R216, gdesc[UR4], R24, gsb0 ;  /* 0x01e00004d8187df3 */ /* 0x000fe20008000818 */
[----:B------:R-:W-:Y:S01]  /*8110*/  UIADD3 UR6, UR10, 0x500, URZ ;  /* 0x000005000a067890 */ /* 0x000fe2000fffe03f */
[----:B------:R-:W-:-:S04]  /*8120*/  UMOV UR7, 0xc0000010 ;  /* 0xc000001000077882 */ /* 0x000fc80000000000 */
        /* <DEDUP_REMOVED lines=40> */
[----:B0-----:R-:W-:-:S04]  /*83b0*/  FADD.FTZ R194, R142, R7 ;  /* 0x000000078ec27221 */ /* 0x001fc80000010000 */
[----:B------:R-:W0:Y:S01]  /*83c0*/  MUFU.EX2 R143, R143 ;  /* 0x0000008f008f7308 */ /* 0x000e220000000800 */
[----:B------:R-:W-:-:S07]  /*83d0*/  UMOV UR7, 0xc0000010 ;  /* 0xc000001000077882 */ /* 0x000fce0000000000 */
        /* <DEDUP_REMOVED lines=73> */
[----:B------:R-:W-:-:S06]  /*8870*/  IADD3 R7, -R203, 0xb, RZ ;  /* 0x0000000bcb077810 */ /* 0x000fcc0007ffe1ff */
[----:B------:R-:W0:Y:S01]  /*8880*/  MUFU.EX2 R115, R115 ;  /* 0x0000007300737308 */ /* 0x000e220000000800 */
[----:B--2---:R-:W-:-:S01]  /*8890*/  FADD.FTZ R194, R114, R195 ;  /* 0x000000c372c27221 */ /* 0x004fc20000010000 */
[----:B------:R-:W-:Y:S02]  /*88a0*/  WARPGROUP.DEPBAR.LE gsb0, 0x0 ;  /* 0x00008000000079c5 */ /* 0x000fe40000010000 */
[----:B------:R2:W-:Y:S06]  /*88b0*/  BAR.ARV R7, 0x100 ;  /* 0x000400070000751d */ /* 0x0005ec0000002000 */
[----:B------:R-:W3:Y:S01]  /*88c0*/  MUFU.EX2 R116, R116 ;  /* 0x0000007400747308 */ /* 0x000ee20000000800 */
[----:B-1----:R-:W-:-:S01]  /*88d0*/  FADD.FTZ R195, R113, R8 ;  /* 0x0000000871c37221 */ /* 0x002fc20000010000 */
[----:B--2---:R-:W-:-:S02]  /*88e0*/  @!P1 VIADD R7, R196, 0x2e840 ;  /* 0x0002e840c4079836 */ /* 0x004fc40000000000 */
[----:B0-----:R-:W-:-:S04]  /*88f0*/  FADD.FTZ R197, R115, R194 ;  /* 0x000000c273c57221 */ /* 0x001fc80000010000 */
[----:B------:R-:W0:Y:S01]  /*8900*/  MUFU.EX2 R118, R118 ;  /* 0x0000007600767308 */ /* 0x000e220000000800 */
[----:B------:R-:W-:-:S04]  /*8910*/  @!P1 PRMT R7, RZ, 0x654, R7 ;  /* 0x00000654ff079816 */ /* 0x000fc80000000007 */
[----:B------:R1:W-:Y:S03]  /*8920*/  @!P1 SYNCS.ARRIVE.TRANS64.RED.A1T0 RZ, [R7+URZ], RZ ;  /* 0x000000ff07ff99a7 */ /* 0x0003e6000810043f */
        /* <DEDUP_REMOVED lines=16> */
[----:B------:R-:W1:Y:S01]  /*8a30*/  MUFU.EX2 R93, R93 ;  /* 0x0000005d005d7308 */ /* 0x000e620000000800 */
[----:B--2---:R-:W-:-:S07]  /*8a40*/  FADD.FTZ R8, R92, R195 ;  /* 0x000000c35c087221 */ /* 0x004fce0000010000 */
[----:B------:R-:W0:Y:S01]  /*8a50*/  MUFU.EX2 R95, R95 ;  /* 0x0000005f005f7308 */ /* 0x000e220000000800 */
[----:B---3--:R-:W-:-:S07]  /*8a60*/  FADD.FTZ R194, R94, R197 ;  /* 0x000000c55ec27221 */ /* 0x008fce0000010000 */
        /* <DEDUP_REMOVED lines=16> */
[----:B--2---:R-:W-:-:S03]  /*8b70*/  FADD.FTZ R7, R11, R8 ;  /* 0x000000080b077221 */ /* 0x004fc60000010000 */
[----:B-1----:R-:W-:Y:S01]  /*8b80*/  FADD.FTZ R8, R101, R194 ;  /* 0x000000c265087221 */ /* 0x002fe20000010000 */
[----:B------:R-:W-:Y:S06]  /*8b90*/  @!P0 BRA `(.L_x_158) ;  /* 0x0000000000048947 */ /* 0x000fec0003800000 */
[----:B------:R-:W-:Y:S01]  /*8ba0*/  BPT.TRAP 0x1 ;  /* 0x000000040000795c */ /* 0x000fe20000300000 */
.L_x_158:
[----:B------:R-:W-:Y:S01]  /*8bb0*/  F2FP.SATFINITE.E4M3.F32.PACK_AB_MERGE_C R100, R11, R100, RZ ;  /* 0x000000640b64723e */ /* 0x000fe200048070ff */
[----:B------:R-:W-:Y:S01]  /*8bc0*/  UISETP.GT.AND UP0, UPT, UR49, UR40, UPT ;  /* 0x000000283100728c */ /* 0x000fe2000bf04270 */
[----:B------:R-:W-:Y:S01]  /*8bd0*/  IMAD.U32 R11, RZ, RZ, UR53 ;  /* 0x00000035ff0b7e24 */ /* 0x000fe2000f8e00ff */
[----:B------:R-:W-:Y:S01]  /*8be0*/  F2FP.SATFINITE.E4M3.F32.PACK_AB_MERGE_C R14, R15, R14, RZ ;  /* 0x0000000e0f0e723e */ /* 0x000fe200048070ff */
[----:B------:R-:W-:Y:S01]  /*8bf0*/  UIADD3 UR49, UR49, -0x1, URZ ;  /* 0xffffffff31317890 */ /* 0x000fe2000fffe03f */
[----:B------:R-:W-:Y:S01]  /*8c00*/  F2FP.SATFINITE.E4M3.F32.PACK_AB_MERGE_C R188, R189, R188, RZ ;  /* 0x000000bcbdbc723e */ /* 0x000fe200048070ff */
[----:B------:R-:W-:Y:S01]  /*8c10*/  IMAD R11, R11, 0x8, R0 ;  /* 0x000000080b0b7824 */ /* 0x000fe200078e0200 */
[----:B------:R-:W-:Y:S01]  /*8c20*/  PLOP3.LUT P1, PT, PT, PT, UP0, 0x80, 0x0 ;  /* 0x000000000000781c */ /* 0x000fe20003f2f008 */
[----:B------:R-:W-:Y:S01]  /*8c30*/  UMOV UR54, UR46 ;  /* 0x0000002e00367c82 */ /* 0x000fe20008000000 */
[----:B------:R-:W-:Y:S01]  /*8c40*/  F2FP.SATFINITE.E4M3.F32.PACK_AB_MERGE_C R184, R185, R184, RZ ;  /* 0x000000b8b9b8723e */ /* 0x000fe200048070ff */
[----:B------:R-:W-:Y:S01]  /*8c50*/  VIADD R11, R11, 0x2e860 ;  /* 0x0002e8600b0b7836 */ /* 0x000fe20000000000 */
[----:B------:R-:W-:Y:S01]  /*8c60*/  F2FP.SATFINITE.E4M3.F32.PACK_AB_MERGE_C R192, R193, R192, RZ ;  /* 0x000000c0c1c0723e */ /* 0x000fe200048070ff */
[----:B------:R-:W-:Y:S01]  /*8c70*/  UMOV UR53, UR52 ;  /* 0x0000003400357c82 */ /* 0x000fe20008000000 */
[----:B------:R-:W-:Y:S01]  /*8c80*/  F2FP.SATFINITE.E4M3.F32.PACK_AB_MERGE_C R172, R173, R172, RZ ;  /* 0x000000acadac723e */ /* 0x000fe200048070ff */
[-C--:B------:R-:W-:Y:S01]  /*8c90*/  FMUL.FTZ R24, R24, R10.reuse ;  /* 0x0000000a18187220 */ /* 0x080fe20000410000 */
[----:B------:R-:W-:Y:S01]  /*8ca0*/  PRMT R11, R2, 0x654, R11 ;  /* 0x00000654020b7816 */ /* 0x000fe2000000000b */
[----:B------:R-:W-:Y:S01]  /*8cb0*/  FMUL.FTZ R25, R25, R10 ;  /* 0x0000000a19197220 */ /* 0x000fe20000410000 */
[----:B------:R-:W-:Y:S01]  /*8cc0*/  F2FP.SATFINITE.E4M3.F32.PACK_AB_MERGE_C R174, R175, R174, RZ ;  /* 0x000000aeafae723e */ /* 0x000fe200048070ff */
[----:B------:R-:W-:Y:S01]  /*8cd0*/  FMUL.FTZ R28, R28, R10 ;  /* 0x0000000a1c1c7220 */ /* 0x000fe20000410000 */
[----:B------:R-:W-:Y:S01]  /*8ce0*/  F2FP.SATFINITE.E4M3.F32.PACK_AB_MERGE_C R180, R181, R180, RZ ;  /* 0x000000b4b5b4723e */ /* 0x000fe200048070ff */
[----:B------:R0:W-:Y:S01]  /*8cf0*/  SYNCS.ARRIVE.TRANS64.RED.A1T0 RZ, [R11+URZ], RZ ;  /* 0x000000ff0bff79a7 */ /* 0x0001e2000810043f */
        /* <DEDUP_REMOVED lines=110> */
[----:B------:R-:W-:Y:S01]  /*93e0*/  F2FP.SATFINITE.E4M3.F32.PACK_AB_MERGE_C R227, R99, R98, R101 ;  /* 0x0000006263e3723e */ /* 0x000fe20004807065 */
[----:B0-----:R-:W-:Y:S06]  /*93f0*/  @P1 BRA `(.L_x_159) ;  /* 0xffffffc800441947 */ /* 0x001fec000383ffff */
.L_x_149:
[----:B------:R-:W-:Y:S06]  /*9400*/  BAR.ARV 0x8, 0x180 ;  /* 0x0206000000007b1d */ /* 0x000fec0000002000 */
[----:B------:R-:W-:Y:S05]  /*9410*/  @!P0 BRA `(.L_x_160) ;  /* 0x0000000000048947 */ /* 0x000fea0003800000 */
[----:B------:R-:W-:Y:S01]  /*9420*/  BPT.TRAP 0x1 ;  /* 0x000000040000795c */ /* 0x000fe20000300000 */
.L_x_160:
[----:B------:R-:W-:Y:S02]  /*9430*/  IMAD.U32 R3, RZ, RZ, UR52 ;  /* 0x00000034ff037e24 */ /* 0x000fe4000f8e00ff */
[----:B------:R-:W-:Y:S02]  /*9440*/  IMAD.U32 R4, RZ, RZ, UR46 ;  /* 0x0000002eff047e24 */ /* 0x000fe4000f8e00ff */
[----:B------:R-:W-:-:S03]  /*9450*/  IMAD R20, R3, 0x8, R0 ;  /* 0x0000000803147824 */ /* 0x000fc600078e0200 */
[----:B------:R-:W-:-:S04]  /*9460*/  SHF.L.U32 R3, R4, 0x1f, RZ ;  /* 0x0000001f04037819 */ /* 0x000fc800000006ff */
[----:B------:R0:W1:Y:S01]  /*9470*/  SYNCS.PHASECHK.TRANS64.TRYWAIT P1, [R20+URZ+0x2e850], R3 ;  /* 0x02e85003140075a7 */ /* 0x000062000802017f */
[----:B------:R-:W-:Y:S05]  /*9480*/  @!P0 BRA `(.L_x_161) ;  /* 0x0000000000048947 */ /* 0x000fea0003800000 */
[----:B------:R-:W-:Y:S01]  /*9490*/  BPT.TRAP 0x1 ;  /* 0x000000040000795c */ /* 0x000fe20000300000 */
.L_x_161:
[----:B------:R-:W-:Y:S02]  /*94a0*/  VIADD R0, R0, 0x400 ;  /* 0x0000040000007836 */ /* 0x000fe40000000000 */
[----:B------:R-:W-:-:S03]  /*94b0*/  IMAD.U32 R11, RZ, RZ, UR52 ;  /* 0x00000034ff0b7e24 */ /* 0x000fc6000f8e00ff */
[----:B------:R-:W-:-:S04]  /*94c0*/  SHF.R.U32.HI R0, RZ, 0x4, R0 ;  /* 0x00000004ff007819 */ /* 0x000fc80000011600 */
[----:B------:R-:W-:-:S04]  /*94d0*/  LOP3.LUT R0, R0, 0x3fff, RZ, 0xc0, !PT ;  /* 0x00003fff00007812 */ /* 0x000fc800078ec0ff */
[----:B------:R-:W-:Y:S01]  /*94e0*/  LOP3.LUT R0, R0, 0x10000, RZ, 0xfc, !PT ;  /* 0x0001000000007812 */ /* 0x000fe200078efcff */
[----:B-1----:R-:W-:Y:S06]  /*94f0*/  @P1 BRA `(.L_x_162) ;  /* 0x0000000000081947 */ /* 0x002fec0003800000 */
[----:B------:R-:W1:Y:S02]  /*9500*/  SYNCS.PHASECHK.TRANS64.TRYWAIT P1, [R20+URZ+0x2e850], R3 ;  /* 0x02e85003140075a7 */ /* 0x000e64000802017f */
[----:B-1----:R-:W-:Y:S05]  /*9510*/  @!P1 BRA `(.L_x_163) ;  /* 0x000000a400489947 */ /* 0x002fea0003800000 */
.L_x_162:
[----:B------:R-:W-:Y:S01]  /*9520*/  IMAD R10, R11, 0x700, R0 ;  /* 0x000007000b0a7824 */ /* 0x000fe200078e0200 */
[----:B------:R-:W-:Y:S05]  /*9530*/  WARPSYNC.ALL ;  /* 0x0000000000007948 */ /* 0x000fea0003800000 */
[----:B------:R-:W-:Y:S01]  /*9540*/  IMAD.MOV.U32 R11, RZ, RZ, -0x3ffffff0 ;  /* 0xc0000010ff0b7424 */ /* 0x000fe200078e00ff */
[C---:B------:R-:W-:Y:S01]  /*9550*/  R2UR UR6, R10.reuse ;  /* 0x000000000a0672ca */ /* 0x040fe200000e0000 */
[----:B------:R-:W-:Y:S01]  /*9560*/  WARPGROUP.ARRIVE ;  /* 0x00000000000079c5 */ /* 0x000fe20000000000 */
[C---:B------:R-:W-:Y:S01]  /*9570*/  VIADD R12, R10.reuse, 0x100 ;  /* 0x000001000a0c7836 */ /* 0x040fe20000000000 */
[----:B------:R-:W-:Y:S01]  /*9580*/  ULDC.64 UR4, c[0x0][0x9a0] ;  /* 0x0002680000047ab9 */ /* 0x000fe20000000a00 */
[----:B------:R-:W-:Y:S01]  /*9590*/  R2UR UR7, R11 ;  /* 0x000000000b0772ca */ /* 0x000fe200000e0000 */
[----:B------:R-:W-:Y:S01]  /*95a0*/  IMAD.MOV.U32 R13, RZ, RZ, -0x3ffffff0 ;  /* 0xc0000010ff0d7424 */ /* 0x000fe200078e00ff */
[----:B------:R-:W-:Y:S01]  /*95b0*/  ISETP.NE.U32.AND P1, PT, RZ, UR4, PT ;  /* 0x00000004ff007c0c */ /* 0x000fe2000bf25070 */
[----:B------:R-:W-:-:S02]  /*95c0*/  VIADD R88, R10, 0x400 ;  /* 0x000004000a587836 */ /* 0x000fc40000000000 */
[----:B------:R-:W-:Y:S01]  /*95d0*/  IMAD.MOV.U32 R89, RZ, RZ, -0x3ffffff0 ;  /* 0xc0000010ff597424 */ /* 0x000fe200078e00ff */
[----:B------:R-:W-:Y:S01]  /*95e0*/  ISETP.NE.AND.EX P1, PT, RZ, UR5, PT, P1 ;  /* 0x00000005ff007c0c */ /* 0x000fe2000bf25310 */
[----:B------:R-:W-:-:S06]  /*95f0*/  IMAD.MOV.U32 R4, RZ, RZ, 0x3f800000 ;  /* 0x3f800000ff047424 */ /* 0x000fcc00078e00ff */
[----:B------:R-:W-:Y:S01]  /*9600*/  QGMMA.64x128x32.F32.E4M3.E4M3 R24, R200, gdesc[UR4], R24, gsb0 ;  /* 0x01e00004c8187df3 */ /* 0x000fe20008000818 */
[----:B------:R-:W-:Y:S01]  /*9610*/  R2UR UR6, R12 ;  /* 0x000000000c0672ca */ /* 0x000fe200000e0000 */
[----:B------:R-:W-:Y:S01]  /*9620*/  VIADD R12, R10, 0x200 ;  /* 0x000002000a0c7836 */ /* 0x000fe20000000000 */
[----:B------:R-:W-:Y:S01]  /*9630*/  R2UR UR7, R13 ;  /* 0x000000000d0772ca */ /* 0x000fe200000e0000 */
[----:B------:R-:W-:Y:S02]  /*9640*/  IMAD.MOV.U32 R13, RZ, RZ, -0x3ffffff0 ;  /* 0xc0000010ff0d7424 */ /* 0x000fe400078e00ff */
[----:B------:R-:W2:Y:S01]  /*9650*/  @P1 LDC.64 R14, c[0x0][0x9d0] ;  /* 0x00027400ff0e1b82 */ /* 0x000ea20000000a00 */
[----:B------:R-:W-:Y:S02]  /*9660*/  WARPGROUP.DEPBAR.LE gsb0, 0x0 ;  /* 0x00008000000079c5 */ /* 0x000fe40000010000 */
[----:B------:R-:W-:-:S07]  /*9670*/  WARPGROUP.ARRIVE ;  /* 0x00000000000079c5 */ /* 0x000fce0000000000 */
[----:B------:R-:W-:Y:S01]  /*9680*/  QGMMA.64x128x32.F32.E4M3.E4M3 R24, R204, gdesc[UR4], R24, gsb0 ;  /* 0x01e00004cc187df3 */ /* 0x000fe20008000818 */
[----:B------:R-:W-:Y:S01]  /*9690*/  R2UR UR6, R12 ;  /* 0x000000000c0672ca */ /* 0x000fe200000e0000 */
[----:B------:R-:W-:Y:S01]  /*96a0*/  VIADD R12, R10, 0x300 ;  /* 0x000003000a0c7836 */ /* 0x000fe20000000000 */
[----:B------:R-:W-:Y:S01]  /*96b0*/  R2UR UR7, R13 ;  /* 0x000000000d0772ca */ /* 0x000fe200000e0000 */
[----:B------:R-:W-:Y:S01]  /*96c0*/  IMAD.MOV.U32 R13, RZ, RZ, -0x3ffffff0 ;  /* 0xc0000010ff0d7424 */ /* 0x000fe200078e00ff */
[----:B------:R-:W-:Y:S02]  /*96d0*/  WARPGROUP.DEPBAR.LE gsb0, 0x0 ;  /* 0x00008000000079c5 */ /* 0x000fe40000010000 */
[----:B------:R-:W-:-:S09]  /*96e0*/  WARPGROUP.ARRIVE ;  /* 0x00000000000079c5 */ /* 0x000fd20000000000 */
[----:B------:R-:W-:Y:S01]  /*96f0*/  QGMMA.64x128x32.F32.E4M3.E4M3 R24, R208, gdesc[UR4], R24, gsb0 ;  /* 0x01e00004d0187df3 */ /* 0x000fe20008000818 */
[----:B------:R-:W-:Y:S02]  /*9700*/  R2UR UR6, R12 ;  /* 0x000000000c0672ca */ /* 0x000fe400000e0000 */
[----:B------:R-:W-:Y:S02]  /*9710*/  R2UR UR7, R13 ;  /* 0x000000000d0772ca */ /* 0x000fe400000e0000 */
[----:B------:R-:W3:Y:S02]  /*9720*/  @P1 LDC.64 R12, c[0x0][0x9c8] ;  /* 0x00027200ff0c1b82 */ /* 0x000ee40000000a00 */
[----:B---3--:R-:W-:-:S04]  /*9730*/  @P1 IMAD R0, R12, UR37, RZ ;  /* 0x000000250c001c24 */ /* 0x008fc8000f8e02ff */
[----:B01----:R-:W-:Y:S02]  /*9740*/  @P1 IMAD R3, R13, UR36, R0 ;  /* 0x000000240d031c24 */ /* 0x003fe4000f8e0200 */
[----:B------:R-:W-:-:S04]  /*9750*/  @P1 IMAD.WIDE.U32 R12, R12, UR36, RZ ;  /* 0x000000240c0c1c25 */ /* 0x000fc8000f8e00ff */
[----:B------:R-:W-:Y:S02]  /*9760*/  @P1 IMAD.IADD R13, R13, 0x1, R3 ;  /* 0x000000010d0d1824 */ /* 0x000fe400078e0203 */
[----:B--2---:R-:W-:-:S04]  /*9770*/  @P1 IMAD.WIDE.U32 R12, R14, UR42, R12 ;  /* 0x0000002a0e0c1c25 */ /* 0x004fc8000f8e000c */
[----:B------:R-:W-:Y:S01]  /*9780*/  @P1 IMAD R3, R15, UR42, R13 ;  /* 0x0000002a0f031c24 */ /* 0x000fe2000f8e020d */
[----:B------:R-:W-:-:S04]  /*9790*/  @P1 LEA R14, P2, R12, UR4, 0x2 ;  /* 0x000000040c0e1c11 */ /* 0x000fc8000f8410ff */
[----:B------:R-:W-:-:S05]  /*97a0*/  @P1 LEA.HI.X R15, R12, UR5, R3, 0x2, P2 ;  /* 0x000000050c0f1c11 */ /* 0x000fca00090f1403 */
[----:B------:R0:W2:Y:S01]  /*97b0*/  @P1 LDG.E R4, desc[UR50][R14.64] ;  /* 0x000000320e041981 */ /* 0x0000a2000c1e1900 */
[----:B------:R-:W-:Y:S02]  /*97c0*/  WARPGROUP.DEPBAR.LE gsb0, 0x0 ;  /* 0x00008000000079c5 */ /* 0x000fe40000010000 */
[----:B------:R-:W-:-:S06]  /*97d0*/  WARPGROUP.ARRIVE ;  /* 0x00000000000079c5 */ /* 0x000fcc0000000000 */
[----:B------:R-:W-:Y:S01]  /*97e0*/  QGMMA.64x128x32.F32.E4M3.E4M3 R24, R212, gdesc[UR4], R24, gsb0 ;  /* 0x01e00004d4187df3 */ /* 0x000fe20008000818 */
[----:B------:R-:W-:Y:S02]  /*97f0*/  R2UR UR6, R88 ;  /* 0x00000000580672ca */ /* 0x000fe400000e0000 */
[----:B------:R-:W-:Y:S01]  /*9800*/  R2UR UR7, R89 ;  /* 0x00000000590772ca */ /* 0x000fe200000e0000 */
[----:B------:R-:W-:Y:S02]  /*9810*/  VIADD R12, R10, 0x500 ;  /* 0x000005000a0c7836 */ /* 0x000fe40000000000 */
[----:B------:R-:W-:Y:S01]  /*9820*/  IMAD.MOV.U32 R13, RZ, RZ, -0x3ffffff0 ;  /* 0xc0000010ff0d7424 */ /* 0x000fe200078e00ff */
[----:B------:R-:W-:Y:S02]  /*9830*/  WARPGROUP.DEPBAR.LE gsb0, 0x0 ;  /* 0x00008000000079c5 */ /* 0x000fe40000010000 */
[----:B------:R-:W-:-:S07]  /*9840*/  WARPGROUP.ARRIVE ;  /* 0x00000000000079c5 */ /* 0x000fce0000000000 */
[----:B------:R-:W-:Y:S01]  /*9850*/  QGMMA.64x128x32.F32.E4M3.E4M3 R24, R216, gdesc[UR4], R24, gsb0 ;  /* 0x01e00004d8187df3 */ /* 0x000fe20008000818 */
[----:B------:R-:W-:Y:S02]  /*9860*/  R2UR UR6, R12 ;  /* 0x000000000c0672ca */ /* 0x000fe400000e0000 */
[----:B------:R-:W-:Y:S01]  /*9870*/  R2UR UR7, R13 ;  /* 0x000000000d0772ca */ /* 0x000fe200000e0000 */
[----:B------:R-:W-:Y:S02]  /*9880*/  VIADD R10, R10, 0x600 ;  /* 0x000006000a0a7836 */ /* 0x000fe40000000000 */
[----:B------:R-:W-:Y:S01]  /*9890*/  IMAD.MOV.U32 R11, RZ, RZ, -0x3ffffff0 ;  /* 0xc0000010ff0b7424 */ /* 0x000fe200078e00ff */
[----:B------:R-:W1:Y:S04]  /*98a0*/  SHFL.BFLY PT, R0, R7, 0x2, 0x1f ;  /* 0x0c401f0007007f89 */ /* 0x000e6800000e0000 */
[----:B------:R-:W3:Y:S01]  /*98b0*/  SHFL.BFLY PT, R9, R8, 0x2, 0x1f ;  /* 0x0c401f0008097f89 */ /* 0x000ee200000e0000 */
[----:B------:R-:W-:-:S02]  /*98c0*/  WARPGROUP.DEPBAR.LE gsb0, 0x0 ;  /* 0x00008000000079c5 */ /* 0x000fc40000010000 */
[----:B------:R-:W-:-:S06]  /*98d0*/  WARPGROUP.ARRIVE ;  /* 0x00000000000079c5 */ /* 0x000fcc0000000000 */
[----:B------:R-:W-:Y:S01]  /*98e0*/  QGMMA.64x128x32.F32.E4M3.E4M3 R24, R220, gdesc[UR4], R24, gsb0 ;  /* 0x01e00004dc187df3 */ /* 0x000fe20008000818 */
[----:B------:R-:W-:Y:S02]  /*98f0*/  R2UR UR6, R10 ;  /* 0x000000000a0672ca */ /* 0x000fe400000e0000 */
[----:B------:R-:W-:Y:S01]  /*9900*/  R2UR UR7, R11 ;  /* 0x000000000b0772ca */ /* 0x000fe200000e0000 */
[----:B-1----:R-:W-:-:S01]  /*9910*/  FADD.FTZ R0, R0, R7 ;  /* 0x0000000700007221 */ /* 0x002fc20000010000 */
[----:B---3--:R-:W-:-:S04]  /*9920*/  FADD.FTZ R9, R9, R8 ;  /* 0x0000000809097221 */ /* 0x008fc80000010000 */
[----:B------:R-:W1:Y:S04]  /*9930*/  SHFL.BFLY PT, R3, R0, 0x1, 0x1f ;  /* 0x0c201f0000037f89 */ /* 0x000e6800000e0000 */
[----:B------:R-:W0:Y:S01]  /*9940*/  SHFL.BFLY PT, R10, R9, 0x1, 0x1f ;  /* 0x0c201f00090a7f89 */ /* 0x000e2200000e0000 */
[----:B------:R-:W-:Y:S02]  /*9950*/  IMAD.MOV.U32 R7, RZ, RZ, RZ ;  /* 0x000000ffff077224 */ /* 0x000fe400078e00ff */
[----:B-1----:R-:W-:Y:S01]  /*9960*/  FADD.FTZ R13, R0, R3 ;  /* 0x00000003000d7221 */ /* 0x002fe20000010000 */
[----:B0-----:R-:W-:-:S04]  /*9970*/  FADD.FTZ R14, R9, R10 ;  /* 0x0000000a090e7221 */ /* 0x001fc80000010000 */
        /* <DEDUP_REMOVED lines=14> */
[----:B------:R-:W-:-:S02]  /*9a60*/  IMAD.U32 R8, RZ, RZ, UR41 ;  /* 0x00000029ff087e24 */ /* 0x000fc4000f8e00ff */
[----:B------:R-:W-:Y:S02]  /*9a70*/  IMAD.U32 R88, RZ, RZ, UR41 ;  /* 0x00000029ff587e24 */ /* 0x000fe4000f8e00ff */
[----:B0-----:R-:W-:Y:S01]  /*9a80*/  @P2 FMUL.FTZ R9, R10, 0.69314718246459960938 ;  /* 0x3f3172180a092820 */ /* 0x001fe20000410000 */
[----:B------:R-:W-:Y:S01]  /*9a90*/  @P2 FMUL.FTZ R8, R8, 0.69314718246459960938 ;  /* 0x3f31721808082820 */ /* 0x000fe20000410000 */
[----:B------:R-:W-:Y:S01]  /*9aa0*/  @P3 FMUL.FTZ R88, R88, 0.69314718246459960938 ;  /* 0x3f31721858583820 */ /* 0x000fe20000410000 */
[----:B-1----:R-:W-:Y:S01]  /*9ab0*/  @P3 FMUL.FTZ R13, R12, 0.69314718246459960938 ;  /* 0x3f3172180c0d3820 */ /* 0x002fe20000410000 */
[----:B------:R-:W-:Y:S02]  /*9ac0*/  IMAD.MOV.U32 R3, RZ, RZ, -0x800000 ;  /* 0xff800000ff037424 */ /* 0x000fe400078e00ff */
[----:B--2---:R-:W-:Y:S01]  /*9ad0*/  FMUL.FTZ R10, R7, R4 ;  /* 0x00000004070a7220 */ /* 0x004fe20000410000 */
[----:B------:R-:W-:Y:S02]  /*9ae0*/  IMAD.MOV.U32 R0, RZ, RZ, -0x800000 ;  /* 0xff800000ff007424 */ /* 0x000fe400078e00ff */
[----:B------:R-:W-:Y:S01]  /*9af0*/  @P2 FFMA.FTZ R3, R8, R5, R9 ;  /* 0x0000000508032223 */ /* 0x000fe20000010009 */
[----:B------:R-:W-:-:S01]  /*9b00*/  @P3 FFMA.FTZ R0, R88, R6, R13 ;  /* 0x0000000658003223 */ /* 0x000fc2000001000d */
[----:B---3--:R-:W-:Y:S01]  /*9b10*/  FMUL.FTZ R4, R11, R4 ;  /* 0x000000040b047220 */ /* 0x008fe20000410000 */
[----:B------:R-:W-:-:S02]  /*9b20*/  WARPGROUP.DEPBAR.LE gsb0, 0x0 ;  /* 0x00008000000079c5 */ /* 0x000fc40000010000 */
[----:B------:R-:W-:Y:S05]  /*9b30*/  @!P0 BRA `(.L_x_164) ;  /* 0x0000000000048947 */ /* 0x000fea0003800000 */
[----:B------:R-:W-:Y:S01]  /*9b40*/  BPT.TRAP 0x1 ;  /* 0x000000040000795c */ /* 0x000fe20000300000 */
.L_x_164:
[----:B------:R-:W-:Y:S01]  /*9b50*/  VIADD R5, R20, 0x2e860 ;  /* 0x0002e86014057836 */ /* 0x000fe20000000000 */
[----:B------:R-:W-:Y:S01]  /*9b60*/  UIADD3 UR52, UR52, 0x1, URZ ;  /* 0x0000000134347890 */ /* 0x000fe2000fffe03f */
[-C--:B------:R-:W-:Y:S01]  /*9b70*/  FMUL.FTZ R9, R29, R10.reuse ;  /* 0x0000000a1d097220 */ /* 0x080fe20000410000 */
[-C--:B------:R-:W-:Y:S01]  /*9b80*/  FMUL.FTZ R14, R37, R10.reuse ;  /* 0x0000000a250e7220 */ /* 0x080fe20000410000 */
[-C--:B------:R-:W-:Y:S01]  /*9b90*/  FMUL.FTZ R6, R28, R10.reuse ;  /* 0x0000000a1c067220 */ /* 0x080fe20000410000 */
[----:B------:R-:W-:Y:S01]  /*9ba0*/  PRMT R5, R2, 0x654, R5 ;  /* 0x0000065402057816 */ /* 0x000fe20000000005 */
[----:B------:R-:W-:Y:S01]  /*9bb0*/  UISETP.NE.AND UP0, UPT, UR52, 0x2, UPT ;  /* 0x000000023400788c */ /* 0x000fe2000bf05270 */
[-C--:B------:R-:W-:Y:S01]  /*9bc0*/  FMUL.FTZ R37, R40, R10.reuse ;  /* 0x0000000a28257220 */ /* 0x080fe20000410000 */
[-C--:B------:R-:W-:Y:S01]  /*9bd0*/  FMUL.FTZ R90, R56, R10.reuse ;  /* 0x0000000a385a7220 */ /* 0x080fe20000410000 */
[----:B------:R0:W-:Y:S01]  /*9be0*/  SYNCS.ARRIVE.TRANS64.RED.A1T0 RZ, [R5+URZ], RZ ;  /* 0x000000ff05ff79a7 */ /* 0x0001e2000810043f */
        /* <DEDUP_REMOVED lines=28> */
[----:B------:R-:W-:Y:S01]  /*9db0*/  USEL UR4, URZ, 0x1, UP0 ;  /* 0x000000013f047887 */ /* 0x000fe20008000000 */
        /* <DEDUP_REMOVED lines=31> */
[----:B------:R-:W-:Y:S01]  /*9fb0*/  FMUL.FTZ R83, R83, R4 ;  /* 0x0000000453537220 */ /* 0x000fe20000410000 */
[----:B------:R-:W-:-:S02]  /*9fc0*/  UIADD3 UR47, UR47, 0x1, URZ ;  /* 0x000000012f2f7890 */ /* 0x000fc4000fffe03f */
[----:B------:R-:W-:Y:S02]  /*9fd0*/  USEL UR52, UR52, URZ, UP0 ;  /* 0x0000003f34347287 */ /* 0x000fe40008000000 */
[----:B0-----:R-:W-:-:S12]  /*9fe0*/  ULOP3.LUT UR46, UR46, UR4, URZ, 0x3c, !UPT ;  /* 0x000000042e2e7292 */ /* 0x001fd8000f8e3c3f */
.L_x_142:
[----:B------:R-:W0:Y:S01]  /*9ff0*/  S2R R5, SR_CgaCtaId ;  /* 0x0000000000057919 */ /* 0x000e220000008800 */
[----:B------:R-:W-:Y:S01]  /*a000*/  MOV R2, 0x400 ;  /* 0x0000040000027802 */ /* 0x000fe20000000f00 */
[----:B------:R-:W-:Y:S01]  /*a010*/  UISETP.NE.AND UP0, UPT, UR45, URZ, UPT ;  /* 0x0000003f2d00728c */ /* 0x000fe2000bf05270 */
[----:B------:R-:W-:Y:S01]  /*a020*/  BSSY B0, `(.L_x_165) ;  /* 0x00003d9000007945 */ /* 0x000fe20003800000 */
[----:B------:R-:W-:Y:S09]  /*a030*/  BAR.SYNC.DEFER_BLOCKING 0x5, 0x180 ;  /* 0x0146000000007b1d */ /* 0x000ff20000010000 */
[----:B------:R-:W-:Y:S01]  /*a040*/  @!UP0 ULDC UR45, c[0x0][0xad4] ;  /* 0x0002b500002d8ab9 */ /* 0x000fe20000000800 */
[----:B0-----:R-:W-:-:S05]  /*a050*/  LEA R2, R5, R2, 0x18 ;  /* 0x0000000205027211 */ /* 0x001fca00078ec0ff */
[----:B------:R-:W0:Y:S02]  /*a060*/  LDS.128 R32, [R2+0x2e8d0] ;  /* 0x02e8d00002207984 */ /* 0x000e240000000c00 */
[----:B0-----:R-:W-:Y:S02]  /*a070*/  R2UR UR5, R33 ;  /* 0x00000000210572ca */ /* 0x001fe400000e0000 */
[----:B------:R-:W-:Y:S01]  /*a080*/  R2UR UR6, R34 ;  /* 0x00000000220672ca */ /* 0x000fe200000e0000 */
[----:B------:R-:W-:Y:S06]  /*a090*/  BAR.ARV 0x4, 0x180 ;  /* 0x0106000000007b1d */ /* 0x000fec0000002000 */
[----:B------:R-:W-:Y:S08]  /*a0a0*/  @P0 BRA `(.L_x_166) ;  /* 0x0000003000100947 */ /* 0x000ff00003800000 */
[----:B------:R-:W0:Y:S01]  /*a0b0*/  S2R R110, SR_TID.X ;  /* 0x00000000006e7919 */ /* 0x000e220000002100 */
[----:B------:R-:W-:Y:S01]  /*a0c0*/  ULDC.64 UR8, c[0x4][0x38] ;  /* 0x01000e0000087ab9 */ /* 0x000fe20000000a00 */
[----:B------:R-:W2:Y:S01]  /*a0d0*/  LDL R92, [R1+0x44] ;  /* 0x00004400015c7983 */ /* 0x000ea20000100800 */
[----:B------:R-:W-:Y:S01]  /*a0e0*/  USHF.L.U32 UR4, UR36, 0x2, URZ ;  /* 0x0000000224047899 */ /* 0x000fe2000800063f */
[----:B------:R-:W-:Y:S02]  /*a0f0*/  ULDC.64 UR10, c[0x0][0xc00] ;  /* 0x00030000000a7ab9 */ /* 0x000fe40000000a00 */
[----:B------:R-:W3:Y:S01]  /*a100*/  LDL R112, [R1+0x40] ;  /* 0x0000400001707983 */ /* 0x000ee20000100800 */
[----:B0-----:R-:W-:-:S05]  /*a110*/  IMAD.SHL.U32 R4, R110, 0x4, RZ ;  /* 0x000000046e047824 */ /* 0x001fca00078e00ff */
[----:B------:R-:W-:Y:S01]  /*a120*/  LOP3.LUT R4, R4, 0xc, RZ, 0xc0, !PT ;  /* 0x0000000c04047812 */ /* 0x000fe200078ec0ff */
[----:B------:R-:W-:Y:S03]  /*a130*/  BAR.SYNC.DEFER_BLOCKING 0x1, 0x100 ;  /* 0x0044000000007b1d */ /* 0x000fe60000010000 */
[----:B------:R-:W-:-:S05]  /*a140*/  IADD3 R4, P0, R4, UR8, RZ ;  /* 0x0000000804047c10 */ /* 0x000fca000ff1e0ff */
[----:B------:R-:W-:-:S05]  /*a150*/  IMAD.X R5, RZ, RZ, UR9, P0 ;  /* 0x00000009ff057e24 */ /* 0x000fca00080e06ff */
[----:B------:R0:W4:Y:S01]  /*a160*/  LDG.E.CONSTANT R24, desc[UR50][R4.64] ;  /* 0x0000003204187981 */ /* 0x000122000c1e9900 */
[----:B------:R-:W-:-:S04]  /*a170*/  LOP3.LUT P0, R25, R110, 0x3, RZ, 0xc0, !PT ;  /* 0x000000036e197812 */ /* 0x000fc8000780c0ff */
[----:B------:R-:W-:-:S04]  /*a180*/  ISETP.EQ.OR P0, PT, R25, 0x3, !P0 ;  /* 0x000000031900780c */ /* 0x000fc80004702670 */
[----:B------:R-:W-:Y:S01]  /*a190*/  SEL R113, R47, R20, P0 ;  /* 0x000000142f717207 */ /* 0x000fe20000000000 */
[----:B0-----:R-:W0:Y:S01]  /*a1a0*/  S2R R5, SR_SWINHI ;  /* 0x0000000000057919 */ /* 0x001e220000002f00 */
        /* <DEDUP_REMOVED lines=16> */
[----:B------:R-:W-:-:S02]  /*a2b0*/  MOV R20, R2 ;  /* 0x0000000200147202 */ /* 0x000fc40000000f00 */
[----:B0-----:R-:W-:Y:S02]  /*a2c0*/  MOV R21, R5 ;  /* 0x0000000500157202 */ /* 0x001fe40000000f00 */
        /* <DEDUP_REMOVED lines=46> */
[----:B------:R-:W-:Y:S01]  /*a5b0*/  SEL R63, R86, R87, P0 ;  /* 0x00000057563f7207 */ /* 0x000fe20000000000 */
[----:B------:R-:W-:-:S02]  /*a5c0*/  USHF.L.U64.HI UR12, UR36, 0x2, UR37 ;  /* 0x00000002240c7899 */ /* 0x000fc40008010225 */
[----:B------:R-:W-:-:S04]  /*a5d0*/  UIADD3 UR7, UP0, UR4, UR10, URZ ;  /* 0x0000000a04077290 */ /* 0x000fc8000ff1e03f */
[----:B------:R-:W-:Y:S01]  /*a5e0*/  UIADD3.X UR8, UR12, UR11, URZ, UP0, !UPT ;  /* 0x0000000b0c087290 */ /* 0x000fe200087fe43f */
[----:B--2---:R-:W-:-:S03]  /*a5f0*/  IMAD.WIDE R8, R92, 0x2, R20 ;  /* 0x000000025c087825 */ /* 0x004fc600078e0214 */
[----:B------:R-:W-:-:S04]  /*a600*/  IADD3 R55, P6, R8, 0x20, RZ ;  /* 0x0000002008377810 */ /* 0x000fc80007fde0ff */
[----:B------:R-:W-:Y:S02]  /*a610*/  LOP3.LUT R4, R55, 0x380, RZ, 0xc0, !PT ;  /* 0x0000038037047812 */ /* 0x000fe400078ec0ff */
[----:B------:R-:W-:Y:S02]  /*a620*/  IADD3 R67, P1, R8, 0x40, RZ ;  /* 0x0000004008437810 */ /* 0x000fe40007f3e0ff */
[----:B------:R-:W-:Y:S02]  /*a630*/  SHF.R.U64 R4, R4, 0x3, RZ ;  /* 0x0000000304047819 */ /* 0x000fe400000012ff */
[C---:B------:R-:W-:Y:S02]  /*a640*/  IADD3 R75, P3, R8.reuse, 0x4000, RZ ;  /* 0x00004000084b7810 */ /* 0x040fe40007f7e0ff */
[----:B------:R-:W-:Y:S02]  /*a650*/  IADD3 R79, P4, R8, 0x4020, RZ ;  /* 0x00004020084f7810 */ /* 0x000fe40007f9e0ff */
[----:B------:R-:W-:-:S02]  /*a660*/  LOP3.LUT R6, R67, 0x380, RZ, 0xc0, !PT ;  /* 0x0000038043067812 */ /* 0x000fc400078ec0ff */
[----:B------:R-:W-:Y:S02]  /*a670*/  LOP3.LUT R14, R4, R55, RZ, 0x3c, !PT ;  /* 0x00000037040e7212 */ /* 0x000fe400078e3cff */
[----:B------:R-:W-:Y:S02]  /*a680*/  LOP3.LUT R4, R75, 0x380, RZ, 0xc0, !PT ;  /* 0x000003804b047812 */ /* 0x000fe400078ec0ff */
[C---:B------:R-:W-:Y:S02]  /*a690*/  LOP3.LUT R53, R8.reuse, 0x380, RZ, 0xc0, !PT ;  /* 0x0000038008357812 */ /* 0x040fe400078ec0ff */
[----:B------:R-:W-:Y:S02]  /*a6a0*/  IADD3 R83, P5, R8, 0x4040, RZ ;  /* 0x0000404008537810 */ /* 0x000fe40007fbe0ff */
[----:B------:R-:W-:Y:S02]  /*a6b0*/  SHF.R.U64 R6, R6, 0x3, RZ ;  /* 0x0000000306067819 */ /* 0x000fe400000012ff */
[----:B------:R-:W-:Y:S01]  /*a6c0*/  LOP3.LUT R34, R79, 0x380, RZ, 0xc0, !PT ;  /* 0x000003804f227812 */ /* 0x000fe200078ec0ff */
[----:B------:R-:W-:Y:S01]  /*a6d0*/  IMAD.X R15, RZ, RZ, R9, P6 ;  /* 0x000000ffff0f7224 */ /* 0x000fe200030e0609 */
[----:B------:R-:W-:-:S02]  /*a6e0*/  IADD3 R71, P2, R8, 0x60, RZ ;  /* 0x0000006008477810 */ /* 0x000fc40007f5e0ff */
[----:B------:R-:W-:Y:S02]  /*a6f0*/  SHF.R.U64 R4, R4, 0x3, RZ ;  /* 0x0000000304047819 */ /* 0x000fe400000012ff */
[----:B------:R-:W-:Y:S01]  /*a700*/  SHF.R.U64 R53, R53, 0x3, RZ ;  /* 0x0000000335357819 */ /* 0x000fe200000012ff */
[----:B------:R-:W-:Y:S01]  /*a710*/  IMAD.X R7, RZ, RZ, R9, P3 ;  /* 0x000000ffff077224 */ /* 0x000fe200018e0609 */
[----:B------:R-:W-:Y:S02]  /*a720*/  IADD3 R54, P6, R8, 0x4060, RZ ;  /* 0x0000406008367810 */ /* 0x000fe40007fde0ff */
[----:B------:R-:W-:Y:S02]  /*a730*/  LOP3.LUT R10, R6, R67, RZ, 0x3c, !PT ;  /* 0x00000043060a7212 */ /* 0x000fe400078e3cff */
[----:B------:R-:W-:Y:S02]  /*a740*/  LOP3.LUT R52, R83, 0x380, RZ, 0xc0, !PT ;  /* 0x0000038053347812 */ /* 0x000fe400078ec0ff */
[----:B------:R-:W-:-:S02]  /*a750*/  SHF.R.U64 R34, R34, 0x3, RZ ;  /* 0x0000000322227819 */ /* 0x000fc400000012ff */
[----:B------:R-:W-:Y:S02]  /*a760*/  LOP3.LUT R12, R71, 0x380, RZ, 0xc0, !PT ;  /* 0x00000380470c7812 */ /* 0x000fe400078ec0ff */
[----:B------:R-:W-:Y:S02]  /*a770*/  LOP3.LUT R6, R4, R75, RZ, 0x3c, !PT ;  /* 0x0000004b04067212 */ /* 0x000fe400078e3cff */
[----:B------:R-:W-:Y:S02]  /*a780*/  LOP3.LUT R8, R53, R8, RZ, 0x3c, !PT ;  /* 0x0000000835087212 */ /* 0x000fe400078e3cff */
[----:B------:R-:W-:Y:S02]  /*a790*/  LOP3.LUT R53, R54, 0x380, RZ, 0xc0, !PT ;  /* 0x0000038036357812 */ /* 0x000fe400078ec0ff */
[----:B------:R-:W-:Y:S02]  /*a7a0*/  SHF.R.U64 R52, R52, 0x3, RZ ;  /* 0x0000000334347819 */ /* 0x000fe400000012ff */
[----:B------:R-:W-:-:S02]  /*a7b0*/  LOP3.LUT R98, R34, R79, RZ, 0x3c, !PT ;  /* 0x0000004f22627212 */ /* 0x000fc400078e3cff */
[----:B------:R-:W-:Y:S02]  /*a7c0*/  SHF.R.U64 R12, R12, 0x3, RZ ;  /* 0x000000030c0c7819 */ /* 0x000fe400000012ff */
[----:B------:R-:W-:Y:S01]  /*a7d0*/  MOV R34, R6 ;  /* 0x0000000600227202 */ /* 0x000fe20000000f00 */
[--C-:B------:R-:W-:Y:S01]  /*a7e0*/  IMAD.X R99, RZ, RZ, R9.reuse, P4 ;  /* 0x000000ffff637224 */ /* 0x100fe200020e0609 */
[----:B----4-:R-:W-:Y:S01]  /*a7f0*/  LOP3.LUT R6, R24, 0x2, RZ, 0x3c, !PT ;  /* 0x0000000218067812 */ /* 0x010fe200078e3cff */
[--C-:B------:R-:W-:Y:S01]  /*a800*/  IMAD.X R11, RZ, RZ, R9.reuse, P1 ;  /* 0x000000ffff0b7224 */ /* 0x100fe200008e0609 */
[----:B------:R-:W-:Y:S01]  /*a810*/  SHF.R.U64 R53, R53, 0x3, RZ ;  /* 0x0000000335357819 */ /* 0x000fe200000012ff */
[--C-:B------:R-:W-:Y:S01]  /*a820*/  IMAD.X R5, RZ, RZ, R9.reuse, P5 ;  /* 0x000000ffff057224 */ /* 0x100fe200028e0609 */
[----:B------:R-:W-:Y:S01]  /*a830*/  LOP3.LUT R4, R52, R83, RZ, 0x3c, !PT ;  /* 0x0000005334047212 */ /* 0x000fe200078e3cff */
[--C-:B------:R-:W-:Y:S01]  /*a840*/  IMAD.X R13, RZ, RZ, R9.reuse, P2 ;  /* 0x000000ffff0d7224 */ /* 0x100fe200010e0609 */
[----:B------:R-:W-:Y:S01]  /*a850*/  LOP3.LUT R12, R12, R71, RZ, 0x3c, !PT ;  /* 0x000000470c0c7212 */ /* 0x000fe200078e3cff */
[----:B------:R-:W-:Y:S01]  /*a860*/  IMAD.X R101, RZ, RZ, R9, P6 ;  /* 0x000000ffff657224 */ /* 0x000fe200030e0609 */
[----:B------:R-:W-:Y:S01]  /*a870*/  LOP3.LUT R100, R53, R54, RZ, 0x3c, !PT ;  /* 0x0000003635647212 */ /* 0x000fe200078e3cff */
[----:B------:R-:W-:Y:S01]  /*a880*/  SHFL.IDX PT, R52, R117, R24, 0x1c1f ;  /* 0x001c1f1875347589 */ /* 0x000fe200000e0000 */
[----:B------:R-:W-:-:S03]  /*a890*/  MOV R98, R98 ;  /* 0x0000006200627202 */ /* 0x000fc60000000f00 */
[----:B------:R-:W0:Y:S01]  /*a8a0*/  SHFL.IDX PT, R45, R45, R6, 0x1c1f ;  /* 0x001c1f062d2d7589 */ /* 0x000e2200000e0000 */
[----:B------:R-:W-:Y:S02]  /*a8b0*/  MOV R10, R10 ;  /* 0x0000000a000a7202 */ /* 0x000fe40000000f00 */
[----:B------:R-:W-:Y:S01]  /*a8c0*/  MOV R99, R4 ;  /* 0x0000000400637202 */ /* 0x000fe20000000f00 */
[----:B------:R-:W-:Y:S01]  /*a8d0*/  SHFL.IDX PT, R54, R113, R24, 0x1c1f ;  /* 0x001c1f1871367589 */ /* 0x000fe200000e0000 */
[----:B------:R-:W-:-:S03]  /*a8e0*/  MOV R11, R12 ;  /* 0x0000000c000b7202 */ /* 0x000fc60000000f00 */
[----:B------:R-:W-:Y:S01]  /*a8f0*/  SHFL.IDX PT, R64, R91, R24, 0x1c1f ;  /* 0x001c1f185b407589 */ /* 0x000fe200000e0000 */
[----:B------:R-:W-:-:S03]  /*a900*/  MOV R8, R8 ;  /* 0x0000000800087202 */ /* 0x000fc60000000f00 */
[----:B------:R-:W1:Y:S01]  /*a910*/  SHFL.IDX PT, R47, R47, R6, 0x1c1f ;  /* 0x001c1f062f2f7589 */ /* 0x000e6200000e0000 */
[----:B------:R-:W-:-:S03]  /*a920*/  MOV R9, R14 ;  /* 0x0000000e00097202 */ /* 0x000fc60000000f00 */
[----:B------:R-:W-:Y:S01]  /*a930*/  SHFL.IDX PT, R94, R147, R24, 0x1c1f ;  /* 0x001c1f18935e7589 */ /* 0x000fe200000e0000 */
[----:B------:R-:W-:-:S03]  /*a940*/  MOV R100, R100 ;  /* 0x0000006400647202 */ /* 0x000fc60000000f00 */
[----:B------:R-:W-:Y:S04]  /*a950*/  SHFL.IDX PT, R90, R143, R24, 0x1c1f ;  /* 0x001c1f188f5a7589 */ /* 0x000fe800000e0000 */
[----:B------:R-:W-:Y:S04]  /*a960*/  SHFL.IDX PT, R56, R97, R24, 0x1c1f ;  /* 0x001c1f1861387589 */ /* 0x000fe800000e0000 */
[----:B------:R-:W-:Y:S04]  /*a970*/  SHFL.IDX PT, R76, R63, R24, 0x1c1f ;  /* 0x001c1f183f4c7589 */ /* 0x000fe800000e0000 */
[----:B------:R-:W-:Y:S04]  /*a980*/  SHFL.IDX PT, R25, R25, R6, 0x1c1f ;  /* 0x001c1f0619197589 */ /* 0x000fe800000e0000 */
[----:B------:R-:W-:Y:S04]  /*a990*/  SHFL.IDX PT, R91, R26, R6, 0x1c1f ;  /* 0x001c1f061a5b7589 */ /* 0x000fe800000e0000 */
[----:B------:R-:W2:Y:S04]  /*a9a0*/  SHFL.IDX PT, R77, R77, R6, 0x1c1f ;  /* 0x001c1f064d4d7589 */ /* 0x000ea800000e0000 */
[----:B------:R-:W4:Y:S04]  /*a9b0*/  SHFL.IDX PT, R49, R49, R6, 0x1c1f ;  /* 0x001c1f0631317589 */ /* 0x000f2800000e0000 */
[----:B------:R-:W-:Y:S04]  /*a9c0*/  SHFL.IDX PT, R4, R149, R24, 0x1c1f ;  /* 0x001c1f1895047589 */ /* 0x000fe800000e0000 */
[----:B------:R-:W-:Y:S04]  /*a9d0*/  SHFL.IDX PT, R86, R139, R24, 0x1c1f ;  /* 0x001c1f188b567589 */ /* 0x000fe800000e0000 */
[----:B------:R-:W-:Y:S04]  /*a9e0*/  SHFL.IDX PT, R74, R127, R24, 0x1c1f ;  /* 0x001c1f187f4a7589 */ /* 0x000fe800000e0000 */
[----:B------:R-:W-:Y:S04]  /*a9f0*/  SHFL.IDX PT, R53, R115, R24, 0x1c1f ;  /* 0x001c1f1873357589 */ /* 0x000fe800000e0000 */
[----:B------:R-:W3:Y:S04]  /*aa00*/  SHFL.IDX PT, R27, R27, R6, 0x1c1f ;  /* 0x001c1f061b1b7589 */ /* 0x000ee800000e0000 */
[----:B------:R-:W-:Y:S04]  /*aa10*/  SHFL.IDX PT, R87, R28, R6, 0x1c1f ;  /* 0x001c1f061c577589 */ /* 0x000fe800000e0000 */
[----:B------:R-:W-:Y:S04]  /*aa20*/  SHFL.IDX PT, R75, R33, R6, 0x1c1f ;  /* 0x001c1f06214b7589 */ /* 0x000fe800000e0000 */
[----:B------:R-:W3:Y:S04]  /*aa30*/  SHFL.IDX PT, R44, R44, R6, 0x1c1f ;  /* 0x001c1f062c2c7589 */ /* 0x000ee800000e0000 */
[----:B------:R-:W-:Y:S04]  /*aa40*/  SHFL.IDX PT, R5, R145, R24, 0x1c1f ;  /* 0x001c1f1891057589 */ /* 0x000fe800000e0000 */
[----:B------:R-:W-:Y:S04]  /*aa50*/  SHFL.IDX PT, R82, R135, R24, 0x1c1f ;  /* 0x001c1f1887527589 */ /* 0x000fe800000e0000 */
[----:B------:R-:W-:Y:S04]  /*aa60*/  SHFL.IDX PT, R55, R111, R24, 0x1c1f ;  /* 0x001c1f186f377589 */ /* 0x000fe800000e0000 */
[----:B------:R-:W-:Y:S04]  /*aa70*/  SHFL.IDX PT, R65, R65, R24, 0x1c1f ;  /* 0x001c1f1841417589 */ /* 0x000fe800000e0000 */
[----:B------:R-:W-:Y:S04]  /*aa80*/  SHFL.IDX PT, R104, R69, R24, 0x1c1f ;  /* 0x001c1f1845687589 */ /* 0x000fe800000e0000 */
[----:B------:R-:W-:Y:S04]  /*aa90*/  SHFL.IDX PT, R108, R59, R24, 0x1c1f ;  /* 0x001c1f183b6c7589 */ /* 0x000fe800000e0000 */
[----:B------:R-:W3:Y:S04]  /*aaa0*/  SHFL.IDX PT, R12, R29, R6, 0x1c1f ;  /* 0x001c1f061d0c7589 */ /* 0x000ee800000e0000 */
[----:B------:R-:W-:Y:S04]  /*aab0*/  SHFL.IDX PT, R83, R30, R6, 0x1c1f ;  /* 0x001c1f061e537589 */ /* 0x000fe800000e0000 */
[----:B------:R-:W3:Y:S04]  /*aac0*/  SHFL.IDX PT, R26, R43, R6, 0x1c1f ;  /* 0x001c1f062b1a7589 */ /* 0x000ee800000e0000 */
[----:B------:R-:W3:Y:S04]  /*aad0*/  SHFL.IDX PT, R68, R50, R6, 0x1c1f ;  /* 0x001c1f0632447589 */ /* 0x000ee800000e0000 */
[----:B------:R-:W-:Y:S04]  /*aae0*/  SHFL.IDX PT, R7, R141, R24, 0x1c1f ;  /* 0x001c1f188d077589 */ /* 0x000fe800000e0000 */
[----:B------:R-:W-:Y:S04]  /*aaf0*/  SHFL.IDX PT, R58, R129, R24, 0x1c1f ;  /* 0x001c1f18813a7589 */ /* 0x000fe800000e0000 */
[----:B------:R-:W-:Y:S04]  /*ab00*/  SHFL.IDX PT, R66, R119, R24, 0x1c1f ;  /* 0x001c1f1877427589 */ /* 0x000fe800000e0000 */
[----:B------:R-:W-:Y:S04]  /*ab10*/  SHFL.IDX PT, R57, R57, R24, 0x1c1f ;  /* 0x001c1f1839397589 */ /* 0x000fe800000e0000 */
[----:B------:R-:W-:Y:S04]  /*ab20*/  SHFL.IDX PT, R61, R61, R24, 0x1c1f ;  /* 0x001c1f183d3d7589 */ /* 0x000fe800000e0000 */
[----:B------:R-:W3:Y:S04]  /*ab30*/  SHFL.IDX PT, R32, R32, R6, 0x1c1f ;  /* 0x001c1f0620207589 */ /* 0x000ee800000e0000 */
[----:B------:R-:W-:Y:S04]  /*ab40*/  SHFL.IDX PT, R59, R40, R6, 0x1c1f ;  /* 0x001c1f06283b7589 */ /* 0x000fe800000e0000 */
[----:B------:R0:W-:Y:S04]  /*ab50*/  SHFL.IDX PT, R69, R39, R6, 0x1c1f ;  /* 0x001c1f0627457589 */ /* 0x0001e800000e0000 */
[----:B------:R-:W3:Y:S04]  /*ab60*/  SHFL.IDX PT, R28, R46, R6, 0x1c1f ;  /* 0x001c1f062e1c7589 */ /* 0x000ee800000e0000 */
[----:B------:R-:W3:Y:S04]  /*ab70*/  SHFL.IDX PT, R30, R48, R6, 0x1c1f ;  /* 0x001c1f06301e7589 */ /* 0x000ee800000e0000 */
[----:B------:R-:W-:Y:S04]  /*ab80*/  SHFL.IDX PT, R13, R137, R24, 0x1c1f ;  /* 0x001c1f18890d7589 */ /* 0x000fe800000e0000 */
        /* <DEDUP_REMOVED lines=9> */
[----:B------:R-:W3:Y:S04]  /*ac20*/  SHFL.IDX PT, R36, R36, R6, 0x1c1f ;  /* 0x001c1f0624247589 */ /* 0x000ee800000e0000 */
[----:B------:R-:W3:Y:S04]  /*ac30*/  SHFL.IDX PT, R63, R51, R6, 0x1c1f ;  /* 0x001c1f06333f7589 */ /* 0x000ee800000e0000 */
[----:B------:R-:W3:Y:S04]  /*ac40*/  SHFL.IDX PT, R103, R103, R6, 0x1c1f ;  /* 0x001c1f0667677589 */ /* 0x000ee800000e0000 */
[----:B------:R-:W3:Y:S04]  /*ac50*/  SHFL.IDX PT, R15, R37, R6, 0x1c1f ;  /* 0x001c1f06250f7589 */ /* 0x000ee800000e0000 */
[----:B------:R-:W3:Y:S04]  /*ac60*/  SHFL.IDX PT, R73, R38, R6, 0x1c1f ;  /* 0x001c1f0626497589 */ /* 0x000ee800000e0000 */
[----:B------:R-:W3:Y:S04]  /*ac70*/  SHFL.IDX PT, R24, R42, R6, 0x1c1f ;  /* 0x001c1f062a187589 */ /* 0x000ee800000e0000 */
[----:B------:R-:W3:Y:S04]  /*ac80*/  SHFL.IDX PT, R31, R31, R6, 0x1c1f ;  /* 0x001c1f061f1f7589 */ /* 0x000ee800000e0000 */
[----:B------:R-:W3:Y:S04]  /*ac90*/  SHFL.IDX PT, R71, R93, R6, 0x1c1f ;  /* 0x001c1f065d477589 */ /* 0x000ee800000e0000 */
[----:B------:R1:W3:Y:S04]  /*aca0*/  SHFL.IDX PT, R29, R41, R6, 0x1c1f ;  /* 0x001c1f06291d7589 */ /* 0x0002e800000e0000 */
[----:B------:R3:W3:Y:S04]  /*acb0*/  SHFL.IDX PT, R102, R85, R6, 0x1c1f ;  /* 0x001c1f0655667589 */ /* 0x0006e800000e0000 */
[----:B------:R-:W-:Y:S04]  /*acc0*/  SHFL.IDX PT, R107, R107, R6, 0x1c1f ;  /* 0x001c1f066b6b7589 */ /* 0x000fe800000e0000 */
[----:B------:R3:W3:Y:S04]  /*acd0*/  SHFL.IDX PT, R106, R81, R6, 0x1c1f ;  /* 0x001c1f06516a7589 */ /* 0x0006e800000e0000 */
[----:B------:R3:W3:Y:S01]  /*ace0*/  SHFL.IDX PT, R109, R109, R6, 0x1c1f ;  /* 0x001c1f066d6d7589 */ /* 0x0006e200000e0000 */
[----:B0-----:R-:W-:-:S02]  /*acf0*/  SEL R39, R52, R45, P0 ;  /* 0x0000002d34277207 */ /* 0x001fc40000000000 */
[----:B-1----:R-:W-:Y:S02]  /*ad00*/  SEL R41, R45, R52, P0 ;  /* 0x000000342d297207 */ /* 0x002fe40000000000 */
[----:B------:R-:W-:Y:S02]  /*ad10*/  SEL R43, R54, R47, P0 ;  /* 0x0000002f362b7207 */ /* 0x000fe40000000000 */
[----:B------:R-:W-:Y:S02]  /*ad20*/  SEL R45, R47, R54, P0 ;  /* 0x000000362f2d7207 */ /* 0x000fe40000000000 */
[----:B--2---:R-:W-:Y:S02]  /*ad30*/  SEL R33, R76, R77, P0 ;  /* 0x0000004d4c217207 */ /* 0x004fe40000000000 */
[----:B------:R-:W-:Y:S02]  /*ad40*/  SEL R37, R77, R76, P0 ;  /* 0x0000004c4d257207 */ /* 0x000fe40000000000 */
[----:B------:R-:W-:-:S02]  /*ad50*/  SEL R96, R94, R25, P0 ;  /* 0x000000195e607207 */ /* 0x000fc40000000000 */
[----:B------:R-:W-:Y:S02]  /*ad60*/  SEL R92, R90, R91, P0 ;  /* 0x0000005b5a5c7207 */ /* 0x000fe40000000000 */
[----:B----4-:R-:W-:Y:S02]  /*ad70*/  SEL R47, R56, R49, P0 ;  /* 0x00000031382f7207 */ /* 0x010fe40000000000 */
[----:B------:R-:W-:Y:S02]  /*ad80*/  SEL R94, R25, R94, P0 ;  /* 0x0000005e195e7207 */ /* 0x000fe40000000000 */
[----:B---3--:R-:W-:Y:S02]  /*ad90*/  SEL R97, R4, R27, P0 ;  /* 0x0000001b04617207 */ /* 0x008fe40000000000 */
        /* <DEDUP_REMOVED lines=37> */
[----:B------:R-:W-:-:S02]  /*aff0*/  F2FP.BF16.F32.PACK_AB R4, R97, R96 ;  /* 0x000000606104723e */ /* 0x000fc400000010ff */
[----:B------:R-:W-:Y:S02]  /*b000*/  F2FP.BF16.F32.PACK_AB R5, R39, R38 ;  /* 0x000000262705723e */ /* 0x000fe400000010ff */
[----:B------:R-:W-:Y:S02]  /*b010*/  F2FP.BF16.F32.PACK_AB R6, R95, R94 ;  /* 0x0000005e5f06723e */ /* 0x000fe400000010ff */
[----:B------:R-:W-:Y:S02]  /*b020*/  F2FP.BF16.F32.PACK_AB R7, R41, R40 ;  /* 0x000000282907723e */ /* 0x000fe400000010ff */
[----:B------:R-:W-:Y:S02]  /*b030*/  SEL R80, R78, R31, P0 ;  /* 0x0000001f4e507207 */ /* 0x000fe40000000000 */
[----:B------:R-:W-:Y:S02]  /*b040*/  SEL R55, R64, R71, P0 ;  /* 0x0000004740377207 */ /* 0x000fe40000000000 */
[----:B------:R-:W-:-:S02]  /*b050*/  SEL R57, R71, R64, P0 ;  /* 0x0000004047397207 */ /* 0x000fc40000000000 */
[----:B------:R-:W-:Y:S02]  /*b060*/  SEL R72, R73, R72, P0 ;  /* 0x0000004849487207 */ /* 0x000fe40000000000 */
[----:B------:R-:W-:Y:S02]  /*b070*/  SEL R67, R24, R67, P0 ;  /* 0x0000004318437207 */ /* 0x000fe40000000000 */
[----:B------:R-:W-:Y:S02]  /*b080*/  F2FP.BF16.F32.PACK_AB R12, R93, R92 ;  /* 0x0000005c5d0c723e */ /* 0x000fe400000010ff */
[----:B------:R-:W-:Y:S02]  /*b090*/  F2FP.BF16.F32.PACK_AB R13, R43, R42 ;  /* 0x0000002a2b0d723e */ /* 0x000fe400000010ff */
[----:B------:R-:W-:Y:S02]  /*b0a0*/  F2FP.BF16.F32.PACK_AB R14, R91, R90 ;  /* 0x0000005a5b0e723e */ /* 0x000fe400000010ff */
[----:B------:R-:W-:-:S02]  /*b0b0*/  F2FP.BF16.F32.PACK_AB R15, R45, R44 ;  /* 0x0000002c2d0f723e */ /* 0x000fc400000010ff */
[----:B------:R-:W-:Y:S02]  /*b0c0*/  SEL R78, R31, R78, P0 ;  /* 0x0000004e1f4e7207 */ /* 0x000fe40000000000 */
[----:B------:R-:W-:Y:S02]  /*b0d0*/  SEL R71, R62, R29, P0 ;  /* 0x0000001d3e477207 */ /* 0x000fe40000000000 */
[----:B------:R-:W-:Y:S02]  /*b0e0*/  SEL R73, R29, R62, P0 ;  /* 0x0000003e1d497207 */ /* 0x000fe40000000000 */
[----:B------:R-:W-:Y:S02]  /*b0f0*/  F2FP.BF16.F32.PACK_AB R24, R89, R88 ;  /* 0x000000585918723e */ /* 0x000fe400000010ff */
[----:B------:R-:W-:Y:S02]  /*b100*/  F2FP.BF16.F32.PACK_AB R25, R47, R46 ;  /* 0x0000002e2f19723e */ /* 0x000fe400000010ff */
[----:B------:R-:W-:-:S02]  /*b110*/  F2FP.BF16.F32.PACK_AB R26, R87, R86 ;  /* 0x00000056571a723e */ /* 0x000fc400000010ff */
[----:B------:R-:W-:Y:S02]  /*b120*/  F2FP.BF16.F32.PACK_AB R27, R49, R48 ;  /* 0x00000030311b723e */ /* 0x000fe400000010ff */
[----:B------:R-:W-:Y:S02]  /*b130*/  F2FP.BF16.F32.PACK_AB R28, R85, R84 ;  /* 0x00000054551c723e */ /* 0x000fe400000010ff */
[----:B------:R-:W-:Y:S02]  /*b140*/  F2FP.BF16.F32.PACK_AB R29, R51, R50 ;  /* 0x00000032331d723e */ /* 0x000fe400000010ff */
[----:B------:R-:W-:Y:S02]  /*b150*/  F2FP.BF16.F32.PACK_AB R30, R83, R82 ;  /* 0x00000052531e723e */ /* 0x000fe400000010ff */
[----:B------:R-:W-:Y:S01]  /*b160*/  F2FP.BF16.F32.PACK_AB R31, R53, R52 ;  /* 0x00000034351f723e */ /* 0x000fe200000010ff */
[----:B------:R0:W-:Y:S01]  /*b170*/  STSM.16.M88.4 [R8], R4 ;  /* 0x0000000408007844 */ /* 0x0001e20000000200 */
[----:B------:R-:W-:-:S02]  /*b180*/  SEL R58, R101, R102, P0 ;  /* 0x00000066653a7207 */ /* 0x000fc40000000000 */
[----:B------:R-:W-:Y:S01]  /*b190*/  SEL R60, R102, R101, P0 ;  /* 0x00000065663c7207 */ /* 0x000fe20000000000 */
[----:B------:R1:W-:Y:S01]  /*b1a0*/  STSM.16.M88.4 [R9], R12 ;  /* 0x0000000c09007844 */ /* 0x0003e20000000200 */
[----:B------:R-:W-:Y:S02]  /*b1b0*/  SEL R62, R105, R106, P0 ;  /* 0x0000006a693e7207 */ /* 0x000fe40000000000 */
[----:B------:R-:W-:Y:S01]  /*b1c0*/  SEL R64, R106, R105, P0 ;  /* 0x000000696a407207 */ /* 0x000fe20000000000 */
[----:B------:R2:W-:Y:S01]  /*b1d0*/  STSM.16.M88.4 [R10], R24 ;  /* 0x000000180a007844 */ /* 0x0005e20000000200 */
[----:B------:R-:W-:Y:S02]  /*b1e0*/  SEL R63, R104, R107, P0 ;  /* 0x0000006b683f7207 */ /* 0x000fe40000000000 */
[----:B------:R-:W-:Y:S01]  /*b1f0*/  SEL R65, R107, R104, P0 ;  /* 0x000000686b417207 */ /* 0x000fe20000000000 */
[----:B------:R3:W-:Y:S01]  /*b200*/  STSM.16.M88.4 [R11], R28 ;  /* 0x0000001c0b007844 */ /* 0x0007e20000000200 */
[----:B------:R-:W-:-:S02]  /*b210*/  SEL R32, R108, R109, P0 ;  /* 0x0000006d6c207207 */ /* 0x000fc40000000000 */
[----:B------:R-:W-:Y:S02]  /*b220*/  SEL R36, R109, R108, P0 ;  /* 0x0000006c6d247207 */ /* 0x000fe40000000000 */
[----:B0-----:R-:W-:Y:S02]  /*b230*/  F2FP.BF16.F32.PACK_AB R4, R81, R80 ;  /* 0x000000505104723e */ /* 0x001fe400000010ff */
[----:B------:R-:W-:Y:S02]  /*b240*/  F2FP.BF16.F32.PACK_AB R5, R55, R54 ;  /* 0x000000363705723e */ /* 0x000fe400000010ff */
[----:B------:R-:W-:Y:S02]  /*b250*/  F2FP.BF16.F32.PACK_AB R6, R79, R78 ;  /* 0x0000004e4f06723e */ /* 0x000fe400000010ff */
[----:B------:R-:W-:Y:S02]  /*b260*/  F2FP.BF16.F32.PACK_AB R7, R57, R56 ;  /* 0x000000383907723e */ /* 0x000fe400000010ff */
[----:B------:R-:W-:-:S02]  /*b270*/  F2FP.BF16.F32.PACK_AB R8, R77, R76 ;  /* 0x0000004c4d08723e */ /* 0x000fc400000010ff */
[----:B-1----:R-:W-:Y:S02]  /*b280*/  F2FP.BF16.F32.PACK_AB R9, R59, R58 ;  /* 0x0000003a3b09723e */ /* 0x002fe400000010ff */
[----:B--2---:R-:W-:Y:S02]  /*b290*/  F2FP.BF16.F32.PACK_AB R10, R75, R74 ;  /* 0x0000004a4b0a723e */ /* 0x004fe400000010ff */
[----:B---3--:R-:W-:Y:S02]  /*b2a0*/  F2FP.BF16.F32.PACK_AB R11, R61, R60 ;  /* 0x0000003c3d0b723e */ /* 0x008fe400000010ff */
        /* <DEDUP_REMOVED lines=8> */
[----:B------:R-:W-:Y:S04]  /*b330*/  STSM.16.M88.4 [R34], R4 ;  /* 0x0000000422007844 */ /* 0x000fe80000000200 */
[----:B------:R0:W-:Y:S04]  /*b340*/  STSM.16.M88.4 [R98], R8 ;  /* 0x0000000862007844 */ /* 0x0001e80000000200 */
[----:B------:R1:W-:Y:S04]  /*b350*/  STSM.16.M88.4 [R99], R12 ;  /* 0x0000000c63007844 */ /* 0x0003e80000000200 */
[----:B------:R2:W-:Y:S01]  /*b360*/  STSM.16.M88.4 [R100], R24 ;  /* 0x0000001864007844 */ /* 0x0005e20000000200 */
[----:B------:R-:W-:Y:S01]  /*b370*/  BAR.SYNC.DEFER_BLOCKING 0x1, 0x100 ;  /* 0x0044000000007b1d */ /* 0x000fe20000010000 */
[----:B------:R-:W-:-:S04]  /*b380*/  ISETP.NE.U32.AND P0, PT, RZ, UR10, PT ;  /* 0x0000000aff007c0c */ /* 0x000fc8000bf05070 */
[----:B------:R-:W-:Y:S01]  /*b390*/  ISETP.NE.AND.EX P0, PT, RZ, UR11, PT, P0 ;  /* 0x0000000bff007c0c */ /* 0x000fe2000bf05300 */
[----:B------:R-:W-:Y:S02]  /*b3a0*/  IMAD.U32 R102, RZ, RZ, UR7 ;  /* 0x00000007ff667e24 */ /* 0x000fe4000f8e00ff */
[----:B0-----:R-:W0:Y:S01]  /*b3b0*/  LDC R98, c[0x0][0xbe8] ;  /* 0x0002fa00ff627b82 */ /* 0x001e220000000800 */
[----:B------:R-:W-:Y:S01]  /*b3c0*/  IMAD.U32 R103, RZ, RZ, UR8 ;  /* 0x00000008ff677e24 */ /* 0x000fe2000f8e00ff */
[----:B------:R-:W-:-:S08]  /*b3d0*/  ULDC.64 UR8, c[0x0][0xc08] ;  /* 0x0003020000087ab9 */ /* 0x000fd00000000a00 */
[----:B------:R-:W3:Y:S01]  /*b3e0*/  @P0 LDG.E R28, desc[UR50][R102.64] ;  /* 0x00000032661c0981 */ /* 0x000ee2000c1e1900 */
[----:B------:R-:W-:-:S04]  /*b3f0*/  UISETP.NE.U32.AND UP0, UPT, UR8, URZ, UPT ;  /* 0x0000003f0800728c */ /* 0x000fc8000bf05070 */
[----:B------:R-:W-:Y:S01]  /*b400*/  UISETP.NE.AND.EX UP0, UPT, UR9, URZ, UPT, UP0 ;  /* 0x0000003f0900728c */ /* 0x000fe2000bf05300 */
[----:B0-----:R-:W-:Y:S01]  /*b410*/  ISETP.NE.AND P1, PT, R98, 0x1, PT ;  /* 0x000000016200780c */ /* 0x001fe20003f25270 */
[----:B------:R-:W-:-:S09]  /*b420*/  UMOV UR16, 0x9b8 ;  /* 0x000009b800107882 */ /* 0x000fd20000000000 */
[----:B------:R-:W-:-:S03]  /*b430*/  @UP0 UIADD3 UR8, UP1, UR4, UR8, URZ ;  /* 0x0000000804080290 */ /* 0x000fc6000ff3e03f */
[----:B------:R-:W0:Y:S01]  /*b440*/  @P1 LDC R6, c[0x0][0xbec] ;  /* 0x0002fb00ff061b82 */ /* 0x000e220000000800 */
[----:B------:R-:W-:Y:S02]  /*b450*/  @UP0 UIADD3.X UR9, UR12, UR9, URZ, UP1, !UPT ;  /* 0x000000090c090290 */ /* 0x000fe40008ffe43f */
[----:B------:R-:W-:-:S05]  /*b460*/  UISETP.GT.AND UP1, UPT, UR45, 0x1, UPT ;  /* 0x000000012d00788c */ /* 0x000fca000bf24270 */
[----:B------:R-:W4:Y:S01]  /*b470*/  @P1 LDC R11, c[0x0][0xbf0] ;  /* 0x0002fc00ff0b1b82 */ /* 0x000f220000000800 */
[----:B------:R-:W-:Y:S01]  /*b480*/  USEL UR16, UR16, 0x978, UP1 ;  /* 0x0000097810107887 */ /* 0x000fe20008800000 */
[----:B------:R-:W-:Y:S01]  /*b490*/  PLOP3.LUT P4, PT, PT, PT, UP0, 0x80, 0x0 ;  /* 0x000000000000781c */ /* 0x000fe20003f8f008 */
[----:B------:R-:W-:Y:S01]  /*b4a0*/  UISETP.NE.U32.AND UP0, UPT, UR10, URZ, UPT ;  /* 0x0000003f0a00728c */ /* 0x000fe2000bf05070 */
[----:B-1----:R-:W-:Y:S01]  /*b4b0*/  IMAD.U32 R13, RZ, RZ, UR43 ;  /* 0x0000002bff0d7e24 */ /* 0x002fe2000f8e00ff */
[----:B------:R-:W-:Y:S01]  /*b4c0*/  ULDC UR4, c[0x0][0xa88] ;  /* 0x0002a20000047ab9 */ /* 0x000fe20000000800 */
[----:B------:R-:W-:Y:S01]  /*b4d0*/  IMAD.U32 R4, RZ, RZ, UR8 ;  /* 0x00000008ff047e24 */ /* 0x000fe2000f8e00ff */
[----:B------:R-:W-:Y:S01]  /*b4e0*/  UISETP.NE.AND.EX UP0, UPT, UR11, URZ, UPT, UP0 ;  /* 0x0000003f0b00728c */ /* 0x000fe2000bf05300 */
[----:B------:R-:W-:Y:S01]  /*b4f0*/  IMAD.U32 R9, RZ, RZ, UR4 ;  /* 0x00000004ff097e24 */ /* 0x000fe2000f8e00ff */
[----:B------:R-:W-:Y:S01]  /*b500*/  UMOV UR4, URZ ;  /* 0x0000003f00047c82 */ /* 0x000fe20008000000 */
[----:B------:R-:W-:Y:S01]  /*b510*/  IMAD.U32 R5, RZ, RZ, UR9 ;  /* 0x00000009ff057e24 */ /* 0x000fe2000f8e00ff */
[----:B------:R-:W-:Y:S01]  /*b520*/  USEL UR7, UR39, URZ, UP1 ;  /* 0x0000003f27077287 */ /* 0x000fe20008800000 */
[----:B------:R-:W-:Y:S01]  /*b530*/  IMAD R13, R13, 0x80, R112 ;  /* 0x000000800d0d7824 */ /* 0x000fe200078e0270 */
[----:B------:R-:W-:Y:S01]  /*b540*/  ULDC.64 UR10, c[0x0][UR16+0x218] ;  /* 0x00008600100a7abb */ /* 0x000fe20008000a00 */
[----:B------:R-:W-:Y:S01]  /*b550*/  ULDC.64 UR14, c[0x0][UR16+0x228] ;  /* 0x00008a00100e7abb */ /* 0x000fe20008000a00 */
[----:B------:R-:W-:Y:S01]  /*b560*/  USEL UR36, UR36, URZ, !UP0 ;  /* 0x0000003f24247287 */ /* 0x000fe2000c000000 */
[----:B------:R0:W5:Y:S01]  /*b570*/  @P4 LDG.E R9, desc[UR50][R4.64] ;  /* 0x0000003204094981 */ /* 0x000162000c1e1900 */
[----:B------:R-:W-:Y:S01]  /*b580*/  ULDC.64 UR12, c[0x0][UR16+0x220] ;  /* 0x00008800100c7abb */ /* 0x000fe20008000a00 */
[----:B------:R-:W-:-:S02]  /*b590*/  UIMAD.WIDE.U32 UR8, UR10, UR42, URZ ;  /* 0x0000002a0a0872a5 */ /* 0x000fc4000f8e003f */
[----:B------:R-:W-:Y:S02]  /*b5a0*/  UIMAD.WIDE.U32 UR18, UR14, UR7, URZ ;  /* 0x000000070e1272a5 */ /* 0x000fe4000f8e003f */
[----:B------:R-:W-:Y:S02]  /*b5b0*/  UIMAD UR10, UR11, UR42, URZ ;  /* 0x0000002a0b0a72a4 */ /* 0x000fe4000f8e023f */
[----:B------:R-:W-:Y:S01]  /*b5c0*/  UIMAD UR14, UR15, UR7, URZ ;  /* 0x000000070f0e72a4 */ /* 0x000fe2000f8e023f */
[----:B0-----:R-:W-:Y:S01]  /*b5d0*/  @P1 IMAD.HI.U32 R4, R13, R6, RZ ;  /* 0x000000060d041227 */ /* 0x001fe200078e00ff */
[----:B------:R-:W-:Y:S02]  /*b5e0*/  USEL UR37, UR37, URZ, !UP0 ;  /* 0x0000003f25257287 */ /* 0x000fe4000c000000 */
[----:B------:R-:W-:Y:S01]  /*b5f0*/  UIMAD UR7, UR13, UR36, URZ ;  /* 0x000000240d0772a4 */ /* 0x000fe2000f8e023f */
[----:B------:R-:W-:Y:S01]  /*b600*/  IMAD.MOV.U32 R7, RZ, RZ, R13 ;  /* 0x000000ffff077224 */ /* 0x000fe200078e000d */
[----:B------:R-:W-:Y:S01]  /*b610*/  UIADD3 UR9, UR9, UR10, URZ ;  /* 0x0000000a09097290 */ /* 0x000fe2000fffe03f */
[----:B----4-:R-:W-:Y:S01]  /*b620*/  @P1 SHF.R.U32.HI R7, RZ, R11, R4 ;  /* 0x0000000bff071219 */ /* 0x010fe20000011604 */
[----:B------:R-:W-:-:S02]  /*b630*/  UIMAD.WIDE.U32 UR10, UR12, UR36, URZ ;  /* 0x000000240c0a72a5 */ /* 0x000fc4000f8e003f */
[----:B------:R-:W-:Y:S02]  /*b640*/  UIMAD UR7, UR12, UR37, UR7 ;  /* 0x000000250c0772a4 */ /* 0x000fe4000f8e0207 */
[----:B------:R-:W-:Y:S01]  /*b650*/  UIADD3 UR14, UR19, UR14, URZ ;  /* 0x0000000e130e7290 */ /* 0x000fe2000fffe03f */
[----:B------:R-:W-:Y:S01]  /*b660*/  IMAD.U32 R4, RZ, RZ, UR18 ;  /* 0x00000012ff047e24 */ /* 0x000fe2000f8e00ff */
[----:B------:R-:W-:Y:S01]  /*b670*/  UIADD3 UR7, UR11, UR7, URZ ;  /* 0x000000070b077290 */ /* 0x000fe2000fffe03f */
[--C-:B------:R-:W-:Y:S02]  /*b680*/  IMAD.MOV R11, RZ, RZ, -R7.reuse ;  /* 0x000000ffff0b7224 */ /* 0x100fe400078e0a07 */
[----:B------:R-:W-:Y:S01]  /*b690*/  IMAD.U32 R5, RZ, RZ, UR19 ;  /* 0x00000013ff057e24 */ /* 0x000fe2000f8e00ff */
[----:B------:R-:W-:Y:S01]  /*b6a0*/  SHF.R.S32.HI R5, RZ, 0x1f, R7 ;  /* 0x0000001fff057819 */ /* 0x000fe20000011407 */
[----:B------:R-:W-:Y:S02]  /*b6b0*/  IMAD R11, R98, R11, R13 ;  /* 0x0000000b620b7224 */ /* 0x000fe400078e020d */
[----:B------:R-:W-:-:S03]  /*b6c0*/  IMAD.U32 R8, RZ, RZ, UR14 ;  /* 0x0000000eff087e24 */ /* 0x000fc6000f8e00ff */
[----:B------:R-:W-:Y:S02]  /*b6d0*/  SHF.R.S32.HI R6, RZ, 0x1f, R11 ;  /* 0x0000001fff067819 */ /* 0x000fe4000001140b */
[----:B---3--:R-:W-:-:S13]  /*b6e0*/  @P0 R2UR UR4, R28 ;  /* 0x000000001c0402ca */ /* 0x008fda00000e0000 */
[----:B------:R-:W-:Y:S02]  /*b6f0*/  UIADD3 UR8, UP0, UP2, UR10, UR8, UR4 ;  /* 0x000000080a087290 */ /* 0x000fe4000fa1e004 */
[----:B------:R-:W-:Y:S01]  /*b700*/  USHF.R.S32.HI UR12, URZ, 0x1f, UR4 ;  /* 0x0000001f3f0c7899 */ /* 0x000fe20008011404 */
[----:B------:R-:W-:Y:S01]  /*b710*/  ULDC.64 UR10, c[0x0][0xba8] ;  /* 0x0002ea00000a7ab9 */ /* 0x000fe20000000a00 */
[----:B------:R-:W-:Y:S02]  /*b720*/  @!UP1 ULDC UR10, c[0x0][0xb50] ;  /* 0x0002d400000a9ab9 */ /* 0x000fe40000000800 */
[----:B------:R-:W-:Y:S01]  /*b730*/  UIADD3.X UR7, UR7, UR9, UR12, UP0, UP2 ;  /* 0x0000000907077290 */ /* 0x000fe200087e440c */
[----:B------:R-:W-:Y:S01]  /*b740*/  IADD3 R4, P2, P3, R7, UR8, R4 ;  /* 0x0000000807047c10 */ /* 0x000fe2000fb5e004 */
[----:B------:R-:W-:Y:S01]  /*b750*/  @!UP1 ULDC UR11, c[0x0][0xb54] ;  /* 0x0002d500000b9ab9 */ /* 0x000fe20000000800 */
[----:B------:R-:W-:Y:S02]  /*b760*/  ULDC.64 UR8, c[0x0][UR16+0x210] ;  /* 0x0000840010087abb */ /* 0x000fe40008000a00 */
[----:B------:R-:W-:Y:S01]  /*b770*/  IMAD R7, R11, UR9, RZ ;  /* 0x000000090b077c24 */ /* 0x000fe2000f8e02ff */
[----:B------:R-:W-:-:S03]  /*b780*/  IADD3.X R5, R5, UR7, R8, P2, P3 ;  /* 0x0000000705057c10 */ /* 0x000fc600097e6408 */
[----:B------:R-:W-:Y:S02]  /*b790*/  IMAD R7, R6, UR8, R7 ;  /* 0x0000000806077c24 */ /* 0x000fe4000f8e0207 */
[----:B------:R-:W-:-:S04]  /*b7a0*/  IMAD.WIDE.U32 R4, R11, UR8, R4 ;  /* 0x000000080b047c25 */ /* 0x000fc8000f8e0004 */
[----:B------:R-:W-:Y:S01]  /*b7b0*/  IMAD.IADD R5, R5, 0x1, R7 ;  /* 0x0000000105057824 */ /* 0x000fe200078e0207 */
[----:B------:R-:W-:-:S04]  /*b7c0*/  LEA R8, P2, R4, UR10, 0x2 ;  /* 0x0000000a04087c11 */ /* 0x000fc8000f8410ff */
[----:B------:R-:W-:Y:S01]  /*b7d0*/  LEA.HI.X R10, R4, UR11, R5, 0x2, P2 ;  /* 0x0000000b040a7c11 */ /* 0x000fe200090f1405 */
[----:B--2---:R-:W-:Y:S08]  /*b7e0*/  @P4 BRA `(.L_x_167) ;  /* 0x0000000000104947 */ /* 0x004ff00003800000 */
[----:B------:R-:W-:Y:S05]  /*b7f0*/  @!P0 BRA `(.L_x_167) ;  /* 0x00000000000c8947 */ /* 0x000fea0003800000 */
[----:B------:R-:W2:Y:S04]  /*b800*/  LDG.E R4, desc[UR50][R102.64] ;  /* 0x0000003266047981 */ /* 0x000ea8000c1e1900 */
[----:B-----5:R-:W2:Y:S02]  /*b810*/  LDG.E R9, desc[UR50][R102.64+0x4] ;  /* 0x0000043266097981 */ /* 0x020ea4000c1e1900 */
[----:B--2---:R-:W-:-:S07]  /*b820*/  IMAD.IADD R9, R9, 0x1, -R4 ;  /* 0x0000000109097824 */ /* 0x004fce00078e0a04 */
.L_x_167:
[----:B------:R-:W2:Y:S01]  /*b830*/  LDL R14, [R1+0x3c] ;  /* 0x00003c00010e7983 */ /* 0x000ea20000100800 */
[----:B------:R-:W0:Y:S03]  /*b840*/  S2R R6, SR_TID.X ;  /* 0x0000000000067919 */ /* 0x000e260000002100 */
[----:B------:R-:W-:Y:S04]  /*b850*/  SHFL.IDX PT, R4, R8, RZ, 0x1c1f ;  /* 0x001c1fff08047589 */ /* 0x000fe800000e0000 */
[----:B------:R-:W1:Y:S01]  /*b860*/  SHFL.IDX PT, R5, R10, RZ, 0x1c1f ;  /* 0x001c1fff0a057589 */ /* 0x000e6200000e0000 */
[----:B0-----:R-:W-:-:S05]  /*b870*/  VIADD R11, R6, 0xffffff80 ;  /* 0xffffff80060b7836 */ /* 0x001fca0000000000 */
[----:B------:R-:W-:-:S04]  /*b880*/  SHF.R.S32.HI R12, RZ, 0x1f, R11 ;  /* 0x0000001fff0c7819 */ /* 0x000fc8000001140b */
[----:B------:R-:W-:-:S04]  /*b890*/  LEA.HI R12, R12, R11, RZ, 0x7 ;  /* 0x0000000b0c0c7211 */ /* 0x000fc800078f38ff */
[----:B------:R-:W-:Y:S01]  /*b8a0*/  LOP3.LUT R12, R12, 0xffffff80, RZ, 0xc0, !PT ;  /* 0xffffff800c0c7812 */ /* 0x000fe200078ec0ff */
[----:B------:R-:W-:Y:S04]  /*b8b0*/  SHFL.IDX PT, R6, R8, 0x1, 0x1c1f ;  /* 0x003c1f0008067f89 */ /* 0x000fe800000e0000 */
[----:B------:R-:W-:Y:S02]  /*b8c0*/  IMAD.IADD R12, R11, 0x1, -R12 ;  /* 0x000000010b0c7824 */ /* 0x000fe400078e0a0c */
[----:B------:R-:W-:Y:S01]  /*b8d0*/  IMAD.U32 R11, RZ, RZ, UR43 ;  /* 0x0000002bff0b7e24 */ /* 0x000fe2000f8e00ff */
[----:B------:R-:W0:Y:S01]  /*b8e0*/  SHFL.IDX PT, R7, R10, 0x1, 0x1c1f ;  /* 0x003c1f000a077f89 */ /* 0x000e2200000e0000 */
[----:B-----5:R-:W-:Y:S01]  /*b8f0*/  IMAD R34, R9, R98, RZ ;  /* 0x0000006209227224 */ /* 0x020fe200078e02ff */
[----:B------:R-:W-:Y:S01]  /*b900*/  LOP3.LUT P0, RZ, R12, 0x3, RZ, 0xc0, !PT ;  /* 0x000000030cff7812 */ /* 0x000fe2000780c0ff */
[----:B--2---:R-:W-:-:S04]  /*b910*/  IMAD R11, R11, 0x80, R14 ;  /* 0x000000800b0b7824 */ /* 0x004fc800078e020e */
[C---:B------:R-:W-:Y:S01]  /*b920*/  VIADD R25, R11.reuse, 0x8 ;  /* 0x000000080b197836 */ /* 0x040fe20000000000 */
[----:B------:R-:W-:-:S04]  /*b930*/  ISETP.GE.OR P2, PT, R11, R34, P0 ;  /* 0x000000220b00720c */ /* 0x000fc80000746670 */
[----:B------:R-:W-:-:S09]  /*b940*/  ISETP.GE.OR P0, PT, R25, R34, P0 ;  /* 0x000000221900720c */ /* 0x000fd20000706670 */
[----:B-1----:R1:W-:Y:S04]  /*b950*/  @!P2 ST.E desc[UR50][R4.64], R3 ;  /* 0x000000030400a985 */ /* 0x0023e8000c101932 */
[----:B0-----:R1:W-:Y:S01]  /*b960*/  @!P0 ST.E desc[UR50][R6.64], R0 ;  /* 0x0000000006008985 */ /* 0x0013e2000c101932 */
[----:B------:R-:W-:-:S13]  /*b970*/  PLOP3.LUT P0, PT, PT, PT, UP1, 0x80, 0x0 ;  /* 0x000000000000781c */ /* 0x000fda0003f0f018 */
[----:B-1----:R-:W-:Y:S05]  /*b980*/  @P0 BRA `(.L_x_168) ;  /* 0x0000000800a80947 */ /* 0x002fea0003800000 */
[----:B------:R-:W-:Y:S01]  /*b990*/  VIADD R12, R110, 0xffffff80 ;  /* 0xffffff806e0c7836 */ /* 0x000fe20000000000 */
[----:B------:R-:W0:Y:S01]  /*b9a0*/  @P1 LDC R33, c[0x0][0xbec] ;  /* 0x0002fb00ff211b82 */ /* 0x000e220000000800 */
[----:B------:R-:W-:-:S03]  /*b9b0*/  ULDC.64 UR10, c[0x0][0xaa0] ;  /* 0x0002a800000a7ab9 */ /* 0x000fc60000000a00 */
[----:B------:R-:W-:-:S04]  /*b9c0*/  SHF.R.S32.HI R99, RZ, 0x1f, R12 ;  /* 0x0000001fff637819 */ /* 0x000fc8000001140c */
[----:B------:R-:W-:-:S04]  /*b9d0*/  LEA.HI R99, R99, R12, RZ, 0x3 ;  /* 0x0000000c63637211 */ /* 0x000fc800078f18ff */
[----:B------:R-:W-:-:S05]  /*b9e0*/  SHF.R.S32.HI R99, RZ, 0x3, R99 ;  /* 0x00000003ff637819 */ /* 0x000fca0000011463 */
[----:B------:R-:W-:-:S04]  /*b9f0*/  IMAD R3, R99, 0x40, R16 ;  /* 0x0000004063037824 */ /* 0x000fc800078e0210 */
[----:B------:R-:W-:-:S03]  /*ba00*/  IMAD.WIDE R20, R3, 0x2, R20 ;  /* 0x0000000203147825 */ /* 0x000fc600078e0214 */
[C---:B------:R-:W-:Y:S02]  /*ba10*/  IADD3 R9, P6, R20.reuse, 0x1000, RZ ;  /* 0x0000100014097810 */ /* 0x040fe40007fde0ff */
[C---:B------:R-:W-:Y:S02]  /*ba20*/  IADD3 R13, P5, R20.reuse, 0x2000, RZ ;  /* 0x00002000140d7810 */ /* 0x040fe40007fbe0ff */
[----:B------:R-:W-:Y:S02]  /*ba30*/  LOP3.LUT R8, R9, 0x380, RZ, 0xc0, !PT ;  /* 0x0000038009087812 */ /* 0x000fe400078ec0ff */
[C---:B------:R-:W-:Y:S02]  /*ba40*/  IADD3 R25, P4, R20.reuse, 0x3000, RZ ;  /* 0x0000300014197810 */ /* 0x040fe40007f9e0ff */
[C---:B------:R-:W-:Y:S02]  /*ba50*/  IADD3 R29, P3, R20.reuse, 0x4000, RZ ;  /* 0x00004000141d7810 */ /* 0x040fe40007f7e0ff */
[----:B------:R-:W-:-:S02]  /*ba60*/  IADD3 R37, P2, R20, 0x5000, RZ ;  /* 0x0000500014257810 */ /* 0x000fc40007f5e0ff */
[C---:B------:R-:W-:Y:S02]  /*ba70*/  IADD3 R41, P0, R20.reuse, 0x6000, RZ ;  /* 0x0000600014297810 */ /* 0x040fe40007f1e0ff */
[----:B------:R-:W-:Y:S02]  /*ba80*/  LOP3.LUT R5, R20, 0x380, RZ, 0xc0, !PT ;  /* 0x0000038014057812 */ /* 0x000fe400078ec0ff */
[----:B------:R-:W-:Y:S02]  /*ba90*/  SHF.R.U64 R8, R8, 0x3, RZ ;  /* 0x0000000308087819 */ /* 0x000fe400000012ff */
[----:B------:R-:W-:Y:S02]  /*baa0*/  LOP3.LUT R12, R13, 0x380, RZ, 0xc0, !PT ;  /* 0x000003800d0c7812 */ /* 0x000fe400078ec0ff */
[----:B------:R-:W-:Y:S02]  /*bab0*/  LOP3.LUT R24, R25, 0x380, RZ, 0xc0, !PT ;  /* 0x0000038019187812 */ /* 0x000fe400078ec0ff */
[----:B------:R-:W-:-:S02]  /*bac0*/  LOP3.LUT R28, R29, 0x380, RZ, 0xc0, !PT ;  /* 0x000003801d1c7812 */ /* 0x000fc400078ec0ff */
[----:B------:R-:W-:Y:S02]  /*bad0*/  LOP3.LUT R36, R37, 0x380, RZ, 0xc0, !PT ;  /* 0x0000038025247812 */ /* 0x000fe400078ec0ff */
[----:B------:R-:W-:Y:S02]  /*bae0*/  LOP3.LUT R40, R41, 0x380, RZ, 0xc0, !PT ;  /* 0x0000038029287812 */ /* 0x000fe400078ec0ff */
[----:B------:R-:W-:Y:S02]  /*baf0*/  SHF.R.U64 R5, R5, 0x3, RZ ;  /* 0x0000000305057819 */ /* 0x000fe400000012ff */
[----:B------:R-:W-:Y:S01]  /*bb00*/  LOP3.LUT R8, R8, R9, RZ, 0x3c, !PT ;  /* 0x0000000908087212 */ /* 0x000fe200078e3cff */
[----:B------:R-:W-:Y:S01]  /*bb10*/  IMAD.X R9, RZ, RZ, R21, P6 ;  /* 0x000000ffff097224 */ /* 0x000fe200030e0615 */
[----:B------:R-:W-:Y:S02]  /*bb20*/  IADD3 R3, P6, R20, 0x7000, RZ ;  /* 0x0000700014037810 */ /* 0x000fe40007fde0ff */
[----:B------:R-:W-:-:S02]  /*bb30*/  SHF.R.U64 R12, R12, 0x3, RZ ;  /* 0x000000030c0c7819 */ /* 0x000fc400000012ff */
[----:B------:R-:W-:Y:S01]  /*bb40*/  SHF.R.U64 R24, R24, 0x3, RZ ;  /* 0x0000000318187819 */ /* 0x000fe200000012ff */
[--C-:B------:R-:W-:Y:S01]  /*bb50*/  IMAD.X R45, RZ, RZ, R21.reuse, P6 ;  /* 0x000000ffff2d7224 */ /* 0x100fe200030e0615 */
[----:B------:R-:W-:Y:S01]  /*bb60*/  SHF.R.U64 R28, R28, 0x3, RZ ;  /* 0x000000031c1c7819 */ /* 0x000fe200000012ff */
[----:B------:R-:W-:Y:S01]  /*bb70*/  UIMAD UR7, UR12, UR10, URZ ;  /* 0x0000000a0c0772a4 */ /* 0x000fe2000f8e023f */
[----:B------:R-:W-:Y:S01]  /*bb80*/  SHF.R.U64 R36, R36, 0x3, RZ ;  /* 0x0000000324247819 */ /* 0x000fe200000012ff */
[----:B------:R-:W-:Y:S01]  /*bb90*/  UIMAD.WIDE.U32 UR8, UR4, UR10, URZ ;  /* 0x0000000a040872a5 */ /* 0x000fe2000f8e003f */
[----:B------:R-:W-:Y:S01]  /*bba0*/  SHF.R.U64 R40, R40, 0x3, RZ ;  /* 0x0000000328287819 */ /* 0x000fe200000012ff */
[----:B------:R-:W-:Y:S01]  /*bbb0*/  ULDC.64 UR12, c[0x0][0xaf0] ;  /* 0x0002bc00000c7ab9 */ /* 0x000fe20000000a00 */
[----:B------:R-:W-:Y:S01]  /*bbc0*/  LOP3.LUT R20, R5, R20, RZ, 0x3c, !PT ;  /* 0x0000001405147212 */ /* 0x000fe200078e3cff */
[----:B------:R-:W5:Y:S01]  /*bbd0*/  LD.E.128 R8, desc[UR50][R8.64] ;  /* 0x0000003208087980 */ /* 0x000f62000c101d00 */
[----:B------:R-:W-:Y:S01]  /*bbe0*/  LOP3.LUT R12, R12, R13, RZ, 0x3c, !PT ;  /* 0x0000000d0c0c7212 */ /* 0x000fe200078e3cff */
[--C-:B------:R-:W-:Y:S01]  /*bbf0*/  IMAD.X R13, RZ, RZ, R21.reuse, P5 ;  /* 0x000000ffff0d7224 */ /* 0x100fe200028e0615 */
[----:B------:R-:W-:Y:S01]  /*bc00*/  LOP3.LUT R24, R24, R25, RZ, 0x3c, !PT ;  /* 0x0000001918187212 */ /* 0x000fe200078e3cff */
[--C-:B------:R-:W-:Y:S01]  /*bc10*/  IMAD.X R25, RZ, RZ, R21.reuse, P4 ;  /* 0x000000ffff197224 */ /* 0x100fe200020e0615 */
[----:B------:R-:W-:Y:S01]  /*bc20*/  LOP3.LUT R28, R28, R29, RZ, 0x3c, !PT ;  /* 0x0000001d1c1c7212 */ /* 0x000fe200078e3cff */
[--C-:B------:R-:W-:Y:S01]  /*bc30*/  IMAD.X R29, RZ, RZ, R21.reuse, P3 ;  /* 0x000000ffff1d7224 */ /* 0x100fe200018e0615 */
[----:B------:R-:W-:Y:S01]  /*bc40*/  LOP3.LUT R36, R36, R37, RZ, 0x3c, !PT ;  /* 0x0000002524247212 */ /* 0x000fe200078e3cff */
[--C-:B------:R-:W-:Y:S01]  /*bc50*/  IMAD.X R37, RZ, RZ, R21.reuse, P2 ;  /* 0x000000ffff257224 */ /* 0x100fe200010e0615 */
[----:B------:R-:W-:Y:S01]  /*bc60*/  LOP3.LUT R40, R40, R41, RZ, 0x3c, !PT ;  /* 0x0000002928287212 */ /* 0x000fe200078e3cff */
[----:B------:R-:W-:Y:S01]  /*bc70*/  IMAD.X R41, RZ, RZ, R21, P0 ;  /* 0x000000ffff297224 */ /* 0x000fe200000e0615 */
[----:B------:R1:W5:Y:S01]  /*bc80*/  LD.E.128 R4, desc[UR50][R20.64] ;  /* 0x0000003214047980 */ /* 0x000362000c101d00 */
[----:B------:R-:W-:Y:S01]  /*bc90*/  LOP3.LUT R0, R3, 0x380, RZ, 0xc0, !PT ;  /* 0x0000038003007812 */ /* 0x000fe200078ec0ff */
[----:B------:R-:W-:-:S02]  /*bca0*/  UIMAD UR7, UR4, UR11, UR7 ;  /* 0x0000000b040772a4 */ /* 0x000fc4000f8e0207 */
[----:B------:R-:W5:Y:S01]  /*bcb0*/  LD.E.128 R12, desc[UR50][R12.64] ;  /* 0x000000320c0c7980 */ /* 0x000f62000c101d00 */
[----:B------:R-:W-:-:S03]  /*bcc0*/  SHF.R.U64 R0, R0, 0x3, RZ ;  /* 0x0000000300007819 */ /* 0x000fc600000012ff */
[----:B------:R-:W5:Y:S01]  /*bcd0*/  LD.E.128 R24, desc[UR50][R24.64] ;  /* 0x0000003218187980 */ /* 0x000f62000c101d00 */
[----:B------:R-:W-:Y:S01]  /*bce0*/  LOP3.LUT R44, R0, R3, RZ, 0x3c, !PT ;  /* 0x00000003002c7212 */ /* 0x000fe200078e3cff */
[----:B-1----:R-:W1:Y:S01]  /*bcf0*/  @P1 LDC R21, c[0x0][0xbf0] ;  /* 0x0002fc00ff151b82 */ /* 0x002e620000000800 */
[----:B------:R-:W-:Y:S01]  /*bd00*/  IMAD R0, R18, 0x20, R99 ;  /* 0x0000002012007824 */ /* 0x000fe200078e0263 */
[----:B------:R-:W-:Y:S01]  /*bd10*/  ULDC.64 UR10, c[0x0][0xae8] ;  /* 0x0002ba00000a7ab9 */ /* 0x000fe20000000a00 */
[----:B------:R-:W-:Y:S01]  /*bd20*/  IMAD.U32 R3, RZ, RZ, UR43 ;  /* 0x0000002bff037e24 */ /* 0x000fe2000f8e00ff */
[----:B------:R-:W-:Y:S01]  /*bd30*/  UIADD3 UR9, UR9, UR7, URZ ;  /* 0x0000000709097290 */ /* 0x000fe2000fffe03f */
[----:B------:R-:W5:Y:S01]  /*bd40*/  LD.E.128 R28, desc[UR50][R28.64] ;  /* 0x000000321c1c7980 */ /* 0x000f62000c101d00 */
[----:B------:R-:W-:Y:S01]  /*bd50*/  USHF.R.S32.HI UR4, URZ, 0x1f, UR36 ;  /* 0x0000001f3f047899 */ /* 0x000fe20008011424 */
[----:B------:R-:W-:Y:S01]  /*bd60*/  IMAD R32, R3, 0x80, R0 ;  /* 0x0000008003207824 */ /* 0x000fe200078e0200 */
[----:B------:R-:W-:Y:S01]  /*bd70*/  UIMAD.WIDE.U32 UR8, UR42, UR10, UR8 ;  /* 0x0000000a2a0872a5 */ /* 0x000fe2000f8e0008 */
[----:B------:R-:W5:Y:S01]  /*bd80*/  LD.E.128 R36, desc[UR50][R36.64] ;  /* 0x0000003224247980 */ /* 0x000f62000c101d00 */
[----:B------:R-:W-:Y:S01]  /*bd90*/  UIMAD UR4, UR4, UR12, URZ ;  /* 0x0000000c040472a4 */ /* 0x000fe2000f8e023f */
[----:B0-----:R-:W-:Y:S01]  /*bda0*/  @P1 IMAD.HI.U32 R0, R32, R33, RZ ;  /* 0x0000002120001227 */ /* 0x001fe200078e00ff */
[----:B------:R-:W-:Y:S01]  /*bdb0*/  UIMAD UR9, UR42, UR11, UR9 ;  /* 0x0000000b2a0972a4 */ /* 0x000fe2000f8e0209 */
[----:B------:R-:W5:Y:S01]  /*bdc0*/  LD.E.128 R40, desc[UR50][R40.64] ;  /* 0x0000003228287980 */ /* 0x000f62000c101d00 */
[----:B------:R-:W-:Y:S01]  /*bdd0*/  UIMAD UR4, UR36, UR13, UR4 ;  /* 0x0000000d240472a4 */ /* 0x000fe2000f8e0204 */
[----:B------:R-:W-:Y:S01]  /*bde0*/  IMAD.MOV.U32 R3, RZ, RZ, R32 ;  /* 0x000000ffff037224 */ /* 0x000fe200078e0020 */
[----:B------:R-:W-:Y:S01]  /*bdf0*/  UIMAD.WIDE.U32 UR36, UR36, UR12, UR8 ;  /* 0x0000000c242472a5 */ /* 0x000fe2000f8e0008 */
[----:B------:R-:W5:Y:S02]  /*be00*/  LD.E.128 R44, desc[UR50][R44.64] ;  /* 0x000000322c2c7980 */ /* 0x000f64000c101d00 */
[----:B------:R-:W-:Y:S01]  /*be10*/  ULDC.64 UR8, c[0x0][0xae0] ;  /* 0x0002b80000087ab9 */ /* 0x000fe20000000a00 */
[----:B-1----:R-:W-:Y:S01]  /*be20*/  @P1 SHF.R.U32.HI R3, RZ, R21, R0 ;  /* 0x00000015ff031219 */ /* 0x002fe20000011600 */
[----:B------:R-:W-:Y:S01]  /*be30*/  UIADD3 UR4, UR37, UR4, URZ ;  /* 0x0000000425047290 */ /* 0x000fe2000fffe03f */
[----:B------:R-:W-:Y:S01]  /*be40*/  IMAD.U32 R20, RZ, RZ, UR36 ;  /* 0x00000024ff147e24 */ /* 0x000fe2000f8e00ff */
[----:B------:R-:W-:Y:S01]  /*be50*/  @!PT LDS RZ, [RZ] ;  /* 0x00000000fffff984 */ /* 0x000fe20000000800 */
[----:B------:R-:W-:Y:S01]  /*be60*/  @!PT LDS RZ, [RZ] ;  /* 0x00000000fffff984 */ /* 0x000fe20000000800 */
[----:B------:R-:W-:Y:S01]  /*be70*/  @!PT LDS RZ, [RZ] ;  /* 0x00000000fffff984 */ /* 0x000fe20000000800 */
[----:B------:R-:W-:Y:S01]  /*be80*/  @!PT LDS RZ, [RZ] ;  /* 0x00000000fffff984 */ /* 0x000fe20000000800 */
[----:B------:R0:W-:Y:S06]  /*be90*/  MEMBAR.ALL.CTA ;  /* 0x0000000000007992 */ /* 0x0001ec0000008000 */
[----:B0-----:R-:W0:Y:S01]  /*bea0*/  FENCE.VIEW.ASYNC.S ;  /* 0x00000000000073c6 */ /* 0x001e220000000000 */
[--C-:B------:R-:W-:Y:S01]  /*beb0*/  SHF.R.S32.HI R0, RZ, 0x1f, R3.reuse ;  /* 0x0000001fff007819 */ /* 0x100fe20000011403 */
[----:B------:R-:W-:-:S02]  /*bec0*/  IMAD.MOV R33, RZ, RZ, -R3 ;  /* 0x000000ffff217224 */ /* 0x000fc400078e0a03 */
[----:B------:R-:W-:Y:S02]  /*bed0*/  IMAD.U32 R21, RZ, RZ, UR37 ;  /* 0x00000025ff157e24 */ /* 0x000fe4000f8e00ff */
[----:B------:R-:W-:Y:S02]  /*bee0*/  IMAD R0, R0, UR8, RZ ;  /* 0x0000000800007c24 */ /* 0x000fe4000f8e02ff */
[----:B------:R-:W-:Y:S02]  /*bef0*/  IMAD R33, R98, R33, R32 ;  /* 0x0000002162217224 */ /* 0x000fe400078e0220 */
[----:B------:R-:W-:Y:S02]  /*bf00*/  IMAD.U32 R21, RZ, RZ, UR4 ;  /* 0x00000004ff157e24 */ /* 0x000fe4000f8e00ff */
[C---:B------:R-:W-:Y:S01]  /*bf10*/  IMAD R49, R3.reuse, UR9, R0 ;  /* 0x0000000903317c24 */ /* 0x040fe2000f8e0200 */
[----:B------:R-:W-:Y:S01]  /*bf20*/  SHF.R.S32.HI R0, RZ, 0x1f, R33 ;  /* 0x0000001fff007819 */ /* 0x000fe20000011421 */
[----:B------:R-:W-:Y:S01]  /*bf30*/  IMAD.WIDE.U32 R20, R3, UR8, R20 ;  /* 0x0000000803147c25 */ /* 0x000fe2000f8e0014 */
[----:B------:R-:W-:-:S03]  /*bf40*/  ULDC.64 UR8, c[0x0][0xad8] ;  /* 0x0002b60000087ab9 */ /* 0x000fc60000000a00 */
[----:B------:R-:W-:Y:S02]  /*bf50*/  IMAD.U32 R51, RZ, RZ, UR43 ;  /* 0x0000002bff337e24 */ /* 0x000fe4000f8e00ff */
[----:B------:R-:W-:Y:S02]  /*bf60*/  IMAD.IADD R21, R21, 0x1, R49 ;  /* 0x0000000115157824 */ /* 0x000fe400078e0231 */
[----:B------:R-:W-:Y:S02]  /*bf70*/  IMAD R0, R0, UR8, RZ ;  /* 0x0000000800007c24 */ /* 0x000fe4000f8e02ff */
[----:B------:R-:W-:Y:S02]  /*bf80*/  IMAD R51, R51, 0x80, R99 ;  /* 0x0000008033337824 */ /* 0x000fe400078e0263 */
[C---:B------:R-:W-:Y:S02]  /*bf90*/  IMAD R49, R33.reuse, UR9, R0 ;  /* 0x0000000921317c24 */ /* 0x040fe4000f8e0200 */
[----:B------:R-:W-:Y:S01]  /*bfa0*/  IMAD.WIDE.U32 R20, R33, UR8, R20 ;  /* 0x0000000821147c25 */ /* 0x000fe2000f8e0014 */
[----:B------:R-:W-:Y:S01]  /*bfb0*/  ISETP.GE.AND P2, PT, R51, R34, PT ;  /* 0x000000223300720c */ /* 0x000fe20003f46270 */
[----:B------:R-:W-:-:S02]  /*bfc0*/  ULDC.64 UR8, c[0x0][0xa80] ;  /* 0x0002a00000087ab9 */ /* 0x000fc40000000a00 */
[----:B------:R-:W-:Y:S01]  /*bfd0*/  IMAD.IADD R21, R21, 0x1, R49 ;  /* 0x0000000115157824 */ /* 0x000fe200078e0231 */
[----:B------:R-:W-:Y:S01]  /*bfe0*/  LEA R0, P3, R20, UR8, 0x1 ;  /* 0x0000000814007c11 */ /* 0x000fe2000f8608ff */
[----:B------:R-:W-:Y:S02]  /*bff0*/  VIADD R2, R2, 0x2e820 ;  /* 0x0002e82002027836 */ /* 0x000fe40000000000 */
[----:B------:R-:W-:Y:S01]  /*c000*/  VIADD R3, R51, 0x20 ;  /* 0x0000002033037836 */ /* 0x000fe20000000000 */
[----:B------:R-:W-:Y:S02]  /*c010*/  LEA.HI.X R32, R20, UR9, R21, 0x1, P3 ;  /* 0x0000000914207c11 */ /* 0x000fe400098f0c15 */
[----:B------:R-:W-:Y:S02]  /*c020*/  PRMT R2, RZ, 0x654, R2 ;  /* 0x00000654ff027816 */ /* 0x000fe40000000002 */
[-C--:B------:R-:W-:Y:S01]  /*c030*/  ISETP.GE.AND P0, PT, R3, R34.reuse, PT ;  /* 0x000000220300720c */ /* 0x080fe20003f06270 */
[----:B------:R-:W-:Y:S01]  /*c040*/  VIADD R3, R51, 0x40 ;  /* 0x0000004033037836 */ /* 0x000fe20000000000 */
[----:B0-----:R0:W-:Y:S01]  /*c050*/  SYNCS.ARRIVE.TRANS64.RED.A1T0 RZ, [R2+URZ], RZ ;  /* 0x000000ff02ff79a7 */ /* 0x0011e2000810043f */
[----:B------:R0:W1:Y:S01]  /*c060*/  SHFL.IDX PT, R20, R0, RZ, 0x181f ;  /* 0x00181fff00147589 */ /* 0x00006200000e0000 */
[----:B------:R-:W-:Y:S03]  /*c070*/  BSSY B1, `(.L_x_169) ;  /* 0x000000f000017945 */ /* 0x000fe60003800000 */
[----:B------:R0:W2:Y:S01]  /*c080*/  SHFL.IDX PT, R21, R32, RZ, 0x181f ;  /* 0x00181fff20157589 */ /* 0x0000a200000e0000 */
[----:B------:R-:W-:-:S02]  /*c090*/  ISETP.GE.AND P1, PT, R3, R34, PT ;  /* 0x000000220300720c */ /* 0x000fc40003f26270 */
[----:B------:R-:W-:Y:S02]  /*c0a0*/  SHF.R.S32.HI R99, RZ, 0x1f, R17 ;  /* 0x0000001fff637819 */ /* 0x000fe40000011411 */
[----:B------:R-:W-:Y:S01]  /*c0b0*/  SHF.R.S32.HI R100, RZ, 0x1f, R16 ;  /* 0x0000001fff647819 */ /* 0x000fe20000011410 */
[----:B------:R-:W-:Y:S08]  /*c0c0*/  @P2 BRA `(.L_x_170) ;  /* 0x0000000000242947 */ /* 0x000ff00003800000 */
[----:B------:R-:W-:Y:S02]  /*c0d0*/  ULDC UR4, c[0x0][0xac8] ;  /* 0x0002b20000047ab9 */ /* 0x000fe40000000800 */
[----:B------:R-:W-:Y:S02]  /*c0e0*/  ISETP.GE.AND P2, PT, R16, UR4, PT ;  /* 0x0000000410007c0c */ /* 0x000fe4000bf46270 */
[----:B------:R-:W-:-:S11]  /*c0f0*/  ISETP.GE.AND P3, PT, R17, UR4, PT ;  /* 0x0000000411007c0c */ /* 0x000fd6000bf66270 */
[CC--:B01----:R-:W-:Y:S02]  /*c100*/  @!P2 LEA R2, P4, R16.reuse, R20.reuse, 0x1 ;  /* 0x000000141002a211 */ /* 0x0c3fe400078808ff */
[C---:B------:R-:W-:Y:S02]  /*c110*/  @!P3 LEA R20, P5, R17.reuse, R20, 0x1 ;  /* 0x000000141114b211 */ /* 0x040fe400078a08ff */
[-C--:B--2---:R-:W-:Y:S02]  /*c120*/  @!P2 LEA.HI.X R3, R16, R21.reuse, R100, 0x1, P4 ;  /* 0x000000151003a211 */ /* 0x084fe400020f0c64 */
[----:B------:R-:W-:-:S03]  /*c130*/  @!P3 LEA.HI.X R21, R17, R21, R99, 0x1, P5 ;  /* 0x000000151115b211 */ /* 0x000fc600028f0c63 */
[----:B-----5:R3:W-:Y:S04]  /*c140*/  @!P2 ST.E.128 desc[UR50][R2.64], R4 ;  /* 0x000000040200a985 */ /* 0x0207e8000c101d32 */
[----:B------:R3:W-:Y:S02]  /*c150*/  @!P3 ST.E.128 desc[UR50][R20.64], R28 ;  /* 0x0000001c1400b985 */ /* 0x0007e4000c101d32 */
.L_x_170:
[----:B------:R-:W-:Y:S05]  /*c160*/  BSYNC B1 ;  /* 0x0000000000017941 */ /* 0x000fea0003800000 */
.L_x_169:
[----:B---3-5:R3:W4:Y:S01]  /*c170*/  SHFL.IDX PT, R5, R32, 0x1, 0x181f ;  /* 0x00381f0020057f89 */ /* 0x02872200000e0000 */
[----:B------:R-:W-:Y:S03]  /*c180*/  BSSY B1, `(.L_x_171) ;  /* 0x000000c000017945 */ /* 0x000fe60003800000 */
[----:B------:R3:W0:Y:S01]  /*c190*/  SHFL.IDX PT, R4, R0, 0x1, 0x181f ;  /* 0x00381f0000047f89 */ /* 0x00062200000e0000 */
[----:B------:R-:W-:Y:S05]  /*c1a0*/  @P0 BRA `(.L_x_172) ;  /* 0x0000000000240947 */ /* 0x000fea0003800000 */
[----:B------:R-:W-:Y:S02]  /*c1b0*/  ULDC UR4, c[0x0][0xac8] ;  /* 0x0002b20000047ab9 */ /* 0x000fe40000000800 */
[----:B------:R-:W-:Y:S02]  /*c1c0*/  ISETP.GE.AND P3, PT, R16, UR4, PT ;  /* 0x0000000410007c0c */ /* 0x000fe4000bf66270 */
[----:B------:R-:W-:-:S11]  /*c1d0*/  ISETP.GE.AND P4, PT, R17, UR4, PT ;  /* 0x0000000411007c0c */ /* 0x000fd6000bf86270 */
[CC--:B0-----:R-:W-:Y:S02]  /*c1e0*/  @!P3 LEA R2, P0, R16.reuse, R4.reuse, 0x1 ;  /* 0x000000041002b211 */ /* 0x0c1fe400078008ff */
[C---:B------:R-:W-:Y:S02]  /*c1f0*/  @!P4 LEA R4, P2, R17.reuse, R4, 0x1 ;  /* 0x000000041104c211 */ /* 0x040fe400078408ff */
[-C--:B----4-:R-:W-:Y:S02]  /*c200*/  @!P3 LEA.HI.X R3, R16, R5.reuse, R100, 0x1, P0 ;  /* 0x000000051003b211 */ /* 0x090fe400000f0c64 */
[----:B------:R-:W-:-:S03]  /*c210*/  @!P4 LEA.HI.X R5, R17, R5, R99, 0x1, P2 ;  /* 0x000000051105c211 */ /* 0x000fc600010f0c63 */
[----:B------:R0:W-:Y:S04]  /*c220*/  @!P3 ST.E.128 desc[UR50][R2.64], R8 ;  /* 0x000000080200b985 */ /* 0x0001e8000c101d32 */
[----:B------:R0:W-:Y:S02]  /*c230*/  @!P4 ST.E.128 desc[UR50][R4.64], R36 ;  /* 0x000000240400c985 */ /* 0x0001e4000c101d32 */
.L_x_172:
[----:B------:R-:W-:Y:S05]  /*c240*/  BSYNC B1 ;  /* 0x0000000000017941 */ /* 0x000fea0003800000 */
.L_x_171:
[----:B0---4-:R0:W4:Y:S01]  /*c250*/  SHFL.IDX PT, R5, R32, 0x2, 0x181f ;  /* 0x00581f0020057f89 */ /* 0x01112200000e0000 */
        /* <DEDUP_REMOVED lines=12> */
.L_x_174:
[----:B------:R-:W-:Y:S05]  /*c320*/  BSYNC B1 ;  /* 0x0000000000017941 */ /* 0x000fea0003800000 */
.L_x_173:
[----:B0-----:R-:W-:Y:S01]  /*c330*/  VIADD R3, R51, 0x60 ;  /* 0x0000006033037836 */ /* 0x001fe20000000000 */
[----:B---3--:R-:W0:Y:S04]  /*c340*/  SHFL.IDX PT, R32, R32, 0x3, 0x181f ;  /* 0x00781f0020207f89 */ /* 0x008e2800000e0000 */
[----:B------:R-:W-:Y:S01]  /*c350*/  ISETP.GE.AND P0, PT, R3, R34, PT ;  /* 0x000000220300720c */ /* 0x000fe20003f06270 */
[----:B------:R-:W3:-:S12]  /*c360*/  SHFL.IDX PT, R0, R0, 0x3, 0x181f ;  /* 0x00781f0000007f89 */ /* 0x000ed800000e0000 */
[----:B------:R-:W-:Y:S05]  /*c370*/  @P0 BRA `(.L_x_175) ;  /* 0x00000018008c0947 */ /* 0x000fea0003800000 */
[----:B------:R-:W-:Y:S02]  /*c380*/  ULDC UR4, c[0x0][0xac8] ;  /* 0x0002b20000047ab9 */ /* 0x000fe40000000800 */
[----:B------:R-:W-:-:S13]  /*c390*/  ISETP.GE.AND P1, PT, R16, UR4, PT ;  /* 0x0000000410007c0c */ /* 0x000fda000bf26270 */
[----:B---3--:R-:W-:-:S04]  /*c3a0*/  @!P1 LEA R2, P0, R16, R0, 0x1 ;  /* 0x0000000010029211 */ /* 0x008fc800078008ff */
[----:B0-----:R-:W-:Y:S02]  /*c3b0*/  @!P1 LEA.HI.X R3, R16, R32, R100, 0x1, P0 ;  /* 0x0000002010039211 */ /* 0x001fe400000f0c64 */
[----:B------:R-:W-:-:S03]  /*c3c0*/  ISETP.GE.AND P0, PT, R17, UR4, PT ;  /* 0x0000000411007c0c */ /* 0x000fc6000bf06270 */
[----:B------:R0:W-:Y:S10]  /*c3d0*/  @!P1 ST.E.128 desc[UR50][R2.64], R24 ;  /* 0x0000001802009985 */ /* 0x0001f4000c101d32 */
[----:B------:R-:W-:Y:S05]  /*c3e0*/  @P0 BRA `(.L_x_175) ;  /* 0x0000001800700947 */ /* 0x000fea0003800000 */
[----:B0-----:R-:W-:-:S04]  /*c3f0*/  LEA R2, P0, R17, R0, 0x1 ;  /* 0x0000000011027211 */ /* 0x001fc800078008ff */
[----:B------:R-:W-:-:S05]  /*c400*/  LEA.HI.X R3, R17, R32, R99, 0x1, P0 ;  /* 0x0000002011037211 */ /* 0x000fca00000f0c63 */
[----:B------:R0:W-:Y:S01]  /*c410*/  ST.E.128 desc[UR50][R2.64], R44 ;  /* 0x0000002c02007985 */ /* 0x0001e2000c101d32 */
[----:B------:R-:W-:Y:S05]  /*c420*/  BRA `(.L_x_175) ;  /* 0x0000001800607947 */ /* 0x000fea0003800000 */
.L_x_168:
[----:B------:R0:W5:Y:S01]  /*c430*/  LDL R108, [R1+0x8] ;  /* 0x00000800016c7983 */ /* 0x0001620000100800 */
[----:B------:R-:W-:Y:S01]  /*c440*/  ULDC.64 UR10, c[0x0][0xb08] ;  /* 0x0002c200000a7ab9 */ /* 0x000fe20000000a00 */
[----:B------:R-:W1:Y:S02]  /*c450*/  @P1 LDC R0, c[0x0][0xbec] ;  /* 0x0002fb00ff001b82 */ /* 0x000e640000000800 */
[----:B------:R0:W5:Y:S04]  /*c460*/  LDL R107, [R1+0x38] ;  /* 0x00003800016b7983 */ /* 0x0001680000100800 */
[----:B------:R0:W5:Y:S04]  /*c470*/  LDL R106, [R1+0x4] ;  /* 0x00000400016a7983 */ /* 0x0001680000100800 */
[----:B------:R0:W5:Y:S04]  /*c480*/  LDL R105, [R1+0x34] ;  /* 0x0000340001697983 */ /* 0x0001680000100800 */
[----:B------:R0:W5:Y:S01]  /*c490*/  LDL R104, [R1] ;  /* 0x0000000001687983 */ /* 0x0001620000100800 */
[----:B------:R-:W-:Y:S01]  /*c4a0*/  UIMAD UR7, UR12, UR10, URZ ;  /* 0x0000000a0c0772a4 */ /* 0x000fe2000f8e023f */
[----:B------:R-:W2:Y:S01]  /*c4b0*/  @P1 LDC R5, c[0x0][0xbf0] ;  /* 0x0002fc00ff051b82 */ /* 0x000ea20000000800 */
[----:B------:R-:W-:Y:S01]  /*c4c0*/  UIMAD.WIDE.U32 UR8, UR4, UR10, URZ ;  /* 0x0000000a040872a5 */ /* 0x000fe2000f8e003f */
[----:B------:R-:W-:Y:S01]  /*c4d0*/  IMAD.MOV.U32 R3, RZ, RZ, R13 ;  /* 0x000000ffff037224 */ /* 0x000fe200078e000d */
[----:B------:R-:W-:Y:S01]  /*c4e0*/  UIMAD UR7, UR4, UR11, UR7 ;  /* 0x0000000b040772a4 */ /* 0x000fe2000f8e0207 */
[----:B------:R-:W-:Y:S01]  /*c4f0*/  ISETP.GE.AND P0, PT, R11, R34, PT ;  /* 0x000000220b00720c */ /* 0x000fe20003f06270 */
[----:B------:R-:W-:Y:S01]  /*c500*/  USHF.R.S32.HI UR4, URZ, 0x1f, UR36 ;  /* 0x0000001f3f047899 */ /* 0x000fe20008011424 */
[----:B------:R-:W-:Y:S01]  /*c510*/  VIADD R2, R2, 0x2e820 ;  /* 0x0002e82002027836 */ /* 0x000fe20000000000 */
[----:B------:R-:W-:Y:S01]  /*c520*/  UIADD3 UR9, UR9, UR7, URZ ;  /* 0x0000000709097290 */ /* 0x000fe2000fffe03f */
[----:B-1----:R-:W-:Y:S01]  /*c530*/  @P1 IMAD.HI.U32 R0, R13, R0, RZ ;  /* 0x000000000d001227 */ /* 0x002fe200078e00ff */
[----:B------:R-:W-:Y:S01]  /*c540*/  ULDC.64 UR10, c[0x0][0xb38] ;  /* 0x0002ce00000a7ab9 */ /* 0x000fe20000000a00 */
[----:B------:R-:W-:Y:S01]  /*c550*/  BSSY B1, `(.L_x_176) ;  /* 0x0000073000017945 */ /* 0x000fe20003800000 */
[----:B------:R-:W-:Y:S01]  /*c560*/  UIMAD.WIDE.U32 UR8, UR42, UR10, UR8 ;  /* 0x0000000a2a0872a5 */ /* 0x000fe2000f8e0008 */
[----:B------:R-:W-:-:S02]  /*c570*/  PRMT R2, RZ, 0x654, R2 ;  /* 0x00000654ff027816 */ /* 0x000fc40000000002 */
[----:B------:R-:W-:Y:S01]  /*c580*/  SHF.R.S32.HI R21, RZ, 0x1f, R19 ;  /* 0x0000001fff157819 */ /* 0x000fe20000011413 */
[----:B------:R-:W-:Y:S01]  /*c590*/  UIMAD UR9, UR42, UR11, UR9 ;  /* 0x0000000b2a0972a4 */ /* 0x000fe2000f8e0209 */
[----:B------:R0:W-:Y:S01]  /*c5a0*/  SYNCS.ARRIVE.TRANS64.RED.A1T0 RZ, [R2+URZ], RZ ;  /* 0x000000ff02ff79a7 */ /* 0x0001e2000810043f */
[----:B------:R-:W-:Y:S01]  /*c5b0*/  SHF.R.S32.HI R24, RZ, 0x1f, R22 ;  /* 0x0000001fff187819 */ /* 0x000fe20000011416 */
[----:B------:R-:W-:Y:S01]  /*c5c0*/  ULDC.64 UR10, c[0x0][0xb40] ;  /* 0x0002d000000a7ab9 */ /* 0x000fe20000000a00 */
[----:B------:R-:W-:Y:S01]  /*c5d0*/  SHF.R.S32.HI R26, RZ, 0x1f, R23 ;  /* 0x0000001fff1a7819 */ /* 0x000fe20000011417 */
[----:B------:R-:W-:Y:S01]  /*c5e0*/  UIMAD UR4, UR4, UR10, URZ ;  /* 0x0000000a040472a4 */ /* 0x000fe2000f8e023f */
[----:B------:R-:W-:Y:S02]  /*c5f0*/  SHF.R.S32.HI R27, RZ, 0x1f, R228 ;  /* 0x0000001fff1b7819 */ /* 0x000fe400000114e4 */
[----:B------:R-:W-:Y:S01]  /*c600*/  SHF.R.S32.HI R28, RZ, 0x1f, R229 ;  /* 0x0000001fff1c7819 */ /* 0x000fe200000114e5 */
[----:B------:R-:W-:Y:S01]  /*c610*/  UIMAD UR4, UR36, UR11, UR4 ;  /* 0x0000000b240472a4 */ /* 0x000fe2000f8e0204 */
[----:B--2---:R-:W-:Y:S01]  /*c620*/  @P1 SHF.R.U32.HI R3, RZ, R5, R0 ;  /* 0x00000005ff031219 */ /* 0x004fe20000011600 */
[----:B------:R-:W-:Y:S01]  /*c630*/  UIMAD.WIDE.U32 UR36, UR36, UR10, UR8 ;  /* 0x0000000a242472a5 */ /* 0x000fe2000f8e0008 */
[----:B------:R-:W-:-:S02]  /*c640*/  SHF.R.S32.HI R29, RZ, 0x1f, R230 ;  /* 0x0000001fff1d7819 */ /* 0x000fc400000114e6 */
[----:B------:R-:W-:Y:S01]  /*c650*/  ULDC.64 UR10, c[0x0][0xb48] ;  /* 0x0002d200000a7ab9 */ /* 0x000fe20000000a00 */
[----:B------:R-:W-:Y:S01]  /*c660*/  UIADD3 UR9, UR37, UR4, URZ ;  /* 0x0000000425097290 */ /* 0x000fe2000fffe03f */
[--C-:B------:R-:W-:Y:S01]  /*c670*/  SHF.R.S32.HI R0, RZ, 0x1f, R3.reuse ;  /* 0x0000001fff007819 */ /* 0x100fe20000011403 */
[----:B------:R-:W-:Y:S01]  /*c680*/  IMAD.MOV R7, RZ, RZ, -R3 ;  /* 0x000000ffff077224 */ /* 0x000fe200078e0a03 */
[----:B------:R-:W-:Y:S01]  /*c690*/  UMOV UR8, UR36 ;  /* 0x0000002400087c82 */ /* 0x000fe20008000000 */
[----:B------:R-:W-:Y:S01]  /*c6a0*/  SHF.R.S32.HI R30, RZ, 0x1f, R231 ;  /* 0x0000001fff1e7819 */ /* 0x000fe200000114e7 */
[----:B------:R-:W-:Y:S01]  /*c6b0*/  UIMAD.WIDE.U32 UR8, UR39, UR10, UR8 ;  /* 0x0000000a270872a5 */ /* 0x000fe2000f8e0008 */
[----:B------:R-:W-:Y:S01]  /*c6c0*/  IMAD R7, R98, R7, R13 ;  /* 0x0000000762077224 */ /* 0x000fe200078e020d */
[----:B------:R-:W-:Y:S02]  /*c6d0*/  SHF.R.S32.HI R31, RZ, 0x1f, R232 ;  /* 0x0000001fff1f7819 */ /* 0x000fe400000114e8 */
[----:B------:R-:W-:Y:S01]  /*c6e0*/  UIMAD UR39, UR39, UR11, UR9 ;  /* 0x0000000b272772a4 */ /* 0x000fe2000f8e0209 */
[----:B------:R-:W-:Y:S01]  /*c6f0*/  SHF.R.S32.HI R99, RZ, 0x1f, R233 ;  /* 0x0000001fff637819 */ /* 0x000fe200000114e9 */
[----:B------:R-:W-:Y:S01]  /*c700*/  IMAD.U32 R5, RZ, RZ, UR9 ;  /* 0x00000009ff057e24 */ /* 0x000fe2000f8e00ff */
[----:B------:R-:W-:Y:S01]  /*c710*/  ULDC.64 UR10, c[0x0][0xb30] ;  /* 0x0002cc00000a7ab9 */ /* 0x000fe20000000a00 */
[----:B------:R-:W-:Y:S01]  /*c720*/  IMAD.U32 R4, RZ, RZ, UR8 ;  /* 0x00000008ff047e24 */ /* 0x000fe2000f8e00ff */
[----:B------:R-:W-:Y:S01]  /*c730*/  ULDC.64 UR8, c[0x0][0xb28] ;  /* 0x0002ca0000087ab9 */ /* 0x000fe20000000a00 */
[----:B------:R-:W-:Y:S01]  /*c740*/  IMAD R0, R0, UR10, RZ ;  /* 0x0000000a00007c24 */ /* 0x000fe2000f8e02ff */
[----:B------:R-:W-:Y:S01]  /*c750*/  SHF.R.S32.HI R100, RZ, 0x1f, R234 ;  /* 0x0000001fff647819 */ /* 0x000fe200000114ea */
[----:B------:R-:W-:Y:S01]  /*c760*/  IMAD.U32 R5, RZ, RZ, UR39 ;  /* 0x00000027ff057e24 */ /* 0x000fe2000f8e00ff */
[----:B------:R-:W-:Y:S01]  /*c770*/  SHF.R.S32.HI R101, RZ, 0x1f, R235 ;  /* 0x0000001fff657819 */ /* 0x000fe200000114eb */
[C---:B------:R-:W-:Y:S01]  /*c780*/  IMAD R9, R3.reuse, UR11, R0 ;  /* 0x0000000b03097c24 */ /* 0x040fe2000f8e0200 */
[----:B------:R-:W-:Y:S01]  /*c790*/  SHF.R.S32.HI R0, RZ, 0x1f, R7 ;  /* 0x0000001fff007819 */ /* 0x000fe20000011407 */
[----:B------:R-:W-:Y:S01]  /*c7a0*/  IMAD.WIDE.U32 R4, R3, UR10, R4 ;  /* 0x0000000a03047c25 */ /* 0x000fe2000f8e0004 */
[----:B------:R-:W-:-:S02]  /*c7b0*/  SHF.R.S32.HI R102, RZ, 0x1f, R236 ;  /* 0x0000001fff667819 */ /* 0x000fc400000114ec */
[----:B------:R-:W-:Y:S01]  /*c7c0*/  SHF.R.S32.HI R103, RZ, 0x1f, R237 ;  /* 0x0000001fff677819 */ /* 0x000fe200000114ed */
[----:B------:R-:W-:Y:S02]  /*c7d0*/  IMAD R0, R0, UR8, RZ ;  /* 0x0000000800007c24 */ /* 0x000fe4000f8e02ff */
[----:B------:R-:W-:Y:S02]  /*c7e0*/  IMAD.IADD R5, R5, 0x1, R9 ;  /* 0x0000000105057824 */ /* 0x000fe400078e0209 */
[C---:B------:R-:W-:Y:S02]  /*c7f0*/  IMAD R3, R7.reuse, UR9, R0 ;  /* 0x0000000907037c24 */ /* 0x040fe4000f8e0200 */
[----:B------:R-:W-:Y:S01]  /*c800*/  IMAD.WIDE.U32 R4, R7, UR8, R4 ;  /* 0x0000000807047c25 */ /* 0x000fe2000f8e0004 */
[----:B------:R-:W-:-:S03]  /*c810*/  ULDC.64 UR8, c[0x0][0xb00] ;  /* 0x0002c00000087ab9 */ /* 0x000fc60000000a00 */
[----:B------:R-:W-:Y:S01]  /*c820*/  IMAD.IADD R3, R5, 0x1, R3 ;  /* 0x0000000105037824 */ /* 0x000fe200078e0203 */
[----:B------:R-:W-:-:S04]  /*c830*/  LEA R0, P1, R4, UR8, 0x2 ;  /* 0x0000000804007c11 */ /* 0x000fc8000f8210ff */
[----:B------:R-:W-:Y:S02]  /*c840*/  LEA.HI.X R20, R4, UR9, R3, 0x2, P1 ;  /* 0x0000000904147c11 */ /* 0x000fe400088f1403 */
[----:B------:R0:W1:Y:S04]  /*c850*/  SHFL.IDX PT, R4, R0, RZ, 0x1c1f ;  /* 0x001c1fff00047589 */ /* 0x00006800000e0000 */
[----:B------:R0:W2:Y:S01]  /*c860*/  SHFL.IDX PT, R5, R20, RZ, 0x1c1f ;  /* 0x001c1fff14057589 */ /* 0x0000a200000e0000 */
[----:B------:R-:W-:Y:S05]  /*c870*/  @P0 BRA `(.L_x_177) ;  /* 0x0000000400000947 */ /* 0x000fea0003800000 */
[----:B------:R-:W-:Y:S02]  /*c880*/  ULDC UR4, c[0x0][0xac8] ;  /* 0x0002b20000047ab9 */ /* 0x000fe40000000800 */
[----:B-----5:R-:W-:Y:S02]  /*c890*/  ISETP.GE.AND P3, PT, R106, UR4, PT ;  /* 0x000000046a007c0c */ /* 0x020fe4000bf66270 */
[----:B------:R-:W-:Y:S02]  /*c8a0*/  ISETP.GE.AND P2, PT, R108, UR4, PT ;  /* 0x000000046c007c0c */ /* 0x000fe4000bf46270 */
[----:B------:R-:W-:Y:S02]  /*c8b0*/  ISETP.GE.AND P1, PT, R104, UR4, PT ;  /* 0x0000000468007c0c */ /* 0x000fe4000bf26270 */
[----:B------:R-:W-:Y:S02]  /*c8c0*/  ISETP.GE.AND P0, PT, R237, UR4, PT ;  /* 0x00000004ed007c0c */ /* 0x000fe4000bf06270 */
[----:B------:R-:W-:-:S05]  /*c8d0*/  ISETP.GE.AND P4, PT, R236, UR4, PT ;  /* 0x00000004ec007c0c */ /* 0x000fca000bf86270 */
[-C--:B-1----:R-:W-:Y:S02]  /*c8e0*/  @!P3 LEA R6, P5, R106, R4.reuse, 0x2 ;  /* 0x000000046a06b211 */ /* 0x082fe400078a10ff */
[----:B0-2---:R-:W-:Y:S02]  /*c8f0*/  @!P2 IMAD.WIDE R2, R108, 0x4, R4 ;  /* 0x000000046c02a825 */ /* 0x005fe400078e0204 */
[----:B------:R-:W-:Y:S02]  /*c900*/  @!P3 LEA.HI.X R7, R106, R5, R107, 0x2, P5 ;  /* 0x000000056a07b211 */ /* 0x000fe400028f146b */
[-C--:B------:R-:W-:Y:S01]  /*c910*/  @!P1 LEA R8, P6, R104, R4.reuse, 0x2 ;  /* 0x0000000468089211 */ /* 0x080fe200078c10ff */
[----:B------:R0:W-:Y:S01]  /*c920*/  @!P2 ST.E.64 desc[UR50][R2.64], R96 ;  /* 0x000000600200a985 */ /* 0x0001e2000c101b32 */
[----:B------:R-:W-:Y:S02]  /*c930*/  ISETP.GE.AND P2, PT, R235, UR4, PT ;  /* 0x00000004eb007c0c */ /* 0x000fe4000bf46270 */
[----:B------:R-:W-:Y:S01]  /*c940*/  @!P0 LEA R10, P5, R237, R4, 0x2 ;  /* 0x00000004ed0a8211 */ /* 0x000fe200078a10ff */
[----:B------:R1:W-:Y:S01]  /*c950*/  @!P3 ST.E.64 desc[UR50][R6.64], R94 ;  /* 0x0000005e0600b985 */ /* 0x0003e2000c101b32 */
[----:B------:R-:W-:-:S02]  /*c960*/  ISETP.GE.AND P3, PT, R234, UR4, PT ;  /* 0x00000004ea007c0c */ /* 0x000fc4000bf66270 */
[-C--:B------:R-:W-:Y:S02]  /*c970*/  @!P1 LEA.HI.X R9, R104, R5.reuse, R105, 0x2, P6 ;  /* 0x0000000568099211 */ /* 0x080fe400030f1469 */
[----:B------:R-:W-:-:S03]  /*c980*/  @!P0 LEA.HI.X R11, R237, R5, R103, 0x2, P5 ;  /* 0x00000005ed0b8211 */ /* 0x000fc600028f1467 */
[----:B------:R2:W-:Y:S01]  /*c990*/  @!P1 ST.E.64 desc[UR50][R8.64], R92 ;  /* 0x0000005c08009985 */ /* 0x0005e2000c101b32 */
[----:B0-----:R-:W-:-:S03]  /*c9a0*/  @!P4 LEA R2, P1, R236, R4, 0x2 ;  /* 0x00000004ec02c211 */ /* 0x001fc600078210ff */
[----:B------:R0:W-:Y:S01]  /*c9b0*/  @!P0 ST.E.64 desc[UR50][R10.64], R90 ;  /* 0x0000005a0a008985 */ /* 0x0001e2000c101b32 */
[----:B------:R-:W-:Y:S02]  /*c9c0*/  ISETP.GE.AND P0, PT, R233, UR4, PT ;  /* 0x00000004e9007c0c */ /* 0x000fe4000bf06270 */
[-C--:B------:R-:W-:Y:S02]  /*c9d0*/  @!P4 LEA.HI.X R3, R236, R5.reuse, R102, 0x2, P1 ;  /* 0x00000005ec03c211 */ /* 0x080fe400008f1466 */
[CC--:B------:R-:W-:Y:S02]  /*c9e0*/  @!P2 LEA R12, P6, R235.reuse, R4.reuse, 0x2 ;  /* 0x00000004eb0ca211 */ /* 0x0c0fe400078c10ff */
[----:B------:R-:W-:Y:S01]  /*c9f0*/  ISETP.GE.AND P1, PT, R232, UR4, PT ;  /* 0x00000004e8007c0c */ /* 0x000fe2000bf26270 */
[----:B------:R3:W-:Y:S01]  /*ca00*/  @!P4 ST.E.64 desc[UR50][R2.64], R88 ;  /* 0x000000580200c985 */ /* 0x0007e2000c101b32 */
[----:B------:R-:W-:Y:S02]  /*ca10*/  @!P3 LEA R14, P5, R234, R4, 0x2 ;  /* 0x00000004ea0eb211 */ /* 0x000fe400078a10ff */
[----:B------:R-:W-:-:S02]  /*ca20*/  @!P2 LEA.HI.X R13, R235, R5, R101, 0x2, P6 ;  /* 0x00000005eb0da211 */ /* 0x000fc400030f1465 */
[----:B------:R-:W-:Y:S02]  /*ca30*/  ISETP.GE.AND P4, PT, R231, UR4, PT ;  /* 0x00000004e7007c0c */ /* 0x000fe4000bf86270 */
[----:B------:R-:W-:Y:S01]  /*ca40*/  @!P3 LEA.HI.X R15, R234, R5, R100, 0x2, P5 ;  /* 0x00000005ea0fb211 */ /* 0x000fe200028f1464 */
[----:B------:R4:W-:Y:S01]  /*ca50*/  @!P2 ST.E.64 desc[UR50][R12.64], R86 ;  /* 0x000000560c00a985 */ /* 0x0009e2000c101b32 */
[----:B-1----:R-:W-:-:S03]  /*ca60*/  @!P0 LEA R6, P2, R233, R4, 0x2 ;  /* 0x00000004e9068211 */ /* 0x002fc600078410ff */
[----:B------:R-:W-:Y:S01]  /*ca70*/  @!P3 ST.E.64 desc[UR50][R14.64], R84 ;  /* 0x000000540e00b985 */ /* 0x000fe2000c101b32 */
[----:B------:R-:W-:Y:S02]  /*ca80*/  ISETP.GE.AND P3, PT, R230, UR4, PT ;  /* 0x00000004e6007c0c */ /* 0x000fe4000bf66270 */
[CC--:B--2---:R-:W-:Y:S02]  /*ca90*/  @!P1 LEA R8, P5, R232.reuse, R4.reuse, 0x2 ;  /* 0x00000004e8089211 */ /* 0x0c4fe400078a10ff */
[-C--:B------:R-:W-:Y:S02]  /*caa0*/  @!P0 LEA.HI.X R7, R233, R5.reuse, R99, 0x2, P2 ;  /* 0x00000005e9078211 */ /* 0x080fe400010f1463 */
[----:B------:R-:W-:Y:S02]  /*cab0*/  ISETP.GE.AND P2, PT, R229, UR4, PT ;  /* 0x00000004e5007c0c */ /* 0x000fe4000bf46270 */
[----:B0-----:R-:W-:Y:S01]  /*cac0*/  @!P4 LEA R10, P6, R231, R4, 0x2 ;  /* 0x00000004e70ac211 */ /* 0x001fe200078c10ff */
[----:B------:R0:W-:Y:S01]  /*cad0*/  @!P0 ST.E.64 desc[UR50][R6.64], R82 ;  /* 0x0000005206008985 */ /* 0x0001e2000c101b32 */
[----:B------:R-:W-:-:S02]  /*cae0*/  @!P1 LEA.HI.X R9, R232, R5, R31, 0x2, P5 ;  /* 0x00000005e8099211 */ /* 0x000fc400028f141f */
[-C--:B------:R-:W-:Y:S02]  /*caf0*/  @!P4 LEA.HI.X R11, R231, R5.reuse, R30, 0x2, P6 ;  /* 0x00000005e70bc211 */ /* 0x080fe400030f141e */
[----:B------:R-:W-:Y:S01]  /*cb00*/  ISETP.GE.AND P0, PT, R228, UR4, PT ;  /* 0x00000004e4007c0c */ /* 0x000fe2000bf06270 */
[----:B------:R1:W-:Y:S01]  /*cb10*/  @!P1 ST.E.64 desc[UR50][R8.64], R80 ;  /* 0x0000005008009985 */ /* 0x0003e2000c101b32 */
[C---:B---3--:R-:W-:Y:S02]  /*cb20*/  @!P3 LEA R2, P1, R230.reuse, R4, 0x2 ;  /* 0x00000004e602b211 */ /* 0x048fe400078210ff */
[----:B------:R-:W-:Y:S01]  /*cb30*/  ISETP.GE.AND P5, PT, R23, UR4, PT ;  /* 0x0000000417007c0c */ /* 0x000fe2000bfa6270 */
[----:B------:R2:W-:Y:S01]  /*cb40*/  @!P4 ST.E.64 desc[UR50][R10.64], R78 ;  /* 0x0000004e0a00c985 */ /* 0x0005e2000c101b32 */
[----:B------:R-:W-:Y:S02]  /*cb50*/  @!P3 LEA.HI.X R3, R230, R5, R29, 0x2, P1 ;  /* 0x00000005e603b211 */ /* 0x000fe400008f141d */
[----:B------:R-:W-:-:S02]  /*cb60*/  ISETP.GE.AND P4, PT, R22, UR4, PT ;  /* 0x0000000416007c0c */ /* 0x000fc4000bf86270 */
[----:B------:R-:W-:Y:S01]  /*cb70*/  ISETP.GE.AND P1, PT, R19, UR4, PT ;  /* 0x0000000413007c0c */ /* 0x000fe2000bf26270 */
[----:B------:R3:W-:Y:S01]  /*cb80*/  @!P3 ST.E.64 desc[UR50][R2.64], R76 ;  /* 0x0000004c0200b985 */ /* 0x0007e2000c101b32 */
[CC--:B----4-:R-:W-:Y:S02]  /*cb90*/  @!P2 LEA R12, P6, R229.reuse, R4.reuse, 0x2 ;  /* 0x00000004e50ca211 */ /* 0x0d0fe400078c10ff */
[C---:B0-----:R-:W-:Y:S02]  /*cba0*/  @!P0 LEA R6, P3, R228.reuse, R4, 0x2 ;  /* 0x00000004e4068211 */ /* 0x041fe400078610ff */
[-C--:B------:R-:W-:Y:S02]  /*cbb0*/  @!P2 LEA.HI.X R13, R229, R5.reuse, R28, 0x2, P6 ;  /* 0x00000005e50da211 */ /* 0x080fe400030f141c */
[----:B------:R-:W-:-:S03]  /*cbc0*/  @!P0 LEA.HI.X R7, R228, R5, R27, 0x2, P3 ;  /* 0x00000005e4078211 */ /* 0x000fc600018f141b */
[----:B------:R3:W-:Y:S01]  /*cbd0*/  @!P2 ST.E.64 desc[UR50][R12.64], R74 ;  /* 0x0000004a0c00a985 */ /* 0x0007e2000c101b32 */
[-C--:B-1----:R-:W-:Y:S02]  /*cbe0*/  @!P5 LEA R8, P2, R23, R4.reuse, 0x2 ;  /* 0x000000041708d211 */ /* 0x082fe400078410ff */
[CC--:B--2---:R-:W-:Y:S01]  /*cbf0*/  @!P4 LEA R10, P3, R22.reuse, R4.reuse, 0x2 ;  /* 0x00000004160ac211 */ /* 0x0c4fe200078610ff */
[----:B------:R3:W-:Y:S01]  /*cc00*/  @!P0 ST.E.64 desc[UR50][R6.64], R70 ;  /* 0x0000004606008985 */ /* 0x0007e2000c101b32 */
[----:B------:R-:W-:Y:S02]  /*cc10*/  @!P1 LEA R4, P6, R19, R4, 0x2 ;  /* 0x0000000413049211 */ /* 0x000fe400078c10ff */
[-C--:B------:R-:W-:Y:S02]  /*cc20*/  @!P5 LEA.HI.X R9, R23, R5.reuse, R26, 0x2, P2 ;  /* 0x000000051709d211 */ /* 0x080fe400010f141a */
[-C--:B------:R-:W-:Y:S02]  /*cc30*/  @!P4 LEA.HI.X R11, R22, R5.reuse, R24, 0x2, P3 ;  /* 0x00000005160bc211 */ /* 0x080fe400018f1418 */
[----:B------:R-:W-:Y:S01]  /*cc40*/  @!P1 LEA.HI.X R5, R19, R5, R21, 0x2, P6 ;  /* 0x0000000513059211 */ /* 0x000fe200030f1415 */
[----:B------:R3:W-:Y:S04]  /*cc50*/  @!P5 ST.E.64 desc[UR50][R8.64], R72 ;  /* 0x000000480800d985 */ /* 0x0007e8000c101b32 */
[----:B------:R3:W-:Y:S04]  /*cc60*/  @!P4 ST.E.64 desc[UR50][R10.64], R68 ;  /* 0x000000440a00c985 */ /* 0x0007e8000c101b32 */
[----:B------:R3:W-:Y:S02]  /*cc70*/  @!P1 ST.E.64 desc[UR50][R4.64], R66 ;  /* 0x0000004204009985 */ /* 0x0007e4000c101b32 */
.L_x_177:
[----:B------:R-:W-:Y:S05]  /*cc80*/  BSYNC B1 ;  /* 0x0000000000017941 */ /* 0x000fea0003800000 */
.L_x_176:
[----:B------:R-:W-:Y:S01]  /*cc90*/  ISETP.GE.AND P0, PT, R25, R34, PT ;  /* 0x000000221900720c */ /* 0x000fe20003f06270 */
[----:B--23--:R2:W3:Y:S04]  /*cca0*/  SHFL.IDX PT, R5, R20, 0x1, 0x1c1f ;  /* 0x003c1f0014057f89 */ /* 0x00c4e800000e0000 */
[----:B-1----:R2:W1:Y:S08]  /*ccb0*/  SHFL.IDX PT, R4, R0, 0x1, 0x1c1f ;  /* 0x003c1f0000047f89 */ /* 0x00247000000e0000 */
[----:B--2---:R-:W-:Y:S05]  /*ccc0*/  @P0 BRA `(.L_x_175) ;  /* 0x0000001000380947 */ /* 0x004fea0003800000 */
[----:B------:R-:W-:Y:S02]  /*ccd0*/  ULDC UR4, c[0x0][0xac8] ;  /* 0x0002b20000047ab9 */ /* 0x000fe40000000800 */
[----:B-----5:R-:W-:Y:S02]  /*cce0*/  ISETP.GE.AND P1, PT, R106, UR4, PT ;  /* 0x000000046a007c0c */ /* 0x020fe4000bf26270 */
[----:B------:R-:W-:Y:S02]  /*ccf0*/  ISETP.GE.AND P6, PT, R108, UR4, PT ;  /* 0x000000046c007c0c */ /* 0x000fe4000bfc6270 */
[----:B------:R-:W-:Y:S02]  /*cd00*/  ISETP.GE.AND P0, PT, R104, UR4, PT ;  /* 0x0000000468007c0c */ /* 0x000fe4000bf06270 */
[----:B------:R-:W-:Y:S02]  /*cd10*/  ISETP.GE.AND P2, PT, R237, UR4, PT ;  /* 0x00000004ed007c0c */ /* 0x000fe4000bf46270 */
[----:B------:R-:W-:-:S05]  /*cd20*/  ISETP.GE.AND P3, PT, R236, UR4, PT ;  /* 0x00000004ec007c0c */ /* 0x000fca000bf66270 */
[-C--:B-1----:R-:W-:Y:S02]  /*cd30*/  @!P1 LEA R6, P4, R106, R4.reuse, 0x2 ;  /* 0x000000046a069211 */ /* 0x082fe400078810ff */
[----:B0--3--:R-:W-:Y:S02]  /*cd40*/  @!P6 IMAD.WIDE R2, R108, 0x4, R4 ;  /* 0x000000046c02e825 */ /* 0x009fe400078e0204 */
[-C--:B------:R-:W-:Y:S02]  /*cd50*/  @!P1 LEA.HI.X R7, R106, R5.reuse, R107, 0x2, P4 ;  /* 0x000000056a079211 */ /* 0x080fe400020f146b */
[----:B------:R-:W-:Y:S01]  /*cd60*/  ISETP.GE.AND P4, PT, R235, UR4, PT ;  /* 0x00000004eb007c0c */ /* 0x000fe2000bf86270 */
[----:B------:R0:W-:Y:S01]  /*cd70*/  @!P6 ST.E.64 desc[UR50][R2.64], R38 ;  /* 0x000000260200e985 */ /* 0x0001e2000c101b32 */
[-C--:B------:R-:W-:Y:S02]  /*cd80*/  @!P0 LEA R8, P5, R104, R4.reuse, 0x2 ;  /* 0x0000000468088211 */ /* 0x080fe400078a10ff */
[----:B------:R-:W-:Y:S01]  /*cd90*/  @!P3 LEA R12, P6, R236, R4, 0x2 ;  /* 0x00000004ec0cb211 */ /* 0x000fe200078c10ff */
[----:B------:R1:W-:Y:S01]  /*cda0*/  @!P1 ST.E.64 desc[UR50][R6.64], R40 ;  /* 0x0000002806009985 */ /* 0x0003e2000c101b32 */
[----:B------:R-:W-:-:S02]  /*cdb0*/  @!P0 LEA.HI.X R9, R104, R5, R105, 0x2, P5 ;  /* 0x0000000568098211 */ /* 0x000fc400028f1469 */
[CC--:B------:R-:W-:Y:S02]  /*cdc0*/  @!P2 LEA R10, P1, R237.reuse, R4.reuse, 0x2 ;  /* 0x00000004ed0aa211 */ /* 0x0c0fe400078210ff */
[-C--:B------:R-:W-:Y:S01]  /*cdd0*/  @!P3 LEA.HI.X R13, R236, R5.reuse, R102, 0x2, P6 ;  /* 0x00000005ec0db211 */ /* 0x080fe200030f1466 */
[----:B------:R2:W-:Y:S01]  /*cde0*/  @!P0 ST.E.64 desc[UR50][R8.64], R42 ;  /* 0x0000002a08008985 */ /* 0x0005e2000c101b32 */
[----:B------:R-:W-:Y:S02]  /*cdf0*/  ISETP.GE.AND P0, PT, R234, UR4, PT ;  /* 0x00000004ea007c0c */ /* 0x000fe4000bf06270 */
[----:B------:R-:W-:Y:S02]  /*ce00*/  @!P2 LEA.HI.X R11, R237, R5, R103, 0x2, P1 ;  /* 0x00000005ed0ba211 */ /* 0x000fe400008f1467 */
[----:B------:R-:W-:Y:S02]  /*ce10*/  ISETP.GE.AND P1, PT, R233, UR4, PT ;  /* 0x00000004e9007c0c */ /* 0x000fe4000bf26270 */
[----:B------:R-:W-:Y:S01]  /*ce20*/  @!P4 LEA R14, P5, R235, R4, 0x2 ;  /* 0x00000004eb0ec211 */ /* 0x000fe200078a10ff */
[----:B------:R3:W-:Y:S01]  /*ce30*/  @!P2 ST.E.64 desc[UR50][R10.64], R44 ;  /* 0x0000002c0a00a985 */ /* 0x0007e2000c101b32 */
[----:B------:R-:W-:-:S02]  /*ce40*/  ISETP.GE.AND P2, PT, R232, UR4, PT ;  /* 0x00000004e8007c0c */ /* 0x000fc4000bf46270 */
[-C--:B------:R-:W-:Y:S01]  /*ce50*/  @!P4 LEA.HI.X R15, R235, R5.reuse, R101, 0x2, P5 ;  /* 0x00000005eb0fc211 */ /* 0x080fe200028f1465 */
[----:B------:R4:W-:Y:S02]  /*ce60*/  @!P3 ST.E.64 desc[UR50][R12.64], R46 ;  /* 0x0000002e0c00b985 */ /* 0x0009e4000c101b32 */
[CC--:B0-----:R-:W-:Y:S02]  /*ce70*/  @!P0 LEA R2, P3, R234.reuse, R4.reuse, 0x2 ;  /* 0x00000004ea028211 */ /* 0x0c1fe400078610ff */
[----:B------:R-:W-:Y:S01]  /*ce80*/  @!P4 ST.E.64 desc[UR50][R14.64], R48 ;  /* 0x000000300e00c985 */ /* 0x000fe2000c101b32 */
[----:B------:R-:W-:Y:S02]  /*ce90*/  ISETP.GE.AND P4, PT, R231, UR4, PT ;  /* 0x00000004e7007c0c */ /* 0x000fe4000bf86270 */
[----:B-1----:R-:W-:Y:S02]  /*cea0*/  @!P1 LEA R6, P5, R233, R4, 0x2 ;  /* 0x00000004e9069211 */ /* 0x002fe400078a10ff */
[----:B------:R-:W-:-:S02]  /*ceb0*/  @!P0 LEA.HI.X R3, R234, R5, R100, 0x2, P3 ;  /* 0x00000005ea038211 */ /* 0x000fc400018f1464 */
[----:B------:R-:W-:Y:S02]  /*cec0*/  ISETP.GE.AND P3, PT, R230, UR4, PT ;  /* 0x00000004e6007c0c */ /* 0x000fe4000bf66270 */
[CC--:B--2---:R-:W-:Y:S01]  /*ced0*/  @!P2 LEA R8, P6, R232.reuse, R4.reuse, 0x2 ;  /* 0x00000004e808a211 */ /* 0x0c4fe200078c10ff */
[----:B------:R0:W-:Y:S01]  /*cee0*/  @!P0 ST.E.64 desc[UR50][R2.64], R50 ;  /* 0x0000003202008985 */ /* 0x0001e2000c101b32 */
[-C--:B------:R-:W-:Y:S02]  /*cef0*/  @!P1 LEA.HI.X R7, R233, R5.reuse, R99, 0x2, P5 ;  /* 0x00000005e9079211 */ /* 0x080fe400028f1463 */
[----:B------:R-:W-:Y:S02]  /*cf00*/  @!P2 LEA.HI.X R9, R232, R5, R31, 0x2, P6 ;  /* 0x00000005e809a211 */ /* 0x000fe400030f141f */
[----:B------:R-:W-:Y:S01]  /*cf10*/  ISETP.GE.AND P0, PT, R229, UR4, PT ;  /* 0x00000004e5007c0c */ /* 0x000fe2000bf06270 */
[----:B------:R1:W-:Y:S01]  /*cf20*/  @!P1 ST.E.64 desc[UR50][R6.64], R52 ;  /* 0x0000003406009985 */ /* 0x0003e2000c101b32 */
[----:B---3--:R-:W-:-:S02]  /*cf30*/  @!P4 LEA R10, P1, R231, R4, 0x2 ;  /* 0x00000004e70ac211 */ /* 0x008fc400078210ff */
[----:B------:R-:W-:Y:S01]  /*cf40*/  ISETP.GE.AND P5, PT, R228, UR4, PT ;  /* 0x00000004e4007c0c */ /* 0x000fe2000bfa6270 */
[----:B------:R2:W-:Y:S01]  /*cf50*/  @!P2 ST.E.64 desc[UR50][R8.64], R54 ;  /* 0x000000360800a985 */ /* 0x0005e2000c101b32 */
[----:B------:R-:W-:Y:S02]  /*cf60*/  @!P4 LEA.HI.X R11, R231, R5, R30, 0x2, P1 ;  /* 0x00000005e70bc211 */ /* 0x000fe400008f141e */
[----:B------:R-:W-:Y:S02]  /*cf70*/  ISETP.GE.AND P2, PT, R23, UR4, PT ;  /* 0x0000000417007c0c */ /* 0x000fe4000bf46270 */
[----:B------:R-:W-:Y:S01]  /*cf80*/  ISETP.GE.AND P1, PT, R22, UR4, PT ;  /* 0x0000000416007c0c */ /* 0x000fe2000bf26270 */
[----:B------:R3:W-:Y:S01]  /*cf90*/  @!P4 ST.E.64 desc[UR50][R10.64], R56 ;  /* 0x000000380a00c985 */ /* 0x0007e2000c101b32 */
[-C--:B----4-:R-:W-:Y:S02]  /*cfa0*/  @!P3 LEA R12, P6, R230, R4.reuse, 0x2 ;  /* 0x00000004e60cb211 */ /* 0x090fe400078c10ff */
[----:B0-----:R-:W-:-:S02]  /*cfb0*/  @!P0 LEA R2, P4, R229, R4, 0x2 ;  /* 0x00000004e5028211 */ /* 0x001fc400078810ff */
        /* <DEDUP_REMOVED lines=10> */
[----:B------:R3:W-:Y:S01]  /*d060*/  @!P5 ST.E.64 desc[UR50][R6.64], R62 ;  /* 0x0000003e0600d985 */ /* 0x0007e2000c101b32 */
[----:B------:R-:W-:-:S03]  /*d070*/  ISETP.GE.AND P0, PT, R19, UR4, PT ;  /* 0x0000000413007c0c */ /* 0x000fc6000bf06270 */
[----:B------:R3:W-:Y:S04]  /*d080*/  @!P2 ST.E.64 desc[UR50][R8.64], R64 ;  /* 0x000000400800a985 */ /* 0x0007e8000c101b32 */
[----:B------:R3:W-:Y:S06]  /*d090*/  @!P1 ST.E.64 desc[UR50][R14.64], R32 ;  /* 0x000000200e009985 */ /* 0x0007ec000c101b32 */
[----:B------:R-:W-:Y:S05]  /*d0a0*/  @P0 BRA `(.L_x_175) ;  /* 0x0000000c00400947 */ /* 0x000fea0003800000 */
[----:B---3--:R-:W-:-:S04]  /*d0b0*/  LEA R2, P0, R19, R4, 0x2 ;  /* 0x0000000413027211 */ /* 0x008fc800078010ff */
[----:B------:R-:W-:-:S05]  /*d0c0*/  LEA.HI.X R3, R19, R5, R21, 0x2, P0 ;  /* 0x0000000513037211 */ /* 0x000fca00000f1415 */
[----:B------:R0:W-:Y:S01]  /*d0d0*/  ST.E.64 desc[UR50][R2.64], R36 ;  /* 0x0000002402007985 */ /* 0x0001e2000c101b32 */
[----:B------:R-:W-:Y:S05]  /*d0e0*/  BRA `(.L_x_175) ;  /* 0x0000000c00307947 */ /* 0x000fea0003800000 */
.L_x_166:
[----:B------:R-:W-:Y:S02]  /*d0f0*/  ULDC.64 UR8, c[0x0][0xc00] ;  /* 0x0003000000087ab9 */ /* 0x000fe40000000a00 */
[----:B------:R-:W-:-:S04]  /*d100*/  UISETP.NE.U32.AND UP0, UPT, UR8, URZ, UPT ;  /* 0x0000003f0800728c */ /* 0x000fc8000bf05070 */
[----:B------:R-:W-:-:S03]  /*d110*/  UISETP.NE.AND.EX UP0, UPT, UR9, URZ, UPT, UP0 ;  /* 0x0000003f0900728c */ /* 0x000fc6000bf05300 */
[----:B------:R-:W-:Y:S02]  /*d120*/  ULDC.64 UR8, c[0x0][0xc00] ;  /* 0x0003000000087ab9 */ /* 0x000fe40000000a00 */
[----:B------:R-:W-:Y:S01]  /*d130*/  UIMAD.WIDE UR8, UR36, 0x4, UR8 ;  /* 0x00000004240878a5 */ /* 0x000fe2000f8e0208 */
[----:B------:R-:W-:-:S05]  /*d140*/  PLOP3.LUT P1, PT, PT, PT, UP0, 0x80, 0x0 ;  /* 0x000000000000781c */ /* 0x000fca0003f2f008 */
[----:B------:R-:W-:Y:S02]  /*d150*/  IMAD.U32 R2, RZ, RZ, UR8 ;  /* 0x00000008ff027e24 */ /* 0x000fe4000f8e00ff */
[----:B------:R-:W-:Y:S01]  /*d160*/  IMAD.U32 R3, RZ, RZ, UR9 ;  /* 0x00000009ff037e24 */ /* 0x000fe2000f8e00ff */
[----:B------:R-:W-:Y:S02]  /*d170*/  ULDC.64 UR8, c[0x0][0xc08] ;  /* 0x0003020000087ab9 */ /* 0x000fe40000000a00 */
[----:B------:R-:W-:-:S03]  /*d180*/  UISETP.NE.U32.AND UP1, UPT, UR8, URZ, UPT ;  /* 0x0000003f0800728c */ /* 0x000fc6000bf25070 */
[----:B------:R-:W2:Y:S01]  /*d190*/  @P1 LDG.E R6, desc[UR50][R2.64] ;  /* 0x0000003202061981 */ /* 0x000ea2000c1e1900 */
[----:B------:R-:W-:Y:S01]  /*d1a0*/  UISETP.NE.AND.EX UP1, UPT, UR9, URZ, UPT, UP1 ;  /* 0x0000003f0900728c */ /* 0x000fe2000bf25310 */
[----:B------:R-:W-:Y:S01]  /*d1b0*/  ULDC UR4, c[0x0][0xa88] ;  /* 0x0002a20000047ab9 */ /* 0x000fe20000000800 */
[----:B------:R-:W0:Y:S01]  /*d1c0*/  S2R R7, SR_TID.X ;  /* 0x0000000000077919 */ /* 0x000e220000002100 */
[----:B------:R-:W-:-:S03]  /*d1d0*/  IMAD.U32 R0, RZ, RZ, UR4 ;  /* 0x00000004ff007e24 */ /* 0x000fc6000f8e00ff */
[----:B------:R-:W-:-:S05]  /*d1e0*/  PLOP3.LUT P2, PT, PT, PT, UP1, 0x80, 0x0 ;  /* 0x000000000000781c */ /* 0x000fca0003f4f018 */
[----:B------:R-:W-:Y:S02]  /*d1f0*/  @UP1 ULDC.64 UR8, c[0x0][0xc08] ;  /* 0x0003020000081ab9 */ /* 0x000fe40000000a00 */
[----:B------:R-:W-:-:S06]  /*d200*/  @UP1 UIMAD.WIDE UR8, UR36, 0x4, UR8 ;  /* 0x00000004240818a5 */ /* 0x000fcc000f8e0208 */
[----:B------:R-:W-:Y:S02]  /*d210*/  IMAD.U32 R4, RZ, RZ, UR8 ;  /* 0x00000008ff047e24 */ /* 0x000fe4000f8e00ff */
[----:B------:R-:W-:-:S05]  /*d220*/  IMAD.U32 R5, RZ, RZ, UR9 ;  /* 0x00000009ff057e24 */ /* 0x000fca000f8e00ff */
[----:B------:R1:W5:Y:S01]  /*d230*/  @P2 LDG.E R0, desc[UR50][R4.64] ;  /* 0x0000003204002981 */ /* 0x000362000c1e1900 */
[----:B------:R-:W-:Y:S01]  /*d240*/  UMOV UR4, URZ ;  /* 0x0000003f00047c82 */ /* 0x000fe20008000000 */
[----:B0-----:R-:W-:-:S05]  /*d250*/  VIADD R10, R7, 0xffffff80 ;  /* 0xffffff80070a7836 */ /* 0x001fca0000000000 */
[----:B------:R-:W-:Y:S02]  /*d260*/  ISETP.GT.AND P0, PT, R10, 0x7f, PT ;  /* 0x0000007f0a00780c */ /* 0x000fe40003f04270 */
[----:B--2---:R-:W-:-:S13]  /*d270*/  @P1 R2UR UR4, R6 ;  /* 0x00000000060412ca */ /* 0x004fda00000e0000 */
[----:B------:R-:W-:Y:S01]  /*d280*/  USHF.R.S32.HI UR16, URZ, 0x1f, UR4 ;  /* 0x0000001f3f107899 */ /* 0x000fe20008011404 */
[----:B-1----:R-:W-:Y:S11]  /*d290*/  @P2 BRA `(.L_x_178) ;  /* 0x0000000000102947 */ /* 0x002ff60003800000 */
[----:B------:R-:W-:Y:S05]  /*d2a0*/  @!P1 BRA `(.L_x_178) ;  /* 0x00000000000c9947 */ /* 0x000fea0003800000 */
[----:B------:R-:W2:Y:S04]  /*d2b0*/  LDG.E R5, desc[UR50][R2.64] ;  /* 0x0000003202057981 */ /* 0x000ea8000c1e1900 */
[----:B-----5:R-:W2:Y:S02]  /*d2c0*/  LDG.E R0, desc[UR50][R2.64+0x4] ;  /* 0x0000043202007981 */ /* 0x020ea4000c1e1900 */
[----:B--2---:R-:W-:-:S07]  /*d2d0*/  IMAD.IADD R0, R0, 0x1, -R5 ;  /* 0x0000000100007824 */ /* 0x004fce00078e0a05 */
.L_x_178:
[----:B------:R-:W-:Y:S01]  /*d2e0*/  USEL UR36, UR36, URZ, !UP0 ;  /* 0x0000003f24247287 */ /* 0x000fe2000c000000 */
[----:B------:R-:W-:Y:S01]  /*d2f0*/  BSSY B1, `(.L_x_179) ;  /* 0x0000038000017945 */ /* 0x000fe20003800000 */
[----:B------:R-:W-:-:S03]  /*d300*/  USEL UR37, UR37, URZ, !UP0 ;  /* 0x0000003f25257287 */ /* 0x000fc6000c000000 */
[----:B------:R-:W-:Y:S09]  /*d310*/  @P0 BRA `(.L_x_180) ;  /* 0x0000000000d40947 */ /* 0x000ff20003800000 */
[----:B------:R-:W0:Y:S01]  /*d320*/  LDC R9, c[0x0][0xbe8] ;  /* 0x0002fa00ff097b82 */ /* 0x000e220000000800 */
[----:B------:R-:W-:-:S04]  /*d330*/  IMAD.U32 R2, RZ, RZ, UR43 ;  /* 0x0000002bff027e24 */ /* 0x000fc8000f8e00ff */
[----:B------:R-:W-:-:S04]  /*d340*/  IMAD R2, R2, 0x80, R7 ;  /* 0x0000008002027824 */ /* 0x000fc800078e0207 */
[----:B------:R-:W-:Y:S02]  /*d350*/  VIADD R4, R2, 0xffffff80 ;  /* 0xffffff8002047836 */ /* 0x000fe40000000000 */
[----:B0----5:R-:W-:-:S05]  /*d360*/  IMAD R3, R0, R9, RZ ;  /* 0x0000000900037224 */ /* 0x021fca00078e02ff */
[----:B------:R-:W-:-:S13]  /*d370*/  ISETP.GE.AND P0, PT, R4, R3, PT ;  /* 0x000000030400720c */ /* 0x000fda0003f06270 */
[----:B------:R-:W-:Y:S05]  /*d380*/  @P0 BRA `(.L_x_180) ;  /* 0x0000000000b80947 */ /* 0x000fea0003800000 */
[----:B------:R-:W-:Y:S01]  /*d390*/  ISETP.NE.AND P0, PT, R9, 0x1, PT ;  /* 0x000000010900780c */ /* 0x000fe20003f05270 */
[----:B------:R-:W-:Y:S01]  /*d3a0*/  UISETP.GT.AND UP2, UPT, UR45, 0x1, UPT ;  /* 0x000000012d00788c */ /* 0x000fe2000bf44270 */
[----:B------:R-:W-:Y:S01]  /*d3b0*/  IMAD.MOV.U32 R5, RZ, RZ, R4 ;  /* 0x000000ffff057224 */ /* 0x000fe200078e0004 */
[----:B------:R-:W-:Y:S02]  /*d3c0*/  UMOV UR7, 0x9b8 ;  /* 0x000009b800077882 */ /* 0x000fe40000000000 */
[----:B------:R-:W-:Y:S02]  /*d3d0*/  USEL UR17, UR7, 0x978, UP2 ;  /* 0x0000097807117887 */ /* 0x000fe40009000000 */
[----:B------:R-:W-:-:S06]  /*d3e0*/  USEL UR19, UR39, URZ, UP2 ;  /* 0x0000003f27137287 */ /* 0x000fcc0009000000 */
[----:B------:R-:W0:Y:S04]  /*d3f0*/  @P0 LDC R3, c[0x0][0xbec] ;  /* 0x0002fb00ff030b82 */ /* 0x000e280000000800 */
[----:B------:R-:W-:Y:S01]  /*d400*/  ULDC.64 UR10, c[0x0][UR17+0x220] ;  /* 0x00008800110a7abb */ /* 0x000fe20008000a00 */
[----:B------:R-:W-:Y:S01]  /*d410*/  ULDC.64 UR8, c[0x0][UR17+0x218] ;  /* 0x0000860011087abb */ /* 0x000fe20008000a00 */
[----:B------:R-:W-:Y:S01]  /*d420*/  ULDC.64 UR12, c[0x0][UR17+0x228] ;  /* 0x00008a00110c7abb */ /* 0x000fe20008000a00 */
[----:B------:R-:W-:Y:S01]  /*d430*/  UIMAD UR7, UR11, UR36, URZ ;  /* 0x000000240b0772a4 */ /* 0x000fe2000f8e023f */
[----:B------:R-:W1:Y:S01]  /*d440*/  @P0 LDC R7, c[0x0][0xbf0] ;  /* 0x0002fc00ff070b82 */ /* 0x000e620000000800 */
[----:B------:R-:W-:Y:S02]  /*d450*/  UIMAD.WIDE.U32 UR14, UR8, UR42, URZ ;  /* 0x0000002a080e72a5 */ /* 0x000fe4000f8e003f */
[----:B------:R-:W-:-:S02]  /*d460*/  UIMAD UR18, UR9, UR42, URZ ;  /* 0x0000002a091272a4 */ /* 0x000fc4000f8e023f */
[----:B------:R-:W-:Y:S02]  /*d470*/  UIMAD.WIDE.U32 UR8, UR10, UR36, URZ ;  /* 0x000000240a0872a5 */ /* 0x000fe4000f8e003f */
[----:B------:R-:W-:Y:S02]  /*d480*/  UIMAD.WIDE.U32 UR20, UR12, UR19, URZ ;  /* 0x000000130c1472a5 */ /* 0x000fe4000f8e003f */
[----:B------:R-:W-:Y:S02]  /*d490*/  UIMAD UR12, UR13, UR19, URZ ;  /* 0x000000130d0c72a4 */ /* 0x000fe4000f8e023f */
[----:B------:R-:W-:Y:S02]  /*d4a0*/  UIMAD UR7, UR10, UR37, UR7 ;  /* 0x000000250a0772a4 */ /* 0x000fe4000f8e0207 */
[----:B------:R-:W-:Y:S02]  /*d4b0*/  UIADD3 UR14, UP0, UP1, UR8, UR14, UR4 ;  /* 0x0000000e080e7290 */ /* 0x000fe4000f91e004 */
[----:B------:R-:W-:Y:S01]  /*d4c0*/  UIADD3 UR8, UR12, UR21, URZ ;  /* 0x000000150c087290 */ /* 0x000fe2000fffe03f */
[----:B0-----:R-:W-:Y:S01]  /*d4d0*/  @P0 IMAD.HI.U32 R2, R4, R3, RZ ;  /* 0x0000000304020227 */ /* 0x001fe200078e00ff */
[----:B------:R-:W-:-:S02]  /*d4e0*/  UIADD3 UR11, UR18, UR15, URZ ;  /* 0x0000000f120b7290 */ /* 0x000fc4000fffe03f */
[----:B------:R-:W-:Y:S01]  /*d4f0*/  UIADD3 UR7, UR9, UR7, URZ ;  /* 0x0000000709077290 */ /* 0x000fe2000fffe03f */
[----:B------:R-:W-:Y:S02]  /*d500*/  IMAD.U32 R3, RZ, RZ, UR21 ;  /* 0x00000015ff037e24 */ /* 0x000fe4000f8e00ff */
[----:B------:R-:W-:Y:S01]  /*d510*/  IMAD.U32 R6, RZ, RZ, UR8 ;  /* 0x00000008ff067e24 */ /* 0x000fe2000f8e00ff */
[----:B------:R-:W-:Y:S01]  /*d520*/  UIADD3.X UR7, UR7, UR11, UR16, UP0, UP1 ;  /* 0x0000000b07077290 */ /* 0x000fe200087e2410 */
[----:B-1----:R-:W-:Y:S01]  /*d530*/  @P0 SHF.R.U32.HI R5, RZ, R7, R2 ;  /* 0x00000007ff050219 */ /* 0x002fe20000011602 */
[----:B------:R-:W-:Y:S01]  /*d540*/  IMAD.U32 R2, RZ, RZ, UR20 ;  /* 0x00000014ff027e24 */ /* 0x000fe2000f8e00ff */
[----:B------:R-:W-:Y:S01]  /*d550*/  ULDC.64 UR8, c[0x0][UR17+0x210] ;  /* 0x0000840011087abb */ /* 0x000fe20008000a00 */
[----:B------:R-:W-:Y:S01]  /*d560*/  ULDC.64 UR10, c[0x0][0xba8] ;  /* 0x0002ea00000a7ab9 */ /* 0x000fe20000000a00 */
[----:B------:R-:W-:Y:S01]  /*d570*/  @!UP2 ULDC UR10, c[0x0][0xb50] ;  /* 0x0002d400000aaab9 */ /* 0x000fe20000000800 */
[--C-:B------:R-:W-:Y:S01]  /*d580*/  IMAD.MOV R7, RZ, RZ, -R5.reuse ;  /* 0x000000ffff077224 */ /* 0x100fe200078e0a05 */
[----:B------:R-:W-:Y:S01]  /*d590*/  IADD3 R2, P0, P1, R5, UR14, R2 ;  /* 0x0000000e05027c10 */ /* 0x000fe2000f91e002 */
[----:B------:R-:W-:Y:S01]  /*d5a0*/  @!UP2 ULDC UR11, c[0x0][0xb54] ;  /* 0x0002d500000baab9 */ /* 0x000fe20000000800 */
[----:B------:R-:W-:Y:S01]  /*d5b0*/  SHF.R.S32.HI R5, RZ, 0x1f, R5 ;  /* 0x0000001fff057819 */ /* 0x000fe20000011405 */
[----:B------:R-:W-:-:S03]  /*d5c0*/  IMAD R7, R9, R7, R4 ;  /* 0x0000000709077224 */ /* 0x000fc600078e0204 */
[----:B------:R-:W-:Y:S01]  /*d5d0*/  IADD3.X R3, R5, UR7, R6, P0, P1 ;  /* 0x0000000705037c10 */ /* 0x000fe200087e2406 */
[C---:B------:R-:W-:Y:S01]  /*d5e0*/  IMAD R9, R7.reuse, UR9, RZ ;  /* 0x0000000907097c24 */ /* 0x040fe2000f8e02ff */
[----:B------:R-:W-:Y:S01]  /*d5f0*/  SHF.R.S32.HI R4, RZ, 0x1f, R7 ;  /* 0x0000001fff047819 */ /* 0x000fe20000011407 */
[----:B------:R-:W-:-:S04]  /*d600*/  IMAD.WIDE.U32 R2, R7, UR8, R2 ;  /* 0x0000000807027c25 */ /* 0x000fc8000f8e0002 */
[----:B------:R-:W-:Y:S01]  /*d610*/  IMAD R9, R4, UR8, R9 ;  /* 0x0000000804097c24 */ /* 0x000fe2000f8e0209 */
[----:B------:R-:W-:-:S03]  /*d620*/  LEA R4, P0, R2, UR10, 0x2 ;  /* 0x0000000a02047c11 */ /* 0x000fc6000f8010ff */
[----:B------:R-:W-:-:S05]  /*d630*/  IMAD.IADD R3, R3, 0x1, R9 ;  /* 0x0000000103037824 */ /* 0x000fca00078e0209 */
[----:B------:R-:W-:Y:S01]  /*d640*/  LEA.HI.X R5, R2, UR11, R3, 0x2, P0 ;  /* 0x0000000b02057c11 */ /* 0x000fe200080f1403 */
[----:B------:R-:W-:-:S05]  /*d650*/  IMAD.MOV.U32 R3, RZ, RZ, -0x800000 ;  /* 0xff800000ff037424 */ /* 0x000fca00078e00ff */
[----:B------:R0:W-:Y:S02]  /*d660*/  STG.E desc[UR50][R4.64], R3 ;  /* 0x0000000304007986 */ /* 0x0001e4000c101932 */
.L_x_180:
[----:B------:R-:W-:Y:S05]  /*d670*/  BSYNC B1 ;  /* 0x0000000000017941 */ /* 0x000fea0003800000 */
.L_x_179:
[----:B------:R-:W-:-:S06]  /*d680*/  UISETP.GT.AND UP0, UPT, UR45, 0x1, UPT ;  /* 0x000000012d00788c */ /* 0x000fcc000bf04270 */
[----:B------:R-:W-:-:S13]  /*d690*/  PLOP3.LUT P0, PT, PT, PT, UP0, 0x80, 0x0 ;  /* 0x000000000000781c */ /* 0x000fda0003f0f008 */
[----:B------:R-:W-:Y:S05]  /*d6a0*/  @P0 BRA `(.L_x_175) ;  /* 0x0000000400c00947 */ /* 0x000fea0003800000 */
[----:B------:R-:W1:Y:S01]  /*d6b0*/  LDC R11, c[0x0][0xbe8] ;  /* 0x0002fa00ff0b7b82 */ /* 0x000e620000000800 */
[----:B------:R-:W-:Y:S01]  /*d6c0*/  SHF.R.S32.HI R8, RZ, 0x1f, R10 ;  /* 0x0000001fff087819 */ /* 0x000fe2000001140a */
[----:B------:R-:W-:Y:S01]  /*d6d0*/  ULDC.64 UR10, c[0x0][0xaa0] ;  /* 0x0002a800000a7ab9 */ /* 0x000fe20000000a00 */
[----:B0-----:R-:W-:Y:S01]  /*d6e0*/  IMAD.U32 R5, RZ, RZ, UR43 ;  /* 0x0000002bff057e24 */ /* 0x001fe2000f8e00ff */
[----:B------:R-:W-:Y:S01]  /*d6f0*/  UIMAD UR7, UR16, UR10, URZ ;  /* 0x0000000a100772a4 */ /* 0x000fe2000f8e023f */
[----:B------:R-:W-:Y:S01]  /*d700*/  LEA.HI R8, R8, R10, RZ, 0x3 ;  /* 0x0000000a08087211 */ /* 0x000fe200078f18ff */
[----:B------:R-:W-:Y:S01]  /*d710*/  UIMAD.WIDE.U32 UR8, UR4, UR10, URZ ;  /* 0x0000000a040872a5 */ /* 0x000fe2000f8e003f */
[----:B------:R-:W-:Y:S01]  /*d720*/  BSSY B1, `(.L_x_181) ;  /* 0x000003e000017945 */ /* 0x000fe20003800000 */
[----:B------:R-:W-:Y:S01]  /*d730*/  UIMAD UR7, UR4, UR11, UR7 ;  /* 0x0000000b040772a4 */ /* 0x000fe2000f8e0207 */
[----:B------:R-:W-:Y:S02]  /*d740*/  SHF.R.S32.HI R8, RZ, 0x3, R8 ;  /* 0x00000003ff087819 */ /* 0x000fe40000011408 */
[----:B------:R-:W-:Y:S01]  /*d750*/  ULDC.64 UR10, c[0x0][0xae8] ;  /* 0x0002ba00000a7ab9 */ /* 0x000fe20000000a00 */
[----:B------:R-:W-:Y:S01]  /*d760*/  UIADD3 UR9, UR9, UR7, URZ ;  /* 0x0000000709097290 */ /* 0x000fe2000fffe03f */
[----:B------:R-:W-:Y:S01]  /*d770*/  SHF.R.S32.HI R10, RZ, 0x1f, R17 ;  /* 0x0000001fff0a7819 */ /* 0x000fe20000011411 */
[----:B------:R-:W-:Y:S01]  /*d780*/  IMAD R2, R18, 0x20, R8 ;  /* 0x0000002012027824 */ /* 0x000fe200078e0208 */
[----:B------:R-:W-:Y:S01]  /*d790*/  SHF.R.S32.HI R12, RZ, 0x1f, R16 ;  /* 0x0000001fff0c7819 */ /* 0x000fe20000011410 */
[----:B------:R-:W-:-:S02]  /*d7a0*/  UIMAD.WIDE.U32 UR8, UR42, UR10, UR8 ;  /* 0x0000000a2a0872a5 */ /* 0x000fc4000f8e0008 */
[----:B------:R-:W-:Y:S02]  /*d7b0*/  IMAD R6, R5, 0x80, R2 ;  /* 0x0000008005067824 */ /* 0x000fe400078e0202 */
[----:B------:R-:W-:Y:S02]  /*d7c0*/  UIMAD UR9, UR42, UR11, UR9 ;  /* 0x0000000b2a0972a4 */ /* 0x000fe4000f8e0209 */
[----:B------:R-:W-:Y:S01]  /*d7d0*/  IMAD.MOV.U32 R5, RZ, RZ, R6 ;  /* 0x000000ffff057224 */ /* 0x000fe200078e0006 */
[----:B------:R-:W-:Y:S01]  /*d7e0*/  ULDC.64 UR10, c[0x0][0xaf0] ;  /* 0x0002bc00000a7ab9 */ /* 0x000fe20000000a00 */
[----:B-1----:R-:W-:Y:S01]  /*d7f0*/  ISETP.NE.AND P0, PT, R11, 0x1, PT ;  /* 0x000000010b00780c */ /* 0x002fe20003f05270 */
[----:B------:R-:W-:-:S04]  /*d800*/  UIMAD UR37, UR37, UR10, URZ ;  /* 0x0000000a252572a4 */ /* 0x000fc8000f8e023f */
[----:B------:R-:W-:Y:S02]  /*d810*/  UIMAD UR4, UR36, UR11, UR37 ;  /* 0x0000000b240472a4 */ /* 0x000fe4000f8e0225 */
[----:B------:R-:W-:-:S03]  /*d820*/  UIMAD.WIDE.U32 UR36, UR36, UR10, UR8 ;  /* 0x0000000a242472a5 */ /* 0x000fc6000f8e0008 */
[----:B------:R-:W-:Y:S01]  /*d830*/  ULDC.64 UR8, c[0x0][0xae0] ;  /* 0x0002b80000087ab9 */ /* 0x000fe20000000a00 */
[----:B------:R-:W-:Y:S02]  /*d840*/  UIADD3 UR4, UR37, UR4, URZ ;  /* 0x0000000425047290 */ /* 0x000fe4000fffe03f */
[----:B------:R-:W0:Y:S08]  /*d850*/  @P0 LDC R3, c[0x0][0xbec] ;  /* 0x0002fb00ff030b82 */ /* 0x000e300000000800 */
[----:B------:R-:W1:Y:S01]  /*d860*/  @P0 LDC R7, c[0x0][0xbf0] ;  /* 0x0002fc00ff070b82 */ /* 0x000e620000000800 */
[----:B0-----:R-:W-:-:S04]  /*d870*/  @P0 IMAD.HI.U32 R2, R6, R3, RZ ;  /* 0x0000000306020227 */ /* 0x001fc800078e00ff */
[----:B------:R-:W-:Y:S02]  /*d880*/  IMAD.U32 R3, RZ, RZ, UR37 ;  /* 0x00000025ff037e24 */ /* 0x000fe4000f8e00ff */
[----:B------:R-:W-:Y:S01]  /*d890*/  IMAD.U32 R3, RZ, RZ, UR4 ;  /* 0x00000004ff037e24 */ /* 0x000fe2000f8e00ff */
[----:B-1----:R-:W-:-:S04]  /*d8a0*/  @P0 SHF.R.U32.HI R5, RZ, R7, R2 ;  /* 0x00000007ff050219 */ /* 0x002fc80000011602 */
[--C-:B------:R-:W-:Y:S01]  /*d8b0*/  SHF.R.S32.HI R2, RZ, 0x1f, R5.reuse ;  /* 0x0000001fff027819 */ /* 0x100fe20000011405 */
[----:B------:R-:W-:-:S04]  /*d8c0*/  IMAD.MOV R7, RZ, RZ, -R5 ;  /* 0x000000ffff077224 */ /* 0x000fc800078e0a05 */
        /* <DEDUP_REMOVED lines=11> */
[----:B-----5:R-:W-:Y:S02]  /*d980*/  IMAD R11, R0, R11, RZ ;  /* 0x0000000b000b7224 */ /* 0x020fe400078e02ff */
[----:B------:R-:W-:-:S02]  /*d990*/  IMAD R5, R7, UR9, R4 ;  /* 0x0000000907057c24 */ /* 0x000fc4000f8e0204 */
[----:B------:R-:W-:Y:S01]  /*d9a0*/  IMAD.WIDE.U32 R2, R7, UR8, R2 ;  /* 0x0000000807027c25 */ /* 0x000fe2000f8e0002 */
[C---:B------:R-:W-:Y:S01]  /*d9b0*/  ISETP.GE.AND P2, PT, R6.reuse, R11, PT ;  /* 0x0000000b0600720c */ /* 0x040fe20003f46270 */
[----:B------:R-:W-:Y:S02]  /*d9c0*/  ULDC.64 UR8, c[0x0][0xa80] ;  /* 0x0002a00000087ab9 */ /* 0x000fe40000000a00 */
[----:B------:R-:W-:Y:S01]  /*d9d0*/  VIADD R0, R6, 0x20 ;  /* 0x0000002006007836 */ /* 0x000fe20000000000 */
[----:B------:R-:W-:Y:S01]  /*d9e0*/  LEA R4, P3, R2, UR8, 0x1 ;  /* 0x0000000802047c11 */ /* 0x000fe2000f8608ff */
[----:B------:R-:W-:-:S03]  /*d9f0*/  IMAD.IADD R3, R3, 0x1, R5 ;  /* 0x0000000103037824 */ /* 0x000fc600078e0205 */
[-C--:B------:R-:W-:Y:S01]  /*da00*/  ISETP.GE.AND P1, PT, R0, R11.reuse, PT ;  /* 0x0000000b0000720c */ /* 0x080fe20003f26270 */
[----:B------:R-:W-:Y:S01]  /*da10*/  VIADD R0, R6, 0x40 ;  /* 0x0000004006007836 */ /* 0x000fe20000000000 */
[----:B------:R-:W-:Y:S02]  /*da20*/  LEA.HI.X R5, R2, UR9, R3, 0x1, P3 ;  /* 0x0000000902057c11 */ /* 0x000fe400098f0c03 */
[----:B------:R0:W1:Y:S02]  /*da30*/  SHFL.IDX PT, R2, R4, RZ, 0x181f ;  /* 0x00181fff04027589 */ /* 0x00006400000e0000 */
[----:B------:R-:W-:Y:S02]  /*da40*/  ISETP.GE.AND P0, PT, R0, R11, PT ;  /* 0x0000000b0000720c */ /* 0x000fe40003f06270 */
[----:B------:R0:W2:Y:S01]  /*da50*/  SHFL.IDX PT, R0, R5, RZ, 0x181f ;  /* 0x00181fff05007589 */ /* 0x0000a200000e0000 */
[----:B------:R-:W-:Y:S10]  /*da60*/  @P2 BRA `(.L_x_182) ;  /* 0x0000000000242947 */ /* 0x000ff40003800000 */
[----:B------:R-:W-:Y:S02]  /*da70*/  ULDC UR4, c[0x0][0xac8] ;  /* 0x0002b20000047ab9 */ /* 0x000fe40000000800 */
[----:B------:R-:W-:Y:S02]  /*da80*/  ISETP.GE.AND P4, PT, R16, UR4, PT ;  /* 0x0000000410007c0c */ /* 0x000fe4000bf86270 */
[----:B------:R-:W-:-:S11]  /*da90*/  ISETP.GE.AND P5, PT, R17, UR4, PT ;  /* 0x0000000411007c0c */ /* 0x000fd6000bfa6270 */
[CC--:B-1----:R-:W-:Y:S02]  /*daa0*/  @!P4 LEA R8, P2, R16.reuse, R2.reuse, 0x1 ;  /* 0x000000021008c211 */ /* 0x0c2fe400078408ff */
[C---:B------:R-:W-:Y:S02]  /*dab0*/  @!P5 LEA R2, P3, R17.reuse, R2, 0x1 ;  /* 0x000000021102d211 */ /* 0x040fe400078608ff */
[-C--:B--2---:R-:W-:Y:S02]  /*dac0*/  @!P4 LEA.HI.X R9, R16, R0.reuse, R12, 0x1, P2 ;  /* 0x000000001009c211 */ /* 0x084fe400010f0c0c */
[----:B------:R-:W-:-:S03]  /*dad0*/  @!P5 LEA.HI.X R3, R17, R0, R10, 0x1, P3 ;  /* 0x000000001103d211 */ /* 0x000fc600018f0c0a */
[----:B------:R3:W-:Y:S04]  /*dae0*/  @!P4 ST.E.128 desc[UR50][R8.64], RZ ;  /* 0x000000ff0800c985 */ /* 0x0007e8000c101d32 */
[----:B------:R3:W-:Y:S02]  /*daf0*/  @!P5 ST.E.128 desc[UR50][R2.64], RZ ;  /* 0x000000ff0200d985 */ /* 0x0007e4000c101d32 */
.L_x_182:
[----:B------:R-:W-:Y:S05]  /*db00*/  BSYNC B1 ;  /* 0x0000000000017941 */ /* 0x000fea0003800000 */
.L_x_181:
[----:B--2---:R2:W4:Y:S01]  /*db10*/  SHFL.IDX PT, R0, R5, 0x1, 0x181f ;  /* 0x00381f0005007f89 */ /* 0x00452200000e0000 */
[----:B------:R-:W-:Y:S03]  /*db20*/  BSSY B1, `(.L_x_183) ;  /* 0x000000c000017945 */ /* 0x000fe60003800000 */
[----:B-1-3--:R2:W1:Y:S01]  /*db30*/  SHFL.IDX PT, R2, R4, 0x1, 0x181f ;  /* 0x00381f0004027f89 */ /* 0x00a46200000e0000 */
[----:B------:R-:W-:Y:S05]  /*db40*/  @P1 BRA `(.L_x_184) ;  /* 0x0000000000241947 */ /* 0x000fea0003800000 */
[----:B------:R-:W-:Y:S02]  /*db50*/  ULDC UR4, c[0x0][0xac8] ;  /* 0x0002b20000047ab9 */ /* 0x000fe40000000800 */
[----:B------:R-:W-:Y:S02]  /*db60*/  ISETP.GE.AND P3, PT, R16, UR4, PT ;  /* 0x0000000410007c0c */ /* 0x000fe4000bf66270 */
[----:B------:R-:W-:-:S11]  /*db70*/  ISETP.GE.AND P4, PT, R17, UR4, PT ;  /* 0x0000000411007c0c */ /* 0x000fd6000bf86270 */
[CC--:B-1----:R-:W-:Y:S02]  /*db80*/  @!P3 LEA R8, P1, R16.reuse, R2.reuse, 0x1 ;  /* 0x000000021008b211 */ /* 0x0c2fe400078208ff */
[C---:B------:R-:W-:Y:S02]  /*db90*/  @!P4 LEA R2, P2, R17.reuse, R2, 0x1 ;  /* 0x000000021102c211 */ /* 0x040fe400078408ff */
[-C--:B----4-:R-:W-:Y:S02]  /*dba0*/  @!P3 LEA.HI.X R9, R16, R0.reuse, R12, 0x1, P1 ;  /* 0x000000001009b211 */ /* 0x090fe400008f0c0c */
[----:B------:R-:W-:-:S03]  /*dbb0*/  @!P4 LEA.HI.X R3, R17, R0, R10, 0x1, P2 ;  /* 0x000000001103c211 */ /* 0x000fc600010f0c0a */
[----:B------:R3:W-:Y:S04]  /*dbc0*/  @!P3 ST.E.128 desc[UR50][R8.64], RZ ;  /* 0x000000ff0800b985 */ /* 0x0007e8000c101d32 */
[----:B------:R3:W-:Y:S02]  /*dbd0*/  @!P4 ST.E.128 desc[UR50][R2.64], RZ ;  /* 0x000000ff0200c985 */ /* 0x0007e4000c101d32 */
.L_x_184:
[----:B------:R-:W-:Y:S05]  /*dbe0*/  BSYNC B1 ;  /* 0x0000000000017941 */ /* 0x000fea0003800000 */
.L_x_183:
[----:B----4-:R4:W0:Y:S01]  /*dbf0*/  SHFL.IDX PT, R0, R5, 0x2, 0x181f ;  /* 0x00581f0005007f89 */ /* 0x01082200000e0000 */
        /* <DEDUP_REMOVED lines=8> */
[-C--:B0-----:R-:W-:Y:S02]  /*dc80*/  @!P2 LEA.HI.X R9, R16, R0.reuse, R12, 0x1, P0 ;  /* 0x000000001009a211 */ /* 0x081fe400000f0c0c */
[----:B------:R-:W-:-:S03]  /*dc90*/  @!P3 LEA.HI.X R3, R17, R0, R10, 0x1, P1 ;  /* 0x000000001103b211 */ /* 0x000fc600008f0c0a */
[----:B------:R3:W-:Y:S04]  /*dca0*/  @!P2 ST.E.128 desc[UR50][R8.64], RZ ;  /* 0x000000ff0800a985 */ /* 0x0007e8000c101d32 */
[----:B------:R3:W-:Y:S02]  /*dcb0*/  @!P3 ST.E.128 desc[UR50][R2.64], RZ ;  /* 0x000000ff0200b985 */ /* 0x0007e4000c101d32 */
.L_x_186:
[----:B------:R-:W-:Y:S05]  /*dcc0*/  BSYNC B1 ;  /* 0x0000000000017941 */ /* 0x000fea0003800000 */
.L_x_185:
[----:B0-----:R-:W-:Y:S01]  /*dcd0*/  VIADD R0, R6, 0x60 ;  /* 0x0000006006007836 */ /* 0x001fe20000000000 */
[----:B--2-4-:R-:W0:Y:S04]  /*dce0*/  SHFL.IDX PT, R5, R5, 0x3, 0x181f ;  /* 0x00781f0005057f89 */ /* 0x014e2800000e0000 */
[----:B------:R-:W-:Y:S01]  /*dcf0*/  ISETP.GE.AND P0, PT, R0, R11, PT ;  /* 0x0000000b0000720c */ /* 0x000fe20003f06270 */
[----:B-1-3--:R1:W2:-:S12]  /*dd00*/  SHFL.IDX PT, R2, R4, 0x3, 0x181f ;  /* 0x00781f0004027f89 */ /* 0x00a29800000e0000 */
[----:B-1----:R-:W-:Y:S05]  /*dd10*/  @P0 BRA `(.L_x_175) ;  /* 0x0000000000240947 */ /* 0x002fea0003800000 */
[----:B------:R-:W-:Y:S02]  /*dd20*/  ULDC UR4, c[0x0][0xac8] ;  /* 0x0002b20000047ab9 */ /* 0x000fe40000000800 */
[----:B------:R-:W-:Y:S02]  /*dd30*/  ISETP.GE.AND P2, PT, R16, UR4, PT ;  /* 0x0000000410007c0c */ /* 0x000fe4000bf46270 */
[----:B------:R-:W-:-:S11]  /*dd40*/  ISETP.GE.AND P3, PT, R17, UR4, PT ;  /* 0x0000000411007c0c */ /* 0x000fd6000bf66270 */
[CC--:B--2---:R-:W-:Y:S02]  /*dd50*/  @!P2 LEA R6, P0, R16.reuse, R2.reuse, 0x1 ;  /* 0x000000021006a211 */ /* 0x0c4fe400078008ff */
[C---:B------:R-:W-:Y:S02]  /*dd60*/  @!P3 LEA R2, P1, R17.reuse, R2, 0x1 ;  /* 0x000000021102b211 */ /* 0x040fe400078208ff */
[-C--:B0-----:R-:W-:Y:S02]  /*dd70*/  @!P2 LEA.HI.X R7, R16, R5.reuse, R12, 0x1, P0 ;  /* 0x000000051007a211 */ /* 0x081fe400000f0c0c */
[----:B------:R-:W-:-:S03]  /*dd80*/  @!P3 LEA.HI.X R3, R17, R5, R10, 0x1, P1 ;  /* 0x000000051103b211 */ /* 0x000fc600008f0c0a */
[----:B------:R0:W-:Y:S04]  /*dd90*/  @!P2 ST.E.128 desc[UR50][R6.64], RZ ;  /* 0x000000ff0600a985 */ /* 0x0001e8000c101d32 */
[----:B------:R0:W-:Y:S02]  /*dda0*/  @!P3 ST.E.128 desc[UR50][R2.64], RZ ;  /* 0x000000ff0200b985 */ /* 0x0001e4000c101d32 */
.L_x_175:
[----:B------:R-:W-:Y:S05]  /*ddb0*/  BSYNC B0 ;  /* 0x0000000000007941 */ /* 0x000fea0003800000 */
.L_x_165:
[----:B------:R-:W-:Y:S02]  /*ddc0*/  ULDC UR4, c[0x0][0xc3c] ;  /* 0x00030f0000047ab9 */ /* 0x000fe40000000800 */
[----:B------:R-:W-:-:S13]  /*ddd0*/  ISETP.GE.AND P0, PT, R35, UR4, PT ;  /* 0x0000000423007c0c */ /* 0x000fda000bf06270 */
[----:B------:R-:W-:Y:S05]  /*dde0*/  @!P0 BRA `(.L_x_187) ;  /* 0xffffff3000a08947 */ /* 0x000fea000383ffff */
[----:B------:R-:W-:Y:S05]  /*ddf0*/  EXIT ;  /* 0x000000000000794d */ /* 0x000fea0003800000 */
.L_x_138:
[----:B------:R-:W-:-:S08]  /*de00*/  NOP ;  /* 0x0000000000007918 */ /* 0x000fd00000000000 */
[----:B------:R-:W0:-:S00]  /*de10*/  USETMAXREG.DEALLOC.CTAPOOL 0x18 ;  /* 0x00000018000079c8 */ /* 0x000e0000080e0500 */
[----:B0-----:R-:W2:Y:S01]  /*de20*/  LDL.LU R2, [R1+0xc] ;  /* 0x00000c0001027983 */ /* 0x001ea20000300800 */
[----:B------:R-:W-:Y:S01]  /*de30*/  LOP3.LUT R0, R0, 0x3, RZ, 0xc0, !PT ;  /* 0x0000000300007812 */ /* 0x000fe200078ec0ff */
[----:B------:R-:W-:-:S05]  /*de40*/  IMAD.MOV.U32 R6, RZ, RZ, RZ ;  /* 0x000000ffff067224 */ /* 0x000fca00078e00ff */
[----:B------:R-:W0:Y:S02]  /*de50*/  SHFL.IDX PT, R0, R0, RZ, 0x1f ;  /* 0x00001fff00007589 */ /* 0x000e2400000e0000 */
[----:B0-----:R-:W-:Y:S02]  /*de60*/  ISETP.NE.AND P0, PT, R0, RZ, PT ;  /* 0x000000ff0000720c */ /* 0x001fe40003f05270 */
[----:B--2---:R-:W-:-:S11]  /*de70*/  LOP3.LUT R2, R2, 0xfffffffd, RZ, 0xc0, !PT ;  /* 0xfffffffd02027812 */ /* 0x004fd600078ec0ff */
[----:B------:R-:W-:-:S05]  /*de80*/  @P0 LOP3.LUT R2, R2, 0x2, RZ, 0xfc, !PT ;  /* 0x0000000202020812 */ /* 0x000fca00078efcff */
[----:B------:R0:W-:Y:S01]  /*de90*/  STL [R1+0xc], R2 ;  /* 0x00000c0201007387 */ /* 0x0001e20000100800 */
[----:B------:R-:W-:Y:S05]  /*dea0*/  @!P0 BRA `(.L_x_188) ;  /* 0x00000000002c8947 */ /* 0x000fea0003800000 */
[----:B------:R-:W1:Y:S08]  /*deb0*/  S2UR UR5, SR_CgaCtaId ;  /* 0x00000000000579c3 */ /* 0x000e700000008800 */
[----:B------:R-:W-:Y:S06]  /*dec0*/  BAR.SYNC.DEFER_BLOCKING 0x5, 0x180 ;  /* 0x0146000000007b1d */ /* 0x000fec0000010000 */
[----:B------:R-:W-:-:S02]  /*ded0*/  UMOV UR4, 0x400 ;  /* 0x0000040000047882 */ /* 0x000fc40000000000 */
[----:B-1----:R-:W-:-:S09]  /*dee0*/  ULEA UR4, UR5, UR4, 0x18 ;  /* 0x0000000405047291 */ /* 0x002fd2000f8ec03f */
[----:B------:R-:W1:Y:S04]  /*def0*/  LDS.128 R4, [UR4+0x2e8d0] ;  /* 0x02e8d004ff047984 */ /* 0x000e680008000c00 */
[----:B-1----:R1:W-:Y:S01]  /*df00*/  STL.64 [R1+0x10], R4 ;  /* 0x0000100401007387 */ /* 0x0023e20000100a00 */
[----:B------:R-:W-:-:S03]  /*df10*/  IMAD.MOV.U32 R0, RZ, RZ, R7 ;  /* 0x000000ffff007224 */ /* 0x000fc600078e0007 */
[----:B------:R1:W-:Y:S02]  /*df20*/  STL [R1+0x18], R6 ;  /* 0x0000180601007387 */ /* 0x0003e40000100800 */
[----:B------:R-:W-:Y:S01]  /*df30*/  R2UR UR43, R0 ;  /* 0x00000000002b72ca */ /* 0x000fe200000e0000 */
[----:B------:R-:W-:Y:S06]  /*df40*/  BAR.ARV 0x4, 0x180 ;  /* 0x0106000000007b1d */ /* 0x000fec0000002000 */
[----:B------:R-:W-:Y:S08]  /*df50*/  BRA `(.L_x_189) ;  /* 0x0000000800b07947 */ /* 0x000ff00003800000 */
.L_x_188:
[----:B------:R-:W1:Y:S01]  /*df60*/  S2R R0, SR_TID.X ;  /* 0x0000000000007919 */ /* 0x000e620000002100 */
[----:B------:R-:W-:Y:S01]  /*df70*/  ULDC UR4, c[0x0][0xc3c] ;  /* 0x00030f0000047ab9 */ /* 0x000fe20000000800 */
[----:B-1----:R-:W-:-:S04]  /*df80*/  LOP3.LUT R0, R0, 0x1f, RZ, 0xc0, !PT ;  /* 0x0000001f00007812 */ /* 0x002fc800078ec0ff */
[----:B------:R-:W-:-:S04]  /*df90*/  ISETP.NE.AND P0, PT, R0, 0x1f, PT ;  /* 0x0000001f0000780c */ /* 0x000fc80003f05270 */
[----:B------:R-:W-:-:S13]  /*dfa0*/  ISETP.GE.OR P1, PT, R0, UR4, !P0 ;  /* 0x0000000400007c0c */ /* 0x000fda000c726670 */
[----:B0-----:R-:W0:Y:S08]  /*dfb0*/  @!P1 LDC.64 R2, c[0x0][0xc80] ;  /* 0x00032000ff029b82 */ /* 0x001e300000000a00 */
[----:B------:R-:W1:Y:S01]  /*dfc0*/  @!P1 LDC.64 R4, c[0x0][0xc78] ;  /* 0x00031e00ff049b82 */ /* 0x000e620000000a00 */
[----:B0-----:R-:W-:-:S05]  /*dfd0*/  @!P1 IMAD.WIDE.U32 R2, R0, 0x4, R2 ;  /* 0x0000000400029825 */ /* 0x001fca00078e0002 */
[----:B------:R1:W2:Y:S02]  /*dfe0*/  @!P1 LDG.E R6, desc[UR50][R2.64] ;  /* 0x0000003202069981 */ /* 0x0002a4000c1e1900 */
[----:B-1----:R-:W-:-:S04]  /*dff0*/  @!P1 IMAD.WIDE.U32 R2, R0, 0x4, R4 ;  /* 0x0000000400029825 */ /* 0x002fc800078e0004 */
[----:B------:R-:W-:-:S06]  /*e000*/  IMAD.MOV.U32 R5, RZ, RZ, RZ ;  /* 0x000000ffff057224 */ /* 0x000fcc00078e00ff */
[----:B------:R-:W2:Y:S01]  /*e010*/  @!P1 LDG.E R5, desc[UR50][R2.64] ;  /* 0x0000003202059981 */ /* 0x000ea2000c1e1900 */
[C---:B------:R-:W-:Y:S01]  /*e020*/  ISETP.NE.AND P1, PT, R0.reuse, RZ, PT ;  /* 0x000000ff0000720c */ /* 0x040fe20003f25270 */
[----:B------:R-:W-:Y:S01]  /*e030*/  UMOV UR43, URZ ;  /* 0x0000003f002b7c82 */ /* 0x000fe20008000000 */
[C---:B------:R-:W-:Y:S02]  /*e040*/  ISETP.GE.U32.AND P2, PT, R0.reuse, 0x2, PT ;  /* 0x000000020000780c */ /* 0x040fe40003f46070 */
[C---:B------:R-:W-:Y:S02]  /*e050*/  ISETP.GE.U32.AND P3, PT, R0.reuse, 0x4, PT ;  /* 0x000000040000780c */ /* 0x040fe40003f66070 */
[C---:B------:R-:W-:Y:S02]  /*e060*/  ISETP.GE.U32.AND P4, PT, R0.reuse, 0x8, PT ;  /* 0x000000080000780c */ /* 0x040fe40003f86070 */
[----:B------:R-:W-:Y:S01]  /*e070*/  ISETP.GE.U32.AND P5, PT, R0, 0x10, PT ;  /* 0x000000100000780c */ /* 0x000fe20003fa6070 */
[----:B--2---:R-:W-:-:S05]  /*e080*/  IMAD R4, R6, R5, RZ ;  /* 0x0000000506047224 */ /* 0x004fca00078e02ff */
[----:B------:R-:W0:Y:S02]  /*e090*/  SHFL.UP PT, R7, R4, 0x1, RZ ;  /* 0x0420000004077989 */ /* 0x000e2400000e00ff */
[----:B0-----:R-:W-:-:S05]  /*e0a0*/  SEL R7, R7, RZ, P1 ;  /* 0x000000ff07077207 */ /* 0x001fca0000800000 */
[----:B------:R-:W-:-:S05]  /*e0b0*/  IMAD.IADD R7, R4, 0x1, R7 ;  /* 0x0000000104077824 */ /* 0x000fca00078e0207 */
[----:B------:R-:W0:Y:S02]  /*e0c0*/  SHFL.UP PT, R8, R7, 0x2, RZ ;  /* 0x0440000007087989 */ /* 0x000e2400000e00ff */
[----:B0-----:R-:W-:-:S05]  /*e0d0*/  SEL R8, R8, RZ, P2 ;  /* 0x000000ff08087207 */ /* 0x001fca0001000000 */
[----:B------:R-:W-:Y:S02]  /*e0e0*/  IMAD.IADD R8, R7, 0x1, R8 ;  /* 0x0000000107087824 */ /* 0x000fe400078e0208 */
[----:B------:R-:W0:Y:S03]  /*e0f0*/  S2R R7, SR_CTAID.X ;  /* 0x0000000000077919 */ /* 0x000e260000002500 */
[----:B------:R-:W1:Y:S02]  /*e100*/  SHFL.UP PT, R9, R8, 0x4, RZ ;  /* 0x0480000008097989 */ /* 0x000e6400000e00ff */
[----:B-1----:R-:W-:-:S05]  /*e110*/  SEL R9, R9, RZ, P3 ;  /* 0x000000ff09097207 */ /* 0x002fca0001800000 */
[----:B------:R-:W-:-:S05]  /*e120*/  IMAD.IADD R3, R8, 0x1, R9 ;  /* 0x0000000108037824 */ /* 0x000fca00078e0209 */
[----:B------:R-:W1:Y:S02]  /*e130*/  SHFL.UP PT, R2, R3, 0x8, RZ ;  /* 0x0500000003027989 */ /* 0x000e6400000e00ff */
[----:B-1----:R-:W-:-:S05]  /*e140*/  SEL R2, R2, RZ, P4 ;  /* 0x000000ff02027207 */ /* 0x002fca0002000000 */
[----:B------:R-:W-:-:S05]  /*e150*/  IMAD.IADD R4, R3, 0x1, R2 ;  /* 0x0000000103047824 */ /* 0x000fca00078e0202 */
[----:B------:R-:W1:Y:S02]  /*e160*/  SHFL.UP PT, R2, R4, 0x10, RZ ;  /* 0x0600000004027989 */ /* 0x000e6400000e00ff */
[----:B-1----:R-:W-:Y:S02]  /*e170*/  SEL R9, R2, RZ, P5 ;  /* 0x000000ff02097207 */ /* 0x002fe40002800000 */
[----:B------:R-:W1:Y:S03]  /*e180*/  LDC R2, c[0x0][0xc38] ;  /* 0x00030e00ff027b82 */ /* 0x000e660000000800 */
[----:B------:R-:W-:-:S05]  /*e190*/  IMAD.IADD R9, R4, 0x1, R9 ;  /* 0x0000000104097824 */ /* 0x000fca00078e0209 */
[----:B------:R-:W1:Y:S02]  /*e1a0*/  SHFL.IDX PT, R11, R9, 0x1f, 0x1f ;  /* 0x03e01f00090b7f89 */ /* 0x000e6400000e0000 */
[----:B-1----:R-:W-:-:S04]  /*e1b0*/  IMAD R8, R11, R2, RZ ;  /* 0x000000020b087224 */ /* 0x002fc800078e02ff */
[----:B------:R-:W-:Y:S01]  /*e1c0*/  IMAD.MOV.U32 R11, RZ, RZ, R8 ;  /* 0x000000ffff0b7224 */ /* 0x000fe200078e0008 */
[----:B0-----:R-:W-:-:S13]  /*e1d0*/  ISETP.GT.AND P6, PT, R8, R7, PT ;  /* 0x000000070800720c */ /* 0x001fda0003fc4270 */
[----:B------:R-:W-:Y:S05]  /*e1e0*/  @P6 BRA `(.L_x_190) ;  /* 0x0000000000a46947 */ /* 0x000fea0003800000 */
[----:B------:R-:W-:Y:S01]  /*e1f0*/  IMAD.MOV.U32 R8, RZ, RZ, R11 ;  /* 0x000000ffff087224 */ /* 0x000fe200078e000b */
[----:B------:R-:W-:Y:S01]  /*e200*/  UMOV UR43, URZ ;  /* 0x0000003f002b7c82 */ /* 0x000fe20008000000 */
[----:B------:R-:W-:-:S05]  /*e210*/  ULDC UR5, c[0x0][0xc3c] ;  /* 0x00030f0000057ab9 */ /* 0x000fca0000000800 */
.L_x_192:
[----:B------:R-:W-:-:S03]  /*e220*/  UIADD3 UR4, UR43, 0x1f, URZ ;  /* 0x0000001f2b047890 */ /* 0x000fc6000fffe03f */
[----:B------:R-:W-:Y:S01]  /*e230*/  ULDC UR43, c[0x0][0xc3c] ;  /* 0x00030f00002b7ab9 */ /* 0x000fe20000000800 */
[----:B------:R-:W-:-:S06]  /*e240*/  UISETP.GE.AND UP0, UPT, UR4, UR5, UPT ;  /* 0x000000050400728c */ /* 0x000fcc000bf06270 */
[----:B------:R-:W-:-:S13]  /*e250*/  PLOP3.LUT P6, PT, PT, PT, UP0, 0x40, 0x0 ;  /* 0x000000000000781c */ /* 0x000fda0003fce808 */
[----:B------:R-:W-:Y:S05]  /*e260*/  @!P6 BRA `(.L_x_191) ;  /* 0x0000000400b4e947 */ /* 0x000fea0003800000 */
[----:B------:R-:W-:Y:S01]  /*e270*/  UMOV UR43, UR4 ;  /* 0x00000004002b7c82 */ /* 0x000fe20008000000 */
[----:B------:R-:W-:Y:S02]  /*e280*/  IMAD.MOV.U32 R6, RZ, RZ, RZ ;  /* 0x000000ffff067224 */ /* 0x000fe400078e00ff */
[----:B------:R-:W-:-:S05]  /*e290*/  VIADD R9, R0, UR43 ;  /* 0x0000002b00097c36 */ /* 0x000fca0008000000 */
[----:B------:R-:W-:-:S13]  /*e2a0*/  ISETP.GE.OR P6, PT, R9, UR5, !P0 ;  /* 0x0000000509007c0c */ /* 0x000fda000c7c6670 */
[----:B------:R-:W0:Y:S08]  /*e2b0*/  @!P6 LDC.64 R2, c[0x0][0xc80] ;  /* 0x00032000ff02eb82 */ /* 0x000e300000000a00 */
[----:B------:R-:W1:Y:S01]  /*e2c0*/  @!P6 LDC.64 R4, c[0x0][0xc78] ;  /* 0x00031e00ff04eb82 */ /* 0x000e620000000a00 */
[----:B0-----:R-:W-:-:S05]  /*e2d0*/  @!P6 IMAD.WIDE R2, R9, 0x4, R2 ;  /* 0x000000040902e825 */ /* 0x001fca00078e0202 */
[----:B------:R1:W2:Y:S02]  /*e2e0*/  @!P6 LDG.E R6, desc[UR50][R2.64] ;  /* 0x000000320206e981 */ /* 0x0002a4000c1e1900 */
[----:B-1----:R-:W-:-:S04]  /*e2f0*/  @!P6 IMAD.WIDE R2, R9, 0x4, R4 ;  /* 0x000000040902e825 */ /* 0x002fc800078e0204 */
[----:B------:R-:W-:-:S06]  /*e300*/  IMAD.MOV.U32 R5, RZ, RZ, RZ ;  /* 0x000000ffff057224 */ /* 0x000fcc00078e00ff */
[----:B------:R-:W2:Y:S02]  /*e310*/  @!P6 LDG.E R5, desc[UR50][R2.64] ;  /* 0x000000320205e981 */ /* 0x000ea4000c1e1900 */
[----:B--2---:R-:W-:-:S05]  /*e320*/  IMAD R11, R6, R5, RZ ;  /* 0x00000005060b7224 */ /* 0x004fca00078e02ff */
[----:B------:R-:W0:Y:S02]  /*e330*/  SHFL.UP PT, R4, R11, 0x1, RZ ;  /* 0x042000000b047989 */ /* 0x000e2400000e00ff */
[----:B0-----:R-:W-:-:S05]  /*e340*/  SEL R4, R4, RZ, P1 ;  /* 0x000000ff04047207 */ /* 0x001fca0000800000 */
[----:B------:R-:W-:-:S05]  /*e350*/  IMAD.IADD R4, R11, 0x1, R4 ;  /* 0x000000010b047824 */ /* 0x000fca00078e0204 */
        /* <DEDUP_REMOVED lines=11> */
[----:B------:R-:W-:Y:S02]  /*e410*/  IMAD.IADD R9, R3, 0x1, R2 ;  /* 0x0000000103097824 */ /* 0x000fe400078e0202 */
[----:B------:R-:W0:Y:S03]  /*e420*/  LDC R2, c[0x0][0xc38] ;  /* 0x00030e00ff027b82 */ /* 0x000e260000000800 */
[----:B------:R-:W0:Y:S02]  /*e430*/  SHFL.IDX PT, R11, R9, 0x1f, 0x1f ;  /* 0x03e01f00090b7f89 */ /* 0x000e2400000e0000 */
[----:B0-----:R-:W-:-:S04]  /*e440*/  IMAD R11, R11, R2, RZ ;  /* 0x000000020b0b7224 */ /* 0x001fc800078e02ff */
[----:B------:R-:W-:-:S05]  /*e450*/  IMAD.IADD R8, R11, 0x1, R8 ;  /* 0x000000010b087824 */ /* 0x000fca00078e0208 */
[----:B------:R-:W-:-:S13]  /*e460*/  ISETP.GT.AND P6, PT, R8, R7, PT ;  /* 0x000000070800720c */ /* 0x000fda0003fc4270 */
[----:B------:R-:W-:Y:S05]  /*e470*/  @!P6 BRA `(.L_x_192) ;  /* 0xfffffffc0068e947 */ /* 0x000fea000383ffff */
.L_x_190:
[----:B------:R-:W-:Y:S02]  /*e480*/  IMAD.IADD R11, R8, 0x1, -R11 ;  /* 0x00000001080b7824 */ /* 0x000fe400078e0a0b */
[----:B------:R-:W-:Y:S02]  /*e490*/  IMAD.MOV.U32 R8, RZ, RZ, RZ ;  /* 0x000000ffff087224 */ /* 0x000fe400078e00ff */
[----:B------:R-:W-:-:S05]  /*e4a0*/  IMAD R4, R9, R2, R11 ;  /* 0x0000000209047224 */ /* 0x000fca00078e020b */
[----:B------:R-:W-:-:S13]  /*e4b0*/  ISETP.GT.AND P0, PT, R4, R7, PT ;  /* 0x000000070400720c */ /* 0x000fda0003f04270 */
[----:B------:R-:W-:Y:S02]  /*e4c0*/  VOTEU.ANY UR5, UPT, !P0 ;  /* 0x0000000000057886 */ /* 0x000fe400040e0100 */
[----:B------:R-:W-:Y:S02]  /*e4d0*/  UPOPC UR4, UR5 ;  /* 0x00000005000472bf */ /* 0x000fe40008000000 */
[----:B------:R-:W-:-:S04]  /*e4e0*/  ISETP.NE.AND P0, PT, RZ, UR5, PT ;  /* 0x00000005ff007c0c */ /* 0x000fc8000bf05270 */
[----:B------:R-:W-:Y:S02]  /*e4f0*/  IMAD.U32 R13, RZ, RZ, UR4 ;  /* 0x00000004ff0d7e24 */ /* 0x000fe4000f8e00ff */
[----:B------:R-:W-:-:S03]  /*e500*/  IMAD.U32 R12, RZ, RZ, UR4 ;  /* 0x00000004ff0c7e24 */ /* 0x000fc6000f8e00ff */
[----:B------:R-:W0:Y:S04]  /*e510*/  SHFL.IDX PT, R6, R6, R13, 0x1f ;  /* 0x00001f0d06067589 */ /* 0x000e2800000e0000 */
[----:B------:R1:W2:Y:S01]  /*e520*/  SHFL.IDX PT, R5, R5, R12, 0x1f ;  /* 0x00001f0c05057589 */ /* 0x0002a200000e0000 */
[----:B0-----:R-:W-:-:S04]  /*e530*/  IABS R4, R6 ;  /* 0x0000000600047213 */ /* 0x001fc80000000000 */
[----:B------:R-:W0:Y:S08]  /*e540*/  I2F.RP R10, R4 ;  /* 0x00000004000a7306 */ /* 0x000e300000209400 */
[----:B0-----:R-:W0:Y:S02]  /*e550*/  MUFU.RCP R10, R10 ;  /* 0x0000000a000a7308 */ /* 0x001e240000001000 */
[----:B0-----:R-:W-:-:S06]  /*e560*/  VIADD R3, R10, 0xffffffe ;  /* 0x0ffffffe0a037836 */ /* 0x001fcc0000000000 */
[----:B------:R-:W0:Y:S01]  /*e570*/  F2I.FTZ.U32.TRUNC.NTZ R3, R3 ;  /* 0x0000000300037305 */ /* 0x000e22000021f000 */
[----:B-12---:R-:W-:Y:S05]  /*e580*/  @!P0 BRA `(.L_x_193) ;  /* 0x00000000000c8947 */ /* 0x006fea0003800000 */
[----:B------:R-:W-:-:S06]  /*e590*/  UIADD3 UR5, UR4, -0x1, URZ ;  /* 0xffffffff04057890 */ /* 0x000fcc000fffe03f */
[----:B------:R-:W-:-:S06]  /*e5a0*/  IMAD.U32 R8, RZ, RZ, UR5 ;  /* 0x00000005ff087e24 */ /* 0x000fcc000f8e00ff */
[----:B------:R1:W2:Y:S02]  /*e5b0*/  SHFL.IDX PT, R8, R9, R8, 0x1f ;  /* 0x00001f0809087589 */ /* 0x0002a400000e0000 */
.L_x_193:
[----:B--2---:R-:W-:Y:S01]  /*e5c0*/  IMAD R11, R8, R2, R11 ;  /* 0x00000002080b7224 */ /* 0x004fe200078e020b */
[----:B------:R-:W-:Y:S01]  /*e5d0*/  IABS R8, R5 ;  /* 0x0000000500087213 */ /* 0x000fe20000000000 */
[----:B01----:R-:W-:Y:S01]  /*e5e0*/  IMAD.MOV R9, RZ, RZ, -R3 ;  /* 0x000000ffff097224 */ /* 0x003fe200078e0a03 */
[----:B------:R-:W-:Y:S01]  /*e5f0*/  UIADD3 UR43, UR4, UR43, URZ ;  /* 0x0000002b042b7290 */ /* 0x000fe2000fffe03f */
[----:B------:R-:W-:Y:S01]  /*e600*/  IMAD.MOV.U32 R2, RZ, RZ, RZ ;  /* 0x000000ffff027224 */ /* 0x000fe200078e00ff */
[----:B------:R-:W0:Y:S01]  /*e610*/  I2F.RP R10, R8 ;  /* 0x00000008000a7306 */ /* 0x000e220000209400 */
[----:B------:R-:W-:Y:S01]  /*e620*/  IMAD R9, R9, R4, RZ ;  /* 0x0000000409097224 */ /* 0x000fe200078e02ff */
[----:B------:R1:W-:Y:S01]  /*e630*/  STL [R1+0x10], R11 ;  /* 0x0000100b01007387 */ /* 0x0003e20000100800 */
[----:B------:R-:W-:Y:S02]  /*e640*/  IMAD.IADD R7, R7, 0x1, -R11 ;  /* 0x0000000107077824 */ /* 0x000fe400078e0a0b */
[----:B------:R-:W-:Y:S01]  /*e650*/  IMAD.HI.U32 R2, R3, R9, R2 ;  /* 0x0000000903027227 */ /* 0x000fe200078e0002 */
[----:B------:R-:W-:-:S05]  /*e660*/  IABS R3, R6 ;  /* 0x0000000600037213 */ /* 0x000fca0000000000 */
[----:B------:R-:W-:Y:S01]  /*e670*/  IMAD.MOV R12, RZ, RZ, -R3 ;  /* 0x000000ffff0c7224 */ /* 0x000fe200078e0a03 */
[----:B-1----:R-:W-:Y:S01]  /*e680*/  IABS R11, R7 ;  /* 0x00000007000b7213 */ /* 0x002fe20000000000 */
[----:B0-----:R-:W0:Y:S04]  /*e690*/  MUFU.RCP R10, R10 ;  /* 0x0000000a000a7308 */ /* 0x001e280000001000 */
[----:B------:R-:W-:-:S04]  /*e6a0*/  IMAD.HI.U32 R9, R2, R11, RZ ;  /* 0x0000000b02097227 */ /* 0x000fc800078e00ff */
[----:B------:R-:W-:Y:S02]  /*e6b0*/  IMAD R11, R9, R12, R11 ;  /* 0x0000000c090b7224 */ /* 0x000fe400078e020b */
[----:B------:R-:W-:-:S03]  /*e6c0*/  IMAD.MOV.U32 R2, RZ, RZ, RZ ;  /* 0x000000ffff027224 */ /* 0x000fc600078e00ff */
[----:B------:R-:W-:Y:S01]  /*e6d0*/  ISETP.GT.U32.AND P1, PT, R4, R11, PT ;  /* 0x0000000b0400720c */ /* 0x000fe20003f24070 */
[----:B0-----:R-:W-:-:S06]  /*e6e0*/  VIADD R3, R10, 0xffffffe ;  /* 0x0ffffffe0a037836 */ /* 0x001fcc0000000000 */
[----:B------:R-:W0:Y:S06]  /*e6f0*/  F2I.FTZ.U32.TRUNC.NTZ R3, R3 ;  /* 0x0000000300037305 */ /* 0x000e2c000021f000 */
[----:B------:R-:W-:Y:S02]  /*e700*/  @!P1 IMAD.IADD R11, R11, 0x1, -R4 ;  /* 0x000000010b0b9824 */ /* 0x000fe400078e0a04 */
[----:B------:R-:W-:Y:S01]  /*e710*/  @!P1 VIADD R9, R9, 0x1 ;  /* 0x0000000109099836 */ /* 0x000fe20000000000 */
[----:B------:R-:W-:Y:S02]  /*e720*/  ISETP.NE.AND P1, PT, R6, RZ, PT ;  /* 0x000000ff0600720c */ /* 0x000fe40003f25270 */
[----:B------:R-:W-:Y:S01]  /*e730*/  ISETP.GE.U32.AND P0, PT, R11, R4, PT ;  /* 0x000000040b00720c */ /* 0x000fe20003f06070 */
[----:B0-----:R-:W-:-:S04]  /*e740*/  IMAD.MOV R11, RZ, RZ, -R3 ;  /* 0x000000ffff0b7224 */ /* 0x001fc800078e0a03 */
[----:B------:R-:W-:-:S08]  /*e750*/  IMAD R11, R11, R8, RZ ;  /* 0x000000080b0b7224 */ /* 0x000fd000078e02ff */
[----:B------:R-:W-:Y:S02]  /*e760*/  @P0 VIADD R9, R9, 0x1 ;  /* 0x0000000109090836 */ /* 0x000fe40000000000 */
[----:B------:R-:W-:Y:S01]  /*e770*/  IMAD.HI.U32 R4, R3, R11, R2 ;  /* 0x0000000b03047227 */ /* 0x000fe200078e0002 */
[----:B------:R-:W-:-:S04]  /*e780*/  LOP3.LUT R2, R7, R6, RZ, 0x3c, !PT ;  /* 0x0000000607027212 */ /* 0x000fc800078e3cff */
[----:B------:R-:W-:Y:S02]  /*e790*/  ISETP.GE.AND P2, PT, R2, RZ, PT ;  /* 0x000000ff0200720c */ /* 0x000fe40003f46270 */
[----:B------:R-:W-:-:S05]  /*e7a0*/  IABS R2, R5 ;  /* 0x0000000500027213 */ /* 0x000fca0000000000 */
[----:B------:R-:W-:-:S06]  /*e7b0*/  IMAD.MOV R2, RZ, RZ, -R2 ;  /* 0x000000ffff027224 */ /* 0x000fcc00078e0a02 */
[----:B------:R-:W-:Y:S01]  /*e7c0*/  @!P2 IMAD.MOV R9, RZ, RZ, -R9 ;  /* 0x000000ffff09a224 */ /* 0x000fe200078e0a09 */
[----:B------:R-:W-:-:S04]  /*e7d0*/  @!P1 LOP3.LUT R9, RZ, R6, RZ, 0x33, !PT ;  /* 0x00000006ff099212 */ /* 0x000fc800078e33ff */
[-C--:B------:R-:W-:Y:S01]  /*e7e0*/  IABS R3, R9.reuse ;  /* 0x0000000900037213 */ /* 0x080fe20000000000 */
[----:B------:R-:W-:-:S04]  /*e7f0*/  IMAD R6, R6, R9, RZ ;  /* 0x0000000906067224 */ /* 0x000fc800078e02ff */
[----:B------:R-:W-:-:S04]  /*e800*/  IMAD.HI.U32 R4, R4, R3, RZ ;  /* 0x0000000304047227 */ /* 0x000fc800078e00ff */
[----:B------:R-:W-:Y:S01]  /*e810*/  IMAD R3, R4, R2, R3 ;  /* 0x0000000204037224 */ /* 0x000fe200078e0203 */
[----:B------:R-:W-:-:S04]  /*e820*/  LOP3.LUT R2, R9, R5, RZ, 0x3c, !PT ;  /* 0x0000000509027212 */ /* 0x000fc800078e3cff */
[----:B------:R-:W-:Y:S02]  /*e830*/  ISETP.GT.U32.AND P1, PT, R8, R3, PT ;  /* 0x000000030800720c */ /* 0x000fe40003f24070 */
[----:B------:R-:W-:-:S11]  /*e840*/  ISETP.GE.AND P2, PT, R2, RZ, PT ;  /* 0x000000ff0200720c */ /* 0x000fd60003f46270 */
[----:B------:R-:W-:Y:S02]  /*e850*/  @!P1 IMAD.IADD R3, R3, 0x1, -R8 ;  /* 0x0000000103039824 */ /* 0x000fe400078e0a08 */
[----:B------:R-:W-:Y:S01]  /*e860*/  @!P1 VIADD R4, R4, 0x1 ;  /* 0x0000000104049836 */ /* 0x000fe20000000000 */
[----:B------:R-:W-:Y:S02]  /*e870*/  ISETP.NE.AND P1, PT, R5, RZ, PT ;  /* 0x000000ff0500720c */ /* 0x000fe40003f25270 */
[----:B------:R-:W-:Y:S01]  /*e880*/  ISETP.GE.U32.AND P0, PT, R3, R8, PT ;  /* 0x000000080300720c */ /* 0x000fe20003f06070 */
[----:B------:R-:W-:-:S12]  /*e890*/  IMAD.IADD R3, R7, 0x1, -R6 ;  /* 0x0000000107037824 */ /* 0x000fd800078e0a06 */
[----:B------:R-:W-:-:S04]  /*e8a0*/  @P0 VIADD R4, R4, 0x1 ;  /* 0x0000000104040836 */ /* 0x000fc80000000000 */
[----:B------:R-:W-:Y:S01]  /*e8b0*/  @!P2 IMAD.MOV R4, RZ, RZ, -R4 ;  /* 0x000000ffff04a224 */ /* 0x000fe200078e0a04 */
[----:B------:R-:W-:-:S05]  /*e8c0*/  @!P1 LOP3.LUT R4, RZ, R5, RZ, 0x33, !PT ;  /* 0x00000005ff049212 */ /* 0x000fca00078e33ff */
[--C-:B------:R-:W-:Y:S02]  /*e8d0*/  IMAD.MOV R2, RZ, RZ, -R4.reuse ;  /* 0x000000ffff027224 */ /* 0x100fe400078e0a04 */
[C---:B------:R-:W-:Y:S02]  /*e8e0*/  IMAD R4, R5.reuse, 0x1000000, R4 ;  /* 0x0100000005047824 */ /* 0x040fe400078e0204 */
[----:B------:R-:W-:-:S04]  /*e8f0*/  IMAD R9, R5, R2, R9 ;  /* 0x0000000205097224 */ /* 0x000fc800078e0209 */
[----:B------:R-:W-:-:S05]  /*e900*/  IMAD R2, R9, 0x10000, R4 ;  /* 0x0001000009027824 */ /* 0x000fca00078e0204 */
[----:B------:R0:W-:Y:S04]  /*e910*/  STL [R1+0x18], R2 ;  /* 0x0000180201007387 */ /* 0x0001e80000100800 */
[----:B------:R0:W-:Y:S01]  /*e920*/  STL [R1+0x14], R3 ;  /* 0x0000140301007387 */ /* 0x0001e20000100800 */
[----:B------:R-:W-:Y:S05]  /*e930*/  BRA `(.L_x_194) ;  /* 0x00000000000c7947 */ /* 0x000fea0003800000 */
.L_x_191:
[----:B------:R1:W-:Y:S04]  /*e940*/  STL [R1+0x10], R7 ;  /* 0x0000100701007387 */ /* 0x0003e80000100800 */
[----:B------:R1:W-:Y:S04]  /*e950*/  STL [R1+0x14], RZ ;  /* 0x000014ff01007387 */ /* 0x0003e80000100800 */
[----:B------:R1:W-:Y:S02]  /*e960*/  STL [R1+0x18], RZ ;  /* 0x000018ff01007387 */ /* 0x0003e40000100800 */
.L_x_194:
[----:B------:R-:W2:Y:S04]  /*e970*/  LDL R4, [R1+0x10] ;  /* 0x0000100001047983 */ /* 0x000ea80000100800 */
[----:B------:R-:W2:Y:S04]  /*e980*/  LDL R5, [R1+0x14] ;  /* 0x0000140001057983 */ /* 0x000ea80000100800 */
[----:B------:R-:W2:Y:S01]  /*e990*/  LDL R6, [R1+0x18] ;  /* 0x0000180001067983 */ /* 0x000ea20000100800 */
[----:B------:R-:W-:Y:S01]  /*e9a0*/  ISETP.NE.AND P0, PT, R0, RZ, PT ;  /* 0x000000ff0000720c */ /* 0x000fe20003f05270 */
[----:B0-----:R-:W-:-:S12]  /*e9b0*/  IMAD.U32 R2, RZ, RZ, UR43 ;  /* 0x0000002bff027e24 */ /* 0x001fd8000f8e00ff */
[----:B------:R-:W0:Y:S01]  /*e9c0*/  @!P0 S2R R3, SR_CgaCtaId ;  /* 0x0000000000038919 */ /* 0x000e220000008800 */
[----:B------:R-:W-:Y:S01]  /*e9d0*/  @!P0 MOV R0, 0x400 ;  /* 0x0000040000008802 */ /* 0x000fe20000000f00 */
[----:B-1----:R-:W-:-:S03]  /*e9e0*/  @!P0 IMAD.MOV.U32 R7, RZ, RZ, R2 ;  /* 0x000000ffff078224 */ /* 0x002fc600078e0002 */
[----:B0-----:R-:W-:-:S05]  /*e9f0*/  @!P0 LEA R0, R3, R0, 0x18 ;  /* 0x0000000003008211 */ /* 0x001fca00078ec0ff */
[----:B--2---:R2:W-:Y:S01]  /*ea00*/  @!P0 STS.128 [R0+0x2e8d0], R4 ;  /* 0x02e8d00400008388 */ /* 0x0045e20000000c00 */
[----:B------:R-:W-:Y:S06]  /*ea10*/  BAR.ARV 0x5, 0x180 ;  /* 0x0146000000007b1d */ /* 0x000fec0000002000 */
.L_x_189:
[----:B--2---:R-:W-:Y:S01]  /*ea20*/  IMAD.MOV.U32 R0, RZ, RZ, 0x1 ;  /* 0x00000001ff007424 */ /* 0x004fe200078e00ff */
[----:B------:R-:W-:Y:S01]  /*ea30*/  ULDC UR4, c[0x0][0xc3c] ;  /* 0x00030f0000047ab9 */ /* 0x000fe20000000800 */
[----:B------:R2:W-:Y:S01]  /*ea40*/  STL [R1], RZ ;  /* 0x000000ff01007387 */ /* 0x0005e20000100800 */
[----:B------:R-:W-:-:S03]  /*ea50*/  UISETP.GE.AND UP0, UPT, UR43, UR4, UPT ;  /* 0x000000042b00728c */ /* 0x000fc6000bf06270 */
[----:B------:R2:W-:Y:S03]  /*ea60*/  STL [R1+0x4], R0 ;  /* 0x0000040001007387 */ /* 0x0005e60000100800 */
[----:B------:R-:W-:Y:S01]  /*ea70*/  PLOP3.LUT P0, PT, PT, PT, UP0, 0x80, 0x0 ;  /* 0x000000000000781c */ /* 0x000fe20003f0f008 */
[----:B------:R2:W-:-:S12]  /*ea80*/  STL [R1+0x30], RZ ;  /* 0x000030ff01007387 */ /* 0x0005d80000100800 */
[----:B--2---:R-:W-:Y:S05]  /*ea90*/  @P0 BRA `(.L_x_195) ;  /* 0x0000004800800947 */ /* 0x004fea0003800000 */
[----:B-1----:R-:W1:Y:S01]  /*eaa0*/  S2R R6, SR_TID.X ;  /* 0x0000000000067919 */ /* 0x002e620000002100 */
[----:B------:R-:W2:Y:S01]  /*eab0*/  S2UR UR5, SR_CgaCtaId ;  /* 0x00000000000579c3 */ /* 0x000ea20000008800 */
[----:B------:R-:W-:Y:S01]  /*eac0*/  UMOV UR4, 0x400 ;  /* 0x0000040000047882 */ /* 0x000fe20000000000 */
[----:B------:R-:W-:Y:S01]  /*ead0*/  ULDC UR41, c[0x0][0xc] ;  /* 0x0000030000297ab9 */ /* 0x000fe20000000800 */
[----:B------:R-:W-:Y:S02]  /*eae0*/  ULOP3.LUT UR39, UR38, 0x1, URZ, 0xfc, !UPT ;  /* 0x0000000126277892 */ /* 0x000fe4000f8efc3f */
[----:B------:R-:W-:Y:S01]  /*eaf0*/  ULOP3.LUT UR42, UR38, 0x2, URZ, 0xfc, !UPT ;  /* 0x00000002262a7892 */ /* 0x000fe2000f8efc3f */
[----:B------:R-:W-:Y:S01]  /*eb00*/  ULDC.64 UR52, c[0x0][0x198] ;  /* 0x0000660000347ab9 */ /* 0x000fe20000000a00 */
[----:B--2---:R-:W-:-:S06]  /*eb10*/  ULEA UR4, UR5, UR4, 0x18 ;  /* 0x0000000405047291 */ /* 0x004fcc000f8ec03f */
[----:B------:R-:W-:Y:S01]  /*eb20*/  IMAD.U32 R18, RZ, RZ, UR4 ;  /* 0x00000004ff127e24 */ /* 0x000fe2000f8e00ff */
[C---:B-1----:R-:W-:Y:S01]  /*eb30*/  LOP3.LUT R4, R6.reuse, 0x7f, RZ, 0xc0, !PT ;  /* 0x0000007f06047812 */ /* 0x042fe200078ec0ff */
[C---:B------:R-:W-:Y:S01]  /*eb40*/  IMAD.SHL.U32 R0, R6.reuse, 0x20, RZ ;  /* 0x0000002006007824 */ /* 0x040fe200078e00ff */
[C---:B------:R-:W-:Y:S01]  /*eb50*/  LOP3.LUT P0, RZ, R6.reuse, 0x4, RZ, 0xc0, !PT ;  /* 0x0000000406ff7812 */ /* 0x040fe2000780c0ff */
[----:B------:R-:W-:Y:S01]  /*eb60*/  IMAD.SHL.U32 R5, R6, 0x4, RZ ;  /* 0x0000000406057824 */ /* 0x000fe200078e00ff */
[----:B------:R-:W-:Y:S02]  /*eb70*/  SHF.R.U32.HI R3, RZ, 0x5, R4 ;  /* 0x00000005ff037819 */ /* 0x000fe40000011604 */
[----:B0-----:R-:W-:-:S04]  /*eb80*/  LOP3.LUT R2, R0, 0x80, RZ, 0xc0, !PT ;  /* 0x0000008000027812 */ /* 0x001fc800078ec0ff */
[----:B------:R-:W-:-:S04]  /*eb90*/  LOP3.LUT R2, R2, 0x10, R6, 0xf8, !PT ;  /* 0x0000001002027812 */ /* 0x000fc800078ef806 */
[----:B------:R-:W-:Y:S02]  /*eba0*/  LOP3.LUT R5, R2, 0x10, R5, 0x78, !PT ;  /* 0x0000001002057812 */ /* 0x000fe400078e7805 */
[C---:B------:R-:W-:Y:S02]  /*ebb0*/  LOP3.LUT R2, R0.reuse, 0x60, RZ, 0xc0, !PT ;  /* 0x0000006000027812 */ /* 0x040fe400078ec0ff */
[----:B------:R-:W-:-:S03]  /*ebc0*/  LOP3.LUT R0, R0, 0x100, RZ, 0xc0, !PT ;  /* 0x0000010000007812 */ /* 0x000fc600078ec0ff */
[----:B------:R-:W-:-:S05]  /*ebd0*/  IMAD R2, R3, 0x200, R2 ;  /* 0x0000020003027824 */ /* 0x000fca00078e0202 */
[----:B------:R-:W-:Y:S01]  /*ebe0*/  IADD3 R5, R5, R2, R0 ;  /* 0x0000000205057210 */ /* 0x000fe20007ffe000 */
[----:B------:R-:W-:-:S04]  /*ebf0*/  IMAD.SHL.U32 R2, R6, 0x80, RZ ;  /* 0x0000008006027824 */ /* 0x000fc800078e00ff */
[----:B------:R0:W-:Y:S01]  /*ec00*/  STL [R1+0x20], R5 ;  /* 0x0000200501007387 */ /* 0x0001e20000100800 */
[----:B------:R-:W-:-:S05]  /*ec10*/  LOP3.LUT R0, R2, 0x380, RZ, 0xc0, !PT ;  /* 0x0000038002007812 */ /* 0x000fca00078ec0ff */
[----:B------:R-:W-:Y:S02]  /*ec20*/  IMAD R3, R3, 0x10, R0 ;  /* 0x0000001003037824 */ /* 0x000fe400078e0200 */
[----:B------:R-:W-:-:S05]  /*ec30*/  IMAD.SHL.U32 R0, R6, 0x10, RZ ;  /* 0x0000001006007824 */ /* 0x000fca00078e00ff */
[----:B------:R-:W-:-:S04]  /*ec40*/  LOP3.LUT R3, R3, 0x70, R0, 0x78, !PT ;  /* 0x0000007003037812 */ /* 0x000fc800078e7800 */
[----:B0-----:R-:W-:Y:S01]  /*ec50*/  LOP3.LUT R5, R3, 0xc00, R2, 0xf8, !PT ;  /* 0x00000c0003057812 */ /* 0x001fe200078ef802 */
[----:B------:R-:W-:Y:S01]  /*ec60*/  IMAD.SHL.U32 R3, R6, 0x2, RZ ;  /* 0x0000000206037824 */ /* 0x000fe200078e00ff */
[----:B------:R-:W-:-:S03]  /*ec70*/  LOP3.LUT R2, R0, 0x3f0, RZ, 0xc0, !PT ;  /* 0x000003f000027812 */ /* 0x000fc600078ec0ff */
[----:B------:R-:W-:Y:S01]  /*ec80*/  STL [R1+0x24], R5 ;  /* 0x0000240501007387 */ /* 0x000fe20000100800 */
[----:B------:R-:W-:Y:S01]  /*ec90*/  LOP3.LUT R3, R2, 0x70, R3, 0x78, !PT ;  /* 0x0000007002037812 */ /* 0x000fe200078e7803 */
[----:B------:R-:W-:Y:S01]  /*eca0*/  IMAD.SHL.U32 R2, R4, 0x10, RZ ;  /* 0x0000001004027824 */ /* 0x000fe200078e00ff */
[----:B------:R-:W-:-:S04]  /*ecb0*/  SHF.R.U32.HI R4, RZ, 0x3, R4 ;  /* 0x00000003ff047819 */ /* 0x000fc80000011604 */
[----:B------:R-:W-:Y:S01]  /*ecc0*/  LOP3.LUT R3, R3, 0x400, R2, 0xf8, !PT ;  /* 0x0000040003037812 */ /* 0x000fe200078ef802 */
[----:B------:R-:W-:Y:S01]  /*ecd0*/  IMAD.MOV.U32 R2, RZ, RZ, 0x40 ;  /* 0x00000040ff027424 */ /* 0x000fe200078e00ff */
[----:B------:R-:W-:Y:S01]  /*ece0*/  LOP3.LUT R4, R4, 0x70, R0, 0xf8, !PT ;  /* 0x0000007004047812 */ /* 0x000fe200078ef800 */
[----:B------:R-:W-:-:S03]  /*ecf0*/  IMAD.MOV.U32 R0, RZ, RZ, 0x1 ;  /* 0x00000001ff007424 */ /* 0x000fc600078e00ff */
[----:B------:R-:W-:-:S05]  /*ed00*/  SEL R2, R2, 0xffffffc0, !P0 ;  /* 0xffffffc002027807 */ /* 0x000fca0004000000 */
[----:B------:R0:W-:Y:S02]  /*ed10*/  STL [R1+0x28], R2 ;  /* 0x0000280201007387 */ /* 0x0001e40000100800 */
[----:B0-----:R-:W-:-:S05]  /*ed20*/  IMAD.IADD R2, R18, 0x1, R3 ;  /* 0x0000000112027824 */ /* 0x001fca00078e0203 */
[----:B------:R0:W-:Y:S04]  /*ed30*/  STL [R1+0x2c], R2 ;  /* 0x00002c0201007387 */ /* 0x0001e80000100800 */
[----:B------:R0:W-:Y:S04]  /*ed40*/  STL [R1+0x30], RZ ;  /* 0x000030ff01007387 */ /* 0x0001e80000100800 */
[----:B------:R0:W-:Y:S04]  /*ed50*/  STL [R1+0x4], R0 ;  /* 0x0000040001007387 */ /* 0x0001e80000100800 */
[----:B------:R0:W-:Y:S02]  /*ed60*/  STL [R1], RZ ;  /* 0x000000ff01007387 */ /* 0x0001e40000100800 */
.L_x_261:
[----:B------:R-:W-:Y:S01]  /*ed70*/  ULDC.64 UR4, c[0x0][0xc88] ;  /* 0x0003220000047ab9 */ /* 0x000fe20000000a00 */
[----:B------:R-:W-:Y:S01]  /*ed80*/  ULDC.64 UR6, c[0x0][0xa18] ;  /* 0x0002860000067ab9 */ /* 0x000fe20000000a00 */
[----:B------:R-:W-:Y:S01]  /*ed90*/  UIMAD.WIDE UR4, UR43, 0x4, UR4 ;  /* 0x000000042b0478a5 */ /* 0x000fe2000f8e0204 */
[----:B------:R-:W2:Y:S01]  /*eda0*/  LDL.LU R10, [R1+0x18] ;  /* 0x00001800010a7983 */ /* 0x000ea20000300800 */
[----:B------:R-:W-:Y:S01]  /*edb0*/  ULDC UR8, c[0x0][0x288] ;  /* 0x0000a20000087ab9 */ /* 0x000fe20000000800 */
[----:B-1----:R-:W1:Y:S03]  /*edc0*/  LDC R9, c[0x0][0x2f0] ;  /* 0x0000bc00ff097b82 */ /* 0x002e660000000800 */
[----:B0-----:R-:W-:Y:S02]  /*edd0*/  IMAD.U32 R2, RZ, RZ, UR4 ;  /* 0x00000004ff027e24 */ /* 0x001fe4000f8e00ff */
[----:B------:R-:W-:Y:S01]  /*ede0*/  IMAD.U32 R3, RZ, RZ, UR5 ;  /* 0x00000005ff037e24 */ /* 0x000fe2000f8e00ff */
[----:B------:R-:W-:Y:S01]  /*edf0*/  UISETP.NE.U32.AND UP0, UPT, UR6, URZ, UPT ;  /* 0x0000003f0600728c */ /* 0x000fe2000bf05070 */
[----:B------:R-:W-:-:S03]  /*ee00*/  ULDC.64 UR4, c[0x0][0xa28] ;  /* 0x00028a0000047ab9 */ /* 0x000fc60000000a00 */
[----:B------:R-:W3:Y:S01]  /*ee10*/  LDG.E R2, desc[UR50][R2.64] ;  /* 0x0000003202027981 */ /* 0x000ee2000c1e1900 */
[----:B------:R-:W-:Y:S01]  /*ee20*/  UISETP.NE.AND.EX UP0, UPT, UR7, URZ, UPT, UP0 ;  /* 0x0000003f0700728c */ /* 0x000fe2000bf05300 */
[----:B------:R-:W-:Y:S01]  /*ee30*/  IMAD.U32 R19, RZ, RZ, UR8 ;  /* 0x00000008ff137e24 */ /* 0x000fe2000f8e00ff */
[----:B------:R-:W-:Y:S01]  /*ee40*/  UISETP.NE.U32.AND UP1, UPT, UR4, URZ, UPT ;  /* 0x0000003f0400728c */ /* 0x000fe2000bf25070 */
[----:B------:R-:W-:-:S03]  /*ee50*/  ULDC.64 UR8, c[0x0][0xa08] ;  /* 0x0002820000087ab9 */ /* 0x000fc60000000a00 */
[----:B------:R-:W-:Y:S01]  /*ee60*/  UISETP.NE.AND.EX UP1, UPT, UR5, URZ, UPT, UP1 ;  /* 0x0000003f0500728c */ /* 0x000fe2000bf25310 */
[----:B------:R-:W-:-:S05]  /*ee70*/  PLOP3.LUT P3, PT, PT, PT, UP0, 0x80, 0x0 ;  /* 0x000000000000781c */ /* 0x000fca0003f6f008 */
[----:B------:R-:W-:Y:S02]  /*ee80*/  PLOP3.LUT P4, PT, PT, PT, UP1, 0x80, 0x0 ;  /* 0x000000000000781c */ /* 0x000fe40003f8f018 */
[----:B------:R-:W-:-:S04]  /*ee90*/  ISETP.NE.U32.AND P2, PT, RZ, UR8, PT ;  /* 0x00000008ff007c0c */ /* 0x000fc8000bf45070 */
[----:B------:R-:W-:Y:S02]  /*eea0*/  ISETP.NE.AND.EX P2, PT, RZ, UR9, PT, P2 ;  /* 0x00000009ff007c0c */ /* 0x000fe4000bf45320 */
[----:B---3--:R-:W-:Y:S02]  /*eeb0*/  R2UR UR45, R2 ;  /* 0x00000000022d72ca */ /* 0x008fe400000e0000 */
[----:B------:R-:W0:Y:S11]  /*eec0*/  LDC.64 R2, c[0x0][0x418] ;  /* 0x00010600ff027b82 */ /* 0x000e360000000a00 */
[----:B------:R-:W-:-:S02]  /*eed0*/  USHF.R.S32.HI UR46, URZ, 0x1f, UR45 ;  /* 0x0000001f3f2e7899 */ /* 0x000fc4000801142d */
[----:B------:R-:W-:Y:S02]  /*eee0*/  USHF.L.U32 UR47, UR45, 0x2, URZ ;  /* 0x000000022d2f7899 */ /* 0x000fe4000800063f */
[----:B------:R-:W-:Y:S02]  /*eef0*/  USHF.L.U64.HI UR48, UR45, 0x2, UR46 ;  /* 0x000000022d307899 */ /* 0x000fe4000801022e */
[----:B------:R-:W-:Y:S02]  /*ef00*/  @UP0 UIADD3 UR6, UP3, UR47, UR6, URZ ;  /* 0x000000062f060290 */ /* 0x000fe4000ff7e03f */
[----:B------:R-:W-:Y:S02]  /*ef10*/  @UP1 ULEA UR4, UP2, UR45, UR4, 0x2 ;  /* 0x000000042d041291 */ /* 0x000fe4000f84103f */
[----:B------:R-:W-:Y:S02]  /*ef20*/  @UP0 UIADD3.X UR7, UR48, UR7, URZ, UP3, !UPT ;  /* 0x0000000730070290 */ /* 0x000fe40009ffe43f */
[----:B------:R-:W-:Y:S01]  /*ef30*/  IMAD.U32 R4, RZ, RZ, UR6 ;  /* 0x00000006ff047e24 */ /* 0x000fe2000f8e00ff */
[----:B------:R-:W-:-:S03]  /*ef40*/  @UP1 ULEA.HI.X UR5, UR45, UR5, UR46, 0x2, UP2 ;  /* 0x000000052d051291 */ /* 0x000fc600090f142e */
[----:B------:R-:W-:Y:S01]  /*ef50*/  IMAD.U32 R5, RZ, RZ, UR7 ;  /* 0x00000007ff057e24 */ /* 0x000fe2000f8e00ff */
[----:B------:R-:W-:Y:S02]  /*ef60*/  ULDC.64 UR6, c[0x0][0xa00] ;  /* 0x0002800000067ab9 */ /* 0x000fe40000000a00 */
[----:B------:R-:W-:Y:S02]  /*ef70*/  ISETP.NE.U32.AND P0, PT, RZ, UR6, PT ;  /* 0x00000006ff007c0c */ /* 0x000fe4000bf05070 */
[----:B------:R3:W5:Y:S01]  /*ef80*/  @P3 LDG.E R19, desc[UR50][R4.64] ;  /* 0x0000003204133981 */ /* 0x000762000c1e1900 */
[----:B0-----:R-:W-:Y:S02]  /*ef90*/  ISETP.NE.U32.AND P1, PT, R2, RZ, PT ;  /* 0x000000ff0200720c */ /* 0x001fe40003f25070 */
[----:B------:R-:W-:Y:S01]  /*efa0*/  ISETP.NE.AND.EX P0, PT, RZ, UR7, PT, P0 ;  /* 0x00000007ff007c0c */ /* 0x000fe2000bf05300 */
[----:B---3--:R-:W-:Y:S01]  /*efb0*/  IMAD.U32 R4, RZ, RZ, UR4 ;  /* 0x00000004ff047e24 */ /* 0x008fe2000f8e00ff */
[----:B------:R-:W-:Y:S01]  /*efc0*/  UIADD3 UR4, UP0, UR47, UR6, URZ ;  /* 0x000000062f047290 */ /* 0x000fe2000ff1e03f */
[----:B------:R-:W-:Y:S01]  /*efd0*/  IMAD.U32 R5, RZ, RZ, UR5 ;  /* 0x00000005ff057e24 */ /* 0x000fe2000f8e00ff */
[----:B------:R-:W-:-:S02]  /*efe0*/  UIADD3 UR6, UP1, UR47, UR8, URZ ;  /* 0x000000082f067290 */ /* 0x000fc4000ff3e03f */
[----:B------:R-:W-:Y:S02]  /*eff0*/  UIADD3.X UR5, UR48, UR7, URZ, UP0, !UPT ;  /* 0x0000000730057290 */ /* 0x000fe400087fe43f */
[----:B------:R-:W-:Y:S01]  /*f000*/  UIADD3.X UR7, UR48, UR9, URZ, UP1, !UPT ;  /* 0x0000000930077290 */ /* 0x000fe20008ffe43f */
[----:B------:R0:W3:Y:S01]  /*f010*/  @P4 LDG.E R0, desc[UR50][R4.64] ;  /* 0x0000003204004981 */ /* 0x0000e2000c1e1900 */
[----:B------:R-:W-:-:S04]  /*f020*/  IMAD.U32 R6, RZ, RZ, UR6 ;  /* 0x00000006ff067e24 */ /* 0x000fc8000f8e00ff */
[----:B------:R-:W-:Y:S02]  /*f030*/  IMAD.U32 R7, RZ, RZ, UR7 ;  /* 0x00000007ff077e24 */ /* 0x000fe4000f8e00ff */
[----:B0-----:R-:W-:-:S03]  /*f040*/  IMAD.U32 R4, RZ, RZ, UR4 ;  /* 0x00000004ff047e24 */ /* 0x001fc6000f8e00ff */
[----:B------:R-:W4:Y:S01]  /*f050*/  @P2 LDG.E R8, desc[UR50][R6.64] ;  /* 0x0000003206082981 */ /* 0x000f22000c1e1900 */
[----:B------:R-:W-:-:S05]  /*f060*/  IMAD.U32 R5, RZ, RZ, UR5 ;  /* 0x00000005ff057e24 */ /* 0x000fca000f8e00ff */
[----:B------:R-:W4:Y:S01]  /*f070*/  @P0 LDG.E R2, desc[UR50][R4.64] ;  /* 0x0000003204020981 */ /* 0x000f22000c1e1900 */
[----:B------:R-:W-:Y:S02]  /*f080*/  ISETP.NE.AND.EX P1, PT, R3, RZ, PT, P1 ;  /* 0x000000ff0300720c */ /* 0x000fe40003f25310 */
[----:B------:R-:W0:Y:S01]  /*f090*/  LDC R3, c[0x0][0x424] ;  /* 0x00010900ff037b82 */ /* 0x000e220000000800 */
[----:B------:R-:W-:Y:S01]  /*f0a0*/  UMOV UR4, URZ ;  /* 0x0000003f00047c82 */ /* 0x000fe20008000000 */
[----:B------:R-:W-:Y:S01]  /*f0b0*/  UMOV UR44, URZ ;  /* 0x0000003f002c7c82 */ /* 0x000fe20008000000 */
[----:B------:R-:W-:Y:S01]  /*f0c0*/  UMOV UR40, URZ ;  /* 0x0000003f00287c82 */ /* 0x000fe20008000000 */
[----:B--2---:R-:W-:Y:S02]  /*f0d0*/  R2UR UR36, R10 ;  /* 0x000000000a2472ca */ /* 0x004fe400000e0000 */
[----:B---3--:R-:W-:Y:S02]  /*f0e0*/  @P4 R2UR UR4, R0 ;  /* 0x00000000000442ca */ /* 0x008fe400000e0000 */
[----:B------:R-:W-:-:S04]  /*f0f0*/  LOP3.LUT R0, R10, 0xff000000, RZ, 0xc0, !PT ;  /* 0xff0000000a007812 */ /* 0x000fc800078ec0ff */
[----:B------:R-:W-:Y:S02]  /*f100*/  SHF.R.U32.HI R0, RZ, 0x8, R0 ;  /* 0x00000008ff007819 */ /* 0x000fe40000011600 */
[----:B----4-:R-:W-:Y:S02]  /*f110*/  @P2 R2UR UR40, R8 ;  /* 0x00000000082822ca */ /* 0x010fe400000e0000 */
[----:B------:R-:W-:Y:S02]  /*f120*/  @P0 R2UR UR44, R2 ;  /* 0x00000000022c02ca */ /* 0x000fe400000e0000 */
[----:B------:R-:W-:-:S04]  /*f130*/  LOP3.LUT R2, R10, 0xff0000, RZ, 0xc0, !PT ;  /* 0x00ff00000a027812 */ /* 0x000fc800078ec0ff */
[----:B------:R-:W-:Y:S01]  /*f140*/  LEA.HI R0, R2, R0, RZ, 0x10 ;  /* 0x0000000002007211 */ /* 0x000fe200078f80ff */
[----:B01----:R-:W-:Y:S08]  /*f150*/  @P3 BRA `(.L_x_196) ;  /* 0x0000000000103947 */ /* 0x003ff00003800000 */
[----:B------:R-:W-:Y:S05]  /*f160*/  @!P0 BRA `(.L_x_196) ;  /* 0x00000000000c8947 */ /* 0x000fea0003800000 */
[----:B-----5:R-:W2:Y:S04]  /*f170*/  LDG.E R19, desc[UR50][R4.64] ;  /* 0x0000003204137981 */ /* 0x020ea8000c1e1900 */
[----:B------:R-:W2:Y:S02]  /*f180*/  LDG.E R4, desc[UR50][R4.64+0x4] ;  /* 0x0000043204047981 */ /* 0x000ea4000c1e1900 */
[----:B--2---:R-:W-:-:S07]  /*f190*/  IMAD.IADD R19, R4, 0x1, -R19 ;  /* 0x0000000104137824 */ /* 0x004fce00078e0a13 */
.L_x_196:
[----:B------:R-:W-:Y:S01]  /*f1a0*/  SEL R3, R3, 0x1, P1 ;  /* 0x0000000103037807 */ /* 0x000fe20000800000 */
[----:B------:R-:W-:Y:S01]  /*f1b0*/  ULDC.64 UR6, c[0x0][0xa20] ;  /* 0x0002880000067ab9 */ /* 0x000fe20000000a00 */
[----:B------:R-:W-:Y:S01]  /*f1c0*/  ULOP3.LUT UR36, UR36, 0xffff, URZ, 0xc0, !UPT ;  /* 0x0000ffff24247892 */ /* 0x000fe2000f8ec03f */
[----:B------:R-:W-:Y:S01]  /*f1d0*/  ISETP.NE.U32.AND P0, PT, RZ, UR6, PT ;  /* 0x00000006ff007c0c */ /* 0x000fe2000bf05070 */
[----:B------:R-:W-:Y:S01]  /*f1e0*/  UIADD3 UR40, UR40, UR4, URZ ;  /* 0x0000000428287290 */ /* 0x000fe2000fffe03f */
[----:B------:R-:W-:Y:S02]  /*f1f0*/  IMAD R2, R3, R9, RZ ;  /* 0x0000000903027224 */ /* 0x000fe400078e02ff */
[----:B------:R-:W-:Y:S01]  /*f200*/  IMAD.U32 R3, RZ, RZ, UR45 ;  /* 0x0000002dff037e24 */ /* 0x000fe2000f8e00ff */
[----:B------:R-:W-:-:S04]  /*f210*/  ISETP.NE.AND.EX P0, PT, RZ, UR7, PT, P0 ;  /* 0x00000007ff007c0c */ /* 0x000fc8000bf05300 */
[----:B------:R0:W-:Y:S09]  /*f220*/  STL [R1+0x8], R3 ;  /* 0x0000080301007387 */ /* 0x0001f20000100800 */
[----:B------:R-:W-:Y:S05]  /*f230*/  @!P0 BRA `(.L_x_197) ;  /* 0x0000000000188947 */ /* 0x000fea0003800000 */
[----:B------:R-:W-:-:S04]  /*f240*/  UIADD3 UR5, UP0, UR47, UR6, URZ ;  /* 0x000000062f057290 */ /* 0x000fc8000ff1e03f */
[----:B------:R-:W-:Y:S02]  /*f250*/  UIADD3.X UR6, UR48, UR7, URZ, UP0, !UPT ;  /* 0x0000000730067290 */ /* 0x000fe400087fe43f */
[----:B------:R-:W-:-:S04]  /*f260*/  IMAD.U32 R2, RZ, RZ, UR5 ;  /* 0x00000005ff027e24 */ /* 0x000fc8000f8e00ff */
[----:B0-----:R-:W-:-:S05]  /*f270*/  IMAD.U32 R3, RZ, RZ, UR6 ;  /* 0x00000006ff037e24 */ /* 0x001fca000f8e00ff */
[----:B------:R0:W5:Y:S01]  /*f280*/  LDG.E R2, desc[UR50][R2.64] ;  /* 0x0000003202027981 */ /* 0x000162000c1e1900 */
[----:B------:R-:W-:Y:S05]  /*f290*/  BRA `(.L_x_198) ;  /* 0x0000000000107947 */ /* 0x000fea0003800000 */
.L_x_197:
[----:B------:R-:W-:Y:S05]  /*f2a0*/  @!P2 BRA `(.L_x_198) ;  /* 0x00000000000ca947 */ /* 0x000fea0003800000 */
[----:B------:R-:W2:Y:S04]  /*f2b0*/  LDG.E R2, desc[UR50][R6.64] ;  /* 0x0000003206027981 */ /* 0x000ea8000c1e1900 */
[----:B------:R-:W2:Y:S02]  /*f2c0*/  LDG.E R6, desc[UR50][R6.64+0x4] ;  /* 0x0000043206067981 */ /* 0x000ea4000c1e1900 */
[----:B--2---:R-:W-:-:S07]  /*f2d0*/  IMAD.IADD R2, R6, 0x1, -R2 ;  /* 0x0000000106027824 */ /* 0x004fce00078e0a02 */
.L_x_198:
[----:B-----5:R-:W-:-:S04]  /*f2e0*/  VIADD R2, R2, -UR4 ;  /* 0x8000000402027c36 */ /* 0x020fc80008000000 */
[C---:B0-----:R-:W-:Y:S01]  /*f2f0*/  VIADD R3, R2.reuse, 0xdf ;  /* 0x000000df02037836 */ /* 0x041fe20000000000 */
[----:B------:R-:W-:Y:S01]  /*f300*/  ISETP.GE.AND P0, PT, R2, 0x1, PT ;  /* 0x000000010200780c */ /* 0x000fe20003f06270 */
[----:B------:R-:W-:-:S04]  /*f310*/  IMAD.MOV.U32 R2, RZ, RZ, RZ ;  /* 0x000000ffff027224 */ /* 0x000fc800078e00ff */
        /* <DEDUP_REMOVED lines=8> */
[----:B0-----:R-:W-:Y:S02]  /*f3a0*/  IABS R6, R4 ;  /* 0x0000000400067213 */ /* 0x001fe40000000000 */
[----:B------:R-:W-:Y:S02]  /*f3b0*/  IADD3 R5, R4, -0x1, R17 ;  /* 0xffffffff04057810 */ /* 0x000fe40007ffe011 */
[----:B------:R-:W0:Y:S08]  /*f3c0*/  I2F.RP R2, R6 ;  /* 0x0000000600027306 */ /* 0x000e300000209400 */
[----:B0-----:R-:W0:Y:S02]  /*f3d0*/  MUFU.RCP R2, R2 ;  /* 0x0000000200027308 */ /* 0x001e240000001000 */
[----:B0-----:R-:W-:-:S06]  /*f3e0*/  VIADD R2, R2, 0xffffffe ;  /* 0x0ffffffe02027836 */ /* 0x001fcc0000000000 */
[----:B------:R0:W1:Y:S02]  /*f3f0*/  F2I.FTZ.U32.TRUNC.NTZ R3, R2 ;  /* 0x0000000200037305 */ /* 0x000064000021f000 */
[----:B0-----:R-:W-:-:S04]  /*f400*/  LOP3.LUT R2, R5, R4, RZ, 0x3c, !PT ;  /* 0x0000000405027212 */ /* 0x001fc800078e3cff */
[----:B------:R-:W-:Y:S01]  /*f410*/  ISETP.GE.AND P2, PT, R2, RZ, PT ;  /* 0x000000ff0200720c */ /* 0x000fe20003f46270 */
[----:B-1----:R-:W-:-:S04]  /*f420*/  IMAD.MOV R2, RZ, RZ, -R3 ;  /* 0x000000ffff027224 */ /* 0x002fc800078e0a03 */
[----:B------:R-:W-:Y:S02]  /*f430*/  IMAD R7, R2, R6, RZ ;  /* 0x0000000602077224 */ /* 0x000fe400078e02ff */
[----:B------:R-:W-:-:S04]  /*f440*/  IMAD.MOV.U32 R2, RZ, RZ, RZ ;  /* 0x000000ffff027224 */ /* 0x000fc800078e00ff */
[----:B------:R-:W-:Y:S01]  /*f450*/  IMAD.HI.U32 R7, R3, R7, R2 ;  /* 0x0000000703077227 */ /* 0x000fe200078e0002 */
[----:B------:R-:W-:Y:S02]  /*f460*/  IABS R2, R5 ;  /* 0x0000000500027213 */ /* 0x000fe40000000000 */
[----:B------:R-:W-:-:S03]  /*f470*/  IABS R3, R4 ;  /* 0x0000000400037213 */ /* 0x000fc60000000000 */
[----:B------:R-:W-:-:S04]  /*f480*/  IMAD.HI.U32 R7, R7, R2, RZ ;  /* 0x0000000207077227 */ /* 0x000fc800078e00ff */
[----:B------:R-:W-:-:S04]  /*f490*/  IMAD.MOV R3, RZ, RZ, -R3 ;  /* 0x000000ffff037224 */ /* 0x000fc800078e0a03 */
[----:B------:R-:W-:-:S05]  /*f4a0*/  IMAD R2, R7, R3, R2 ;  /* 0x0000000307027224 */ /* 0x000fca00078e0202 */
[----:B------:R-:W-:-:S13]  /*f4b0*/  ISETP.GT.U32.AND P1, PT, R6, R2, PT ;  /* 0x000000020600720c */ /* 0x000fda0003f24070 */
[----:B------:R-:W-:Y:S02]  /*f4c0*/  @!P1 IMAD.IADD R2, R2, 0x1, -R6 ;  /* 0x0000000102029824 */ /* 0x000fe400078e0a06 */
[----:B------:R-:W-:Y:S01]  /*f4d0*/  @!P1 VIADD R7, R7, 0x1 ;  /* 0x0000000107079836 */ /* 0x000fe20000000000 */
[----:B------:R-:W-:Y:S02]  /*f4e0*/  ISETP.NE.AND P1, PT, R4, RZ, PT ;  /* 0x000000ff0400720c */ /* 0x000fe40003f25270 */
[----:B------:R-:W-:-:S13]  /*f4f0*/  ISETP.GE.U32.AND P0, PT, R2, R6, PT ;  /* 0x000000060200720c */ /* 0x000fda0003f06070 */
[----:B------:R-:W-:-:S04]  /*f500*/  @P0 VIADD R7, R7, 0x1 ;  /* 0x0000000107070836 */ /* 0x000fc80000000000 */
[----:B------:R-:W-:-:S04]  /*f510*/  IMAD.MOV.U32 R2, RZ, RZ, R7 ;  /* 0x000000ffff027224 */ /* 0x000fc800078e0007 */
[----:B------:R-:W-:Y:S01]  /*f520*/  @!P2 IMAD.MOV R2, RZ, RZ, -R2 ;  /* 0x000000ffff02a224 */ /* 0x000fe200078e0a02 */
[----:B------:R-:W-:-:S07]  /*f530*/  @!P1 LOP3.LUT R2, RZ, R4, RZ, 0x33, !PT ;  /* 0x00000004ff029212 */ /* 0x000fce00078e33ff */
.L_x_199:
[----:B------:R-:W-:Y:S01]  /*f540*/  LOP3.LUT R0, R0, 0xff, RZ, 0xc0, !PT ;  /* 0x000000ff00007812 */ /* 0x000fe200078ec0ff */
[----:B------:R-:W-:Y:S04]  /*f550*/  BSSY B7, `(.L_x_200) ;  /* 0x000032e000077945 */ /* 0x000fe80003800000 */
[----:B------:R-:W-:-:S05]  /*f560*/  IMAD R3, R0, R2, RZ ;  /* 0x0000000200037224 */ /* 0x000fca00078e02ff */
[----:B------:R0:W-:Y:S01]  /*f570*/  STL [R1+0x18], R3 ;  /* 0x0000180301007387 */ /* 0x0001e20000100800 */
[----:B------:R-:W-:-:S04]  /*f580*/  VIADDMNMX R17, R3, R2, R17, PT ;  /* 0x0000000203117246 */ /* 0x000fc80003800111 */
[----:B------:R-:W-:-:S13]  /*f590*/  ISETP.GT.AND P0, PT, R17, R3, PT ;  /* 0x000000031100720c */ /* 0x000fda0003f04270 */
[----:B0-----:R-:W-:Y:S05]  /*f5a0*/  @P0 BRA `(.L_x_201) ;  /* 0x0000000000480947 */ /* 0x001fea0003800000 */
[----:B------:R-:W0:Y:S02]  /*f5b0*/  S2R R3, SR_TID.X ;  /* 0x0000000000037919 */ /* 0x000e240000002100 */
[----:B0-----:R-:W-:-:S04]  /*f5c0*/  LOP3.LUT R3, R3, 0x7f, RZ, 0xc0, !PT ;  /* 0x0000007f03037812 */ /* 0x001fc800078ec0ff */
[----:B------:R-:W-:-:S13]  /*f5d0*/  ISETP.NE.AND P0, PT, R3, RZ, PT ;  /* 0x000000ff0300720c */ /* 0x000fda0003f05270 */
[----:B------:R-:W-:Y:S05]  /*f5e0*/  @P0 BRA `(.L_x_202) ;  /* 0x0000003000900947 */ /* 0x000fea0003800000 */
[----:B------:R-:W0:Y:S01]  /*f5f0*/  S2R R5, SR_LANEID ;  /* 0x0000000000057919 */ /* 0x000e220000000000 */
[----:B------:R-:W-:Y:S01]  /*f600*/  VOTEU.ANY UR4, UPT, PT ;  /* 0x0000000000047886 */ /* 0x000fe200038e0100 */
[----:B------:R-:W1:Y:S01]  /*f610*/  LDC.64 R2, c[0x0][0xc60] ;  /* 0x00031800ff027b82 */ /* 0x000e620000000a00 */
[----:B------:R-:W0:Y:S02]  /*f620*/  FLO.U32 R0, UR4 ;  /* 0x0000000400007d00 */ /* 0x000e2400080e0000 */
[----:B0-----:R-:W-:-:S06]  /*f630*/  ISETP.EQ.U32.AND P0, PT, R0, R5, PT ;  /* 0x000000050000720c */ /* 0x001fcc0003f02070 */
[----:B------:R-:W1:Y:S07]  /*f640*/  POPC R5, UR4 ;  /* 0x0000000400057d09 */ /* 0x000e6e0008000000 */
[----:B-1----:R-:W2:Y:S01]  /*f650*/  @P0 ATOMG.E.ADD.STRONG.GPU PT, R3, desc[UR50][R2.64], R5 ;  /* 0x00000005020309a8 */ /* 0x002ea200081ee1f2 */
[----:B------:R-:W0:Y:S02]  /*f660*/  S2R R4, SR_LTMASK ;  /* 0x0000000000047919 */ /* 0x000e240000003900 */
[----:B0-----:R-:W-:-:S04]  /*f670*/  LOP3.LUT R4, R4, UR4, RZ, 0xc0, !PT ;  /* 0x0000000404047c12 */ /* 0x001fc8000f8ec0ff */
[----:B------:R-:W0:Y:S01]  /*f680*/  POPC R7, R4 ;  /* 0x0000000400077309 */ /* 0x000e220000000000 */
[----:B--2---:R-:W0:Y:S02]  /*f690*/  SHFL.IDX PT, R0, R3, R0, 0x1f ;  /* 0x00001f0003007589 */ /* 0x004e2400000e0000 */
[----:B0-----:R-:W-:-:S05]  /*f6a0*/  IADD3 R0, R0, UR41, R7 ;  /* 0x0000002900007c10 */ /* 0x001fca000fffe007 */
[----:B------:R0:W-:Y:S01]  /*f6b0*/  STL [R1+0x10], R0 ;  /* 0x0000100001007387 */ /* 0x0001e20000100800 */
[----:B------:R-:W-:Y:S05]  /*f6c0*/  BRA `(.L_x_202) ;  /* 0x0000003000587947 */ /* 0x000fea0003800000 */
.L_x_201:
[----:B------:R-:W-:Y:S01]  /*f6d0*/  VIADD R0, R18, 0x20400 ;  /* 0x0002040012007836 */ /* 0x000fe20000000000 */
[----:B------:R-:W-:Y:S04]  /*f6e0*/  BSSY B6, `(.L_x_203) ;  /* 0x0000013000067945 */ /* 0x000fe80003800000 */
        /* <DEDUP_REMOVED lines=18> */
.L_x_204:
[----:B------:R-:W-:Y:S05]  /*f810*/  BSYNC B6 ;  /* 0x0000000000067941 */ /* 0x000fea0003800000 */
.L_x_203:
[----:B------:R-:W2:Y:S01]  /*f820*/  LDL.LU R16, [R1+0xc] ;  /* 0x00000c0001107983 */ /* 0x000ea20000300800 */
[----:B------:R-:W-:Y:S01]  /*f830*/  VIADD R0, R18, 0xe400 ;  /* 0x0000e40012007836 */ /* 0x000fe20000000000 */
[----:B------:R-:W-:Y:S04]  /*f840*/  BSSY B6, `(.L_x_205) ;  /* 0x0000016000067945 */ /* 0x000fe80003800000 */
[----:B------:R-:W-:Y:S02]  /*f850*/  LOP3.LUT P0, RZ, R0, 0x3ff, RZ, 0xc0, !PT ;  /* 0x000003ff00ff7812 */ /* 0x000fe4000780c0ff */
[----:B--2---:R-:W-:-:S11]  /*f860*/  LOP3.LUT R16, R16, 0xfffffffe, RZ, 0xc0, !PT ;  /* 0xfffffffe10107812 */ /* 0x004fd600078ec0ff */
[----:B------:R-:W-:-:S05]  /*f870*/  @P0 LOP3.LUT R16, R16, 0x1, RZ, 0xfc, !PT ;  /* 0x0000000110100812 */ /* 0x000fca00078efcff */
[----:B------:R0:W-:Y:S01]  /*f880*/  STL [R1+0xc], R16 ;  /* 0x00000c1001007387 */ /* 0x0001e20000100800 */
[----:B------:R-:W-:Y:S05]  /*f890*/  @!P0 BRA `(.L_x_206) ;  /* 0x0000000000408947 */ /* 0x000fea0003800000 */
[----:B------:R-:W-:Y:S01]  /*f8a0*/  MOV R2, 0x0 ;  /* 0x0000000000027802 */ /* 0x000fe20000000f00 */
[----:B------:R-:W-:Y:S01]  /*f8b0*/  ULDC.64 UR6, c[0x4][0x98] ;  /* 0x0100260000067ab9 */ /* 0x000fe20000000a00 */
[----:B------:R-:W-:Y:S01]  /*f8c0*/  ULDC.64 UR8, c[0x4][0xa0] ;  /* 0x0100280000087ab9 */ /* 0x000fe20000000a00 */
[----:B------:R-:W-:Y:S01]  /*f8d0*/  ULDC.64 UR4, c[0x4][0x10] ;  /* 0x0100040000047ab9 */ /* 0x000fe20000000a00 */
[----:B------:R-:W-:Y:S02]  /*f8e0*/  IMAD.U32 R4, RZ, RZ, UR6 ;  /* 0x00000006ff047e24 */ /* 0x000fe4000f8e00ff */
[----:B------:R-:W1:Y:S01]  /*f8f0*/  LDC.64 R2, c[0x4][R2] ;  /* 0x0100000002027b82 */ /* 0x000e620000000a00 */
        /* <DEDUP_REMOVED lines=9> */
[----:B01----:R-:W-:Y:S05]  /*f990*/  CALL.ABS.NOINC R2 ;  /* 0x0000000002007343 */ /* 0x003fea0003c00000 */
.L_x_206:
[----:B------:R-:W-:Y:S05]  /*f9a0*/  BSYNC B6 ;  /* 0x0000000000067941 */ /* 0x000fea0003800000 */
.L_x_205:
        /* <DEDUP_REMOVED lines=20> */
.L_x_208:
[----:B------:R-:W-:Y:S05]  /*faf0*/  BSYNC B6 ;  /* 0x0000000000067941 */ /* 0x000fea0003800000 */
.L_x_207:
[----:B------:R-:W-:Y:S01]  /*fb00*/  LOP3.LUT P6, RZ, R16, 0x1, RZ, 0xc0, !PT ;  /* 0x0000000110ff7812 */ /* 0x000fe200078cc0ff */
[----:B------:R-:W-:-:S12]  /*fb10*/  BSSY B6, `(.L_x_209) ;  /* 0x0000012000067945 */ /* 0x000fd80003800000 */
        /* <DEDUP_REMOVED lines=17> */
.L_x_210:
[----:B------:R-:W-:Y:S05]  /*fc30*/  BSYNC B6 ;  /* 0x0000000000067941 */ /* 0x000fea0003800000 */
.L_x_209:
[----:B------:R-:W2:Y:S01]  /*fc40*/  LDL R8, [R1+0x8] ;  /* 0x0000080001087983 */ /* 0x000ea20000100800 */
[----:B------:R-:W-:Y:S02]  /*fc50*/  ULDC.64 UR4, c[0x0][0x9f8] ;  /* 0x00027e0000047ab9 */ /* 0x000fe40000000a00 */
[----:B------:R-:W-:-:S04]  /*fc60*/  UISETP.NE.U32.AND UP0, UPT, UR4, URZ, UPT ;  /* 0x0000003f0400728c */ /* 0x000fc8000bf05070 */
[----:B------:R-:W-:-:S06]  /*fc70*/  UISETP.NE.AND.EX UP0, UPT, UR5, URZ, UPT, UP0 ;  /* 0x0000003f0500728c */ /* 0x000fcc000bf05300 */
[----:B------:R-:W-:-:S05]  /*fc80*/  PLOP3.LUT P0, PT, PT, PT, UP0, 0x80, 0x0 ;  /* 0x000000000000781c */ /* 0x000fca0003f0f008 */
[----:B------:R-:W-:-:S04]  /*fc90*/  @UP0 UIADD3 UR4, UP1, UR47, UR4, URZ ;  /* 0x000000042f040290 */ /* 0x000fc8000ff3e03f */
[----:B------:R-:W-:Y:S02]  /*fca0*/  @UP0 UIADD3.X UR5, UR48, UR5, URZ, UP1, !UPT ;  /* 0x0000000530050290 */ /* 0x000fe40008ffe43f */
[----:B------:R-:W-:-:S04]  /*fcb0*/  IMAD.U32 R2, RZ, RZ, UR4 ;  /* 0x00000004ff027e24 */ /* 0x000fc8000f8e00ff */
[----:B------:R-:W-:Y:S01]  /*fcc0*/  IMAD.U32 R3, RZ, RZ, UR5 ;  /* 0x00000005ff037e24 */ /* 0x000fe2000f8e00ff */
[----:B------:R-:W1:Y:S01]  /*fcd0*/  S2R R0, SR_TID.X ;  /* 0x0000000000007919 */ /* 0x000e620000002100 */
[----:B------:R-:W-:-:S03]  /*fce0*/  ULDC.64 UR4, c[0x0][0xa08] ;  /* 0x0002820000047ab9 */ /* 0x000fc60000000a00 */
[----:B--2---:R2:W3:Y:S01]  /*fcf0*/  @P0 LDG.E R8, desc[UR50][R2.64] ;  /* 0x0000003202080981 */ /* 0x0044e2000c1e1900 */
[----:B-1----:R-:W-:-:S04]  /*fd00*/  SHF.R.U32.HI R0, RZ, 0x5, R0 ;  /* 0x00000005ff007819 */ /* 0x002fc80000011600 */
[----:B------:R-:W-:Y:S01]  /*fd10*/  LOP3.LUT R0, R0, 0x3, RZ, 0xc0, !PT ;  /* 0x0000000300007812 */ /* 0x000fe200078ec0ff */
[----:B--2---:R-:W1:Y:S01]  /*fd20*/  LDC.64 R2, c[0x0][0x418] ;  /* 0x00010600ff027b82 */ /* 0x004e620000000a00 */
[----:B---3--:R-:W-:Y:S01]  /*fd30*/  SHF.R.S32.HI R9, RZ, 0x1f, R8 ;  /* 0x0000001fff097819 */ /* 0x008fe20000011408 */
[----:B------:R2:W-:Y:S01]  /*fd40*/  @P0 STL [R1+0x8], R8 ;  /* 0x0000080801000387 */ /* 0x0005e20000100800 */
[----:B-1----:R-:W-:Y:S01]  /*fd50*/  LOP3.LUT P0, RZ, R2, UR4, RZ, 0xfc, !PT ;  /* 0x0000000402ff7c12 */ /* 0x002fe2000f80fcff */
[----:B------:R-:W-:Y:S02]  /*fd60*/  UMOV UR4, 0xffffffff ;  /* 0xffffffff00047882 */ /* 0x000fe40000000000 */
[----:B------:R2:W-:Y:S01]  /*fd70*/  STL [R1+0x1c], R9 ;  /* 0x00001c0901007387 */ /* 0x0005e20000100800 */
[----:B------:R-:W-:-:S04]  /*fd80*/  LOP3.LUT P0, RZ, R3, UR5, RZ, 0xfc, P0 ;  /* 0x0000000503ff7c12 */ /* 0x000fc8000800fcff */
[----:B0-----:R-:W-:Y:S01]  /*fd90*/  SEL R16, R8, RZ, !P0 ;  /* 0x000000ff08107207 */ /* 0x001fe20004000000 */
[----:B------:R-:W-:Y:S08]  /*fda0*/  BRA.DIV UR4, `(.L_x_211) ;  /* 0x0000003e04387947 */ /* 0x000ff0000b800000 */
[----:B------:R0:W1:Y:S02]  /*fdb0*/  SHFL.IDX PT, R14, R0, RZ, 0x1f ;  /* 0x00001fff000e7589 */ /* 0x00006400000e0000 */
.L_x_280:
[----:B0-----:R-:W3:Y:S01]  /*fdc0*/  LDL.LU R0, [R1+0xc] ;  /* 0x00000c0001007983 */ /* 0x001ee20000300800 */
[----:B------:R-:W-:Y:S02]  /*fdd0*/  PLOP3.LUT P1, PT, PT, PT, PT, 0x8, 0x0 ;  /* 0x000000000000781c */ /* 0x000fe40003f2e170 */
[----:B-1----:R-:W-:Y:S02]  /*fde0*/  ISETP.NE.AND P0, PT, R14, RZ, PT ;  /* 0x000000ff0e00720c */ /* 0x002fe40003f05270 */
[----:B---3--:R-:W-:-:S09]  /*fdf0*/  LOP3.LUT R0, R0, 0xfffffffe, RZ, 0xc0, !PT ;  /* 0xfffffffe00007812 */ /* 0x008fd200078ec0ff */
[----:B------:R-:W-:-:S05]  /*fe00*/  @P1 LOP3.LUT R0, R0, 0x1, RZ, 0xfc, !PT ;  /* 0x0000000100001812 */ /* 0x000fca00078efcff */
[----:B------:R0:W-:Y:S01]  /*fe10*/  STL [R1+0xc], R0 ;  /* 0x00000c0001007387 */ /* 0x0001e20000100800 */
[----:B------:R-:W-:Y:S05]  /*fe20*/  @P0 BRA `(.L_x_212) ;  /* 0x00000004005c0947 */ /* 0x000fea0003800000 */
[----:B------:R-:W-:Y:S01]  /*fe30*/  UMOV UR4, 0xffffffff ;  /* 0xffffffff00047882 */ /* 0x000fe20000000000 */
[----:B0-----:R-:W-:Y:S02]  /*fe40*/  VIADD R0, R17, 0xffffffff ;  /* 0xffffffff11007836 */ /* 0x001fe40000000000 */
[----:B------:R-:W-:Y:S05]  /*fe50*/  BRA.DIV UR4, `(.L_x_213) ;  /* 0x0000003e042c7947 */ /* 0x000fea000b800000 */
[----:B------:R-:W-:-:S13]  /*fe60*/  ELECT P6, URZ, PT ;  /* 0x00000000003f782f */ /* 0x000fda00038c0000 */
.L_x_283:
[----:B------:R-:W-:Y:S05]  /*fe70*/  @!P6 BRA `(.L_x_212) ;  /* 0x000000040048e947 */ /* 0x000fea0003800000 */
[----:B------:R-:W-:-:S04]  /*fe80*/  ISETP.NE.U32.AND P0, PT, R2, RZ, PT ;  /* 0x000000ff0200720c */ /* 0x000fc80003f05070 */
[----:B------:R-:W-:-:S13]  /*fe90*/  ISETP.NE.AND.EX P0, PT, R3, RZ, PT, P0 ;  /* 0x000000ff0300720c */ /* 0x000fda0003f05300 */
[----:B------:R-:W-:Y:S05]  /*fea0*/  @!P0 BRA `(.L_x_214) ;  /* 0x0000000000448947 */ /* 0x000fea0003800000 */
[----:B------:R-:W0:Y:S01]  /*feb0*/  LDC R7, c[0x0][0x43c] ;  /* 0x00010f00ff077b82 */ /* 0x000e220000000800 */
        /* <DEDUP_REMOVED lines=16> */
.L_x_214:
[----:B0-----:R-:W3:Y:S04]  /*ffc0*/  LDL R3, [R1] ;  /* 0x0000000001037983 */ /* 0x001ee80000100800 */
[----:B------:R-:W4:Y:S01]  /*ffd0*/  LDL R2, [R1+0x4] ;  /* 0x0000040001027983 */ /* 0x000f220000100800 */
[----:B--2---:R-:W0:Y:S02]  /*ffe0*/  S2R R8, SR_TID.X ;  /* 0x0000000000087919 */ /* 0x004e240000002100 */
[----:B0-----:R-:W-:-:S04]  /*fff0*/  LOP3.LUT R8, R8, 0x7f, RZ, 0xc0, !PT ;  /* 0x0000007f08087812 */ /* 0x001fc800078ec0ff */
[----:B------:R-:W-:Y:S01]  /*10000*/  ISETP.NE.AND P1, PT, R8, RZ, PT ;  /* 0x000000ff0800720c */ /* 0x000fe20003f25270 */
[----:B---3--:R-:W-:Y:S01]  /*10010*/  IMAD R3, R3, 0x8, R18 ;  /* 0x0000000803037824 */ /* 0x008fe200078e0212 */
[----:B----4-:R-:W-:-:S04]  /*10020*/  SHF.L.U32 R2, R2, 0x1f, RZ ;  /* 0x0000001f02027819 */ /* 0x010fc800000006ff */
[----:B------:R-:W0:Y:S02]  /*10030*/  SYNCS.PHASECHK.TRANS64.TRYWAIT P0, [R3+URZ+0x2e880], R2 ;  /* 0x02e88002030075a7 */ /* 0x000e24000800017f */
[----:B0-----:R-:W-:Y:S05]  /*10040*/  @!P0 BRA `(.L_x_215) ;  /* 0x0000003800d08947 */ /* 0x001fea0003800000 */
.L_x_284:
[----:B------:R-:W-:Y:S05]  /*10050*/  @P1 BRA `(.L_x_216) ;  /* 0x00000000001c1947 */ /* 0x000fea0003800000 */
[----:B------:R-:W1:Y:S02]  /*10060*/  S2R R4, SR_TID.X ;  /* 0x0000000000047919 */ /* 0x000e640000002100 */
[----:B-1----:R-:W-:Y:S01]  /*10070*/  LOP3.LUT R5, R4, 0x1f, RZ, 0xc0, !PT ;  /* 0x0000001f04057812 */ /* 0x002fe200078ec0ff */
[----:B------:R-:W-:-:S03]  /*10080*/  IMAD.MOV.U32 R4, RZ, RZ, 0x7000 ;  /* 0x00007000ff047424 */ /* 0x000fc600078e00ff */
[----:B------:R-:W-:Y:S01]  /*10090*/  ISETP.NE.AND P0, PT, R5, RZ, PT ;  /* 0x000000ff0500720c */ /* 0x000fe20003f05270 */
[----:B------:R1:W-:-:S12]  /*100a0*/  SYNCS.ARRIVE.TRANS64 RZ, [R3+URZ+0x2e870], R4 ;  /* 0x02e8700403ff79a7 */ /* 0x0003d8000800003f */
[----:B-1----:R-:W-:Y:S05]  /*100b0*/  @!P0 BRA `(.L_x_216) ;  /* 0x0000000000048947 */ /* 0x002fea0003800000 */
[----:B------:R-:W-:Y:S01]  /*100c0*/  BPT.TRAP 0x1 ;  /* 0x000000040000795c */ /* 0x000fe20000300000 */
.L_x_216:
[----:B------:R-:W2:Y:S01]  /*100d0*/  LDL R5, [R1] ;  /* 0x0000000001057983 */ /* 0x000ea20000100800 */
[----:B------:R-:W-:Y:S01]  /*100e0*/  IMAD.MOV.U32 R4, RZ, RZ, 0xe0 ;  /* 0x000000e0ff047424 */ /* 0x000fe200078e00ff */
[----:B------:R-:W-:Y:S01]  /*100f0*/  R2UR UR33, R3 ;  /* 0x00000000032172ca */ /* 0x000fe200000e0000 */
[----:B------:R-:W-:Y:S01]  /*10100*/  UIADD3 UR4, UP0, UR52, 0x470, URZ ;  /* 0x0000047034047890 */ /* 0x000fe2000ff1e03f */
[----:B-----5:R-:W-:Y:S01]  /*10110*/  R2UR UR37, R16 ;  /* 0x00000000102572ca */ /* 0x020fe200000e0000 */
[----:B------:R-:W-:Y:S01]  /*10120*/  IMAD R0, R0, R4, UR40 ;  /* 0x0000002800007e24 */ /* 0x000fe2000f8e0204 */
[----:B------:R-:W-:Y:S01]  /*10130*/  UMOV UR6, 0x0 ;  /* 0x0000000000067882 */ /* 0x000fe20000000000 */
[----:B------:R-:W-:Y:S01]  /*10140*/  UIADD3.X UR5, URZ, UR53, URZ, UP0, !UPT ;  /* 0x000000353f057290 */ /* 0x000fe200087fe43f */
[----:B------:R-:W-:Y:S02]  /*10150*/  UMOV UR7, 0x14f00000 ;  /* 0x14f0000000077882 */ /* 0x000fe40000000000 */
[----:B------:R-:W-:Y:S01]  /*10160*/  R2UR UR35, R0 ;  /* 0x00000000002372ca */ /* 0x000fe200000e0000 */
[----:B------:R-:W-:-:S04]  /*10170*/  UMOV UR34, URZ ;  /* 0x0000003f00227c82 */ /* 0x000fc80008000000 */
[----:B------:R-:W-:Y:S01]  /*10180*/  UIADD3 UR33, UR33, 0x2e870, URZ ;  /* 0x0002e87021217890 */ /* 0x000fe2000fffe03f */
[----:B--2---:R-:W-:-:S05]  /*10190*/  IMAD R4, R5, 0x7000, R18 ;  /* 0x0000700005047824 */ /* 0x004fca00078e0212 */
[----:B------:R-:W-:-:S13]  /*101a0*/  R2UR UR32, R4 ;  /* 0x00000000042072ca */ /* 0x000fda00000e0000 */
[----:B------:R-:W-:-:S09]  /*101b0*/  UIADD3 UR32, UR32, 0xe400, URZ ;  /* 0x0000e40020207890 */ /* 0x000fd2000fffe03f */
[----:B------:R1:W-:Y:S01]  /*101c0*/  UTMALDG.4D [UR32], [UR4], desc[UR6] ;  /* 0x00000620040075b4 */ /* 0x0003e20008019000 */
[----:B------:R-:W2:Y:S02]  /*101d0*/  SYNCS.PHASECHK.TRANS64.TRYWAIT P0, [R3+URZ+0x2e840], R2 ;  /* 0x02e84002030075a7 */ /* 0x000ea4000800017f */
[----:B-12---:R-:W-:Y:S05]  /*101e0*/  @!P0 BRA `(.L_x_217) ;  /* 0x00000038007c8947 */ /* 0x006fea0003800000 */
.L_x_285:
[----:B------:R-:W-:Y:S05]  /*101f0*/  @P1 BRA `(.L_x_218) ;  /* 0x00000000001c1947 */ /* 0x000fea0003800000 */
[----:B------:R-:W2:Y:S01]  /*10200*/  S2R R5, SR_TID.X ;  /* 0x0000000000057919 */ /* 0x000ea20000002100 */
[----:B01----:R-:W-:-:S04]  /*10210*/  IMAD.MOV.U32 R2, RZ, RZ, 0x7000 ;  /* 0x00007000ff027424 */ /* 0x003fc800078e00ff */
[----:B------:R3:W-:Y:S01]  /*10220*/  SYNCS.ARRIVE.TRANS64 RZ, [R3+URZ+0x2e830], R2 ;  /* 0x02e8300203ff79a7 */ /* 0x0007e2000800003f */
[----:B--2---:R-:W-:-:S04]  /*10230*/  LOP3.LUT R5, R5, 0x1f, RZ, 0xc0, !PT ;  /* 0x0000001f05057812 */ /* 0x004fc800078ec0ff */
[----:B------:R-:W-:-:S13]  /*10240*/  ISETP.NE.AND P0, PT, R5, RZ, PT ;  /* 0x000000ff0500720c */ /* 0x000fda0003f05270 */
[----:B---3--:R-:W-:Y:S05]  /*10250*/  @!P0 BRA `(.L_x_218) ;  /* 0x0000000000048947 */ /* 0x008fea0003800000 */
[----:B------:R-:W-:Y:S01]  /*10260*/  BPT.TRAP 0x1 ;  /* 0x000000040000795c */ /* 0x000fe20000300000 */
.L_x_218:
[----:B01----:R-:W2:Y:S01]  /*10270*/  LDL.LU R2, [R1+0xc] ;  /* 0x00000c0001027983 */ /* 0x003ea20000300800 */
[----:B------:R-:W-:Y:S01]  /*10280*/  R2UR UR8, R4 ;  /* 0x00000000040872ca */ /* 0x000fe200000e0000 */
[----:B------:R-:W-:Y:S01]  /*10290*/  UIADD3 UR4, UP0, UR52, 0x370, URZ ;  /* 0x0000037034047890 */ /* 0x000fe2000ff1e03f */
[----:B------:R-:W-:Y:S01]  /*102a0*/  R2UR UR9, R3 ;  /* 0x00000000030972ca */ /* 0x000fe200000e0000 */
[----:B------:R-:W-:Y:S01]  /*102b0*/  UMOV UR6, 0x0 ;  /* 0x0000000000067882 */ /* 0x000fe20000000000 */
[----:B------:R-:W-:Y:S01]  /*102c0*/  PLOP3.LUT P0, PT, PT, PT, PT, 0x80, 0x0 ;  /* 0x000000000000781c */ /* 0x000fe20003f0f070 */
[----:B------:R-:W-:Y:S01]  /*102d0*/  UIADD3.X UR5, URZ, UR53, URZ, UP0, !UPT ;  /* 0x000000353f057290 */ /* 0x000fe200087fe43f */
[----:B------:R-:W-:Y:S01]  /*102e0*/  R2UR UR11, R0 ;  /* 0x00000000000b72ca */ /* 0x000fe200000e0000 */
[----:B------:R-:W-:Y:S01]  /*102f0*/  UMOV UR7, 0x14f00000 ;  /* 0x14f0000000077882 */ /* 0x000fe20000000000 */
[----:B------:R-:W-:Y:S01]  /*10300*/  R2UR UR13, R16 ;  /* 0x00000000100d72ca */ /* 0x000fe200000e0000 */
[----:B------:R-:W-:Y:S01]  /*10310*/  UMOV UR10, URZ ;  /* 0x0000003f000a7c82 */ /* 0x000fe20008000000 */
[----:B------:R-:W-:-:S03]  /*10320*/  UMOV UR12, UR36 ;  /* 0x00000024000c7c82 */ /* 0x000fc60008000000 */
[----:B------:R-:W-:Y:S02]  /*10330*/  UIADD3 UR8, UR8, 0x20400, URZ ;  /* 0x0002040008087890 */ /* 0x000fe4000fffe03f */
[----:B------:R-:W-:-:S09]  /*10340*/  UIADD3 UR9, UR9, 0x2e830, URZ ;  /* 0x0002e83009097890 */ /* 0x000fd2000fffe03f */
[----:B------:R1:W-:Y:S01]  /*10350*/  UTMALDG.4D [UR8], [UR4], desc[UR6] ;  /* 0x00000608040075b4 */ /* 0x0003e20008019000 */
[----:B--2---:R-:W-:-:S04]  /*10360*/  LOP3.LUT R2, R2, 0xfffffffe, RZ, 0xc0, !PT ;  /* 0xfffffffe02027812 */ /* 0x004fc800078ec0ff */
[----:B------:R-:W-:-:S05]  /*10370*/  @P0 LOP3.LUT R2, R2, 0x1, RZ, 0xfc, !PT ;  /* 0x0000000102020812 */ /* 0x000fca00078efcff */
[----:B------:R1:W-:Y:S01]  /*10380*/  STL [R1+0xc], R2 ;  /* 0x00000c0201007387 */ /* 0x0003e20000100800 */
[----:B------:R-:W-:Y:S01]  /*10390*/  NOP ;  /* 0x0000000000007918 */ /* 0x000fe20000000000 */
.L_x_212:
[----:B------:R-:W-:Y:S05]  /*103a0*/  WARPSYNC.ALL ;  /* 0x0000000000007948 */ /* 0x000fea0003800000 */
[----:B0-----:R-:W-:Y:S01]  /*103b0*/  VIADD R0, R18, 0x1c400 ;  /* 0x0001c40012007836 */ /* 0x001fe20000000000 */
[----:B-1----:R-:W-:Y:S01]  /*103c0*/  USHF.R.S32.HI UR4, URZ, 0x1f, UR44 ;  /* 0x0000001f3f047899 */ /* 0x002fe2000801142c */
[----:B------:R-:W-:Y:S03]  /*103d0*/  BAR.SYNC.DEFER_BLOCKING 0x8, 0x180 ;  /* 0x0206000000007b1d */ /* 0x000fe60000010000 */
[----:B------:R-:W-:-:S03]  /*103e0*/  LOP3.LUT P0, RZ, R0, 0x3ff, RZ, 0xc0, !PT ;  /* 0x000003ff00ff7812 */ /* 0x000fc6000780c0ff */
[----:B------:R-:W-:Y:S01]  /*103f0*/  ULDC.64 UR6, c[0x0][0x298] ;  /* 0x0000a60000067ab9 */ /* 0x000fe20000000a00 */
[----:B------:R-:W-:Y:S01]  /*10400*/  ULDC.64 UR8, c[0x0][0xa00] ;  /* 0x0002800000087ab9 */ /* 0x000fe20000000a00 */
[----:B------:R-:W-:Y:S01]  /*10410*/  UIMAD UR4, UR4, UR6, URZ ;  /* 0x00000006040472a4 */ /* 0x000fe2000f8e023f */
[----:B------:R-:W-:Y:S01]  /*10420*/  BSSY B6, `(.L_x_219) ;  /* 0x0000019000067945 */ /* 0x000fe20003800000 */
[----:B------:R-:W-:Y:S02]  /*10430*/  UISETP.NE.U32.AND UP0, UPT, UR8, URZ, UPT ;  /* 0x0000003f0800728c */ /* 0x000fe4000bf05070 */
[----:B------:R-:W-:Y:S02]  /*10440*/  UIMAD.WIDE.U32 UR48, UR44, UR6, URZ ;  /* 0x000000062c3072a5 */ /* 0x000fe4000f8e003f */
[----:B------:R-:W-:Y:S02]  /*10450*/  UIMAD UR4, UR44, UR7, UR4 ;  /* 0x000000072c0472a4 */ /* 0x000fe4000f8e0204 */
[----:B------:R-:W-:-:S02]  /*10460*/  UISETP.NE.AND.EX UP0, UPT, UR9, URZ, UPT, UP0 ;  /* 0x0000003f0900728c */ /* 0x000fc4000bf05300 */
[----:B------:R-:W-:Y:S02]  /*10470*/  UIADD3 UR37, UR49, UR4, URZ ;  /* 0x0000000431257290 */ /* 0x000fe4000fffe03f */
[----:B------:R-:W-:Y:S02]  /*10480*/  USEL UR45, UR45, URZ, !UP0 ;  /* 0x0000003f2d2d7287 */ /* 0x000fe4000c000000 */
[----:B------:R-:W-:Y:S01]  /*10490*/  USEL UR46, UR46, URZ, !UP0 ;  /* 0x0000003f2e2e7287 */ /* 0x000fe2000c000000 */
[----:B------:R-:W-:Y:S11]  /*104a0*/  @!P0 BRA `(.L_x_220) ;  /* 0x0000000000408947 */ /* 0x000ff60003800000 */
        /* <DEDUP_REMOVED lines=11> */
[----:B--2---:R-:W-:Y:S02]  /*10560*/  IMAD.MOV.U32 R8, RZ, RZ, 0x70 ;  /* 0x00000070ff087424 */ /* 0x004fe400078e00ff */
[----:B------:R-:W-:Y:S02]  /*10570*/  IMAD.MOV.U32 R12, RZ, RZ, 0x1 ;  /* 0x00000001ff0c7424 */ /* 0x000fe400078e00ff */
[----:B------:R-:W-:-:S07]  /*10580*/  IMAD.MOV.U32 R13, RZ, RZ, RZ ;  /* 0x000000ffff0d7224 */ /* 0x000fce00078e00ff */
[----:B------:R-:W-:-:S07]  /*10590*/  LEPC R20, `(.L_x_220) ;  /* 0x000000001014794e */ /* 0x000fce0000000000 */
[----:B0-----:R-:W-:Y:S05]  /*105a0*/  CALL.ABS.NOINC R2 ;  /* 0x0000000002007343 */ /* 0x001fea0003c00000 */
.L_x_220:
[----:B------:R-:W-:Y:S05]  /*105b0*/  BSYNC B6 ;  /* 0x0000000000067941 */ /* 0x000fea0003800000 */
.L_x_219:
[----:B------:R-:W3:Y:S01]  /*105c0*/  LDL.LU R3, [R1+0x14] ;  /* 0x0000140001037983 */ /* 0x000ee20000300800 */
[----:B------:R-:W0:Y:S01]  /*105d0*/  LDC R6, c[0x0][0x448] ;  /* 0x00011200ff067b82 */ /* 0x000e220000000800 */
[----:B------:R-:W-:Y:S01]  /*105e0*/  ULDC.64 UR6, c[0x0][0x2d8] ;  /* 0x0000b60000067ab9 */ /* 0x000fe20000000a00 */
[----:B------:R-:W1:Y:S01]  /*105f0*/  S2R R2, SR_TID.X ;  /* 0x0000000000027919 */ /* 0x000e620000002100 */
[----:B------:R-:W4:Y:S01]  /*10600*/  S2R R0, SR_TID.X ;  /* 0x0000000000007919 */ /* 0x000f220000002100 */
[----:B------:R-:W-:Y:S01]  /*10610*/  UMOV UR4, UR48 ;  /* 0x0000003000047c82 */ /* 0x000fe20008000000 */
[----:B------:R-:W-:Y:S01]  /*10620*/  UMOV UR5, UR37 ;  /* 0x0000002500057c82 */ /* 0x000fe20008000000 */
[----:B------:R-:W-:Y:S01]  /*10630*/  ULDC.64 UR8, c[0x0][0x2e0] ;  /* 0x0000b80000087ab9 */ /* 0x000fe20000000a00 */
[----:B--2---:R2:W5:Y:S01]  /*10640*/  LDL R8, [R1+0x2c] ;  /* 0x00002c0001087983 */ /* 0x0045620000100800 */
[----:B0-----:R-:W-:Y:S02]  /*10650*/  ISETP.NE.AND P0, PT, R6, 0x1, PT ;  /* 0x000000010600780c */ /* 0x001fe40003f05270 */
[----:B-1----:R-:W-:-:S11]  /*10660*/  LOP3.LUT R2, R2, 0x7f, RZ, 0xc0, !PT ;  /* 0x0000007f02027812 */ /* 0x002fd600078ec0ff */
[----:B------:R-:W0:Y:S01]  /*10670*/  @P0 LDC R4, c[0x0][0x450] ;  /* 0x00011400ff040b82 */ /* 0x000e220000000800 */
[----:B------:R-:W-:Y:S01]  /*10680*/  SHF.R.U32.HI R2, RZ, 0x3, R2 ;  /* 0x00000003ff027819 */ /* 0x000fe20000011602 */
[----:B----4-:R-:W-:-:S05]  /*10690*/  IMAD.SHL.U32 R0, R0, 0x10, RZ ;  /* 0x0000001000007824 */ /* 0x010fca00078e00ff */
[----:B------:R-:W-:Y:S02]  /*106a0*/  LOP3.LUT R0, R2, 0x70, R0, 0xf8, !PT ;  /* 0x0000007002007812 */ /* 0x000fe400078ef800 */
[----:B------:R-:W1:Y:S01]  /*106b0*/  @P0 LDC R2, c[0x0][0x44c] ;  /* 0x00011300ff020b82 */ /* 0x000e620000000800 */
[----:B------:R-:W4:Y:S01]  /*106c0*/  S2R R7, SR_TID.X ;  /* 0x0000000000077919 */ /* 0x000f220000002100 */
[----:B------:R-:W-:Y:S02]  /*106d0*/  UIMAD.WIDE.U32 UR4, UR36, UR6, UR4 ;  /* 0x00000006240472a5 */ /* 0x000fe4000f8e0004 */
[----:B------:R-:W-:Y:S02]  /*106e0*/  UIMAD UR6, UR46, UR8, URZ ;  /* 0x000000082e0672a4 */ /* 0x000fe4000f8e023f */
[----:B------:R-:W-:Y:S02]  /*106f0*/  UIMAD UR5, UR36, UR7, UR5 ;  /* 0x00000007240572a4 */ /* 0x000fe4000f8e0205 */
[----:B------:R-:W-:-:S02]  /*10700*/  UIMAD UR6, UR45, UR9, UR6 ;  /* 0x000000092d0672a4 */ /* 0x000fc4000f8e0206 */
[----:B------:R-:W-:-:S03]  /*10710*/  UIMAD.WIDE.U32 UR4, UR45, UR8, UR4 ;  /* 0x000000082d0472a5 */ /* 0x000fc6000f8e0004 */
[----:B------:R-:W-:Y:S01]  /*10720*/  ULDC.64 UR8, c[0x0][0x2d0] ;  /* 0x0000b40000087ab9 */ /* 0x000fe20000000a00 */
[----:B------:R-:W-:Y:S01]  /*10730*/  UIADD3 UR5, UR5, UR6, URZ ;  /* 0x0000000605057290 */ /* 0x000fe2000fffe03f */
[----:B----4-:R-:W-:-:S05]  /*10740*/  IMAD.SHL.U32 R9, R7, 0x10, RZ ;  /* 0x0000001007097824 */ /* 0x010fca00078e00ff */
[----:B------:R-:W-:Y:S02]  /*10750*/  LOP3.LUT R9, R9, 0x70, RZ, 0xc0, !PT ;  /* 0x0000007009097812 */ /* 0x000fe400078ec0ff */
[----:B------:R-:W-:-:S04]  /*10760*/  LOP3.LUT R7, R7, 0x7f, RZ, 0xc0, !PT ;  /* 0x0000007f07077812 */ /* 0x000fc800078ec0ff */
[----:B------:R-:W-:Y:S01]  /*10770*/  SHF.R.U32.HI R10, RZ, 0x3, R7 ;  /* 0x00000003ff0a7819 */ /* 0x000fe20000011607 */
[----:B---3--:R-:W-:-:S05]  /*10780*/  IMAD.SHL.U32 R5, R3, 0x80, RZ ;  /* 0x0000008003057824 */ /* 0x008fca00078e00ff */
[----:B------:R-:W-:-:S05]  /*10790*/  LOP3.LUT R0, R0, R5, RZ, 0xfc, !PT ;  /* 0x0000000500007212 */ /* 0x000fca00078efcff */
[----:B-1----:R-:W-:-:S04]  /*107a0*/  @P0 IMAD.HI.U32 R3, R0, R2, RZ ;  /* 0x0000000200030227 */ /* 0x002fc800078e00ff */
[----:B------:R-:W-:Y:S01]  /*107b0*/  IMAD.MOV.U32 R2, RZ, RZ, R0 ;  /* 0x000000ffff027224 */ /* 0x000fe200078e0000 */
[----:B0-----:R-:W-:-:S04]  /*107c0*/  @P0 SHF.R.U32.HI R2, RZ, R4, R3 ;  /* 0x00000004ff020219 */ /* 0x001fc80000011603 */
[--C-:B------:R-:W-:Y:S01]  /*107d0*/  SHF.R.S32.HI R4, RZ, 0x1f, R2.reuse ;  /* 0x0000001fff047819 */ /* 0x100fe20000011402 */
[----:B------:R-:W-:-:S04]  /*107e0*/  IMAD.MOV R3, RZ, RZ, -R2 ;  /* 0x000000ffff037224 */ /* 0x000fc800078e0a02 */
[----:B------:R-:W-:Y:S02]  /*107f0*/  IMAD R0, R6, R3, R0 ;  /* 0x0000000306007224 */ /* 0x000fe400078e0200 */
[----:B------:R-:W-:Y:S02]  /*10800*/  IMAD R4, R4, UR8, RZ ;  /* 0x0000000804047c24 */ /* 0x000fe4000f8e02ff */
[----:B------:R-:W-:Y:S02]  /*10810*/  IMAD.U32 R3, RZ, RZ, UR8 ;  /* 0x00000008ff037e24 */ /* 0x000fe4000f8e00ff */
[C---:B------:R-:W-:Y:S02]  /*10820*/  IMAD R4, R2.reuse, UR9, R4 ;  /* 0x0000000902047c24 */ /* 0x040fe4000f8e0204 */
[----:B------:R-:W-:Y:S01]  /*10830*/  IMAD.WIDE.U32 R2, R2, R3, UR4 ;  /* 0x0000000402027e25 */ /* 0x000fe2000f8e0003 */
[----:B------:R-:W-:-:S03]  /*10840*/  ULDC.64 UR4, c[0x0][0x2c8] ;  /* 0x0000b20000047ab9 */ /* 0x000fc60000000a00 */
[----:B------:R-:W-:Y:S01]  /*10850*/  IMAD.IADD R3, R3, 0x1, R4 ;  /* 0x0000000103037824 */ /* 0x000fe200078e0204 */
[----:B------:R-:W-:Y:S01]  /*10860*/  SHF.R.S32.HI R4, RZ, 0x1f, R0 ;  /* 0x0000001fff047819 */ /* 0x000fe20000011400 */
[----:B------:R-:W-:-:S04]  /*10870*/  IMAD.WIDE.U32 R2, R0, UR4, R2 ;  /* 0x0000000400027c25 */ /* 0x000fc8000f8e0002 */
[----:B------:R-:W-:-:S04]  /*10880*/  IMAD R4, R4, UR4, RZ ;  /* 0x0000000404047c24 */ /* 0x000fc8000f8e02ff */
[----:B------:R-:W-:Y:S01]  /*10890*/  IMAD R4, R0, UR5, R4 ;  /* 0x0000000500047c24 */ /* 0x000fe2000f8e0204 */
[----:B------:R-:W-:Y:S02]  /*108a0*/  ULDC.64 UR4, c[0x0][0x280] ;  /* 0x0000a00000047ab9 */ /* 0x000fe40000000a00 */
[----:B------:R-:W-:Y:S01]  /*108b0*/  IADD3 R0, P0, R2, UR4, RZ ;  /* 0x0000000402007c10 */ /* 0x000fe2000ff1e0ff */
[----:B------:R-:W-:-:S03]  /*108c0*/  ULDC UR4, c[0x0][0x2b8] ;  /* 0x0000ae0000047ab9 */ /* 0x000fc60000000800 */
[----:B------:R-:W-:Y:S02]  /*108d0*/  IADD3.X R2, R3, UR5, R4, P0, !PT ;  /* 0x0000000503027c10 */ /* 0x000fe400087fe404 */
[----:B------:R-:W-:Y:S01]  /*108e0*/  ISETP.GE.AND P0, PT, R9, UR4, PT ;  /* 0x0000000409007c0c */ /* 0x000fe2000bf06270 */
[----:B------:R-:W-:-:S03]  /*108f0*/  UMOV UR4, 0xffffffff ;  /* 0xffffffff00047882 */ /* 0x000fc60000000000 */
[----:B--2---:R-:W-:Y:S09]  /*10900*/  BRA.DIV UR4, `(.L_x_221) ;  /* 0x0000003204c87947 */ /* 0x004ff2000b800000 */
[----:B------:R-:W0:Y:S01]  /*10910*/  SHFL.IDX PT, R7, R0, RZ, 0x181f ;  /* 0x00181fff00077589 */ /* 0x000e2200000e0000 */
[----:B------:R-:W-:Y:S02]  /*10920*/  IMAD R4, R19, R6, RZ ;  /* 0x0000000613047224 */ /* 0x000fe400078e02ff */
[----:B------:R-:W-:Y:S01]  /*10930*/  IMAD.IADD R3, R10, 0x1, R5 ;  /* 0x000000010a037824 */ /* 0x000fe200078e0205 */
[----:B------:R-:W1:Y:S03]  /*10940*/  SHFL.IDX PT, R6, R2, RZ, 0x181f ;  /* 0x00181fff02067589 */ /* 0x000e6600000e0000 */
[C---:B------:R-:W-:Y:S01]  /*10950*/  VIADD R5, R3.reuse, 0x10 ;  /* 0x0000001003057836 */ /* 0x040fe20000000000 */
[----:B------:R-:W-:-:S13]  /*10960*/  ISETP.GE.AND P1, PT, R3, R4, PT ;  /* 0x000000040300720c */ /* 0x000fda0003f26270 */
[----:B0-----:R-:W-:-:S05]  /*10970*/  @!P1 IADD3 R7, P2, R9, R7, RZ ;  /* 0x0000000709079210 */ /* 0x001fca0007f5e0ff */
[----:B-1----:R-:W-:-:S05]  /*10980*/  @!P1 IMAD.X R6, RZ, RZ, R6, P2 ;  /* 0x000000ffff069224 */ /* 0x002fca00010e0606 */
[----:B------:R-:W-:-:S04]  /*10990*/  @!P1 LOP3.LUT R7, R7, R6, RZ, 0x3c, !PT ;  /* 0x0000000607079212 */ /* 0x000fc800078e3cff */
[----:B------:R-:W-:-:S04]  /*109a0*/  @!P1 LOP3.LUT R6, R7, R6, RZ, 0x3c, !PT ;  /* 0x0000000607069212 */ /* 0x000fc800078e3cff */
[----:B------:R-:W-:-:S05]  /*109b0*/  @!P1 LOP3.LUT R7, R7, R6, RZ, 0x3c, !PT ;  /* 0x0000000607079212 */ /* 0x000fca00078e3cff */
[----:B------:R-:W-:Y:S01]  /*109c0*/  @!PT LDS RZ, [RZ] ;  /* 0x00000000fffff984 */ /* 0x000fe20000000800 */
[----:B-----5:R0:W-:Y:S01]  /*109d0*/  @!P1 LDGSTS.E.BYPASS.LTC128B.128 [R8+0x1c400], desc[UR50][R6.64], !P0 ;  /* 0x1c40000006089fae */ /* 0x0201e2000c101d72 */
[----:B------:R-:W-:-:S03]  /*109e0*/  ISETP.GE.AND P1, PT, R5, R4, PT ;  /* 0x000000040500720c */ /* 0x000fc60003f26270 */
[----:B------:R-:W-:Y:S04]  /*109f0*/  SHFL.IDX PT, R5, R2, 0x1, 0x181f ;  /* 0x00381f0002057f89 */ /* 0x000fe800000e0000 */
[----:B0-----:R-:W0:Y:S06]  /*10a00*/  SHFL.IDX PT, R6, R0, 0x1, 0x181f ;  /* 0x00381f0000067f89 */ /* 0x001e2c00000e0000 */
[----:B0-----:R-:W-:-:S05]  /*10a10*/  @!P1 IADD3 R6, P2, R9, R6, RZ ;  /* 0x0000000609069210 */ /* 0x001fca0007f5e0ff */
[----:B------:R-:W-:-:S04]  /*10a20*/  @!P1 IMAD.X R5, RZ, RZ, R5, P2 ;  /* 0x000000ffff059224 */ /* 0x000fc800010e0605 */
[----:B------:R-:W-:Y:S02]  /*10a30*/  @!P1 IMAD.MOV.U32 R7, RZ, RZ, R5 ;  /* 0x000000ffff079224 */ /* 0x000fe400078e0005 */
[----:B------:R-:W-:-:S03]  /*10a40*/  VIADD R5, R3, 0x20 ;  /* 0x0000002003057836 */ /* 0x000fc60000000000 */
[----:B------:R0:W-:Y:S02]  /*10a50*/  @!P1 LDGSTS.E.BYPASS.LTC128B.128 [R8+0x1cc00], desc[UR50][R6.64], !P0 ;  /* 0x1cc0000006089fae */ /* 0x0001e4000c101d72 */
[----:B------:R-:W-:Y:S02]  /*10a60*/  ISETP.GE.AND P1, PT, R5, R4, PT ;  /* 0x000000040500720c */ /* 0x000fe40003f26270 */
[----:B------:R-:W-:Y:S04]  /*10a70*/  SHFL.IDX PT, R5, R2, 0x2, 0x181f ;  /* 0x00581f0002057f89 */ /* 0x000fe800000e0000 */
[----:B0-----:R-:W0:Y:S07]  /*10a80*/  SHFL.IDX PT, R6, R0, 0x2, 0x181f ;  /* 0x00581f0000067f89 */ /* 0x001e2e00000e0000 */
        /* <DEDUP_REMOVED lines=31> */
[----:B0-----:R-:W0:Y:S04]  /*10c80*/  SHFL.IDX PT, R6, R0, 0x6, 0x181f ;  /* 0x00d81f0000067f89 */ /* 0x001e2800000e0000 */
[----:B------:R-:W1:Y:S03]  /*10c90*/  SHFL.IDX PT, R0, R0, 0x7, 0x181f ;  /* 0x00f81f0000007f89 */ /* 0x000e6600000e0000 */
[----:B0-----:R-:W-:-:S05]  /*10ca0*/  @!P1 IADD3 R6, P2, R9, R6, RZ ;  /* 0x0000000609069210 */ /* 0x001fca0007f5e0ff */
[----:B------:R-:W-:-:S04]  /*10cb0*/  @!P1 IMAD.X R5, RZ, RZ, R5, P2 ;  /* 0x000000ffff059224 */ /* 0x000fc800010e0605 */
[----:B------:R-:W-:Y:S02]  /*10cc0*/  @!P1 IMAD.MOV.U32 R7, RZ, RZ, R5 ;  /* 0x000000ffff079224 */ /* 0x000fe400078e0005 */
[----:B------:R0:W2:Y:S04]  /*10cd0*/  SHFL.IDX PT, R5, R2, 0x7, 0x181f ;  /* 0x00f81f0002057f89 */ /* 0x0000a800000e0000 */
[----:B-1----:R0:W-:Y:S02]  /*10ce0*/  @!P1 LDGSTS.E.BYPASS.LTC128B.128 [R8+0x1f400], desc[UR50][R6.64], !P0 ;  /* 0x1f40000006089fae */ /* 0x0021e4000c101d72 */
.L_x_302:
[----:B------:R-:W-:-:S05]  /*10cf0*/  VIADD R3, R3, 0x70 ;  /* 0x0000007003037836 */ /* 0x000fca0000000000 */
[----:B------:R-:W-:-:S13]  /*10d00*/  ISETP.GE.AND P1, PT, R3, R4, PT ;  /* 0x000000040300720c */ /* 0x000fda0003f26270 */
[----:B0-----:R-:W-:-:S05]  /*10d10*/  @!P1 IADD3 R2, P2, R9, R0, RZ ;  /* 0x0000000009029210 */ /* 0x001fca0007f5e0ff */
[----:B--2---:R-:W-:-:S05]  /*10d20*/  @!P1 IMAD.X R3, RZ, RZ, R5, P2 ;  /* 0x000000ffff039224 */ /* 0x004fca00010e0605 */
[----:B------:R-:W-:Y:S01]  /*10d30*/  @!PT LDS RZ, [RZ] ;  /* 0x00000000fffff984 */ /* 0x000fe20000000800 */
[----:B------:R-:W-:Y:S01]  /*10d40*/  @!PT LDS RZ, [RZ] ;  /* 0x00000000fffff984 */ /* 0x000fe20000000800 */
[----:B------:R-:W-:Y:S01]  /*10d50*/  @!PT LDS RZ, [RZ] ;  /* 0x00000000fffff984 */ /* 0x000fe20000000800 */
[----:B------:R0:W-:Y:S01]  /*10d60*/  @!P1 LDGSTS.E.BYPASS.LTC128B.128 [R8+0x1fc00], desc[UR50][R2.64], !P0 ;  /* 0x1fc0000002089fae */ /* 0x0001e2000c101d72 */
[----:B------:R-:W-:Y:S01]  /*10d70*/  PLOP3.LUT P0, PT, PT, PT, PT, 0x80, 0x0 ;  /* 0x000000000000781c */ /* 0x000fe20003f0f070 */
[----:B------:R-:W-:-:S12]  /*10d80*/  NOP ;  /* 0x0000000000007918 */ /* 0x000fd80000000000 */
.L_x_222:
[----:B------:R-:W-:Y:S02]  /*10d90*/  PLOP3.LUT P1, PT, P1, P0, PT, 0xa2, 0x0 ;  /* 0x000000000000781c */ /* 0x000fe40000f21472 */
[----:B------:R-:W-:-:S08]  /*10da0*/  @P0 R2UR P1, UR4, R18 ;  /* 0x00000000120402ca */ /* 0x000fd00000020000 */
[----:B------:R-:W-:-:S05]  /*10db0*/  @P0 PLOP3.LUT P0, PT, P1, PT, PT, 0x80, 0x0 ;  /* 0x000000000000081c */ /* 0x000fca0000f0f070 */
[----:B------:R-:W-:Y:S01]  /*10dc0*/  @!P1 SYNCS.ARRIVE.TRANS64.RED.A0T1 RZ, [UR4+0x2e800], RZ ;  /* 0x02e800ffffff99a7 */ /* 0x000fe20008200404 */
[----:B------:R-:W-:Y:S07]  /*10dd0*/  @!P1 ARRIVES.LDGSTSBAR.64.TRANSCNT [UR4+0x2e800] ;  /* 0x02e80000ff0099b0 */ /* 0x000fee0008000a84 */
[----:B------:R-:W-:Y:S05]  /*10de0*/  @P0 BRA.U.ANY `(.L_x_222) ;  /* 0xfffffffd00e80947 */ /* 0x000fea000393ffff */
[----:B0-----:R-:W2:Y:S02]  /*10df0*/  LDL.LU R2, [R1+0x30] ;  /* 0x0000300001027983 */ /* 0x001ea40000300800 */
[----:B--2---:R-:W-:-:S05]  /*10e00*/  VIADD R2, R2, 0x1 ;  /* 0x0000000102027836 */ /* 0x004fca0000000000 */
[----:B------:R0:W-:Y:S01]  /*10e10*/  STL [R1+0x30], R2 ;  /* 0x0000300201007387 */ /* 0x0001e20000100800 */
[----:B------:R-:W-:-:S04]  /*10e20*/  LEA.HI R0, R2, R2, RZ, 0x1 ;  /* 0x0000000202007211 */ /* 0x000fc800078f08ff */
[----:B------:R-:W-:-:S05]  /*10e30*/  LOP3.LUT R0, R0, 0xfffffffe, RZ, 0xc0, !PT ;  /* 0xfffffffe00007812 */ /* 0x000fca00078ec0ff */
[----:B------:R-:W-:-:S05]  /*10e40*/  IMAD.IADD R0, R2, 0x1, -R0 ;  /* 0x0000000102007824 */ /* 0x000fca00078e0a00 */
[----:B------:R-:W-:Y:S01]  /*10e50*/  SHF.L.U32 R0, R0, 0x1f, RZ ;  /* 0x0000001f00007819 */ /* 0x000fe200000006ff */
[----:B------:R-:W-:Y:S01]  /*10e60*/  NOP ;  /* 0x0000000000007918 */ /* 0x000fe20000000000 */
[----:B------:R0:W-:Y:S01]  /*10e70*/  SYNCS.ARRIVE.TRANS64.A1T0 RZ, [R18+URZ+0x2e800], RZ ;  /* 0x02e800ff12ff79a7 */ /* 0x0001e2000810003f */
[----:B------:R-:W-:Y:S01]  /*10e80*/  BSSY B0, `(.L_x_223) ;  /* 0x0000003000007945 */ /* 0x000fe20003800000 */
[----:B------:R-:W1:Y:S03]  /*10e90*/  SYNCS.PHASECHK.TRANS64.TRYWAIT P0, [R18+URZ+0x2e820], R0 ;  /* 0x02e82000120075a7 */ /* 0x000e66000800017f */
[----:B01----:R-:W-:Y:S05]  /*10ea0*/  @!P0 BRA `(.L_x_224) ;  /* 0x0000003400d48947 */ /* 0x003fea0003800000 */
.L_x_303:
[----:B------:R-:W-:Y:S05]  /*10eb0*/  BSYNC B0 ;  /* 0x0000000000007941 */ /* 0x000fea0003800000 */
.L_x_223:
[----:B------:R-:W2:Y:S01]  /*10ec0*/  LDL R2, [R1+0x18] ;  /* 0x0000180001027983 */ /* 0x000ea20000100800 */
[----:B------:R-:W-:-:S05]  /*10ed0*/  VIADD R17, R17, 0xfffffffe ;  /* 0xfffffffe11117836 */ /* 0x000fca0000000000 */
[----:B--2---:R-:W-:-:S13]  /*10ee0*/  ISETP.GE.AND P0, PT, R17, R2, PT ;  /* 0x000000021100720c */ /* 0x004fda0003f06270 */
[----:B------:R-:W-:Y:S05]  /*10ef0*/  @!P0 BRA `(.L_x_225) ;  /* 0x0000000c00e08947 */ /* 0x000fea0003800000 */
[----:B0-----:R0:W5:Y:S04]  /*10f00*/  LDL.LU R0, [R1+0x4] ;  /* 0x0000040001007983 */ /* 0x0011680000300800 */
[----:B------:R0:W5:Y:S02]  /*10f10*/  LDL.LU R6, [R1] ;  /* 0x0000000001067983 */ /* 0x0001640000300800 */
.L_x_245:
[----:B------:R-:W2:Y:S01]  /*10f20*/  LDL R2, [R1+0xc] ;  /* 0x00000c0001027983 */ /* 0x000ea20000100800 */
[----:B-----5:R-:W-:Y:S01]  /*10f30*/  VIADD R3, R6, 0x1 ;  /* 0x0000000106037836 */ /* 0x020fe20000000000 */
[----:B------:R-:W-:Y:S05]  /*10f40*/  YIELD ;  /* 0x0000000000007946 */ /* 0x000fea0003800000 */
[C---:B------:R-:W-:Y:S01]  /*10f50*/  ISETP.NE.AND P0, PT, R3.reuse, 0x2, PT ;  /* 0x000000020300780c */ /* 0x040fe20003f05270 */
[----:B------:R-:W-:Y:S03]  /*10f60*/  BSSY B0, `(.L_x_226) ;  /* 0x000006c000007945 */ /* 0x000fe60003800000 */
[----:B------:R-:W-:-:S02]  /*10f70*/  SEL R9, R3, RZ, P0 ;  /* 0x000000ff03097207 */ /* 0x000fc40000000000 */
[----:B--2---:R-:W-:Y:S02]  /*10f80*/  LOP3.LUT P1, RZ, R2, 0x1, RZ, 0xc0, !PT ;  /* 0x0000000102ff7812 */ /* 0x004fe4000782c0ff */
[----:B------:R-:W-:-:S04]  /*10f90*/  SEL R2, RZ, 0x1, P0 ;  /* 0x00000001ff027807 */ /* 0x000fc80000000000 */
[----:B------:R-:W-:-:S05]  /*10fa0*/  LOP3.LUT R8, R0, R2, RZ, 0x3c, !PT ;  /* 0x0000000200087212 */ /* 0x000fca00078e3cff */
[----:B------:R1:W-:Y:S04]  /*10fb0*/  STL [R1+0x4], R8 ;  /* 0x0000040801007387 */ /* 0x0003e80000100800 */
[----:B------:R1:W-:Y:S01]  /*10fc0*/  STL [R1], R9 ;  /* 0x0000000901007387 */ /* 0x0003e20000100800 */
[----:B------:R-:W-:Y:S05]  /*10fd0*/  @!P1 BRA `(.L_x_227) ;  /* 0x0000000400909947 */ /* 0x000fea0003800000 */
[----:B------:R-:W-:Y:S01]  /*10fe0*/  ULDC.64 UR4, c[0x0][0x418] ;  /* 0x0001060000047ab9 */ /* 0x000fe20000000a00 */
[----:B------:R-:W-:Y:S01]  /*10ff0*/  IMAD.MOV.U32 R7, RZ, RZ, R17 ;  /* 0x000000ffff077224 */ /* 0x000fe200078e0011 */
[----:B------:R-:W-:-:S04]  /*11000*/  ISETP.NE.U32.AND P0, PT, RZ, UR4, PT ;  /* 0x00000004ff007c0c */ /* 0x000fc8000bf05070 */
[----:B------:R-:W-:-:S13]  /*11010*/  ISETP.NE.AND.EX P0, PT, RZ, UR5, PT, P0 ;  /* 0x00000005ff007c0c */ /* 0x000fda000bf05300 */
[----:B------:R-:W-:Y:S05]  /*11020*/  @!P0 BRA `(.L_x_228) ;  /* 0x00000000004c8947 */ /* 0x000fea0003800000 */
[----:B------:R-:W2:Y:S01]  /*11030*/  LDL R10, [R1+0x1c] ;  /* 0x00001c00010a7983 */ /* 0x000ea20000100800 */
[----:B------:R-:W3:Y:S01]  /*11040*/  LDC R7, c[0x0][0x43c] ;  /* 0x00010f00ff077b82 */ /* 0x000ee20000000800 */
[----:B------:R-:W-:Y:S02]  /*11050*/  ULDC.64 UR6, c[0x0][0x428] ;  /* 0x00010a0000067ab9 */ /* 0x000fe40000000a00 */
[----:B------:R-:W4:Y:S01]  /*11060*/  LDL R5, [R1+0x8] ;  /* 0x0000080001057983 */ /* 0x000f220000100800 */
[----:B---3--:R-:W-:-:S13]  /*11070*/  ISETP.NE.AND P0, PT, R7, 0x1, PT ;  /* 0x000000010700780c */ /* 0x008fda0003f05270 */
[----:B------:R-:W3:Y:S02]  /*11080*/  @P0 LDC.64 R2, c[0x0][0x440] ;  /* 0x00011000ff020b82 */ /* 0x000ee40000000a00 */
[----:B---3--:R-:W-:-:S04]  /*11090*/  @P0 IMAD.HI.U32 R4, R17, R2, RZ ;  /* 0x0000000211040227 */ /* 0x008fc800078e00ff */
[----:B------:R-:W-:Y:S01]  /*110a0*/  IMAD.MOV.U32 R2, RZ, RZ, R17 ;  /* 0x000000ffff027224 */ /* 0x000fe200078e0011 */
[----:B------:R-:W-:-:S05]  /*110b0*/  @P0 SHF.R.U32.HI R2, RZ, R3, R4 ;  /* 0x00000003ff020219 */ /* 0x000fca0000011604 */
[----:B------:R-:W-:-:S04]  /*110c0*/  IMAD.MOV R3, RZ, RZ, -R2 ;  /* 0x000000ffff037224 */ /* 0x000fc800078e0a02 */
[----:B------:R-:W-:Y:S01]  /*110d0*/  IMAD R7, R7, R3, R17 ;  /* 0x0000000307077224 */ /* 0x000fe200078e0211 */
[----:B------:R-:W-:Y:S01]  /*110e0*/  SHF.R.S32.HI R3, RZ, 0x1f, R2 ;  /* 0x0000001fff037819 */ /* 0x000fe20000011402 */
[----:B--2---:R-:W-:-:S04]  /*110f0*/  IMAD R4, R10, UR6, RZ ;  /* 0x000000060a047c24 */ /* 0x004fc8000f8e02ff */
[C---:B----4-:R-:W-:Y:S02]  /*11100*/  IMAD R4, R5.reuse, UR7, R4 ;  /* 0x0000000705047c24 */ /* 0x050fe4000f8e0204 */
[----:B------:R-:W-:-:S04]  /*11110*/  IMAD.WIDE.U32 R2, R5, UR6, R2 ;  /* 0x0000000605027c25 */ /* 0x000fc8000f8e0002 */
[----:B------:R-:W-:Y:S01]  /*11120*/  IMAD.IADD R3, R4, 0x1, R3 ;  /* 0x0000000104037824 */ /* 0x000fe200078e0203 */
[----:B------:R-:W-:-:S04]  /*11130*/  LEA R4, P0, R2, UR4, 0x2 ;  /* 0x0000000402047c11 */ /* 0x000fc8000f8010ff */
[----:B------:R-:W-:-:S05]  /*11140*/  LEA.HI.X R5, R2, UR5, R3, 0x2, P0 ;  /* 0x0000000502057c11 */ /* 0x000fca00080f1403 */
[----:B------:R2:W5:Y:S04]  /*11150*/  LDG.E R16, desc[UR50][R4.64] ;  /* 0x0000003204107981 */ /* 0x000568000c1e1900 */
.L_x_228:
[----:B------:R-:W2:Y:S01]  /*11160*/  S2R R2, SR_TID.X ;  /* 0x0000000000027919 */ /* 0x000ea20000002100 */
[----:B------:R-:W-:Y:S01]  /*11170*/  IMAD R3, R9, 0x8, R18 ;  /* 0x0000000809037824 */ /* 0x000fe200078e0212 */
[----:B------:R-:W-:Y:S01]  /*11180*/  BSSY B1, `(.L_x_229) ;  /* 0x0000006000017945 */ /* 0x000fe20003800000 */
[----:B--2---:R-:W-:Y:S02]  /*11190*/  LOP3.LUT R4, R2, 0x7f, RZ, 0xc0, !PT ;  /* 0x0000007f02047812 */ /* 0x004fe400078ec0ff */
[----:B------:R-:W-:Y:S02]  /*111a0*/  SHF.L.U32 R2, R8, 0x1f, RZ ;  /* 0x0000001f08027819 */ /* 0x000fe400000006ff */
[----:B------:R-:W-:Y:S02]  /*111b0*/  ISETP.NE.AND P1, PT, R4, RZ, PT ;  /* 0x000000ff0400720c */ /* 0x000fe40003f25270 */
[----:B------:R-:W2:Y:S02]  /*111c0*/  SYNCS.PHASECHK.TRANS64.TRYWAIT P0, [R3+URZ+0x2e880], R2 ;  /* 0x02e88002030075a7 */ /* 0x000ea4000800017f */
[----:B--2---:R-:W-:Y:S09]  /*111d0*/  @!P0 BRA `(.L_x_230) ;  /* 0x00000034001c8947 */ /* 0x004ff20003800000 */
.L_x_304:
[----:B------:R-:W-:Y:S05]  /*111e0*/  BSYNC B1 ;  /* 0x0000000000017941 */ /* 0x000fea0003800000 */
.L_x_229:
[----:B------:R-:W-:Y:S04]  /*111f0*/  BSSY B1, `(.L_x_231) ;  /* 0x0000009000017945 */ /* 0x000fe80003800000 */
[----:B------:R-:W-:Y:S05]  /*11200*/  @P1 BRA `(.L_x_232) ;  /* 0x00000000001c1947 */ /* 0x000fea0003800000 */
[----:B------:R-:W3:Y:S02]  /*11210*/  S2R R4, SR_TID.X ;  /* 0x0000000000047919 */ /* 0x000ee40000002100 */
[----:B---3--:R-:W-:Y:S01]  /*11220*/  LOP3.LUT R5, R4, 0x1f, RZ, 0xc0, !PT ;  /* 0x0000001f04057812 */ /* 0x008fe200078ec0ff */
[----:B------:R-:W-:-:S03]  /*11230*/  IMAD.MOV.U32 R4, RZ, RZ, 0x7000 ;  /* 0x00007000ff047424 */ /* 0x000fc600078e00ff */
[----:B------:R-:W-:Y:S01]  /*11240*/  ISETP.NE.AND P0, PT, R5, RZ, PT ;  /* 0x000000ff0500720c */ /* 0x000fe20003f05270 */
[----:B------:R3:W-:-:S12]  /*11250*/  SYNCS.ARRIVE.TRANS64 RZ, [R3+URZ+0x2e870], R4 ;  /* 0x02e8700403ff79a7 */ /* 0x0007d8000800003f */
[----:B---3--:R-:W-:Y:S05]  /*11260*/  @!P0 BRA `(.L_x_232) ;  /* 0x0000000000048947 */ /* 0x008fea0003800000 */
[----:B------:R-:W-:Y:S01]  /*11270*/  BPT.TRAP 0x1 ;  /* 0x000000040000795c */ /* 0x000fe20000300000 */
.L_x_232:
[----:B------:R-:W-:Y:S05]  /*11280*/  BSYNC B1 ;  /* 0x0000000000017941 */ /* 0x000fea0003800000 */
.L_x_231:
[----:B------:R-:W3:Y:S01]  /*11290*/  LDL R5, [R1] ;  /* 0x0000000001057983 */ /* 0x000ee20000100800 */
[----:B-1----:R-:W-:Y:S01]  /*112a0*/  IMAD.MOV.U32 R9, RZ, RZ, RZ ;  /* 0x000000ffff097224 */ /* 0x002fe200078e00ff */
[----:B------:R-:W-:Y:S01]  /*112b0*/  UIADD3 UR4, UP0, UR52, 0x470, URZ ;  /* 0x0000047034047890 */ /* 0x000fe2000ff1e03f */
[----:B------:R-:W-:Y:S01]  /*112c0*/  IMAD.MOV.U32 R4, RZ, RZ, 0xe0 ;  /* 0x000000e0ff047424 */ /* 0x000fe200078e00ff */
[----:B------:R-:W-:Y:S01]  /*112d0*/  PLOP3.LUT P0, PT, PT, PT, PT, 0x80, 0x0 ;  /* 0x000000000000781c */ /* 0x000fe20003f0f070 */
[----:B------:R-:W-:Y:S01]  /*112e0*/  UMOV UR6, 0x0 ;  /* 0x0000000000067882 */ /* 0x000fe20000000000 */
[----:B------:R-:W-:Y:S01]  /*112f0*/  R2UR UR10, R9 ;  /* 0x00000000090a72ca */ /* 0x000fe200000e0000 */
[----:B------:R-:W-:Y:S01]  /*11300*/  IMAD R4, R7, R4, UR40 ;  /* 0x0000002807047e24 */ /* 0x000fe2000f8e0204 */
[----:B------:R-:W-:Y:S01]  /*11310*/  UIADD3.X UR5, URZ, UR53, URZ, UP0, !UPT ;  /* 0x000000353f057290 */ /* 0x000fe200087fe43f */
[----:B------:R-:W-:Y:S01]  /*11320*/  VIADD R7, R3, 0x2e870 ;  /* 0x0002e87003077836 */ /* 0x000fe20000000000 */
[----:B------:R-:W-:Y:S01]  /*11330*/  UMOV UR7, 0x14f00000 ;  /* 0x14f0000000077882 */ /* 0x000fe20000000000 */
[----:B---3--:R-:W-:-:S04]  /*11340*/  IMAD R5, R5, 0x7000, R18 ;  /* 0x0000700005057824 */ /* 0x008fc800078e0212 */
[----:B------:R-:W-:-:S07]  /*11350*/  VIADD R8, R5, 0xe400 ;  /* 0x0000e40005087836 */ /* 0x000fce0000000000 */
.L_x_233:
[----:B------:R-:W-:-:S13]  /*11360*/  @P0 ELECT P2, URZ, PT ;  /* 0x00000000003f082f */ /* 0x000fda0003840000 */
[----:B-----5:R-:W-:Y:S01]  /*11370*/  @P2 R2UR UR13, R16 ;  /* 0x00000000100d22ca */ /* 0x020fe200000e0000 */
[----:B------:R-:W-:Y:S01]  /*11380*/  UMOV UR12, UR36 ;  /* 0x00000024000c7c82 */ /* 0x000fe20008000000 */
[----:B------:R-:W-:Y:S02]  /*11390*/  @P2 R2UR UR11, R4 ;  /* 0x00000000040b22ca */ /* 0x000fe400000e0000 */
[----:B------:R-:W-:Y:S02]  /*113a0*/  @P2 R2UR UR9, R7 ;  /* 0x00000000070922ca */ /* 0x000fe400000e0000 */
[----:B------:R-:W-:Y:S02]  /*113b0*/  @P2 R2UR UR8, R8 ;  /* 0x00000000080822ca */ /* 0x000fe400000e0000 */
[----:B------:R-:W-:Y:S02]  /*113c0*/  @P2 PLOP3.LUT P0, PT, P2, PT, PT, 0x8, 0x0 ;  /* 0x000000000000281c */ /* 0x000fe4000170e170 */
[----:B------:R-:W-:-:S09]  /*113d0*/  PLOP3.LUT P2, PT, PT, PT, PT, 0x8, 0x0 ;  /* 0x000000000000781c */ /* 0x000fd20003f4e170 */
[----:B------:R1:W-:Y:S02]  /*113e0*/  UTMALDG.4D [UR8], [UR4], desc[UR6] ;  /* 0x00000608040075b4 */ /* 0x0003e40008019000 */
[----:B-1----:R-:W-:Y:S05]  /*113f0*/  @P0 BRA.U.ANY `(.L_x_233) ;  /* 0xfffffffd00d80947 */ /* 0x002fea000393ffff */
[----:B------:R-:W1:Y:S01]  /*11400*/  SYNCS.PHASECHK.TRANS64.TRYWAIT P0, [R3+URZ+0x2e840], R2 ;  /* 0x02e84002030075a7 */ /* 0x000e62000800017f */
[----:B------:R-:W-:Y:S04]  /*11410*/  BSSY B1, `(.L_x_234) ;  /* 0x0000002000017945 */ /* 0x000fe80003800000 */
[----:B-1----:R-:W-:Y:S05]  /*11420*/  @!P0 BRA `(.L_x_235) ;  /* 0x00000030009c8947 */ /* 0x002fea0003800000 */
.L_x_305:
[----:B------:R-:W-:Y:S05]  /*11430*/  BSYNC B1 ;  /* 0x0000000000017941 */ /* 0x000fea0003800000 */
.L_x_234:
[----:B------:R-:W-:Y:S01]  /*11440*/  BSSY B1, `(.L_x_236) ;  /* 0x000000b000017945 */ /* 0x000fe20003800000 */
[----:B------:R-:W-:Y:S02]  /*11450*/  IMAD.MOV.U32 R10, RZ, RZ, 0x0 ;  /* 0x00000000ff0a7424 */ /* 0x000fe400078e00ff */
[----:B------:R-:W-:Y:S01]  /*11460*/  IMAD.MOV.U32 R11, RZ, RZ, 0x14f00000 ;  /* 0x14f00000ff0b7424 */ /* 0x000fe200078e00ff */
[----:B------:R-:W-:Y:S06]  /*11470*/  @P1 BRA `(.L_x_237) ;  /* 0x00000000001c1947 */ /* 0x000fec0003800000 */
[----:B------:R-:W3:Y:S01]  /*11480*/  S2R R7, SR_TID.X ;  /* 0x0000000000077919 */ /* 0x000ee20000002100 */
[----:B-12---:R-:W-:-:S04]  /*11490*/  IMAD.MOV.U32 R2, RZ, RZ, 0x7000 ;  /* 0x00007000ff027424 */ /* 0x006fc800078e00ff */
[----:B------:R4:W-:Y:S01]  /*114a0*/  SYNCS.ARRIVE.TRANS64 RZ, [R3+URZ+0x2e830], R2 ;  /* 0x02e8300203ff79a7 */ /* 0x0009e2000800003f */
[----:B---3--:R-:W-:-:S04]  /*114b0*/  LOP3.LUT R7, R7, 0x1f, RZ, 0xc0, !PT ;  /* 0x0000001f07077812 */ /* 0x008fc800078ec0ff */
[----:B------:R-:W-:-:S13]  /*114c0*/  ISETP.NE.AND P0, PT, R7, RZ, PT ;  /* 0x000000ff0700720c */ /* 0x000fda0003f05270 */
[----:B----4-:R-:W-:Y:S05]  /*114d0*/  @!P0 BRA `(.L_x_237) ;  /* 0x0000000000048947 */ /* 0x010fea0003800000 */
[----:B------:R-:W-:Y:S01]  /*114e0*/  BPT.TRAP 0x1 ;  /* 0x000000040000795c */ /* 0x000fe20000300000 */
.L_x_237:
[----:B------:R-:W-:Y:S05]  /*114f0*/  BSYNC B1 ;  /* 0x0000000000017941 */ /* 0x000fea0003800000 */
.L_x_236:
[----:B------:R-:W-:Y:S01]  /*11500*/  R2UR UR10, R9 ;  /* 0x00000000090a72ca */ /* 0x000fe200000e0000 */
[----:B------:R-:W-:Y:S01]  /*11510*/  UIADD3 UR4, UP0, UR52, 0x370, URZ ;  /* 0x0000037034047890 */ /* 0x000fe2000ff1e03f */
[----:B------:R-:W-:Y:S01]  /*11520*/  R2UR UR6, R10 ;  /* 0x000000000a0672ca */ /* 0x000fe200000e0000 */
[----:B------:R-:W-:Y:S01]  /*11530*/  VIADD R5, R5, 0x20400 ;  /* 0x0002040005057836 */ /* 0x000fe20000000000 */
[----:B------:R-:W-:Y:S01]  /*11540*/  R2UR UR7, R11 ;  /* 0x000000000b0772ca */ /* 0x000fe200000e0000 */
[----:B-12---:R-:W-:Y:S01]  /*11550*/  VIADD R3, R3, 0x2e830 ;  /* 0x0002e83003037836 */ /* 0x006fe20000000000 */
[----:B------:R-:W-:Y:S01]  /*11560*/  PLOP3.LUT P0, PT, PT, PT, PT, 0x80, 0x0 ;  /* 0x000000000000781c */ /* 0x000fe20003f0f070 */
[----:B------:R-:W-:-:S12]  /*11570*/  UIADD3.X UR5, URZ, UR53, URZ, UP0, !UPT ;  /* 0x000000353f057290 */ /* 0x000fd800087fe43f */
.L_x_238:
[----:B------:R-:W-:-:S13]  /*11580*/  @P0 ELECT P1, URZ, PT ;  /* 0x00000000003f082f */ /* 0x000fda0003820000 */
[----:B------:R-:W-:Y:S01]  /*11590*/  @P1 R2UR UR13, R16 ;  /* 0x00000000100d12ca */ /* 0x000fe200000e0000 */
[----:B------:R-:W-:Y:S01]  /*115a0*/  UMOV UR12, UR36 ;  /* 0x00000024000c7c82 */ /* 0x000fe20008000000 */
[----:B------:R-:W-:Y:S02]  /*115b0*/  @P1 R2UR UR11, R4 ;  /* 0x00000000040b12ca */ /* 0x000fe400000e0000 */
[----:B------:R-:W-:Y:S02]  /*115c0*/  @P1 R2UR UR9, R3 ;  /* 0x00000000030912ca */ /* 0x000fe400000e0000 */
[----:B------:R-:W-:Y:S02]  /*115d0*/  @P1 R2UR UR8, R5 ;  /* 0x00000000050812ca */ /* 0x000fe400000e0000 */
[----:B------:R-:W-:Y:S02]  /*115e0*/  @P1 PLOP3.LUT P0, PT, P1, PT, PT, 0x8, 0x0 ;  /* 0x000000000000181c */ /* 0x000fe40000f0e170 */
[----:B------:R-:W-:-:S09]  /*115f0*/  PLOP3.LUT P1, PT, PT, PT, PT, 0x8, 0x0 ;  /* 0x000000000000781c */ /* 0x000fd20003f2e170 */
[----:B------:R2:W-:Y:S02]  /*11600*/  UTMALDG.4D [UR8], [UR4], desc[UR6] ;  /* 0x00000608040075b4 */ /* 0x0005e40008019000 */
[----:B--2---:R-:W-:Y:S05]  /*11610*/  @P0 BRA.U.ANY `(.L_x_238) ;  /* 0xfffffffd00d80947 */ /* 0x004fea000393ffff */
.L_x_227:
[----:B------:R-:W-:Y:S05]  /*11620*/  BSYNC B0 ;  /* 0x0000000000007941 */ /* 0x000fea0003800000 */
.L_x_226:
[----:B------:R-:W-:-:S06]  /*11630*/  UISETP.NE.AND UP0, UPT, UR39, 0x3, UPT ;  /* 0x000000032700788c */ /* 0x000fcc000bf05270 */
[----:B------:R-:W-:-:S13]  /*11640*/  PLOP3.LUT P0, PT, PT, PT, UP0, 0x80, 0x0 ;  /* 0x000000000000781c */ /* 0x000fda0003f0f008 */
[----:B------:R-:W-:Y:S05]  /*11650*/  @!P0 BRA `(.L_x_239) ;  /* 0x0000000000048947 */ /* 0x000fea0003800000 */
[----:B------:R-:W-:Y:S01]  /*11660*/  BPT.TRAP 0x1 ;  /* 0x000000040000795c */ /* 0x000fe20000300000 */
.L_x_239:
[----:B------:R-:W-:Y:S01]  /*11670*/  IMAD.U32 R2, RZ, RZ, UR42 ;  /* 0x0000002aff027e24 */ /* 0x000fe2000f8e00ff */
[----:B------:R-:W-:Y:S01]  /*11680*/  BSSY B0, `(.L_x_240) ;  /* 0x0000007000007945 */ /* 0x000fe20003800000 */
[----:B------:R-:W-:-:S03]  /*11690*/  IMAD R19, R6, 0x8, R18 ;  /* 0x0000000806137824 */ /* 0x000fc600078e0212 */
[----:B------:R-:W-:Y:S02]  /*116a0*/  ISETP.NE.AND P1, PT, R2, 0x3, PT ;  /* 0x000000030200780c */ /* 0x000fe40003f25270 */
[----:B------:R-:W-:-:S04]  /*116b0*/  LOP3.LUT R2, R0, 0x1, RZ, 0x3c, !PT ;  /* 0x0000000100027812 */ /* 0x000fc800078e3cff */
[----:B------:R-:W-:-:S04]  /*116c0*/  SHF.L.U32 R2, R2, 0x1f, RZ ;  /* 0x0000001f02027819 */ /* 0x000fc800000006ff */
[----:B------:R-:W2:Y:S02]  /*116d0*/  SYNCS.PHASECHK.TRANS64.TRYWAIT P0, [R19+URZ+0x2e870], R2 ;  /* 0x02e87002130075a7 */ /* 0x000ea4000800017f */
[----:B--2---:R-:W-:Y:S05]  /*116e0*/  @!P0 BRA `(.L_x_241) ;  /* 0x0000003000008947 */ /* 0x004fea0003800000 */
.L_x_306:
[----:B------:R-:W-:Y:S05]  /*116f0*/  BSYNC B0 ;  /* 0x0000000000007941 */ /* 0x000fea0003800000 */
.L_x_240:
[----:B------:R-:W-:Y:S05]  /*11700*/  @!P1 BRA `(.L_x_242) ;  /* 0x0000000000049947 */ /* 0x000fea0003800000 */
[----:B------:R-:W-:Y:S01]  /*11710*/  BPT.TRAP 0x1 ;  /* 0x000000040000795c */ /* 0x000fe20000300000 */
.L_x_242:
[----:B--2---:R-:W-:Y:S01]  /*11720*/  SHF.L.U32 R2, R0, 0x1f, RZ ;  /* 0x0000001f00027819 */ /* 0x004fe200000006ff */
[----:B------:R-:W-:-:S03]  /*11730*/  IMAD R0, R6, 0x7000, RZ ;  /* 0x0000700006007824 */ /* 0x000fc600078e02ff */
[----:B------:R-:W2:Y:S02]  /*11740*/  SYNCS.PHASECHK.TRANS64.TRYWAIT P0, [R19+URZ+0x2e860], R2 ;  /* 0x02e86002130075a7 */ /* 0x000ea4000800017f */
[----:B--2---:R-:W-:Y:S05]  /*11750*/  @!P0 BRA `(.L_x_243) ;  /* 0x0000002c00f88947 */ /* 0x004fea0003800000 */
.L_x_307:
[----:B------:R-:W2:Y:S04]  /*11760*/  LDL R4, [R1+0x24] ;  /* 0x0000240001047983 */ /* 0x000ea80000100800 */
[----:B------:R-:W3:Y:S04]  /*11770*/  LDL R3, [R1+0x28] ;  /* 0x0000280001037983 */ /* 0x000ee80000100800 */
[----:B------:R-:W4:Y:S01]  /*11780*/  LDL R12, [R1+0x20] ;  /* 0x00002000010c7983 */ /* 0x000f220000100800 */
[----:B------:R-:W-:Y:S05]  /*11790*/  WARPSYNC.ALL ;  /* 0x0000000000007948 */ /* 0x000fea0003800000 */
[----:B--2---:R-:W-:-:S05]  /*117a0*/  LOP3.LUT R2, R0, R4, RZ, 0xfc, !PT ;  /* 0x0000000400027212 */ /* 0x004fca00078efcff */
[C---:B------:R-:W-:Y:S01]  /*117b0*/  IMAD.IADD R2, R18.reuse, 0x1, R2 ;  /* 0x0000000112027824 */ /* 0x040fe200078e0202 */
[----:B----4-:R-:W-:-:S03]  /*117c0*/  IADD3 R0, R18, R0, R12 ;  /* 0x0000000012007210 */ /* 0x010fc60007ffe00c */
[----:B---3--:R-:W-:Y:S01]  /*117d0*/  IMAD.IADD R3, R3, 0x1, R2 ;  /* 0x0000000103037824 */ /* 0x008fe200078e0202 */
[----:B------:R-:W1:Y:S02]  /*117e0*/  LDSM.16.MT88.4 R4, [R2+0xe400] ;  /* 0x00e400000204783b */ /* 0x000e640000004200 */
[C-C-:B-1----:R-:W-:Y:S02]  /*117f0*/  PRMT R8, R4.reuse, 0x6420, R5.reuse ;  /* 0x0000642004087816 */ /* 0x142fe40000000005 */
[----:B------:R-:W-:Y:S02]  /*11800*/  PRMT R9, R4, 0x7531, R5 ;  /* 0x0000753104097816 */ /* 0x000fe40000000005 */
[C-C-:B------:R-:W-:Y:S02]  /*11810*/  PRMT R10, R6.reuse, 0x6420, R7.reuse ;  /* 0x00006420060a7816 */ /* 0x140fe40000000007 */
[----:B------:R-:W-:Y:S02]  /*11820*/  PRMT R11, R6, 0x7531, R7 ;  /* 0x00007531060b7816 */ /* 0x000fe40000000007 */
[----:B------:R-:W1:Y:S04]  /*11830*/  LDSM.16.MT88.4 R4, [R3+0xe400] ;  /* 0x00e400000304783b */ /* 0x000e680000004200 */
[----:B------:R-:W-:Y:S01]  /*11840*/  STSM.16.M88.4 [R0+0x400], R8 ;  /* 0x0004000800007844 */ /* 0x000fe20000000200 */
[----:B-1----:R-:W-:-:S02]  /*11850*/  PRMT R12, R4, 0x6420, R5 ;  /* 0x00006420040c7816 */ /* 0x002fc40000000005 */
[----:B------:R-:W-:Y:S02]  /*11860*/  PRMT R13, R4, 0x7531, R5 ;  /* 0x00007531040d7816 */ /* 0x000fe40000000005 */
[C-C-:B------:R-:W-:Y:S02]  /*11870*/  PRMT R14, R6.reuse, 0x6420, R7.reuse ;  /* 0x00006420060e7816 */ /* 0x140fe40000000007 */
[----:B------:R-:W-:-:S05]  /*11880*/  PRMT R15, R6, 0x7531, R7 ;  /* 0x00007531060f7816 */ /* 0x000fca0000000007 */
[----:B------:R-:W-:Y:S04]  /*11890*/  STSM.16.M88.4 [R0+0xc00], R12 ;  /* 0x000c000c00007844 */ /* 0x000fe80000000200 */
[----:B------:R-:W1:Y:S02]  /*118a0*/  LDSM.16.MT88.4 R8, [R2+0xf400] ;  /* 0x00f400000208783b */ /* 0x000e640000004200 */
[C-C-:B-1----:R-:W-:Y:S02]  /*118b0*/  PRMT R4, R8.reuse, 0x6420, R9.reuse ;  /* 0x0000642008047816 */ /* 0x142fe40000000009 */
[----:B------:R-:W-:Y:S02]  /*118c0*/  PRMT R5, R8, 0x7531, R9 ;  /* 0x0000753108057816 */ /* 0x000fe40000000009 */
[----:B------:R-:W-:-:S02]  /*118d0*/  PRMT R6, R10, 0x6420, R11 ;  /* 0x000064200a067816 */ /* 0x000fc4000000000b */
[----:B------:R-:W-:Y:S02]  /*118e0*/  PRMT R7, R10, 0x7531, R11 ;  /* 0x000075310a077816 */ /* 0x000fe4000000000b */
[----:B------:R-:W1:Y:S04]  /*118f0*/  LDSM.16.MT88.4 R8, [R3+0xf400] ;  /* 0x00f400000308783b */ /* 0x000e680000004200 */
[----:B------:R-:W-:Y:S01]  /*11900*/  STSM.16.M88.4 [R0+0x1400], R4 ;  /* 0x0014000400007844 */ /* 0x000fe20000000200 */
[C-C-:B-1----:R-:W-:Y:S02]  /*11910*/  PRMT R12, R8.reuse, 0x6420, R9.reuse ;  /* 0x00006420080c7816 */ /* 0x142fe40000000009 */
[----:B------:R-:W-:Y:S02]  /*11920*/  PRMT R13, R8, 0x7531, R9 ;  /* 0x00007531080d7816 */ /* 0x000fe40000000009 */
[----:B------:R-:W-:-:S02]  /*11930*/  PRMT R14, R10, 0x6420, R11 ;  /* 0x000064200a0e7816 */ /* 0x000fc4000000000b */
        /* <DEDUP_REMOVED lines=56> */
[----:B------:R1:W-:Y:S02]  /*11cc0*/  STSM.16.M88.4 [R0+0x6400], R4 ;  /* 0x0064000400007844 */ /* 0x0003e40000000200 */
[C-C-:B-1----:R-:W-:Y:S02]  /*11cd0*/  PRMT R4, R8.reuse, 0x6420, R9.reuse ;  /* 0x0000642008047816 */ /* 0x142fe40000000009 */
[----:B------:R-:W-:-:S02]  /*11ce0*/  PRMT R5, R8, 0x7531, R9 ;  /* 0x0000753108057816 */ /* 0x000fc40000000009 */
        /* <DEDUP_REMOVED lines=8> */
[----:B--2---:R-:W2:Y:S01]  /*11d70*/  FENCE.VIEW.ASYNC.S ;  /* 0x00000000000073c6 */ /* 0x004ea20000000000 */
[----:B------:R-:W-:Y:S05]  /*11d80*/  @!P1 BRA `(.L_x_244) ;  /* 0x0000000000049947 */ /* 0x000fea0003800000 */
[----:B------:R-:W-:Y:S01]  /*11d90*/  BPT.TRAP 0x1 ;  /* 0x000000040000795c */ /* 0x000fe20000300000 */
.L_x_244:
[----:B-1----:R-:W1:Y:S01]  /*11da0*/  S2R R0, SR_TID.X ;  /* 0x0000000000007919 */ /* 0x002e620000002100 */
[----:B--2---:R2:W-:Y:S01]  /*11db0*/  SYNCS.ARRIVE.TRANS64.A1T0 RZ, [R19+URZ+0x2e850], RZ ;  /* 0x02e850ff13ff79a7 */ /* 0x0045e2000810003f */
[----:B------:R3:W5:Y:S01]  /*11dc0*/  LDL R6, [R1] ;  /* 0x0000000001067983 */ /* 0x0007620000100800 */
[----:B-1----:R-:W-:-:S03]  /*11dd0*/  LOP3.LUT R2, R0, 0x7f, RZ, 0xc0, !PT ;  /* 0x0000007f00027812 */ /* 0x002fc600078ec0ff */
[----:B------:R-:W4:Y:S01]  /*11de0*/  LDL R0, [R1+0x18] ;  /* 0x0000180001007983 */ /* 0x000f220000100800 */
[----:B------:R-:W-:Y:S01]  /*11df0*/  BAR.SYNC.DEFER_BLOCKING 0x2, 0x80 ;  /* 0x0082000000007b1d */ /* 0x000fe20000010000 */
[----:B------:R-:W-:-:S13]  /*11e00*/  ISETP.NE.AND P0, PT, R2, RZ, PT ;  /* 0x000000ff0200720c */ /* 0x000fda0003f05270 */
[----:B--2---:R-:W-:-:S05]  /*11e10*/  @!P0 VIADD R19, R19, 0x2e880 ;  /* 0x0002e88013138836 */ /* 0x004fca0000000000 */
[----:B------:R-:W-:-:S04]  /*11e20*/  @!P0 PRMT R19, RZ, 0x654, R19 ;  /* 0x00000654ff138816 */ /* 0x000fc80000000013 */
[----:B------:R3:W-:Y:S01]  /*11e30*/  @!P0 SYNCS.ARRIVE.TRANS64.RED.A1T0 RZ, [R19+URZ], RZ ;  /* 0x000000ff13ff89a7 */ /* 0x0007e2000810043f */
[C---:B----4-:R-:W-:Y:S01]  /*11e40*/  ISETP.GT.AND P0, PT, R17.reuse, R0, PT ;  /* 0x000000001100720c */ /* 0x050fe20003f04270 */
[----:B------:R-:W-:Y:S01]  /*11e50*/  VIADD R17, R17, 0xffffffff ;  /* 0xffffffff11117836 */ /* 0x000fe20000000000 */
[----:B------:R3:W5:Y:S11]  /*11e60*/  LDL R0, [R1+0x4] ;  /* 0x0000040001007983 */ /* 0x0007760000100800 */
[----:B---3--:R-:W-:Y:S05]  /*11e70*/  @P0 BRA `(.L_x_245) ;  /* 0xfffffff000280947 */ /* 0x008fea000383ffff */
.L_x_225:
[----:B------:R-:W1:Y:S01]  /*11e80*/  S2R R2, SR_TID.X ;  /* 0x0000000000027919 */ /* 0x000e620000002100 */
[----:B------:R-:W-:Y:S01]  /*11e90*/  BSSY B0, `(.L_x_246) ;  /* 0x0000011000007945 */ /* 0x000fe20003800000 */
[----:B-1----:R-:W-:-:S04]  /*11ea0*/  LOP3.LUT R2, R2, 0x7f, RZ, 0xc0, !PT ;  /* 0x0000007f02027812 */ /* 0x002fc800078ec0ff */
[----:B------:R-:W-:-:S13]  /*11eb0*/  ISETP.NE.AND P0, PT, R2, RZ, PT ;  /* 0x000000ff0200720c */ /* 0x000fda0003f05270 */
[----:B------:R-:W-:Y:S05]  /*11ec0*/  @P0 BRA `(.L_x_247) ;  /* 0x0000000000340947 */ /* 0x000fea0003800000 */
[----:B------:R-:W1:Y:S01]  /*11ed0*/  S2R R5, SR_LANEID ;  /* 0x0000000000057919 */ /* 0x000e620000000000 */
[----:B------:R-:W-:Y:S01]  /*11ee0*/  VOTEU.ANY UR4, UPT, PT ;  /* 0x0000000000047886 */ /* 0x000fe200038e0100 */
[----:B------:R-:W2:Y:S01]  /*11ef0*/  LDC.64 R2, c[0x0][0xc60] ;  /* 0x00031800ff027b82 */ /* 0x000ea20000000a00 */
[----:B0----5:R-:W1:Y:S02]  /*11f00*/  FLO.U32 R0, UR4 ;  /* 0x0000000400007d00 */ /* 0x021e6400080e0000 */
[----:B-1----:R-:W-:-:S06]  /*11f10*/  ISETP.EQ.U32.AND P1, PT, R0, R5, PT ;  /* 0x000000050000720c */ /* 0x002fcc0003f22070 */
[----:B------:R-:W2:Y:S07]  /*11f20*/  POPC R5, UR4 ;  /* 0x0000000400057d09 */ /* 0x000eae0008000000 */
[----:B--2---:R-:W2:Y:S01]  /*11f30*/  @P1 ATOMG.E.ADD.STRONG.GPU PT, R3, desc[UR50][R2.64], R5 ;  /* 0x00000005020319a8 */ /* 0x004ea200081ee1f2 */
[----:B------:R-:W0:Y:S02]  /*11f40*/  S2R R4, SR_LTMASK ;  /* 0x0000000000047919 */ /* 0x000e240000003900 */
[----:B0-----:R-:W-:-:S04]  /*11f50*/  LOP3.LUT R4, R4, UR4, RZ, 0xc0, !PT ;  /* 0x0000000404047c12 */ /* 0x001fc8000f8ec0ff */
[----:B------:R-:W0:Y:S01]  /*11f60*/  POPC R7, R4 ;  /* 0x0000000400077309 */ /* 0x000e220000000000 */
[----:B--2---:R-:W0:Y:S02]  /*11f70*/  SHFL.IDX PT, R0, R3, R0, 0x1f ;  /* 0x00001f0003007589 */ /* 0x004e2400000e0000 */
[----:B0-----:R-:W-:-:S05]  /*11f80*/  IADD3 R0, R0, UR41, R7 ;  /* 0x0000002900007c10 */ /* 0x001fca000fffe007 */
[----:B------:R1:W-:Y:S02]  /*11f90*/  STL [R1+0x10], R0 ;  /* 0x0000100001007387 */ /* 0x0003e40000100800 */
.L_x_247:
[----:B------:R-:W-:Y:S05]  /*11fa0*/  BSYNC B0 ;  /* 0x0000000000007941 */ /* 0x000fea0003800000 */
.L_x_246:
[----:B------:R-:W-:-:S06]  /*11fb0*/  UISETP.NE.AND UP0, UPT, UR39, 0x3, UPT ;  /* 0x000000032700788c */ /* 0x000fcc000bf05270 */
[----:B------:R-:W-:-:S13]  /*11fc0*/  PLOP3.LUT P1, PT, PT, PT, UP0, 0x80, 0x0 ;  /* 0x000000000000781c */ /* 0x000fda0003f2f008 */
[----:B------:R-:W-:Y:S05]  /*11fd0*/  @!P1 BRA `(.L_x_248) ;  /* 0x0000000000049947 */ /* 0x000fea0003800000 */
[----:B------:R-:W-:Y:S01]  /*11fe0*/  BPT.TRAP 0x1 ;  /* 0x000000040000795c */ /* 0x000fe20000300000 */
.L_x_248:
[----:B------:R-:W2:Y:S04]  /*11ff0*/  LDL R2, [R1+0x4] ;  /* 0x0000040001027983 */ /* 0x000ea80000100800 */
[----:B01---5:R-:W3:Y:S01]  /*12000*/  LDL R0, [R1] ;  /* 0x0000000001007983 */ /* 0x023ee20000100800 */
[----:B------:R-:W-:Y:S01]  /*12010*/  BSSY B0, `(.L_x_249) ;  /* 0x0000008000007945 */ /* 0x000fe20003800000 */
[----:B--2---:R-:W-:-:S04]  /*12020*/  LOP3.LUT R3, R2, 0x1, RZ, 0x3c, !PT ;  /* 0x0000000102037812 */ /* 0x004fc800078e3cff */
[----:B------:R-:W-:Y:S01]  /*12030*/  SHF.L.U32 R3, R3, 0x1f, RZ ;  /* 0x0000001f03037819 */ /* 0x000fe200000006ff */
[----:B---3--:R-:W-:-:S04]  /*12040*/  IMAD R16, R0, 0x8, R18 ;  /* 0x0000000800107824 */ /* 0x008fc800078e0212 */
[----:B------:R-:W0:Y:S01]  /*12050*/  SYNCS.PHASECHK.TRANS64.TRYWAIT P1, [R16+URZ+0x2e870], R3 ;  /* 0x02e87003100075a7 */ /* 0x000e22000802017f */
[----:B------:R-:W-:-:S05]  /*12060*/  IMAD.U32 R0, RZ, RZ, UR42 ;  /* 0x0000002aff007e24 */ /* 0x000fca000f8e00ff */
[----:B------:R-:W-:Y:S01]  /*12070*/  ISETP.NE.AND P2, PT, R0, 0x3, PT ;  /* 0x000000030000780c */ /* 0x000fe20003f45270 */
[----:B0-----:R-:W-:-:S12]  /*12080*/  @!P1 BRA `(.L_x_250) ;  /* 0x0000002400c09947 */ /* 0x001fd80003800000 */
.L_x_308:
[----:B------:R-:W-:Y:S05]  /*12090*/  BSYNC B0 ;  /* 0x0000000000007941 */ /* 0x000fea0003800000 */
.L_x_249:
[----:B------:R-:W-:Y:S05]  /*120a0*/  @!P2 BRA `(.L_x_251) ;  /* 0x000000000004a947 */ /* 0x000fea0003800000 */
[----:B------:R-:W-:Y:S01]  /*120b0*/  BPT.TRAP 0x1 ;  /* 0x000000040000795c */ /* 0x000fe20000300000 */
.L_x_251:
[----:B------:R-:W0:Y:S02]  /*120c0*/  LDL R0, [R1+0x4] ;  /* 0x0000040001007983 */ /* 0x000e240000100800 */
[----:B0-----:R-:W-:-:S04]  /*120d0*/  SHF.L.U32 R3, R0, 0x1f, RZ ;  /* 0x0000001f00037819 */ /* 0x001fc800000006ff */
[----:B------:R-:W0:Y:S02]  /*120e0*/  SYNCS.PHASECHK.TRANS64.TRYWAIT P1, [R16+URZ+0x2e860], R3 ;  /* 0x02e86003100075a7 */ /* 0x000e24000802017f */
[----:B0-----:R-:W-:Y:S05]  /*120f0*/  @!P1 BRA `(.L_x_252) ;  /* 0x0000002400b89947 */ /* 0x001fea0003800000 */
.L_x_309:
[----:B------:R-:W2:Y:S04]  /*12100*/  LDL R17, [R1] ;  /* 0x0000000001117983 */ /* 0x000ea80000100800 */
[----:B------:R-:W0:Y:S04]  /*12110*/  LDL R2, [R1+0x24] ;  /* 0x0000240001027983 */ /* 0x000e280000100800 */
[----:B------:R-:W3:Y:S04]  /*12120*/  LDL R13, [R1+0x28] ;  /* 0x00002800010d7983 */ /* 0x000ee80000100800 */
[----:B------:R-:W4:Y:S01]  /*12130*/  LDL R12, [R1+0x20] ;  /* 0x00002000010c7983 */ /* 0x000f220000100800 */
[----:B------:R-:W-:Y:S05]  /*12140*/  WARPSYNC.ALL ;  /* 0x0000000000007948 */ /* 0x000fea0003800000 */
[----:B--2---:R-:W-:-:S05]  /*12150*/  IMAD R0, R17, 0x7000, RZ ;  /* 0x0000700011007824 */ /* 0x004fca00078e02ff */
[----:B0-----:R-:W-:-:S05]  /*12160*/  LOP3.LUT R3, R0, R2, RZ, 0xfc, !PT ;  /* 0x0000000200037212 */ /* 0x001fca00078efcff */
[----:B------:R-:W-:-:S05]  /*12170*/  IMAD.IADD R2, R18, 0x1, R3 ;  /* 0x0000000112027824 */ /* 0x000fca00078e0203 */
[----:B------:R-:W0:Y:S01]  /*12180*/  LDSM.16.MT88.4 R4, [R2+0xe400] ;  /* 0x00e400000204783b */ /* 0x000e220000004200 */
[----:B---3--:R-:W-:Y:S01]  /*12190*/  IMAD.IADD R3, R13, 0x1, R2 ;  /* 0x000000010d037824 */ /* 0x008fe200078e0202 */
[----:B----4-:R-:W-:Y:S02]  /*121a0*/  IADD3 R0, R18, R0, R12 ;  /* 0x0000000012007210 */ /* 0x010fe40007ffe00c */
[C-C-:B0-----:R-:W-:Y:S02]  /*121b0*/  PRMT R8, R4.reuse, 0x6420, R5.reuse ;  /* 0x0000642004087816 */ /* 0x141fe40000000005 */
[----:B------:R-:W-:Y:S02]  /*121c0*/  PRMT R9, R4, 0x7531, R5 ;  /* 0x0000753104097816 */ /* 0x000fe40000000005 */
[C-C-:B------:R-:W-:Y:S02]  /*121d0*/  PRMT R10, R6.reuse, 0x6420, R7.reuse ;  /* 0x00006420060a7816 */ /* 0x140fe40000000007 */
[----:B------:R-:W-:-:S02]  /*121e0*/  PRMT R11, R6, 0x7531, R7 ;  /* 0x00007531060b7816 */ /* 0x000fc40000000007 */
[----:B------:R-:W0:Y:S04]  /*121f0*/  LDSM.16.MT88.4 R4, [R3+0xe400] ;  /* 0x00e400000304783b */ /* 0x000e280000004200 */
[----:B------:R0:W-:Y:S02]  /*12200*/  STSM.16.M88.4 [R0+0x400], R8 ;  /* 0x0004000800007844 */ /* 0x0001e40000000200 */
[C-C-:B0-----:R-:W-:Y:S02]  /*12210*/  PRMT R8, R4.reuse, 0x6420, R5.reuse ;  /* 0x0000642004087816 */ /* 0x141fe40000000005 */
[----:B------:R-:W-:Y:S02]  /*12220*/  PRMT R9, R4, 0x7531, R5 ;  /* 0x0000753104097816 */ /* 0x000fe40000000005 */
[----:B------:R-:W-:-:S02]  /*12230*/  PRMT R10, R6, 0x6420, R7 ;  /* 0x00006420060a7816 */ /* 0x000fc40000000007 */
[----:B------:R-:W-:-:S05]  /*12240*/  PRMT R11, R6, 0x7531, R7 ;  /* 0x00007531060b7816 */ /* 0x000fca0000000007 */
[----:B------:R-:W-:Y:S04]  /*12250*/  STSM.16.M88.4 [R0+0xc00], R8 ;  /* 0x000c000800007844 */ /* 0x000fe80000000200 */
[----:B------:R-:W0:Y:S02]  /*12260*/  LDSM.16.MT88.4 R4, [R2+0xf400] ;  /* 0x00f400000204783b */ /* 0x000e240000004200 */
        /* <DEDUP_REMOVED lines=79> */
.L_x_253:
[----:B------:R-:W2:Y:S01]  /*12760*/  LDL.LU R3, [R1+0x4] ;  /* 0x0000040001037983 */ /* 0x000ea20000300800 */
[----:B0-----:R-:W-:Y:S01]  /*12770*/  SYNCS.ARRIVE.TRANS64.A1T0 RZ, [R16+URZ+0x2e850], RZ ;  /* 0x02e850ff10ff79a7 */ /* 0x001fe2000810003f */
[----:B-1----:R-:W-:-:S05]  /*12780*/  @!P0 VIADD R0, R16, 0x2e880 ;  /* 0x0002e88010008836 */ /* 0x002fca0000000000 */
[----:B------:R-:W-:Y:S01]  /*12790*/  @!P0 PRMT R0, RZ, 0x654, R0 ;  /* 0x00000654ff008816 */ /* 0x000fe20000000000 */
[----:B------:R-:W-:Y:S06]  /*127a0*/  BAR.SYNC.DEFER_BLOCKING 0x2, 0x80 ;  /* 0x0082000000007b1d */ /* 0x000fec0000010000 */
[----:B------:R0:W-:Y:S02]  /*127b0*/  @!P0 SYNCS.ARRIVE.TRANS64.RED.A1T0 RZ, [R0+URZ], RZ ;  /* 0x000000ff00ff89a7 */ /* 0x0001e4000810043f */
[----:B0-----:R-:W-:-:S05]  /*127c0*/  VIADD R0, R17, 0x1 ;  /* 0x0000000111007836 */ /* 0x001fca0000000000 */
[----:B------:R-:W-:-:S04]  /*127d0*/  ISETP.NE.AND P0, PT, R0, 0x2, PT ;  /* 0x000000020000780c */ /* 0x000fc80003f05270 */
[----:B------:R-:W-:Y:S02]  /*127e0*/  SEL R2, RZ, 0x1, P0 ;  /* 0x00000001ff027807 */ /* 0x000fe40000000000 */
[----:B------:R-:W-:-:S05]  /*127f0*/  SEL R0, R0, RZ, P0 ;  /* 0x000000ff00007207 */ /* 0x000fca0000000000 */
[----:B------:R1:W-:Y:S01]  /*12800*/  STL [R1], R0 ;  /* 0x0000000001007387 */ /* 0x0003e20000100800 */
[----:B--2---:R-:W-:-:S05]  /*12810*/  LOP3.LUT R3, R3, R2, RZ, 0x3c, !PT ;  /* 0x0000000203037212 */ /* 0x004fca00078e3cff */
[----:B------:R1:W-:Y:S02]  /*12820*/  STL [R1+0x4], R3 ;  /* 0x0000040301007387 */ /* 0x0003e40000100800 */
.L_x_202:
[----:B------:R-:W-:Y:S05]  /*12830*/  BSYNC B7 ;  /* 0x0000000000077941 */ /* 0x000fea0003800000 */
.L_x_200:
[----:B01----:R-:W2:Y:S02]  /*12840*/  LDL R0, [R1+0xc] ;  /* 0x00000c0001007983 */ /* 0x003ea40000100800 */
[----:B--2---:R-:W-:-:S13]  /*12850*/  LOP3.LUT P0, RZ, R0, 0x2, RZ, 0xc0, !PT ;  /* 0x0000000200ff7812 */ /* 0x004fda000780c0ff */
[----:B------:R-:W-:Y:S05]  /*12860*/  @!P0 BRA `(.L_x_254) ;  /* 0x0000000000308947 */ /* 0x000fea0003800000 */
[----:B------:R-:W0:Y:S08]  /*12870*/  S2UR UR5, SR_CgaCtaId ;  /* 0x00000000000579c3 */ /* 0x000e300000008800 */
[----:B------:R-:W-:Y:S06]  /*12880*/  BAR.SYNC.DEFER_BLOCKING 0x5, 0x180 ;  /* 0x0146000000007b1d */ /* 0x000fec0000010000 */
[----:B------:R-:W-:-:S02]  /*12890*/  UMOV UR4, 0x400 ;  /* 0x0000040000047882 */ /* 0x000fc40000000000 */
[----:B0-----:R-:W-:-:S06]  /*128a0*/  ULEA UR4, UR5, UR4, 0x18 ;  /* 0x0000000405047291 */ /* 0x001fcc000f8ec03f */
[----:B------:R-:W-:-:S05]  /*128b0*/  IMAD.U32 R18, RZ, RZ, UR4 ;  /* 0x00000004ff127e24 */ /* 0x000fca000f8e00ff */
[----:B------:R-:W0:Y:S04]  /*128c0*/  LDS.128 R4, [R18+0x2e8d0] ;  /* 0x02e8d00012047984 */ /* 0x000e280000000c00 */
[----:B0-----:R0:W-:Y:S01]  /*128d0*/  STL.64 [R1+0x10], R4 ;  /* 0x0000100401007387 */ /* 0x0011e20000100a00 */
[----:B------:R-:W-:-:S03]  /*128e0*/  IMAD.MOV.U32 R0, RZ, RZ, R7 ;  /* 0x000000ffff007224 */ /* 0x000fc600078e0007 */
[----:B------:R0:W-:Y:S02]  /*128f0*/  STL [R1+0x18], R6 ;  /* 0x0000180601007387 */ /* 0x0001e40000100800 */
[----:B------:R-:W-:Y:S01]  /*12900*/  R2UR UR43, R0 ;  /* 0x00000000002b72ca */ /* 0x000fe200000e0000 */
[----:B------:R-:W-:Y:S06]  /*12910*/  BAR.ARV 0x4, 0x180 ;  /* 0x0106000000007b1d */ /* 0x000fec0000002000 */
[----:B------:R-:W-:Y:S08]  /*12920*/  BRA `(.L_x_255) ;  /* 0x0000000800cc7947 */ /* 0x000ff00003800000 */
.L_x_254:
[----:B------:R-:W2:Y:S01]  /*12930*/  LDL.LU R0, [R1+0x10] ;  /* 0x0000100001007983 */ /* 0x000ea20000300800 */
[----:B------:R-:W-:Y:S01]  /*12940*/  ULDC UR4, c[0x0][0xc3c] ;  /* 0x00030f0000047ab9 */ /* 0x000fe20000000800 */
[----:B------:R-:W0:Y:S02]  /*12950*/  S2R R2, SR_TID.X ;  /* 0x0000000000027919 */ /* 0x000e240000002100 */
[----:B0-----:R-:W-:-:S04]  /*12960*/  LOP3.LUT R11, R2, 0x1f, RZ, 0xc0, !PT ;  /* 0x0000001f020b7812 */ /* 0x001fc800078ec0ff */
[C---:B------:R-:W-:Y:S01]  /*12970*/  ISETP.NE.AND P0, PT, R11.reuse, 0x1f, PT ;  /* 0x0000001f0b00780c */ /* 0x040fe20003f05270 */
[----:B------:R-:W-:-:S05]  /*12980*/  VIADD R6, R11, UR43 ;  /* 0x0000002b0b067c36 */ /* 0x000fca0008000000 */
[----:B------:R-:W-:Y:S01]  /*12990*/  ISETP.GE.OR P1, PT, R6, UR4, !P0 ;  /* 0x0000000406007c0c */ /* 0x000fe2000c726670 */
[----:B------:R-:W-:Y:S02]  /*129a0*/  IMAD.MOV.U32 R7, RZ, RZ, RZ ;  /* 0x000000ffff077224 */ /* 0x000fe400078e00ff */
[----:B--2---:R-:W-:-:S10]  /*129b0*/  IMAD.MOV.U32 R10, RZ, RZ, R0 ;  /* 0x000000ffff0a7224 */ /* 0x004fd400078e0000 */
[----:B------:R-:W0:Y:S01]  /*129c0*/  @!P1 LDC.64 R2, c[0x0][0xc80] ;  /* 0x00032000ff029b82 */ /* 0x000e220000000a00 */
[----:B------:R-:W-:Y:S01]  /*129d0*/  IMAD.MOV.U32 R0, RZ, RZ, RZ ;  /* 0x000000ffff007224 */ /* 0x000fe200078e00ff */
[----:B------:R-:W-:Y:S01]  /*129e0*/  ISETP.GE.U32.AND P2, PT, R11, 0x2, PT ;  /* 0x000000020b00780c */ /* 0x000fe20003f46070 */
[----:B------:R-:W-:-:S05]  /*129f0*/  ULDC UR4, c[0x0][0xc3c] ;  /* 0x00030f0000047ab9 */ /* 0x000fca0000000800 */
[----:B------:R-:W1:Y:S01]  /*12a00*/  @!P1 LDC.64 R4, c[0x0][0xc78] ;  /* 0x00031e00ff049b82 */ /* 0x000e620000000a00 */
[----:B0-----:R-:W-:-:S05]  /*12a10*/  @!P1 IMAD.WIDE R2, R6, 0x4, R2 ;  /* 0x0000000406029825 */ /* 0x001fca00078e0202 */
[----:B------:R1:W2:Y:S02]  /*12a20*/  @!P1 LDG.E R0, desc[UR50][R2.64] ;  /* 0x0000003202009981 */ /* 0x0002a4000c1e1900 */
[----:B-1----:R-:W-:-:S05]  /*12a30*/  @!P1 IMAD.WIDE R2, R6, 0x4, R4 ;  /* 0x0000000406029825 */ /* 0x002fca00078e0204 */
[----:B------:R-:W2:Y:S01]  /*12a40*/  @!P1 LDG.E R7, desc[UR50][R2.64] ;  /* 0x0000003202079981 */ /* 0x000ea2000c1e1900 */
[C---:B------:R-:W-:Y:S02]  /*12a50*/  ISETP.NE.AND P1, PT, R11.reuse, RZ, PT ;  /* 0x000000ff0b00720c */ /* 0x040fe40003f25270 */
        /* <DEDUP_REMOVED lines=10> */
[----:B------:R-:W-:Y:S04]  /*12b00*/  SHFL.IDX PT, R5, R10, 0x1, 0x1f ;  /* 0x00201f000a057f89 */ /* 0x000fe800000e0000 */
[----:B------:R-:W0:Y:S02]  /*12b10*/  SHFL.UP PT, R8, R6, 0x4, RZ ;  /* 0x0480000006087989 */ /* 0x000e2400000e00ff */
[----:B0-----:R-:W-:-:S05]  /*12b20*/  SEL R3, R8, RZ, P3 ;  /* 0x000000ff08037207 */ /* 0x001fca0001800000 */
[----:B------:R-:W-:Y:S02]  /*12b30*/  IMAD.IADD R4, R6, 0x1, R3 ;  /* 0x0000000106047824 */ /* 0x000fe400078e0203 */
[----:B------:R-:W-:-:S03]  /*12b40*/  IMAD.MOV.U32 R6, RZ, RZ, RZ ;  /* 0x000000ffff067224 */ /* 0x000fc600078e00ff */
[----:B------:R-:W0:Y:S02]  /*12b50*/  SHFL.UP PT, R2, R4, 0x8, RZ ;  /* 0x0500000004027989 */ /* 0x000e2400000e00ff */
[----:B0-----:R-:W-:-:S05]  /*12b60*/  SEL R3, R2, RZ, P4 ;  /* 0x000000ff02037207 */ /* 0x001fca0002000000 */
[----:B------:R-:W-:Y:S02]  /*12b70*/  IMAD.IADD R9, R4, 0x1, R3 ;  /* 0x0000000104097824 */ /* 0x000fe400078e0203 */
[----:B------:R-:W0:Y:S01]  /*12b80*/  LDC R3, c[0x0][0xc38] ;  /* 0x00030e00ff037b82 */ /* 0x000e220000000800 */
[----:B------:R-:W-:Y:S04]  /*12b90*/  SHFL.IDX PT, R4, R10, RZ, 0x1f ;  /* 0x00001fff0a047589 */ /* 0x000fe800000e0000 */
[----:B------:R-:W1:Y:S02]  /*12ba0*/  SHFL.UP PT, R2, R9, 0x10, RZ ;  /* 0x0600000009027989 */ /* 0x000e6400000e00ff */
[----:B-1----:R-:W-:-:S05]  /*12bb0*/  SEL R2, R2, RZ, P5 ;  /* 0x000000ff02027207 */ /* 0x002fca0002800000 */
[----:B------:R-:W-:-:S05]  /*12bc0*/  IMAD.IADD R2, R9, 0x1, R2 ;  /* 0x0000000109027824 */ /* 0x000fca00078e0202 */
[----:B------:R-:W0:Y:S02]  /*12bd0*/  SHFL.IDX PT, R8, R2, 0x1f, 0x1f ;  /* 0x03e01f0002087f89 */ /* 0x000e2400000e0000 */
[----:B0-----:R-:W-:-:S04]  /*12be0*/  IMAD R8, R8, R3, RZ ;  /* 0x0000000308087224 */ /* 0x001fc800078e02ff */
[----:B------:R-:W-:-:S05]  /*12bf0*/  IMAD.IADD R5, R5, 0x1, R8 ;  /* 0x0000000105057824 */ /* 0x000fca00078e0208 */
[----:B------:R-:W-:-:S13]  /*12c00*/  ISETP.GT.AND P6, PT, R5, R4, PT ;  /* 0x000000040500720c */ /* 0x000fda0003fc4270 */
[----:B------:R-:W-:Y:S05]  /*12c10*/  @P6 BRA `(.L_x_256) ;  /* 0x0000000000986947 */ /* 0x000fea0003800000 */
.L_x_258:
[----:B------:R-:W-:-:S04]  /*12c20*/  UIADD3 UR43, UR43, 0x1f, URZ ;  /* 0x0000001f2b2b7890 */ /* 0x000fc8000fffe03f */
[----:B------:R-:W-:-:S06]  /*12c30*/  UISETP.GE.AND UP0, UPT, UR43, UR4, UPT ;  /* 0x000000042b00728c */ /* 0x000fcc000bf06270 */
[----:B------:R-:W-:-:S13]  /*12c40*/  PLOP3.LUT P6, PT, PT, PT, UP0, 0x40, 0x0 ;  /* 0x000000000000781c */ /* 0x000fda0003fce808 */
[----:B------:R-:W-:Y:S05]  /*12c50*/  @!P6 BRA `(.L_x_257) ;  /* 0x0000000400b0e947 */ /* 0x000fea0003800000 */
[----:B------:R-:W0:Y:S02]  /*12c60*/  S2R R0, SR_TID.X ;  /* 0x0000000000007919 */ /* 0x000e240000002100 */
[----:B0-----:R-:W-:-:S05]  /*12c70*/  LOP3.LUT R0, R0, 0x1f, RZ, 0xc0, !PT ;  /* 0x0000001f00007812 */ /* 0x001fca00078ec0ff */
[----:B------:R-:W-:Y:S02]  /*12c80*/  VIADD R7, R0, UR43 ;  /* 0x0000002b00077c36 */ /* 0x000fe40008000000 */
[----:B------:R-:W-:-:S03]  /*12c90*/  IMAD.MOV.U32 R0, RZ, RZ, RZ ;  /* 0x000000ffff007224 */ /* 0x000fc600078e00ff */
[----:B------:R-:W-:-:S13]  /*12ca0*/  ISETP.GE.OR P6, PT, R7, UR4, !P0 ;  /* 0x0000000407007c0c */ /* 0x000fda000c7c6670 */
[----:B------:R-:W0:Y:S02]  /*12cb0*/  @!P6 LDC.64 R2, c[0x0][0xc80] ;  /* 0x00032000ff02eb82 */ /* 0x000e240000000a00 */
[----:B0-----:R-:W-:-:S05]  /*12cc0*/  @!P6 IMAD.WIDE R2, R7, 0x4, R2 ;  /* 0x000000040702e825 */ /* 0x001fca00078e0202 */
[----:B------:R0:W2:Y:S02]  /*12cd0*/  @!P6 LDG.E R0, desc[UR50][R2.64] ;  /* 0x000000320200e981 */ /* 0x0000a4000c1e1900 */
[----:B0-----:R-:W0:Y:S02]  /*12ce0*/  @!P6 LDC.64 R2, c[0x0][0xc78] ;  /* 0x00031e00ff02eb82 */ /* 0x001e240000000a00 */
[----:B0-----:R-:W-:-:S04]  /*12cf0*/  @!P6 IMAD.WIDE R2, R7, 0x4, R2 ;  /* 0x000000040702e825 */ /* 0x001fc800078e0202 */
        /* <DEDUP_REMOVED lines=24> */
.L_x_256:
[----:B------:R-:W-:-:S04]  /*12e80*/  IMAD.IADD R5, R5, 0x1, -R8 ;  /* 0x0000000105057824 */ /* 0x000fc800078e0a08 */
[----:B------:R-:W-:-:S05]  /*12e90*/  IMAD R8, R2, R3, R5 ;  /* 0x0000000302087224 */ /* 0x000fca00078e0205 */
[----:B------:R-:W-:-:S13]  /*12ea0*/  ISETP.GT.AND P0, PT, R8, R4, PT ;  /* 0x000000040800720c */ /* 0x000fda0003f04270 */
[----:B------:R-:W-:Y:S02]  /*12eb0*/  VOTEU.ANY UR5, UPT, !P0 ;  /* 0x0000000000057886 */ /* 0x000fe400040e0100 */
[----:B------:R-:W-:Y:S01]  /*12ec0*/  ISETP.NE.AND P0, PT, RZ, UR5, PT ;  /* 0x00000005ff007c0c */ /* 0x000fe2000bf05270 */
[----:B------:R-:W-:-:S06]  /*12ed0*/  UPOPC UR4, UR5 ;  /* 0x00000005000472bf */ /* 0x000fcc0008000000 */
[----:B------:R-:W-:-:S05]  /*12ee0*/  IMAD.U32 R8, RZ, RZ, UR4 ;  /* 0x00000004ff087e24 */ /* 0x000fca000f8e00ff */
[----:B------:R0:W1:Y:S04]  /*12ef0*/  SHFL.IDX PT, R0, R0, R8, 0x1f ;  /* 0x00001f0800007589 */ /* 0x00006800000e0000 */
[----:B------:R0:W2:Y:S01]  /*12f00*/  SHFL.IDX PT, R7, R7, R8, 0x1f ;  /* 0x00001f0807077589 */ /* 0x0000a200000e0000 */
[----:B------:R-:W-:Y:S05]  /*12f10*/  @!P0 BRA `(.L_x_259) ;  /* 0x00000000000c8947 */ /* 0x000fea0003800000 */
[----:B------:R-:W-:-:S06]  /*12f20*/  UIADD3 UR5, UR4, -0x1, URZ ;  /* 0xffffffff04057890 */ /* 0x000fcc000fffe03f */
[----:B------:R-:W-:-:S06]  /*12f30*/  IMAD.U32 R6, RZ, RZ, UR5 ;  /* 0x00000005ff067e24 */ /* 0x000fcc000f8e00ff */
[----:B------:R3:W4:Y:S02]  /*12f40*/  SHFL.IDX PT, R6, R2, R6, 0x1f ;  /* 0x00001f0602067589 */ /* 0x00072400000e0000 */
.L_x_259:
[----:B0---4-:R-:W-:Y:S01]  /*12f50*/  IMAD R8, R6, R3, R5 ;  /* 0x0000000306087224 */ /* 0x011fe200078e0205 */
[-C--:B-1----:R-:W-:Y:S01]  /*12f60*/  IABS R5, R0.reuse ;  /* 0x0000000000057213 */ /* 0x082fe20000000000 */
[----:B------:R-:W-:Y:S02]  /*12f70*/  UIADD3 UR43, UR4, UR43, URZ ;  /* 0x0000002b042b7290 */ /* 0x000fe4000fffe03f */
[----:B------:R-:W-:Y:S01]  /*12f80*/  IMAD.IADD R4, R4, 0x1, -R8 ;  /* 0x0000000104047824 */ /* 0x000fe200078e0a08 */
[----:B------:R-:W0:Y:S01]  /*12f90*/  I2F.RP R9, R5 ;  /* 0x0000000500097306 */ /* 0x000e220000209400 */
[----:B------:R1:W-:Y:S02]  /*12fa0*/  STL [R1+0x10], R8 ;  /* 0x0000100801007387 */ /* 0x0003e40000100800 */
[----:B-1----:R-:W-:-:S05]  /*12fb0*/  IABS R8, R0 ;  /* 0x0000000000087213 */ /* 0x002fca0000000000 */
[----:B0-----:R-:W0:Y:S01]  /*12fc0*/  MUFU.RCP R9, R9 ;  /* 0x0000000900097308 */ /* 0x001e220000001000 */
[----:B------:R-:W-:Y:S02]  /*12fd0*/  IMAD.MOV R8, RZ, RZ, -R8 ;  /* 0x000000ffff087224 */ /* 0x000fe400078e0a08 */
[----:B0-----:R-:W-:-:S05]  /*12fe0*/  VIADD R10, R9, 0xffffffe ;  /* 0x0ffffffe090a7836 */ /* 0x001fca0000000000 */
[----:B------:R-:W3:Y:S02]  /*12ff0*/  F2I.FTZ.U32.TRUNC.NTZ R3, R10 ;  /* 0x0000000a00037305 */ /* 0x000ee4000021f000 */
[----:B---3--:R-:W-:-:S04]  /*13000*/  IMAD.MOV R2, RZ, RZ, -R3 ;  /* 0x000000ffff027224 */ /* 0x008fc800078e0a03 */
[----:B------:R-:W-:Y:S02]  /*13010*/  IMAD R6, R2, R5, RZ ;  /* 0x0000000502067224 */ /* 0x000fe400078e02ff */
[----:B------:R-:W-:-:S04]  /*13020*/  IMAD.MOV.U32 R2, RZ, RZ, RZ ;  /* 0x000000ffff027224 */ /* 0x000fc800078e00ff */
[----:B------:R-:W-:Y:S01]  /*13030*/  IMAD.HI.U32 R2, R3, R6, R2 ;  /* 0x0000000603027227 */ /* 0x000fe200078e0002 */
[----:B------:R-:W-:-:S05]  /*13040*/  IABS R3, R4 ;  /* 0x0000000400037213 */ /* 0x000fca0000000000 */
[----:B------:R-:W-:-:S04]  /*13050*/  IMAD.HI.U32 R6, R2, R3, RZ ;  /* 0x0000000302067227 */ /* 0x000fc800078e00ff */
[----:B------:R-:W-:-:S05]  /*13060*/  IMAD R3, R6, R8, R3 ;  /* 0x0000000806037224 */ /* 0x000fca00078e0203 */
[----:B------:R-:W-:-:S13]  /*13070*/  ISETP.GT.U32.AND P1, PT, R5, R3, PT ;  /* 0x000000030500720c */ /* 0x000fda0003f24070 */
[----:B------:R-:W-:Y:S02]  /*13080*/  @!P1 IMAD.IADD R3, R3, 0x1, -R5 ;  /* 0x0000000103039824 */ /* 0x000fe400078e0a05 */
[----:B------:R-:W-:Y:S01]  /*13090*/  @!P1 VIADD R6, R6, 0x1 ;  /* 0x0000000106069836 */ /* 0x000fe20000000000 */
[----:B------:R-:W-:Y:S02]  /*130a0*/  ISETP.NE.AND P1, PT, R0, RZ, PT ;  /* 0x000000ff0000720c */ /* 0x000fe40003f25270 */
[----:B------:R-:W-:Y:S02]  /*130b0*/  ISETP.GE.U32.AND P0, PT, R3, R5, PT ;  /* 0x000000050300720c */ /* 0x000fe40003f06070 */
[----:B--2---:R-:W-:-:S04]  /*130c0*/  IABS R5, R7 ;  /* 0x0000000700057213 */ /* 0x004fc80000000000 */
[----:B------:R-:W0:Y:S07]  /*130d0*/  I2F.RP R2, R5 ;  /* 0x0000000500027306 */ /* 0x000e2e0000209400 */
[----:B------:R-:W-:Y:S01]  /*130e0*/  @P0 VIADD R6, R6, 0x1 ;  /* 0x0000000106060836 */ /* 0x000fe20000000000 */
[----:B0-----:R-:W0:Y:S02]  /*130f0*/  MUFU.RCP R2, R2 ;  /* 0x0000000200027308 */ /* 0x001e240000001000 */
[----:B0-----:R-:W-:-:S06]  /*13100*/  VIADD R2, R2, 0xffffffe ;  /* 0x0ffffffe02027836 */ /* 0x001fcc0000000000 */
[----:B------:R-:W0:Y:S02]  /*13110*/  F2I.FTZ.U32.TRUNC.NTZ R3, R2 ;  /* 0x0000000200037305 */ /* 0x000e24000021f000 */
[----:B0-----:R-:W-:-:S04]  /*13120*/  IMAD.MOV R2, RZ, RZ, -R3 ;  /* 0x000000ffff027224 */ /* 0x001fc800078e0a03 */
[----:B------:R-:W-:Y:S02]  /*13130*/  IMAD R8, R2, R5, RZ ;  /* 0x0000000502087224 */ /* 0x000fe400078e02ff */
[----:B------:R-:W-:-:S04]  /*13140*/  IMAD.MOV.U32 R2, RZ, RZ, RZ ;  /* 0x000000ffff027224 */ /* 0x000fc800078e00ff */
[----:B------:R-:W-:Y:S01]  /*13150*/  IMAD.HI.U32 R2, R3, R8, R2 ;  /* 0x0000000803027227 */ /* 0x000fe200078e0002 */
[----:B------:R-:W-:Y:S02]  /*13160*/  LOP3.LUT R3, R4, R0, RZ, 0x3c, !PT ;  /* 0x0000000004037212 */ /* 0x000fe400078e3cff */
[----:B------:R-:W-:Y:S02]  /*13170*/  IABS R8, R7 ;  /* 0x0000000700087213 */ /* 0x000fe40000000000 */
[----:B------:R-:W-:-:S03]  /*13180*/  ISETP.GE.AND P2, PT, R3, RZ, PT ;  /* 0x000000ff0300720c */ /* 0x000fc60003f46270 */
[----:B------:R-:W-:-:S10]  /*13190*/  IMAD.MOV R8, RZ, RZ, -R8 ;  /* 0x000000ffff087224 */ /* 0x000fd400078e0a08 */
[----:B------:R-:W-:Y:S01]  /*131a0*/  @!P2 IMAD.MOV R6, RZ, RZ, -R6 ;  /* 0x000000ffff06a224 */ /* 0x000fe200078e0a06 */
[----:B------:R-:W-:-:S04]  /*131b0*/  @!P1 LOP3.LUT R6, RZ, R0, RZ, 0x33, !PT ;  /* 0x00000000ff069212 */ /* 0x000fc800078e33ff */
[-C--:B------:R-:W-:Y:S01]  /*131c0*/  IABS R3, R6.reuse ;  /* 0x0000000600037213 */ /* 0x080fe20000000000 */
[----:B------:R-:W-:-:S04]  /*131d0*/  IMAD R0, R0, R6, RZ ;  /* 0x0000000600007224 */ /* 0x000fc800078e02ff */
[----:B------:R-:W-:-:S04]  /*131e0*/  IMAD.HI.U32 R2, R2, R3, RZ ;  /* 0x0000000302027227 */ /* 0x000fc800078e00ff */
[----:B------:R-:W-:Y:S02]  /*131f0*/  IMAD R3, R2, R8, R3 ;  /* 0x0000000802037224 */ /* 0x000fe400078e0203 */
[----:B------:R-:W-:-:S03]  /*13200*/  IMAD.IADD R4, R4, 0x1, -R0 ;  /* 0x0000000104047824 */ /* 0x000fc600078e0a00 */
[----:B------:R-:W-:-:S13]  /*13210*/  ISETP.GT.U32.AND P1, PT, R5, R3, PT ;  /* 0x000000030500720c */ /* 0x000fda0003f24070 */
[----:B------:R-:W-:Y:S02]  /*13220*/  @!P1 IMAD.IADD R3, R3, 0x1, -R5 ;  /* 0x0000000103039824 */ /* 0x000fe400078e0a05 */
[----:B------:R-:W-:Y:S01]  /*13230*/  @!P1 VIADD R2, R2, 0x1 ;  /* 0x0000000102029836 */ /* 0x000fe20000000000 */
[----:B------:R-:W-:Y:S02]  /*13240*/  ISETP.NE.AND P1, PT, R7, RZ, PT ;  /* 0x000000ff0700720c */ /* 0x000fe40003f25270 */
[----:B------:R-:W-:Y:S02]  /*13250*/  ISETP.GE.U32.AND P0, PT, R3, R5, PT ;  /* 0x000000050300720c */ /* 0x000fe40003f06070 */
[----:B------:R-:W-:-:S04]  /*13260*/  LOP3.LUT R3, R6, R7, RZ, 0x3c, !PT ;  /* 0x0000000706037212 */ /* 0x000fc800078e3cff */
[----:B------:R-:W-:-:S07]  /*13270*/  ISETP.GE.AND P2, PT, R3, RZ, PT ;  /* 0x000000ff0300720c */ /* 0x000fce0003f46270 */
[----:B------:R-:W-:-:S06]  /*13280*/  @P0 VIADD R2, R2, 0x1 ;  /* 0x0000000102020836 */ /* 0x000fcc0000000000 */
        /* <DEDUP_REMOVED lines=9> */
.L_x_257:
[----:B------:R0:W-:Y:S01]  /*13320*/  STL [R1+0x10], R4 ;  /* 0x0000100401007387 */ /* 0x0001e20000100800 */
[----:B------:R-:W-:-:S03]  /*13330*/  ULDC UR43, c[0x0][0xc3c] ;  /* 0x00030f00002b7ab9 */ /* 0x000fc60000000800 */
[----:B------:R0:W-:Y:S04]  /*13340*/  STL [R1+0x14], RZ ;  /* 0x000014ff01007387 */ /* 0x0001e80000100800 */
[----:B------:R0:W-:Y:S02]  /*13350*/  STL [R1+0x18], RZ ;  /* 0x000018ff01007387 */ /* 0x0001e40000100800 */
.L_x_260:
[----:B------:R-:W2:Y:S04]  /*13360*/  LDL R3, [R1+0x14] ;  /* 0x0000140001037983 */ /* 0x000ea80000100800 */
[----:B------:R-:W3:Y:S04]  /*13370*/  LDL R2, [R1+0x18] ;  /* 0x0000180001027983 */ /* 0x000ee80000100800 */
[----:B01----:R-:W4:Y:S01]  /*13380*/  LDL R4, [R1+0x10] ;  /* 0x0000100001047983 */ /* 0x003f220000100800 */
[----:B------:R-:W0:Y:S02]  /*13390*/  S2R R0, SR_TID.X ;  /* 0x0000000000007919 */ /* 0x000e240000002100 */
[----:B0-----:R-:W-:Y:S01]  /*133a0*/  LOP3.LUT R0, R0, 0x1f, RZ, 0xc0, !PT ;  /* 0x0000001f00007812 */ /* 0x001fe200078ec0ff */
[----:B------:R-:W-:Y:S03]  /*133b0*/  BAR.SYNC.DEFER_BLOCKING 0x4, 0x180 ;  /* 0x0106000000007b1d */ /* 0x000fe60000010000 */
[----:B------:R-:W-:-:S13]  /*133c0*/  ISETP.NE.AND P0, PT, R0, RZ, PT ;  /* 0x000000ff0000720c */ /* 0x000fda0003f05270 */
[----:B------:R-:W-:Y:S01]  /*133d0*/  @!P0 MOV R0, 0x400 ;  /* 0x0000040000008802 */ /* 0x000fe20000000f00 */
[----:B--2---:R-:W-:Y:S02]  /*133e0*/  IMAD.MOV.U32 R5, RZ, RZ, R3 ;  /* 0x000000ffff057224 */ /* 0x004fe400078e0003 */
[----:B------:R-:W0:Y:S01]  /*133f0*/  @!P0 S2R R3, SR_CgaCtaId ;  /* 0x0000000000038919 */ /* 0x000e220000008800 */
[----:B---3--:R-:W-:Y:S01]  /*13400*/  IMAD.MOV.U32 R6, RZ, RZ, R2 ;  /* 0x000000ffff067224 */ /* 0x008fe200078e0002 */
[----:B0-----:R-:W-:Y:S01]  /*13410*/  @!P0 LEA R18, R3, R0, 0x18 ;  /* 0x0000000003128211 */ /* 0x001fe200078ec0ff */
[----:B------:R-:W-:-:S04]  /*13420*/  IMAD.U32 R0, RZ, RZ, UR43 ;  /* 0x0000002bff007e24 */ /* 0x000fc8000f8e00ff */
[----:B------:R-:W-:-:S05]  /*13430*/  @!P0 IMAD.MOV.U32 R7, RZ, RZ, R0 ;  /* 0x000000ffff078224 */ /* 0x000fca00078e0000 */
[----:B----4-:R1:W-:Y:S01]  /*13440*/  @!P0 STS.128 [R18+0x2e8d0], R4 ;  /* 0x02e8d00412008388 */ /* 0x0103e20000000c00 */
[----:B------:R-:W-:Y:S06]  /*13450*/  BAR.ARV 0x5, 0x180 ;  /* 0x0146000000007b1d */ /* 0x000fec0000002000 */
.L_x_255:
[----:B------:R-:W-:Y:S02]  /*13460*/  ULDC UR4, c[0x0][0xc3c] ;  /* 0x00030f0000047ab9 */ /* 0x000fe40000000800 */
[----:B------:R-:W-:-:S06]  /*13470*/  UISETP.GE.AND UP0, UPT, UR43, UR4, UPT ;  /* 0x000000042b00728c */ /* 0x000fcc000bf06270 */
[----:B------:R-:W-:-:S13]  /*13480*/  PLOP3.LUT P0, PT, PT, PT, UP0, 0x80, 0x0 ;  /* 0x000000000000781c */ /* 0x000fda0003f0f008 */
[----:B------:R-:W-:Y:S05]  /*13490*/  @!P0 BRA `(.L_x_261) ;  /* 0xffffffb800348947 */ /* 0x000fea000383ffff */
.L_x_195:
[----:B------:R-:W2:Y:S01]  /*134a0*/  LDL.LU R0, [R1+0x30] ;  /* 0x0000300001007983 */ /* 0x000ea20000300800 */
[----:B------:R-:W-:Y:S01]  /*134b0*/  BSSY B0, `(.L_x_262) ;  /* 0x000000b000007945 */ /* 0x000fe20003800000 */
[----:B01----:R-:W0:Y:S01]  /*134c0*/  S2R R5, SR_CgaCtaId ;  /* 0x0000000000057919 */ /* 0x003e220000008800 */
[----:B--2---:R-:W-:-:S05]  /*134d0*/  VIADD R0, R0, 0x1 ;  /* 0x0000000100007836 */ /* 0x004fca0000000000 */
[----:B------:R-:W-:-:S04]  /*134e0*/  LEA.HI R2, R0, R0, RZ, 0x1 ;  /* 0x0000000000027211 */ /* 0x000fc800078f08ff */
[----:B------:R-:W-:-:S05]  /*134f0*/  LOP3.LUT R3, R2, 0xfffffffe, RZ, 0xc0, !PT ;  /* 0xfffffffe02037812 */ /* 0x000fca00078ec0ff */
[----:B------:R-:W-:Y:S01]  /*13500*/  IMAD.IADD R3, R0, 0x1, -R3 ;  /* 0x0000000100037824 */ /* 0x000fe200078e0a03 */
[----:B------:R-:W-:-:S04]  /*13510*/  MOV R0, 0x400 ;  /* 0x0000040000007802 */ /* 0x000fc80000000f00 */
[----:B0-----:R-:W-:Y:S02]  /*13520*/  LEA R0, R5, R0, 0x18 ;  /* 0x0000000005007211 */ /* 0x001fe400078ec0ff */
[----:B------:R-:W-:-:S04]  /*13530*/  SHF.L.U32 R3, R3, 0x1f, RZ ;  /* 0x0000001f03037819 */ /* 0x000fc800000006ff */
[----:B------:R-:W0:Y:S02]  /*13540*/  SYNCS.PHASECHK.TRANS64.TRYWAIT P0, [R0+URZ+0x2e820], R3 ;  /* 0x02e82003000075a7 */ /* 0x000e24000800017f */
[----:B0-----:R-:W-:Y:S05]  /*13550*/  @!P0 BRA `(.L_x_263) ;  /* 0x0000001000b48947 */ /* 0x001fea0003800000 */
.L_x_310:
[----:B------:R-:W-:Y:S05]  /*13560*/  BSYNC B0 ;  /* 0x0000000000007941 */ /* 0x000fea0003800000 */
.L_x_262:
[----:B------:R-:W-:-:S03]  /*13570*/  UMOV UR4, 0xffffffff ;  /* 0xffffffff00047882 */ /* 0x000fc60000000000 */
[----:B------:R-:W-:Y:S05]  /*13580*/  BRA.DIV UR4, `(.L_x_264) ;  /* 0x0000001204bc7947 */ /* 0x000fea000b800000 */
[----:B------:R-:W1:Y:S02]  /*13590*/  S2R R2, SR_TID.X ;  /* 0x0000000000027919 */ /* 0x000e640000002100 */
[----:B-1----:R-:W-:-:S04]  /*135a0*/  SHF.R.U32.HI R2, RZ, 0x5, R2 ;  /* 0x00000005ff027819 */ /* 0x002fc80000011602 */
[----:B------:R-:W-:-:S05]  /*135b0*/  LOP3.LUT R2, R2, 0x3, RZ, 0xc0, !PT ;  /* 0x0000000302027812 */ /* 0x000fca00078ec0ff */
[----:B------:R1:W2:Y:S02]  /*135c0*/  SHFL.IDX PT, R14, R2, RZ, 0x1f ;  /* 0x00001fff020e7589 */ /* 0x0002a400000e0000 */
.L_x_313:
[----:B--2---:R-:W-:Y:S01]  /*135d0*/  ISETP.NE.AND P0, PT, R14, RZ, PT ;  /* 0x000000ff0e00720c */ /* 0x004fe20003f05270 */
[----:B------:R-:W-:-:S12]  /*135e0*/  BSSY B0, `(.L_x_265) ;  /* 0x000002e000007945 */ /* 0x000fd80003800000 */
[----:B------:R-:W-:Y:S05]  /*135f0*/  @P0 BRA `(.L_x_266) ;  /* 0x0000000000b00947 */ /* 0x000fea0003800000 */
[----:B------:R-:W-:-:S03]  /*13600*/  UMOV UR4, 0xffffffff ;  /* 0xffffffff00047882 */ /* 0x000fc60000000000 */
[----:B------:R-:W-:Y:S05]  /*13610*/  BRA.DIV UR4, `(.L_x_267) ;  /* 0x0000001204cc7947 */ /* 0x000fea000b800000 */
[----:B------:R-:W-:-:S13]  /*13620*/  ELECT P6, URZ, PT ;  /* 0x00000000003f782f */ /* 0x000fda00038c0000 */
.L_x_316:
[----:B------:R-:W-:Y:S05]  /*13630*/  @!P6 BRA `(.L_x_266) ;  /* 0x0000000000a0e947 */ /* 0x000fea0003800000 */
[----:B------:R-:W-:-:S06]  /*13640*/  ULOP3.LUT UR4, UR38, 0x2, URZ, 0xfc, !UPT ;  /* 0x0000000226047892 */ /* 0x000fcc000f8efc3f */
[----:B-1----:R-:W-:-:S05]  /*13650*/  IMAD.U32 R2, RZ, RZ, UR4 ;  /* 0x00000004ff027e24 */ /* 0x002fca000f8e00ff */
[----:B------:R-:W-:-:S13]  /*13660*/  ISETP.NE.AND P0, PT, R2, 0x3, PT ;  /* 0x000000030200780c */ /* 0x000fda0003f05270 */
[----:B------:R-:W-:Y:S05]  /*13670*/  @!P0 BRA `(.L_x_268) ;  /* 0x0000000000048947 */ /* 0x000fea0003800000 */
[----:B------:R-:W-:Y:S01]  /*13680*/  BPT.TRAP 0x1 ;  /* 0x000000040000795c */ /* 0x000fe20000300000 */
.L_x_268:
[----:B0-----:R-:W2:Y:S04]  /*13690*/  LDL R3, [R1] ;  /* 0x0000000001037983 */ /* 0x001ea80000100800 */
[----:B------:R-:W3:Y:S01]  /*136a0*/  LDL.LU R7, [R1+0x4] ;  /* 0x0000040001077983 */ /* 0x000ee20000300800 */
[----:B------:R-:W-:-:S04]  /*136b0*/  VIADD R2, R0, 0x2e840 ;  /* 0x0002e84000027836 */ /* 0x000fc80000000000 */
[C---:B--2---:R-:W-:Y:S02]  /*136c0*/  IMAD R6, R3.reuse, 0x8, R2 ;  /* 0x0000000803067824 */ /* 0x044fe400078e0202 */
[----:B------:R-:W-:Y:S01]  /*136d0*/  VIADD R3, R3, 0x1 ;  /* 0x0000000103037836 */ /* 0x000fe20000000000 */
[----:B---3--:R-:W-:-:S04]  /*136e0*/  SHF.L.U32 R5, R7, 0x1f, RZ ;  /* 0x0000001f07057819 */ /* 0x008fc800000006ff */
[C---:B------:R-:W-:Y:S01]  /*136f0*/  ISETP.NE.AND P2, PT, R3.reuse, 0x2, PT ;  /* 0x000000020300780c */ /* 0x040fe20003f45270 */
[----:B------:R-:W0:Y:S03]  /*13700*/  SYNCS.PHASECHK.TRANS64.TRYWAIT P1, [R6+URZ], R5 ;  /* 0x00000005060075a7 */ /* 0x000e26000802017f */
[----:B------:R-:W-:Y:S02]  /*13710*/  SEL R4, RZ, 0x1, P2 ;  /* 0x00000001ff047807 */ /* 0x000fe40001000000 */
[----:B------:R-:W-:Y:S02]  /*13720*/  SEL R3, R3, RZ, P2 ;  /* 0x000000ff03037207 */ /* 0x000fe40001000000 */
[----:B------:R-:W-:-:S03]  /*13730*/  LOP3.LUT R4, R7, R4, RZ, 0x3c, !PT ;  /* 0x0000000407047212 */ /* 0x000fc600078e3cff */
[----:B------:R-:W-:Y:S01]  /*13740*/  IMAD R7, R3, 0x8, R2 ;  /* 0x0000000803077824 */ /* 0x000fe200078e0202 */
[----:B------:R-:W-:Y:S01]  /*13750*/  SHF.L.U32 R2, R4, 0x1f, RZ ;  /* 0x0000001f04027819 */ /* 0x000fe200000006ff */
[----:B0-----:R-:W-:Y:S06]  /*13760*/  @!P1 BRA `(.L_x_269) ;  /* 0x0000001000989947 */ /* 0x001fec0003800000 */
.L_x_317:
[----:B------:R-:W1:Y:S02]  /*13770*/  SYNCS.PHASECHK.TRANS64.TRYWAIT P1, [R7+URZ], R2 ;  /* 0x00000002070075a7 */ /* 0x000e64000802017f */
[----:B-1----:R-:W-:Y:S05]  /*13780*/  @!P1 BRA `(.L_x_270) ;  /* 0x0000001000a49947 */ /* 0x002fea0003800000 */
.L_x_318:
[----:B------:R-:W-:Y:S05]  /*13790*/  @!P0 BRA `(.L_x_271) ;  /* 0x0000000000048947 */ /* 0x000fea0003800000 */
[----:B------:R-:W-:Y:S01]  /*137a0*/  BPT.TRAP 0x1 ;  /* 0x000000040000795c */ /* 0x000fe20000300000 */
.L_x_271:
[----:B------:R-:W2:Y:S02]  /*137b0*/  LDL.LU R4, [R1] ;  /* 0x0000000001047983 */ /* 0x000ea40000300800 */
[----:B--2---:R-:W-:-:S04]  /*137c0*/  IMAD R4, R4, 0x8, R0 ;  /* 0x0000000804047824 */ /* 0x004fc800078e0200 */
[----:B------:R-:W2:Y:S02]  /*137d0*/  SYNCS.PHASECHK.TRANS64.TRYWAIT P1, [R4+URZ+0x2e860], R5 ;  /* 0x02e86005040075a7 */ /* 0x000ea4000802017f */
[----:B--2---:R-:W-:Y:S05]  /*137e0*/  @!P1 BRA `(.L_x_272) ;  /* 0x0000001000a09947 */ /* 0x004fea0003800000 */
.L_x_319:
[----:B------:R-:W-:Y:S05]  /*137f0*/  @!P0 BRA `(.L_x_273) ;  /* 0x0000000000048947 */ /* 0x000fea0003800000 */
[----:B------:R-:W-:Y:S01]  /*13800*/  BPT.TRAP 0x1 ;  /* 0x000000040000795c */ /* 0x000fe20000300000 */
.L_x_273:
[----:B------:R-:W-:-:S04]  /*13810*/  IMAD R3, R3, 0x8, R0 ;  /* 0x0000000803037824 */ /* 0x000fc800078e0200 */
[----:B------:R-:W3:Y:S02]  /*13820*/  SYNCS.PHASECHK.TRANS64.TRYWAIT P1, [R3+URZ+0x2e860], R2 ;  /* 0x02e86002030075a7 */ /* 0x000ee4000802017f */
[----:B---3--:R-:W-:Y:S05]  /*13830*/  @!P1 BRA `(.L_x_274) ;  /* 0x0000001000a09947 */ /* 0x008fea0003800000 */
.L_x_320:
[----:B------:R-:W-:Y:S05]  /*13840*/  @!P0 BRA `(.L_x_275) ;  /* 0x0000000000048947 */ /* 0x000fea0003800000 */
[----:B------:R-:W-:Y:S01]  /*13850*/  BPT.TRAP 0x1 ;  /* 0x000000040000795c */ /* 0x000fe20000300000 */
.L_x_275:
[----:B------:R-:W4:Y:S02]  /*13860*/  SYNCS.PHASECHK.TRANS64.TRYWAIT P0, [R4+URZ+0x2e880], R5 ;  /* 0x02e88005040075a7 */ /* 0x000f24000800017f */
[----:B----4-:R-:W-:Y:S05]  /*13870*/  @!P0 BRA `(.L_x_276) ;  /* 0x0000001000a48947 */ /* 0x010fea0003800000 */
.L_x_277:
[----:B------:R0:W0:Y:S02]  /*13880*/  SYNCS.PHASECHK.TRANS64.TRYWAIT P0, [R3+URZ+0x2e880], R2 ;  /* 0x02e88002030075a7 */ /* 0x000024000800017f */
[----:B0-----:R-:W-:Y:S05]  /*13890*/  @!P0 NANOSLEEP.SYNCS 0x989680 ;  /* 0x009896800000895d */ /* 0x001fea0003900000 */
[----:B------:R-:W0:Y:S02]  /*138a0*/  @!P0 SYNCS.PHASECHK.TRANS64 P0, [R3+URZ+0x2e880], R2 ;  /* 0x02e88002030085a7 */ /* 0x000e24000800007f */
[----:B0-----:R-:W-:Y:S05]  /*138b0*/  @!P0 BRA `(.L_x_277) ;  /* 0xfffffffc00f08947 */ /* 0x001fea000383ffff */
.L_x_266:
[----:B------:R-:W-:Y:S05]  /*138c0*/  BSYNC B0 ;  /* 0x0000000000007941 */ /* 0x000fea0003800000 */
.L_x_265:
[----:B------:R-:W-:Y:S05]  /*138d0*/  EXIT ;  /* 0x000000000000794d */ /* 0x000fea0003800000 */
.L_x_144:
[----:B0-----:R0:W1:Y:S02]  /*138e0*/  SYNCS.PHASECHK.TRANS64.TRYWAIT P1, [R0+URZ+0x2e800], R3 ;  /* 0x02e80003000075a7 */ /* 0x001064000802017f */
[----:B-1----:R-:W-:Y:S05]  /*138f0*/  @!P1 NANOSLEEP.SYNCS 0x989680 ;  /* 0x009896800000995d */ /* 0x002fea0003900000 */
[----:B------:R-:W1:Y:S02]  /*13900*/  @!P1 SYNCS.PHASECHK.TRANS64 P1, [R0+URZ+0x2e800], R3 ;  /* 0x02e80003000095a7 */ /* 0x000e64000802007f */
[----:B-1----:R-:W-:Y:S05]  /*13910*/  @!P1 BRA `(.L_x_144) ;  /* 0xfffffffc00f09947 */ /* 0x002fea000383ffff */
[----:B------:R-:W-:Y:S05]  /*13920*/  BRA `(.L_x_278) ;  /* 0xfffffee4005c7947 */ /* 0x000fea000383ffff */
.L_x_148:
[----:B0-----:R0:W2:Y:S02]  /*13930*/  SYNCS.PHASECHK.TRANS64.TRYWAIT P2, [R7+URZ+0x2e830], R6 ;  /* 0x02e83006070075a7 */ /* 0x0010a4000804017f */
[----:B--2---:R-:W-:Y:S05]  /*13940*/  @!P2 NANOSLEEP.SYNCS 0x989680 ;  /* 0x009896800000a95d */ /* 0x004fea0003900000 */
[----:B------:R-:W2:Y:S02]  /*13950*/  @!P2 SYNCS.PHASECHK.TRANS64 P2, [R7+URZ+0x2e830], R6 ;  /* 0x02e830060700a5a7 */ /* 0x000ea4000804007f */
[----:B--2---:R-:W-:Y:S05]  /*13960*/  @!P2 BRA `(.L_x_148) ;  /* 0xfffffffc00f0a947 */ /* 0x004fea000383ffff */
[----:B------:R-:W-:Y:S05]  /*13970*/  BRA `(.L_x_147) ;  /* 0xfffffee4008c7947 */ /* 0x000fea000383ffff */
.L_x_153:
[----:B-1----:R-:W-:-:S04]  /*13980*/  IMAD.U32 R5, RZ, RZ, UR6 ;  /* 0x00000006ff057e24 */ /* 0x002fc8000f8e00ff */
[----:B------:R1:W2:Y:S03]  /*13990*/  SYNCS.PHASECHK.TRANS64.TRYWAIT P1, [R5+URZ+0x2e830], R0 ;  /* 0x02e83000050075a7 */ /* 0x0002a6000802017f */
[----:B--2---:R-:W-:Y:S05]  /*139a0*/  @!P1 NANOSLEEP.SYNCS 0x989680 ;  /* 0x009896800000995d */ /* 0x004fea0003900000 */
[----:B------:R-:W2:Y:S02]  /*139b0*/  @!P1 SYNCS.PHASECHK.TRANS64 P1, [R5+URZ+0x2e830], R0 ;  /* 0x02e83000050095a7 */ /* 0x000ea4000802007f */
[----:B--2---:R-:W-:Y:S05]  /*139c0*/  @!P1 BRA `(.L_x_153) ;  /* 0xfffffffc00ec9947 */ /* 0x004fea000383ffff */
[----:B------:R-:W-:Y:S05]  /*139d0*/  BRA `(.L_x_150) ;  /* 0xffffff2400247947 */ /* 0x000fea000383ffff */
.L_x_157:
[----:B-1----:R-:W-:-:S04]  /*139e0*/  IMAD.U32 R2, RZ, RZ, UR6 ;  /* 0x00000006ff027e24 */ /* 0x002fc8000f8e00ff */
[----:B------:R1:W2:Y:S03]  /*139f0*/  SYNCS.PHASECHK.TRANS64.TRYWAIT P1, [R2+URZ+0x2e850], R0 ;  /* 0x02e85000020075a7 */ /* 0x0002a6000802017f */
[----:B--2---:R-:W-:Y:S05]  /*13a00*/  @!P1 NANOSLEEP.SYNCS 0x989680 ;  /* 0x009896800000995d */ /* 0x004fea0003900000 */
[----:B------:R-:W2:Y:S02]  /*13a10*/  @!P1 SYNCS.PHASECHK.TRANS64 P1, [R2+URZ+0x2e850], R0 ;  /* 0x02e85000020095a7 */ /* 0x000ea4000802007f */
[----:B--2---:R-:W-:Y:S05]  /*13a20*/  @!P1 BRA `(.L_x_157) ;  /* 0xfffffffc00ec9947 */ /* 0x004fea000383ffff */
[----:B------:R-:W-:Y:S05]  /*13a30*/  BRA `(.L_x_154) ;  /* 0xffffff3000307947 */ /* 0x000fea000383ffff */
.L_x_163:
[----:B-1----:R1:W2:Y:S02]  /*13a40*/  SYNCS.PHASECHK.TRANS64.TRYWAIT P1, [R20+URZ+0x2e850], R3 ;  /* 0x02e85003140075a7 */ /* 0x0022a4000802017f */
[----:B--2---:R-:W-:Y:S05]  /*13a50*/  @!P1 NANOSLEEP.SYNCS 0x989680 ;  /* 0x009896800000995d */ /* 0x004fea0003900000 */
[----:B------:R-:W2:Y:S02]  /*13a60*/  @!P1 SYNCS.PHASECHK.TRANS64 P1, [R20+URZ+0x2e850], R3 ;  /* 0x02e85003140095a7 */ /* 0x000ea4000802007f */
[----:B--2---:R-:W-:Y:S05]  /*13a70*/  @!P1 BRA `(.L_x_163) ;  /* 0xfffffffc00f09947 */ /* 0x004fea000383ffff */
[----:B------:R-:W-:Y:S05]  /*13a80*/  BRA `(.L_x_162) ;  /* 0xffffff5800a47947 */ /* 0x000fea000383ffff */
.L_x_211:
[----:B------:R-:W-:Y:S02]  /*13a90*/  IMAD.MOV.U32 R13, RZ, RZ, R0 ;  /* 0x000000ffff0d7224 */ /* 0x000fe400078e0000 */
[----:B------:R-:W-:Y:S02]  /*13aa0*/  IMAD.MOV.U32 R12, RZ, RZ, RZ ;  /* 0x000000ffff0c7224 */ /* 0x000fe400078e00ff */
[----:B------:R-:W-:Y:S02]  /*13ab0*/  IMAD.MOV.U32 R11, RZ, RZ, 0x1f ;  /* 0x0000001fff0b7424 */ /* 0x000fe400078e00ff */
[----:B------:R-:W-:-:S07]  /*13ac0*/  IMAD.MOV.U32 R15, RZ, RZ, -0x1 ;  /* 0xffffffffff0f7424 */ /* 0x000fce00078e00ff */
[----:B--2---:R-:W-:Y:S05]  /*13ad0*/  WARPSYNC.COLLECTIVE R15, `(.L_x_279) ;  /* 0x000000000f087348 */ /* 0x004fea0003c00000 */
[----:B------:R0:W1:Y:S02]  /*13ae0*/  SHFL.IDX P6, R14, R13, R12, R11 ;  /* 0x0000000c0d0e7389 */ /* 0x00006400000c000b */
[----:B012---:R-:W-:Y:S01]  /*13af0*/  ENDCOLLECTIVE ;  /* 0x000000000000791b */ /* 0x007fe20003800000 */
.L_x_279:
[----:B------:R-:W-:Y:S05]  /*13b00*/  BRA `(.L_x_280) ;  /* 0xffffffc000ac7947 */ /* 0x000fea000383ffff */
.L_x_213:
[----:B------:R-:W-:Y:S01]  /*13b10*/  BSSY B0, `(.L_x_281) ;  /* 0x0000006000007945 */ /* 0x000fe20003800000 */
[----:B------:R-:W-:-:S07]  /*13b20*/  IMAD.MOV.U32 R15, RZ, RZ, -0x1 ;  /* 0xffffffffff0f7424 */ /* 0x000fce00078e00ff */
[----:B--2---:R-:W-:Y:S05]  /*13b30*/  WARPSYNC.COLLECTIVE R15, `(.L_x_282) ;  /* 0x000000000f0c7348 */ /* 0x004fea0003c00000 */
[----:B------:R-:W-:Y:S02]  /*13b40*/  ELECT P6, UR62, PT ;  /* 0x00000000003e782f */ /* 0x000fe400038c0000 */
[----:B------:R-:W-:Y:S01]  /*13b50*/  MOV R14, UR62 ;  /* 0x0000003e000e7c02 */ /* 0x000fe20008000f00 */
[----:B--2---:R-:W-:Y:S10]  /*13b60*/  ENDCOLLECTIVE ;  /* 0x000000000000791b */ /* 0x004ff40003800000 */
.L_x_282:
[----:B------:R-:W-:Y:S05]  /*13b70*/  BSYNC B0 ;  /* 0x0000000000007941 */ /* 0x000fea0003800000 */
.L_x_281:
[----:B------:R-:W-:Y:S05]  /*13b80*/  BRA `(.L_x_283) ;  /* 0xffffffc000b87947 */ /* 0x000fea000383ffff */
.L_x_215:
[----:B0-----:R0:W1:Y:S02]  /*13b90*/  SYNCS.PHASECHK.TRANS64.TRYWAIT P0, [R3+URZ+0x2e880], R2 ;  /* 0x02e88002030075a7 */ /* 0x001064000800017f */
[----:B-1----:R-:W-:Y:S05]  /*13ba0*/  @!P0 NANOSLEEP.SYNCS 0x989680 ;  /* 0x009896800000895d */ /* 0x002fea0003900000 */
[----:B------:R-:W1:Y:S02]  /*13bb0*/  @!P0 SYNCS.PHASECHK.TRANS64 P0, [R3+URZ+0x2e880], R2 ;  /* 0x02e88002030085a7 */ /* 0x000e64000800007f */
[----:B-1----:R-:W-:Y:S05]  /*13bc0*/  @!P0 BRA `(.L_x_215) ;  /* 0xfffffffc00f08947 */ /* 0x002fea000383ffff */
[----:B------:R-:W-:Y:S05]  /*13bd0*/  BRA `(.L_x_284) ;  /* 0xffffffc4001c7947 */ /* 0x000fea000383ffff */
.L_x_217:
[----:B-1----:R1:W2:Y:S02]  /*13be0*/  SYNCS.PHASECHK.TRANS64.TRYWAIT P0, [R3+URZ+0x2e840], R2 ;  /* 0x02e84002030075a7 */ /* 0x0022a4000800017f */
[----:B--2---:R-:W-:Y:S05]  /*13bf0*/  @!P0 NANOSLEEP.SYNCS 0x989680 ;  /* 0x009896800000895d */ /* 0x004fea0003900000 */
[----:B------:R-:W2:Y:S02]  /*13c00*/  @!P0 SYNCS.PHASECHK.TRANS64 P0, [R3+URZ+0x2e840], R2 ;  /* 0x02e84002030085a7 */ /* 0x000ea4000800007f */
[----:B--2---:R-:W-:Y:S05]  /*13c10*/  @!P0 BRA `(.L_x_217) ;  /* 0xfffffffc00f08947 */ /* 0x004fea000383ffff */
[----:B------:R-:W-:Y:S05]  /*13c20*/  BRA `(.L_x_285) ;  /* 0xffffffc400707947 */ /* 0x000fea000383ffff */
.L_x_221:
[----:B------:R-:W-:Y:S02]  /*13c30*/  IMAD.MOV.U32 R13, RZ, RZ, R2 ;  /* 0x000000ffff0d7224 */ /* 0x000fe400078e0002 */
[----:B------:R-:W-:Y:S02]  /*13c40*/  IMAD.MOV.U32 R12, RZ, RZ, RZ ;  /* 0x000000ffff0c7224 */ /* 0x000fe400078e00ff */
[----:B------:R-:W-:Y:S02]  /*13c50*/  IMAD.MOV.U32 R11, RZ, RZ, 0x181f ;  /* 0x0000181fff0b7424 */ /* 0x000fe400078e00ff */
[----:B------:R-:W-:Y:S02]  /*13c60*/  IMAD.MOV.U32 R15, RZ, RZ, -0x1 ;  /* 0xffffffffff0f7424 */ /* 0x000fe400078e00ff */
[----:B------:R-:W-:Y:S02]  /*13c70*/  IMAD R4, R19, R6, RZ ;  /* 0x0000000613047224 */ /* 0x000fe400078e02ff */
[----:B------:R-:W-:-:S07]  /*13c80*/  IMAD.IADD R3, R10, 0x1, R5 ;  /* 0x000000010a037824 */ /* 0x000fce00078e0205 */
[----:B-----5:R-:W-:Y:S05]  /*13c90*/  WARPSYNC.COLLECTIVE R15, `(.L_x_286) ;  /* 0x000000000f087348 */ /* 0x020fea0003c00000 */
[----:B------:R0:W1:Y:S02]  /*13ca0*/  SHFL.IDX P6, R14, R13, R12, R11 ;  /* 0x0000000c0d0e7389 */ /* 0x00006400000c000b */
[----:B01---5:R-:W-:Y:S01]  /*13cb0*/  ENDCOLLECTIVE ;  /* 0x000000000000791b */ /* 0x023fe20003800000 */
.L_x_286:
[C---:B------:R-:W-:Y:S01]  /*13cc0*/  VIADD R5, R3.reuse, 0x10 ;  /* 0x0000001003057836 */ /* 0x040fe20000000000 */
[----:B------:R-:W-:Y:S01]  /*13cd0*/  ISETP.GE.AND P1, PT, R3, R4, PT ;  /* 0x000000040300720c */ /* 0x000fe20003f26270 */
[----:B------:R-:W-:Y:S02]  /*13ce0*/  IMAD.MOV.U32 R13, RZ, RZ, R0 ;  /* 0x000000ffff0d7224 */ /* 0x000fe400078e0000 */
[----:B------:R-:W-:-:S10]  /*13cf0*/  IMAD.MOV.U32 R6, RZ, RZ, R14 ;  /* 0x000000ffff067224 */ /* 0x000fd400078e000e */
[----:B------:R-:W-:Y:S05]  /*13d00*/  WARPSYNC.COLLECTIVE R15, `(.L_x_287) ;  /* 0x000000000f087348 */ /* 0x000fea0003c00000 */
[----:B------:R0:W1:Y:S02]  /*13d10*/  SHFL.IDX P6, R14, R13, R12, R11 ;  /* 0x0000000c0d0e7389 */ /* 0x00006400000c000b */
[----:B01----:R-:W-:Y:S01]  /*13d20*/  ENDCOLLECTIVE ;  /* 0x000000000000791b */ /* 0x003fe20003800000 */
.L_x_287:
[----:B------:R-:W-:Y:S02]  /*13d30*/  IMAD.MOV.U32 R13, RZ, RZ, R2 ;  /* 0x000000ffff0d7224 */ /* 0x000fe400078e0002 */
[----:B------:R-:W-:Y:S02]  /*13d40*/  IMAD.MOV.U32 R12, RZ, RZ, 0x1 ;  /* 0x00000001ff0c7424 */ /* 0x000fe400078e00ff */
[----:B------:R-:W-:-:S07]  /*13d50*/  IMAD.MOV.U32 R7, RZ, RZ, R14 ;  /* 0x000000ffff077224 */ /* 0x000fce00078e000e */
[----:B------:R-:W-:Y:S05]  /*13d60*/  WARPSYNC.COLLECTIVE R15, `(.L_x_288) ;  /* 0x000000000f087348 */ /* 0x000fea0003c00000 */
[----:B------:R0:W1:Y:S02]  /*13d70*/  SHFL.IDX P6, R14, R13, R12, R11 ;  /* 0x0000000c0d0e7389 */ /* 0x00006400000c000b */
[----:B01----:R-:W-:Y:S01]  /*13d80*/  ENDCOLLECTIVE ;  /* 0x000000000000791b */ /* 0x003fe20003800000 */
.L_x_288:
        /* <DEDUP_REMOVED lines=11> */
[----:B------:R-:W-:-:S12]  /*13e40*/  IMAD.MOV.U32 R5, RZ, RZ, R14 ;  /* 0x000000ffff057224 */ /* 0x000fd800078e000e */
[----:B0-----:R-:W-:Y:S05]  /*13e50*/  WARPSYNC.COLLECTIVE R15, `(.L_x_289) ;  /* 0x000000000f087348 */ /* 0x001fea0003c00000 */
[----:B------:R1:W2:Y:S02]  /*13e60*/  SHFL.IDX P6, R14, R13, R12, R11 ;  /* 0x0000000c0d0e7389 */ /* 0x0002a400000c000b */
[----:B012---:R-:W-:Y:S01]  /*13e70*/  ENDCOLLECTIVE ;  /* 0x000000000000791b */ /* 0x007fe20003800000 */
.L_x_289:
[----:B------:R-:W-:Y:S02]  /*13e80*/  IMAD.MOV.U32 R13, RZ, RZ, R2 ;  /* 0x000000ffff0d7224 */ /* 0x000fe400078e0002 */
[----:B------:R-:W-:Y:S02]  /*13e90*/  IMAD.MOV.U32 R12, RZ, RZ, 0x2 ;  /* 0x00000002ff0c7424 */ /* 0x000fe400078e00ff */
[----:B------:R-:W-:-:S07]  /*13ea0*/  IMAD.MOV.U32 R6, RZ, RZ, R14 ;  /* 0x000000ffff067224 */ /* 0x000fce00078e000e */
[----:B------:R-:W-:Y:S05]  /*13eb0*/  WARPSYNC.COLLECTIVE R15, `(.L_x_290) ;  /* 0x000000000f087348 */ /* 0x000fea0003c00000 */
[----:B------:R0:W1:Y:S02]  /*13ec0*/  SHFL.IDX P6, R14, R13, R12, R11 ;  /* 0x0000000c0d0e7389 */ /* 0x00006400000c000b */
[----:B01----:R-:W-:Y:S01]  /*13ed0*/  ENDCOLLECTIVE ;  /* 0x000000000000791b */ /* 0x003fe20003800000 */
.L_x_290:
[----:B------:R-:W-:-:S05]  /*13ee0*/  @!P1 IADD3 R6, P2, R9, R6, RZ ;  /* 0x0000000609069210 */ /* 0x000fca0007f5e0ff */
[----:B------:R-:W-:-:S04]  /*13ef0*/  @!P1 IMAD.X R5, RZ, RZ, R5, P2 ;  /* 0x000000ffff059224 */ /* 0x000fc800010e0605 */
[----:B------:R-:W-:Y:S02]  /*13f00*/  @!P1 IMAD.MOV.U32 R7, RZ, RZ, R5 ;  /* 0x000000ffff079224 */ /* 0x000fe400078e0005 */
[----:B------:R-:W-:Y:S02]  /*13f10*/  VIADD R5, R3, 0x20 ;  /* 0x0000002003057836 */ /* 0x000fe40000000000 */
[----:B------:R-:W-:Y:S01]  /*13f20*/  IMAD.MOV.U32 R13, RZ, RZ, R0 ;  /* 0x000000ffff0d7224 */ /* 0x000fe200078e0000 */
[----:B------:R-:W-:Y:S01]  /*13f30*/  @!PT LDS RZ, [RZ] ;  /* 0x00000000fffff984 */ /* 0x000fe20000000800 */
[----:B------:R-:W-:Y:S01]  /*13f40*/  @!PT LDS RZ, [RZ] ;  /* 0x00000000fffff984 */ /* 0x000fe20000000800 */
[----:B------:R-:W-:Y:S01]  /*13f50*/  @!PT LDS RZ, [RZ] ;  /* 0x00000000fffff984 */ /* 0x000fe20000000800 */
[----:B------:R0:W-:Y:S02]  /*13f60*/  @!P1 LDGSTS.E.BYPASS.LTC128B.128 [R8+0x1cc00], desc[UR50][R6.64], !P0 ;  /* 0x1cc0000006089fae */ /* 0x0001e4000c101d72 */
[----:B------:R-:W-:Y:S01]  /*13f70*/  ISETP.GE.AND P1, PT, R5, R4, PT ;  /* 0x000000040500720c */ /* 0x000fe20003f26270 */
[----:B------:R-:W-:-:S12]  /*13f80*/  IMAD.MOV.U32 R5, RZ, RZ, R14 ;  /* 0x000000ffff057224 */ /* 0x000fd800078e000e */
[----:B0-----:R-:W-:Y:S05]  /*13f90*/  WARPSYNC.COLLECTIVE R15, `(.L_x_291) ;  /* 0x000000000f087348 */ /* 0x001fea0003c00000 */
[----:B------:R1:W2:Y:S02]  /*13fa0*/  SHFL.IDX P6, R14, R13, R12, R11 ;  /* 0x0000000c0d0e7389 */ /* 0x0002a400000c000b */
[----:B012---:R-:W-:Y:S01]  /*13fb0*/  ENDCOLLECTIVE ;  /* 0x000000000000791b */ /* 0x007fe20003800000 */
.L_x_291:
[----:B------:R-:W-:Y:S02]  /*13fc0*/  IMAD.MOV.U32 R13, RZ, RZ, R2 ;  /* 0x000000ffff0d7224 */ /* 0x000fe400078e0002 */
[----:B------:R-:W-:Y:S02]  /*13fd0*/  IMAD.MOV.U32 R12, RZ, RZ, 0x3 ;  /* 0x00000003ff0c7424 */ /* 0x000fe400078e00ff */
[----:B------:R-:W-:-:S07]  /*13fe0*/  IMAD.MOV.U32 R6, RZ, RZ, R14 ;  /* 0x000000ffff067224 */ /* 0x000fce00078e000e */
[----:B------:R-:W-:Y:S05]  /*13ff0*/  WARPSYNC.COLLECTIVE R15, `(.L_x_292) ;  /* 0x000000000f087348 */ /* 0x000fea0003c00000 */
[----:B------:R0:W1:Y:S02]  /*14000*/  SHFL.IDX P6, R14, R13, R12, R11 ;  /* 0x0000000c0d0e7389 */ /* 0x00006400000c000b */
[----:B01----:R-:W-:Y:S01]  /*14010*/  ENDCOLLECTIVE ;  /* 0x000000000000791b */ /* 0x003fe20003800000 */
.L_x_292:
        /* <DEDUP_REMOVED lines=14> */
.L_x_293:
[----:B------:R-:W-:Y:S02]  /*14100*/  IMAD.MOV.U32 R13, RZ, RZ, R2 ;  /* 0x000000ffff0d7224 */ /* 0x000fe400078e0002 */
[----:B------:R-:W-:Y:S02]  /*14110*/  IMAD.MOV.U32 R12, RZ, RZ, 0x4 ;  /* 0x00000004ff0c7424 */ /* 0x000fe400078e00ff */
[----:B------:R-:W-:-:S07]  /*14120*/  IMAD.MOV.U32 R6, RZ, RZ, R14 ;  /* 0x000000ffff067224 */ /* 0x000fce00078e000e */
[----:B------:R-:W-:Y:S05]  /*14130*/  WARPSYNC.COLLECTIVE R15, `(.L_x_294) ;  /* 0x000000000f087348 */ /* 0x000fea0003c00000 */
[----:B------:R0:W1:Y:S02]  /*14140*/  SHFL.IDX P6, R14, R13, R12, R11 ;  /* 0x0000000c0d0e7389 */ /* 0x00006400000c000b */
[----:B01----:R-:W-:Y:S01]  /*14150*/  ENDCOLLECTIVE ;  /* 0x000000000000791b */ /* 0x003fe20003800000 */
.L_x_294:
        /* <DEDUP_REMOVED lines=14> */
.L_x_295:
[----:B------:R-:W-:Y:S02]  /*14240*/  IMAD.MOV.U32 R13, RZ, RZ, R2 ;  /* 0x000000ffff0d7224 */ /* 0x000fe400078e0002 */
[----:B------:R-:W-:Y:S02]  /*14250*/  IMAD.MOV.U32 R12, RZ, RZ, 0x5 ;  /* 0x00000005ff0c7424 */ /* 0x000fe400078e00ff */
[----:B------:R-:W-:-:S07]  /*14260*/  IMAD.MOV.U32 R6, RZ, RZ, R14 ;  /* 0x000000ffff067224 */ /* 0x000fce00078e000e */
[----:B------:R-:W-:Y:S05]  /*14270*/  WARPSYNC.COLLECTIVE R15, `(.L_x_296) ;  /* 0x000000000f087348 */ /* 0x000fea0003c00000 */
[----:B------:R0:W1:Y:S02]  /*14280*/  SHFL.IDX P6, R14, R13, R12, R11 ;  /* 0x0000000c0d0e7389 */ /* 0x00006400000c000b */
[----:B01----:R-:W-:Y:S01]  /*14290*/  ENDCOLLECTIVE ;  /* 0x000000000000791b */ /* 0x003fe20003800000 */
.L_x_296:
        /* <DEDUP_REMOVED lines=14> */
.L_x_297:
[----:B------:R-:W-:Y:S02]  /*14380*/  IMAD.MOV.U32 R13, RZ, RZ, R2 ;  /* 0x000000ffff0d7224 */ /* 0x000fe400078e0002 */
[----:B------:R-:W-:Y:S02]  /*14390*/  IMAD.MOV.U32 R12, RZ, RZ, 0x6 ;  /* 0x00000006ff0c7424 */ /* 0x000fe400078e00ff */
[----:B------:R-:W-:-:S07]  /*143a0*/  IMAD.MOV.U32 R6, RZ, RZ, R14 ;  /* 0x000000ffff067224 */ /* 0x000fce00078e000e */
[----:B------:R-:W-:Y:S05]  /*143b0*/  WARPSYNC.COLLECTIVE R15, `(.L_x_298) ;  /* 0x000000000f087348 */ /* 0x000fea0003c00000 */
[----:B------:R0:W1:Y:S02]  /*143c0*/  SHFL.IDX P6, R14, R13, R12, R11 ;  /* 0x0000000c0d0e7389 */ /* 0x00006400000c000b */
[----:B01----:R-:W-:Y:S01]  /*143d0*/  ENDCOLLECTIVE ;  /* 0x000000000000791b */ /* 0x003fe20003800000 */
.L_x_298:
[----:B------:R-:W-:-:S05]  /*143e0*/  @!P1 IADD3 R6, P2, R9, R6, RZ ;  /* 0x0000000609069210 */ /* 0x000fca0007f5e0ff */
[----:B------:R-:W-:-:S04]  /*143f0*/  @!P1 IMAD.X R5, RZ, RZ, R5, P2 ;  /* 0x000000ffff059224 */ /* 0x000fc800010e0605 */
[----:B------:R-:W-:Y:S02]  /*14400*/  @!P1 IMAD.MOV.U32 R7, RZ, RZ, R5 ;  /* 0x000000ffff079224 */ /* 0x000fe400078e0005 */
[----:B------:R-:W-:-:S03]  /*14410*/  IMAD.MOV.U32 R13, RZ, RZ, R0 ;  /* 0x000000ffff0d7224 */ /* 0x000fc600078e0000 */
[----:B------:R-:W-:Y:S01]  /*14420*/  @!PT LDS RZ, [RZ] ;  /* 0x00000000fffff984 */ /* 0x000fe20000000800 */
[----:B------:R-:W-:Y:S01]  /*14430*/  @!PT LDS RZ, [RZ] ;  /* 0x00000000fffff984 */ /* 0x000fe20000000800 */
[----:B------:R-:W-:Y:S01]  /*14440*/  @!PT LDS RZ, [RZ] ;  /* 0x00000000fffff984 */ /* 0x000fe20000000800 */
[----:B------:R0:W-:Y:S01]  /*14450*/  @!P1 LDGSTS.E.BYPASS.LTC128B.128 [R8+0x1ec00], desc[UR50][R6.64], !P0 ;  /* 0x1ec0000006089fae */ /* 0x0001e2000c101d72 */
[----:B------:R-:W-:-:S07]  /*14460*/  IMAD.MOV.U32 R5, RZ, RZ, R14 ;  /* 0x000000ffff057224 */ /* 0x000fce00078e000e */
[----:B0-----:R-:W-:Y:S05]  /*14470*/  WARPSYNC.COLLECTIVE R15, `(.L_x_299) ;  /* 0x000000000f087348 */ /* 0x001fea0003c00000 */
[----:B------:R1:W2:Y:S02]  /*14480*/  SHFL.IDX P6, R14, R13, R12, R11 ;  /* 0x0000000c0d0e7389 */ /* 0x0002a400000c000b */
[----:B012---:R-:W-:Y:S01]  /*14490*/  ENDCOLLECTIVE ;  /* 0x000000000000791b */ /* 0x007fe20003800000 */
.L_x_299:
[----:B------:R-:W-:-:S05]  /*144a0*/  VIADD R7, R3, 0x60 ;  /* 0x0000006003077836 */ /* 0x000fca0000000000 */
[----:B------:R-:W-:Y:S01]  /*144b0*/  ISETP.GE.AND P1, PT, R7, R4, PT ;  /* 0x000000040700720c */ /* 0x000fe20003f26270 */
[----:B------:R-:W-:Y:S02]  /*144c0*/  IMAD.MOV.U32 R13, RZ, RZ, R2 ;  /* 0x000000ffff0d7224 */ /* 0x000fe400078e0002 */
[----:B------:R-:W-:Y:S02]  /*144d0*/  IMAD.MOV.U32 R12, RZ, RZ, 0x7 ;  /* 0x00000007ff0c7424 */ /* 0x000fe400078e00ff */
[----:B------:R-:W-:-:S08]  /*144e0*/  IMAD.MOV.U32 R6, RZ, RZ, R14 ;  /* 0x000000ffff067224 */ /* 0x000fd000078e000e */
[----:B------:R-:W-:Y:S05]  /*144f0*/  WARPSYNC.COLLECTIVE R15, `(.L_x_300) ;  /* 0x000000000f087348 */ /* 0x000fea0003c00000 */
[----:B------:R0:W1:Y:S02]  /*14500*/  SHFL.IDX P6, R14, R13, R12, R11 ;  /* 0x0000000c0d0e7389 */ /* 0x00006400000c000b */
[----:B01----:R-:W-:Y:S01]  /*14510*/  ENDCOLLECTIVE ;  /* 0x000000000000791b */ /* 0x003fe20003800000 */
.L_x_300:
        /* <DEDUP_REMOVED lines=12> */
.L_x_301:
[----:B------:R-:W-:Y:S01]  /*145e0*/  IMAD.MOV.U32 R0, RZ, RZ, R14 ;  /* 0x000000ffff007224 */ /* 0x000fe200078e000e */
[----:B------:R-:W-:Y:S06]  /*145f0*/  BRA `(.L_x_302) ;  /* 0xffffffc400bc7947 */ /* 0x000fec000383ffff */
.L_x_224:
[----:B0-----:R0:W1:Y:S02]  /*14600*/  SYNCS.PHASECHK.TRANS64.TRYWAIT P0, [R18+URZ+0x2e820], R0 ;  /* 0x02e82000120075a7 */ /* 0x001064000800017f */
[----:B-1----:R-:W-:Y:S05]  /*14610*/  @!P0 NANOSLEEP.SYNCS 0x989680 ;  /* 0x009896800000895d */ /* 0x002fea0003900000 */
[----:B------:R-:W1:Y:S02]  /*14620*/  @!P0 SYNCS.PHASECHK.TRANS64 P0, [R18+URZ+0x2e820], R0 ;  /* 0x02e82000120085a7 */ /* 0x000e64000800007f */
[----:B-1----:R-:W-:Y:S05]  /*14630*/  @!P0 BRA `(.L_x_224) ;  /* 0xfffffffc00f08947 */ /* 0x002fea000383ffff */
[----:B------:R-:W-:Y:S05]  /*14640*/  BRA `(.L_x_303) ;  /* 0xffffffc800187947 */ /* 0x000fea000383ffff */
.L_x_230:
[----:B--2---:R2:W3:Y:S02]  /*14650*/  SYNCS.PHASECHK.TRANS64.TRYWAIT P0, [R3+URZ+0x2e880], R2 ;  /* 0x02e88002030075a7 */ /* 0x0044e4000800017f */
[----:B---3--:R-:W-:Y:S05]  /*14660*/  @!P0 NANOSLEEP.SYNCS 0x989680 ;  /* 0x009896800000895d */ /* 0x008fea0003900000 */
[----:B------:R-:W3:Y:S02]  /*14670*/  @!P0 SYNCS.PHASECHK.TRANS64 P0, [R3+URZ+0x2e880], R2 ;  /* 0x02e88002030085a7 */ /* 0x000ee4000800007f */
[----:B---3--:R-:W-:Y:S05]  /*14680*/  @!P0 BRA `(.L_x_230) ;  /* 0xfffffffc00f08947 */ /* 0x008fea000383ffff */
[----:B------:R-:W-:Y:S05]  /*14690*/  BRA `(.L_x_304) ;  /* 0xffffffc800d07947 */ /* 0x000fea000383ffff */
.L_x_235:
[----:B-1----:R1:W3:Y:S02]  /*146a0*/  SYNCS.PHASECHK.TRANS64.TRYWAIT P0, [R3+URZ+0x2e840], R2 ;  /* 0x02e84002030075a7 */ /* 0x0022e4000800017f */
[----:B---3--:R-:W-:Y:S05]  /*146b0*/  @!P0 NANOSLEEP.SYNCS 0x989680 ;  /* 0x009896800000895d */ /* 0x008fea0003900000 */
[----:B------:R-:W3:Y:S02]  /*146c0*/  @!P0 SYNCS.PHASECHK.TRANS64 P0, [R3+URZ+0x2e840], R2 ;  /* 0x02e84002030085a7 */ /* 0x000ee4000800007f */
[----:B---3--:R-:W-:Y:S05]  /*146d0*/  @!P0 BRA `(.L_x_235) ;  /* 0xfffffffc00f08947 */ /* 0x008fea000383ffff */
[----:B------:R-:W-:Y:S05]  /*146e0*/  BRA `(.L_x_305) ;  /* 0xffffffcc00507947 */ /* 0x000fea000383ffff */
.L_x_241:
[----:B--2---:R2:W3:Y:S02]  /*146f0*/  SYNCS.PHASECHK.TRANS64.TRYWAIT P0, [R19+URZ+0x2e870], R2 ;  /* 0x02e87002130075a7 */ /* 0x0044e4000800017f */
[----:B---3--:R-:W-:Y:S05]  /*14700*/  @!P0 NANOSLEEP.SYNCS 0x989680 ;  /* 0x009896800000895d */ /* 0x008fea0003900000 */
[----:B------:R-:W3:Y:S02]  /*14710*/  @!P0 SYNCS.PHASECHK.TRANS64 P0, [R19+URZ+0x2e870], R2 ;  /* 0x02e87002130085a7 */ /* 0x000ee4000800007f */
[----:B---3--:R-:W-:Y:S05]  /*14720*/  @!P0 BRA `(.L_x_241) ;  /* 0xfffffffc00f08947 */ /* 0x008fea000383ffff */
[----:B------:R-:W-:Y:S05]  /*14730*/  BRA `(.L_x_306) ;  /* 0xffffffcc00ec7947 */ /* 0x000fea000383ffff */
.L_x_243:
[----:B--2---:R2:W3:Y:S02]  /*14740*/  SYNCS.PHASECHK.TRANS64.TRYWAIT P0, [R19+URZ+0x2e860], R2 ;  /* 0x02e86002130075a7 */ /* 0x0044e4000800017f */
[----:B---3--:R-:W-:Y:S05]  /*14750*/  @!P0 NANOSLEEP.SYNCS 0x989680 ;  /* 0x009896800000895d */ /* 0x008fea0003900000 */
[----:B------:R-:W3:Y:S02]  /*14760*/  @!P0 SYNCS.PHASECHK.TRANS64 P0, [R19+URZ+0x2e860], R2 ;  /* 0x02e86002130085a7 */ /* 0x000ee4000800007f */
[----:B---3--:R-:W-:Y:S05]  /*14770*/  @!P0 BRA `(.L_x_243) ;  /* 0xfffffffc00f08947 */ /* 0x008fea000383ffff */
[----:B------:R-:W-:Y:S05]  /*14780*/  BRA `(.L_x_307) ;  /* 0xffffffcc00f47947 */ /* 0x000fea000383ffff */
.L_x_250:
[----:B0-----:R0:W1:Y:S02]  /*14790*/  SYNCS.PHASECHK.TRANS64.TRYWAIT P1, [R16+URZ+0x2e870], R3 ;  /* 0x02e87003100075a7 */ /* 0x001064000802017f */
[----:B-1----:R-:W-:Y:S05]  /*147a0*/  @!P1 NANOSLEEP.SYNCS 0x989680 ;  /* 0x009896800000995d */ /* 0x002fea0003900000 */
[----:B------:R-:W1:Y:S02]  /*147b0*/  @!P1 SYNCS.PHASECHK.TRANS64 P1, [R16+URZ+0x2e870], R3 ;  /* 0x02e87003100095a7 */ /* 0x000e64000802007f */
[----:B-1----:R-:W-:Y:S05]  /*147c0*/  @!P1 BRA `(.L_x_250) ;  /* 0xfffffffc00f09947 */ /* 0x002fea000383ffff */
[----:B------:R-:W-:Y:S05]  /*147d0*/  BRA `(.L_x_308) ;  /* 0xffffffd8002c7947 */ /* 0x000fea000383ffff */
.L_x_252:
[----:B0-----:R0:W1:Y:S02]  /*147e0*/  SYNCS.PHASECHK.TRANS64.TRYWAIT P1, [R16+URZ+0x2e860], R3 ;  /* 0x02e86003100075a7 */ /* 0x001064000802017f */
[----:B-1----:R-:W-:Y:S05]  /*147f0*/  @!P1 NANOSLEEP.SYNCS 0x989680 ;  /* 0x009896800000995d */ /* 0x002fea0003900000 */
[----:B------:R-:W1:Y:S02]  /*14800*/  @!P1 SYNCS.PHASECHK.TRANS64 P1, [R16+URZ+0x2e860], R3 ;  /* 0x02e86003100095a7 */ /* 0x000e64000802007f */
[----:B-1----:R-:W-:Y:S05]  /*14810*/  @!P1 BRA `(.L_x_252) ;  /* 0xfffffffc00f09947 */ /* 0x002fea000383ffff */
[----:B------:R-:W-:Y:S05]  /*14820*/  BRA `(.L_x_309) ;  /* 0xffffffd800347947 */ /* 0x000fea000383ffff */
.L_x_263:
[----:B0-----:R0:W1:Y:S02]  /*14830*/  SYNCS.PHASECHK.TRANS64.TRYWAIT P0, [R0+URZ+0x2e820], R3 ;  /* 0x02e82003000075a7 */ /* 0x001064000800017f */
[----:B-1----:R-:W-:Y:S05]  /*14840*/  @!P0 NANOSLEEP.SYNCS 0x989680 ;  /* 0x009896800000895d */ /* 0x002fea0003900000 */
[----:B------:R-:W1:Y:S02]  /*14850*/  @!P0 SYNCS.PHASECHK.TRANS64 P0, [R0+URZ+0x2e820], R3 ;  /* 0x02e82003000085a7 */ /* 0x000e64000800007f */
[----:B-1----:R-:W-:Y:S05]  /*14860*/  @!P0 BRA `(.L_x_263) ;  /* 0xfffffffc00f08947 */ /* 0x002fea000383ffff */
[----:B------:R-:W-:Y:S05]  /*14870*/  BRA `(.L_x_310) ;  /* 0xffffffec00387947 */ /* 0x000fea000383ffff */
.L_x_264:
[----:B------:R-:W1:Y:S01]  /*14880*/  S2R R2, SR_TID.X ;  /* 0x0000000000027919 */ /* 0x000e620000002100 */
[----:B------:R-:W-:Y:S01]  /*14890*/  BSSY B0, `(.L_x_311) ;  /* 0x000000a000007945 */ /* 0x000fe20003800000 */
[----:B------:R-:W-:Y:S02]  /*148a0*/  IMAD.MOV.U32 R12, RZ, RZ, RZ ;  /* 0x000000ffff0c7224 */ /* 0x000fe400078e00ff */
[----:B------:R-:W-:Y:S02]  /*148b0*/  IMAD.MOV.U32 R11, RZ, RZ, 0x1f ;  /* 0x0000001fff0b7424 */ /* 0x000fe400078e00ff */
[----:B------:R-:W-:Y:S01]  /*148c0*/  IMAD.MOV.U32 R15, RZ, RZ, -0x1 ;  /* 0xffffffffff0f7424 */ /* 0x000fe200078e00ff */
[----:B-1----:R-:W-:-:S04]  /*148d0*/  SHF.R.U32.HI R2, RZ, 0x5, R2 ;  /* 0x00000005ff027819 */ /* 0x002fc80000011602 */
[----:B------:R-:W-:-:S05]  /*148e0*/  LOP3.LUT R2, R2, 0x3, RZ, 0xc0, !PT ;  /* 0x0000000302027812 */ /* 0x000fca00078ec0ff */
[----:B------:R-:W-:-:S07]  /*148f0*/  IMAD.MOV.U32 R13, RZ, RZ, R2 ;  /* 0x000000ffff0d7224 */ /* 0x000fce00078e0002 */
[----:B0-----:R-:W-:Y:S05]  /*14900*/  WARPSYNC.COLLECTIVE R15, `(.L_x_312) ;  /* 0x000000000f087348 */ /* 0x001fea0003c00000 */
[----:B------:R1:W2:Y:S02]  /*14910*/  SHFL.IDX P6, R14, R13, R12, R11 ;  /* 0x0000000c0d0e7389 */ /* 0x0002a400000c000b */
[----:B012---:R-:W-:Y:S01]  /*14920*/  ENDCOLLECTIVE ;  /* 0x000000000000791b */ /* 0x007fe20003800000 */
.L_x_312:
[----:B------:R-:W-:Y:S05]  /*14930*/  BSYNC B0 ;  /* 0x0000000000007941 */ /* 0x000fea0003800000 */
.L_x_311:
[----:B------:R-:W-:Y:S05]  /*14940*/  BRA `(.L_x_313) ;  /* 0xffffffec00207947 */ /* 0x000fea000383ffff */
.L_x_267:
[----:B------:R-:W-:Y:S01]  /*14950*/  BSSY B1, `(.L_x_314) ;  /* 0x0000006000017945 */ /* 0x000fe20003800000 */
[----:B------:R-:W-:-:S07]  /*14960*/  IMAD.MOV.U32 R15, RZ, RZ, -0x1 ;  /* 0xffffffffff0f7424 */ /* 0x000fce00078e00ff */
[----:B01----:R-:W-:Y:S05]  /*14970*/  WARPSYNC.COLLECTIVE R15, `(.L_x_315) ;  /* 0x000000000f0c7348 */ /* 0x003fea0003c00000 */
[----:B------:R-:W-:Y:S02]  /*14980*/  ELECT P6, UR62, PT ;  /* 0x00000000003e782f */ /* 0x000fe400038c0000 */
[----:B------:R-:W-:Y:S01]  /*14990*/  MOV R14, UR62 ;  /* 0x0000003e000e7c02 */ /* 0x000fe20008000f00 */
[----:B01----:R-:W-:Y:S10]  /*149a0*/  ENDCOLLECTIVE ;  /* 0x000000000000791b */ /* 0x003ff40003800000 */
.L_x_315:
[----:B------:R-:W-:Y:S05]  /*149b0*/  BSYNC B1 ;  /* 0x0000000000017941 */ /* 0x000fea0003800000 */
.L_x_314:
[----:B------:R-:W-:Y:S05]  /*149c0*/  BRA `(.L_x_316) ;  /* 0xffffffec00187947 */ /* 0x000fea000383ffff */
.L_x_269:
[----:B0-----:R0:W1:Y:S02]  /*149d0*/  SYNCS.PHASECHK.TRANS64.TRYWAIT P1, [R6+URZ], R5 ;  /* 0x00000005060075a7 */ /* 0x001064000802017f */
[----:B-1----:R-:W-:Y:S05]  /*149e0*/  @!P1 NANOSLEEP.SYNCS 0x989680 ;  /* 0x009896800000995d */ /* 0x002fea0003900000 */
[----:B------:R-:W1:Y:S02]  /*149f0*/  @!P1 SYNCS.PHASECHK.TRANS64 P1, [R6+URZ], R5 ;  /* 0x00000005060095a7 */ /* 0x000e64000802007f */
[----:B-1----:R-:W-:Y:S05]  /*14a00*/  @!P1 BRA `(.L_x_269) ;  /* 0xfffffffc00f09947 */ /* 0x002fea000383ffff */
[----:B------:R-:W-:Y:S05]  /*14a10*/  BRA `(.L_x_317) ;  /* 0xffffffec00547947 */ /* 0x000fea000383ffff */
.L_x_270:
[----:B-1----:R1:W2:Y:S02]  /*14a20*/  SYNCS.PHASECHK.TRANS64.TRYWAIT P1, [R7+URZ], R2 ;  /* 0x00000002070075a7 */ /* 0x0022a4000802017f */
[----:B--2---:R-:W-:Y:S05]  /*14a30*/  @!P1 NANOSLEEP.SYNCS 0x989680 ;  /* 0x009896800000995d */ /* 0x004fea0003900000 */
[----:B------:R-:W2:Y:S02]  /*14a40*/  @!P1 SYNCS.PHASECHK.TRANS64 P1, [R7+URZ], R2 ;  /* 0x00000002070095a7 */ /* 0x000ea4000802007f */
[----:B--2---:R-:W-:Y:S05]  /*14a50*/  @!P1 BRA `(.L_x_270) ;  /* 0xfffffffc00f09947 */ /* 0x004fea000383ffff */
[----:B------:R-:W-:Y:S05]  /*14a60*/  BRA `(.L_x_318) ;  /* 0xffffffec00487947 */ /* 0x000fea000383ffff */
.L_x_272:
[----:B--2---:R2:W3:Y:S02]  /*14a70*/  SYNCS.PHASECHK.TRANS64.TRYWAIT P1, [R4+URZ+0x2e860], R5 ;  /* 0x02e86005040075a7 */ /* 0x0044e4000802017f */
[----:B---3--:R-:W-:Y:S05]  /*14a80*/  @!P1 NANOSLEEP.SYNCS 0x989680 ;  /* 0x009896800000995d */ /* 0x008fea0003900000 */
[----:B------:R-:W3:Y:S02]  /*14a90*/  @!P1 SYNCS.PHASECHK.TRANS64 P1, [R4+URZ+0x2e860], R5 ;  /* 0x02e86005040095a7 */ /* 0x000ee4000802007f */
[----:B---3--:R-:W-:Y:S05]  /*14aa0*/  @!P1 BRA `(.L_x_272) ;  /* 0xfffffffc00f09947 */ /* 0x008fea000383ffff */
[----:B------:R-:W-:Y:S05]  /*14ab0*/  BRA `(.L_x_319) ;  /* 0xffffffec004c7947 */ /* 0x000fea000383ffff */
.L_x_274:
[----:B---3--:R3:W4:Y:S02]  /*14ac0*/  SYNCS.PHASECHK.TRANS64.TRYWAIT P1, [R3+URZ+0x2e860], R2 ;  /* 0x02e86002030075a7 */ /* 0x008724000802017f */
[----:B----4-:R-:W-:Y:S05]  /*14ad0*/  @!P1 NANOSLEEP.SYNCS 0x989680 ;  /* 0x009896800000995d */ /* 0x010fea0003900000 */
[----:B------:R-:W4:Y:S02]  /*14ae0*/  @!P1 SYNCS.PHASECHK.TRANS64 P1, [R3+URZ+0x2e860], R2 ;  /* 0x02e86002030095a7 */ /* 0x000f24000802007f */
[----:B----4-:R-:W-:Y:S05]  /*14af0*/  @!P1 BRA `(.L_x_274) ;  /* 0xfffffffc00f09947 */ /* 0x010fea000383ffff */
[----:B------:R-:W-:Y:S05]  /*14b00*/  BRA `(.L_x_320) ;  /* 0xffffffec004c7947 */ /* 0x000fea000383ffff */
.L_x_276:
[----:B----4-:R4:W0:Y:S02]  /*14b10*/  SYNCS.PHASECHK.TRANS64.TRYWAIT P0, [R4+URZ+0x2e880], R5 ;  /* 0x02e88005040075a7 */ /* 0x010824000800017f */
[----:B0-----:R-:W-:Y:S05]  /*14b20*/  @!P0 NANOSLEEP.SYNCS 0x989680 ;  /* 0x009896800000895d */ /* 0x001fea0003900000 */
[----:B------:R-:W0:Y:S02]  /*14b30*/  @!P0 SYNCS.PHASECHK.TRANS64 P0, [R4+URZ+0x2e880], R5 ;  /* 0x02e88005040085a7 */ /* 0x000e24000800007f */
[----:B0-----:R-:W-:Y:S05]  /*14b40*/  @!P0 BRA `(.L_x_276) ;  /* 0xfffffffc00f08947 */ /* 0x001fea000383ffff */
[----:B------:R-:W-:Y:S05]  /*14b50*/  BRA `(.L_x_277) ;  /* 0xffffffec00487947 */ /* 0x000fea000383ffff */
.L_x_321:
        /* <DEDUP_REMOVED lines=10> */
.L_x_2835:


//--------------------- .text._ZN7cutlass13device_kernelIN5flash11enable_sm90INS1_16FlashAttnFwdSm90INS1_25CollectiveMainloopFwdSm90ILi2EN4cute5tupleIJNS5_1CILi1EEES8_S8_EEENS6_IJNS7_ILi128EEENS7_ILi224EEESA_EEELi128ENS_12float_e4m3_tEfNS_4arch4Sm90ELb0ELb0ELb0ELb1ELb0ELb1ELb0ELb1ELb1ELb1ELb1ELb0EEENS1_21CollectiveEpilogueFwdINS6_IJSA_SA_SB_EEES9_NS_10bfloat16_tESF_Li256ELb1ELb1ELb1ELb1EEENS1_36VarlenDynamicPersistentTileSchedulerILi128ELi224ELi256ELi128ELb1ELb1ELb1ELb0ELb1ELb1EEEEEEEEEvNT_6ParamsE --------------------------
	.section	.text._ZN7cutlass13device_kernelIN5flash11enable_sm90INS1_16FlashAttnFwdSm90INS1_25CollectiveMainloopFwdSm90ILi2EN4cute5tupleIJNS5_1CILi1EEES8_S8_EEENS6_IJNS7_ILi128EEENS7_ILi224EEESA_EEELi128ENS_12float_e4m3_tEfNS_4arch4Sm90ELb0ELb0ELb0ELb1ELb0ELb1ELb0ELb1ELb1ELb1ELb1ELb0EEENS1_21CollectiveEpilogueFwdINS6_IJSA_SA_SB_EEES9_NS_10bfloat16_tESF_Li256ELb1ELb1ELb1ELb1EEENS1_36VarlenDynamicPersistentTileSchedulerILi128ELi224ELi256ELi128ELb1ELb1ELb1ELb0ELb1ELb1EEEEEEEEEvNT_6ParamsE,"ax",@progbits
	.align	128
.text._ZN7cutlass13device_kernelIN5flash11enable_sm90INS1_16FlashAttnFwdSm90INS1_25CollectiveMainloopFwdSm90ILi2EN4cute5tupleIJNS5_1CILi1EEES8_S8_EEENS6_IJNS7_ILi128EEENS7_ILi224EEESA_EEELi128ENS_12float_e4m3_tEfNS_4arch4Sm90ELb0ELb0ELb0ELb1ELb0ELb1ELb0ELb1ELb1ELb1ELb1ELb0EEENS1_21CollectiveEpilogueFwdINS6_IJSA_SA_SB_EEES9_NS_10bfloat16_tESF_Li256ELb1ELb1ELb1ELb1EEENS1_36VarlenDynamicPersistentTileSchedulerILi128ELi224ELi256ELi128ELb1ELb1ELb1ELb0ELb1ELb1EEEEEEEEEvNT_6ParamsE:
        .type           _ZN7cutlass13device_kernelIN5flash11enable_sm90INS1_16FlashAttnFwdSm90INS1_25CollectiveMainloopFwdSm90ILi2EN4cute5tupleIJNS5_1CILi1EEES8_S8_EEENS6_IJNS7_ILi128EEENS7_ILi224EEESA_EEELi128ENS_12float_e4m3_tEfNS_4arch4Sm90ELb0ELb0ELb0ELb1ELb0ELb1ELb0ELb1ELb1ELb1ELb1ELb0EEENS1_21CollectiveEpilogueFwdINS6_IJSA_SA_SB_EEES9_NS_10bfloat16_tESF_Li256ELb1ELb1ELb1ELb1EEENS1_36VarlenDynamicPersistentTileSchedulerILi128ELi224ELi256ELi128ELb1ELb1ELb1ELb0ELb1ELb1EEEEEEEEEvNT_6ParamsE,@function
        .size           _ZN7cutlass13device_kernelIN5flash11enable_sm90INS1_16FlashAttnFwdSm90INS1_25CollectiveMainloopFwdSm90ILi2EN4cute5tupleIJNS5_1CILi1EEES8_S8_EEENS6_IJNS7_ILi128EEENS7_ILi224EEESA_EEELi128ENS_12float_e4m3_tEfNS_4arch4Sm90ELb0ELb0ELb0ELb1ELb0ELb1ELb0ELb1ELb1ELb1ELb1ELb0EEENS1_21CollectiveEpilogueFwdINS6_IJSA_SA_SB_EEES9_NS_10bfloat16_tESF_Li256ELb1ELb1ELb1ELb1EEENS1_36VarlenDynamicPersistentTileSchedulerILi128ELi224ELi256ELi128ELb1ELb1ELb1ELb0ELb1ELb1EEEEEEEEEvNT_6ParamsE,(.L_x_2836 - _ZN7cutlass13device_kernelIN5flash11enable_sm90INS1_16FlashAttnFwdSm90INS1_25CollectiveMainloopFwdSm90ILi2EN4cute5tupleIJNS5_1CILi1EEES8_S8_EEENS6_IJNS7_ILi128EEENS7_ILi224EEESA_EEELi128ENS_12float_e4m3_tEfNS_4arch4Sm90ELb0ELb0ELb0ELb1ELb0ELb1ELb0ELb1ELb1ELb1ELb1ELb0EEENS1_21CollectiveEpilogueFwdINS6_IJSA_SA_SB_EEES9_NS_10bfloat16_tESF_Li256ELb1ELb1ELb1ELb1EEENS1_36VarlenDynamicPersistentTileSchedulerILi128ELi224ELi256ELi128ELb1ELb1ELb1ELb0ELb1ELb1EEEEEEEEEvNT_6ParamsE)
        .other          _ZN7cutlass13device_kernelIN5flash11enable_sm90INS1_16FlashAttnFwdSm90INS1_25CollectiveMainloopFwdSm90ILi2EN4cute5tupleIJNS5_1CILi1EEES8_S8_EEENS6_IJNS7_ILi128EEENS7_ILi224EEESA_EEELi128ENS_12float_e4m3_tEfNS_4arch4Sm90ELb0ELb0ELb0ELb1ELb0ELb1ELb0ELb1ELb1ELb1ELb1ELb0EEENS1_21CollectiveEpilogueFwdINS6_IJSA_SA_SB_EEES9_NS_10bfloat16_tESF_Li256ELb1ELb1ELb1ELb1EEENS1_36VarlenDynamicPersistentTileSchedulerILi128ELi224ELi256ELi128ELb1ELb1ELb1ELb0ELb1ELb1EEEEEEEEEvNT_6ParamsE,@"STO_CUDA_ENTRY STV_DEFAULT"
_ZN7cutlass13device_kernelIN5flash11enable_sm90INS1_16FlashAttnFwdSm90INS1_25CollectiveMainloopFwdSm90ILi2EN4cute5tupleIJNS5_1CILi1EEES8_S8_EEENS6_IJNS7_ILi128EEENS7_ILi224EEESA_EEELi128ENS_12float_e4m3_tEfNS_4arch4Sm90ELb0ELb0ELb0ELb1ELb0ELb1ELb0ELb1ELb1ELb1ELb1ELb0EEENS1_21CollectiveEpilogueFwdINS6_IJSA_SA_SB_EEES9_NS_10bfloat16_tESF_Li256ELb1ELb1ELb1ELb1EEENS1_36VarlenDynamicPersistentTileSchedulerILi128ELi224ELi256ELi128ELb1ELb1ELb1ELb0ELb1ELb1EEEEEEEEEvNT_6ParamsE:
        /* <DEDUP_REMOVED lines=12> */
[----:B------:R-:W-:Y:S02]  /*00c0*/  UIADD3 UR10, UP2, UR4, 0x570, URZ ;  /* 0x00000570040a7890 */ /* 0x000fe4000ff5e03f */
[----:B------:R-:W-:Y:S02]  /*00d0*/  UIADD3 UR4, UP3, UR4, 0x670, URZ ;  /* 0x0000067004047890 */ /* 0x000fe4000ff7e03f */
[----:B------:R-:W-:-:S02]  /*00e0*/  UIADD3.X UR7, URZ, UR5, URZ, UP0, !UPT ;  /* 0x000000053f077290 */ /* 0x000fc400087fe43f */
[----:B------:R-:W-:Y:S02]  /*00f0*/  UIADD3.X UR9, URZ, UR5, URZ, UP1, !UPT ;  /* 0x000000053f097290 */ /* 0x000fe40008ffe43f */
[----:B------:R-:W-:Y:S02]  /*0100*/  UIADD3.X UR11, URZ, UR5, URZ, UP2, !UPT ;  /* 0x000000053f0b7290 */ /* 0x000fe400097fe43f */
[----:B------:R-:W-:-:S03]  /*0110*/  UIADD3.X UR5, URZ, UR5, URZ, UP3, !UPT ;  /* 0x000000053f057290 */ /* 0x000fc60009ffe43f */
[----:B------:R0:W-:Y:S02]  /*0120*/  UTMACCTL.PF [UR6] ;  /* 0x00000000060079b9 */ /* 0x0001e40008040000 */
[----:B------:R0:W-:Y:S02]  /*0130*/  UTMACCTL.PF [UR8] ;  /* 0x00000000080079b9 */ /* 0x0001e40008040000 */
[----:B------:R0:W-:Y:S02]  /*0140*/  UTMACCTL.PF [UR10] ;  /* 0x000000000a0079b9 */ /* 0x0001e40008040000 */
[----:B------:R0:W-:Y:S02]  /*0150*/  UTMACCTL.PF [UR4] ;  /* 0x00000000040079b9 */ /* 0x0001e40008040000 */
[----:B0-----:R-:W-:Y:S01]  /*0160*/  NOP ;  /* 0x0000000000007918 */ /* 0x001fe20000000000 */
.L_x_323:
[----:B------:R-:W-:Y:S05]  /*0170*/  BSYNC B0 ;  /* 0x0000000000007941 */ /* 0x000fea0003800000 */
.L_x_322:
        /* <DEDUP_REMOVED lines=40> */
.L_x_324:
        /* <DEDUP_REMOVED lines=22> */
.L_x_325:
        /* <DEDUP_REMOVED lines=18> */
.L_x_326:
        /* <DEDUP_REMOVED lines=22> */
.L_x_327:
        /* <DEDUP_REMOVED lines=22> */
.L_x_328:
        /* <DEDUP_REMOVED lines=9> */
.L_x_331:
[----:B------:R-:W-:-:S08]  /*09d0*/  NOP ;  /* 0x0000000000007918 */ /* 0x000fd00000000000 */
[----:B------:R-:W0:Y:S02]  /*09e0*/  USETMAXREG.TRY_ALLOC.CTAPOOL UP0, 0xf0 ;  /* 0x000000f0000079c8 */ /* 0x000e240008000600 */
[----:B0-----:R-:W-:-:S13]  /*09f0*/  PLOP3.LUT P0, PT, PT, PT, UP0, 0x80, 0x0 ;  /* 0x000000000000781c */ /* 0x001fda0003f0f008 */
[----:B------:R-:W-:Y:S05]  /*0a00*/  @!P0 BRA `(.L_x_331) ;  /* 0xfffffffc00f08947 */ /* 0x000fea000383ffff */
[----:B------:R-:W2:Y:S01]  /*0a10*/  S2R R0, SR_TID.X ;  /* 0x0000000000007919 */ /* 0x000ea20000002100 */
[----:B------:R-:W-:Y:S01]  /*0a20*/  MOV R16, 0x400 ;  /* 0x0000040000107802 */ /* 0x000fe20000000f00 */
[----:B------:R-:W-:Y:S01]  /*0a30*/  ULDC UR4, c[0x0][0xc3c] ;  /* 0x00030f0000047ab9 */ /* 0x000fe20000000800 */
[----:B--2---:R-:W-:Y:S02]  /*0a40*/  SHF.R.U32.HI R2, RZ, 0x7, R0 ;  /* 0x00000007ff027819 */ /* 0x004fe40000011600 */
[----:B------:R-:W0:Y:S01]  /*0a50*/  S2R R0, SR_CgaCtaId ;  /* 0x0000000000007919 */ /* 0x000e220000008800 */
[----:B------:R-:W-:Y:S06]  /*0a60*/  BAR.ARV 0x8, 0x180 ;  /* 0x0206000000007b1d */ /* 0x000fec0000002000 */
[----:B------:R-:W-:-:S13]  /*0a70*/  ISETP.NE.AND P0, PT, R2, 0x1, PT ;  /* 0x000000010200780c */ /* 0x000fda0003f05270 */
[----:B------:R-:W-:Y:S08]  /*0a80*/  @!P0 BAR.ARV 0x9, 0x100 ;  /* 0x0244000000008b1d */ /* 0x000ff00000002000 */
[----:B------:R-:W-:Y:S01]  /*0a90*/  BAR.SYNC.DEFER_BLOCKING 0x5, 0x180 ;  /* 0x0146000000007b1d */ /* 0x000fe20000010000 */
[----:B0-----:R-:W-:-:S05]  /*0aa0*/  LEA R16, R0, R16, 0x18 ;  /* 0x0000001000107211 */ /* 0x001fca00078ec0ff */
[----:B------:R-:W0:Y:S02]  /*0ab0*/  LDS.128 R120, [R16+0x2e8d0] ;  /* 0x02e8d00010787984 */ /* 0x000e240000000c00 */
[----:B------:R-:W-:Y:S06]  /*0ac0*/  BAR.ARV 0x4, 0x180 ;  /* 0x0106000000007b1d */ /* 0x000fec0000002000 */
[----:B0-----:R-:W-:-:S13]  /*0ad0*/  ISETP.GE.AND P0, PT, R123, UR4, PT ;  /* 0x000000047b007c0c */ /* 0x001fda000bf06270 */
[----:B------:R-:W-:Y:S05]  /*0ae0*/  @P0 BRA `(.L_x_332) ;  /* 0x0000024800080947 */ /* 0x000fea0003800000 */
[----:B------:R-:W2:Y:S01]  /*0af0*/  LDL.LU R13, [R1+0x64] ;  /* 0x00006400010d7983 */ /* 0x000ea20000300800 */
[----:B------:R-:W0:Y:S02]  /*0b00*/  S2R R0, SR_TID.X ;  /* 0x0000000000007919 */ /* 0x000e240000002100 */
[----:B0-----:R-:W-:-:S05]  /*0b10*/  VIADD R12, R0, 0xffffff80 ;  /* 0xffffff80000c7836 */ /* 0x001fca0000000000 */
[----:B------:R-:W-:-:S04]  /*0b20*/  SHF.R.S32.HI R0, RZ, 0x1f, R12 ;  /* 0x0000001fff007819 */ /* 0x000fc8000001140c */
[----:B------:R-:W-:-:S04]  /*0b30*/  LEA.HI R2, R0, R12, RZ, 0x7 ;  /* 0x0000000c00027211 */ /* 0x000fc800078f38ff */
[----:B------:R-:W-:-:S05]  /*0b40*/  LOP3.LUT R3, R2, 0xffffff80, RZ, 0xc0, !PT ;  /* 0xffffff8002037812 */ /* 0x000fca00078ec0ff */
[----:B------:R-:W-:-:S05]  /*0b50*/  IMAD.IADD R11, R12, 0x1, -R3 ;  /* 0x000000010c0b7824 */ /* 0x000fca00078e0a03 */
[----:B------:R-:W-:-:S04]  /*0b60*/  SHF.R.S32.HI R6, RZ, 0x1f, R11 ;  /* 0x0000001fff067819 */ /* 0x000fc8000001140b */
[----:B------:R-:W-:-:S04]  /*0b70*/  LEA.HI R8, R6, R11, RZ, 0x2 ;  /* 0x0000000b06087211 */ /* 0x000fc800078f10ff */
[--C-:B------:R-:W-:Y:S02]  /*0b80*/  SHF.R.S32.HI R5, RZ, 0x2, R8.reuse ;  /* 0x00000002ff057819 */ /* 0x100fe40000011408 */
[----:B------:R-:W-:-:S04]  /*0b90*/  SHF.R.S32.HI R4, RZ, 0x1f, R8 ;  /* 0x0000001fff047819 */ /* 0x000fc80000011408 */
[----:B------:R-:W-:Y:S02]  /*0ba0*/  LEA.HI R3, R4, R5, RZ, 0x3 ;  /* 0x0000000504037211 */ /* 0x000fe400078f18ff */
[CC--:B------:R-:W-:Y:S02]  /*0bb0*/  LEA.HI R4, R0.reuse, R12.reuse, RZ, 0x4 ;  /* 0x0000000c00047211 */ /* 0x0c0fe400078f20ff */
[----:B------:R-:W-:Y:S02]  /*0bc0*/  LOP3.LUT R10, R3, 0xfffffff8, RZ, 0xc0, !PT ;  /* 0xfffffff8030a7812 */ /* 0x000fe400078ec0ff */
[----:B------:R-:W-:Y:S02]  /*0bd0*/  LEA.HI R3, R0, R12, RZ, 0x5 ;  /* 0x0000000c00037211 */ /* 0x000fe400078f28ff */
[----:B------:R-:W-:Y:S02]  /*0be0*/  SHF.R.S32.HI R14, RZ, 0x7, R2 ;  /* 0x00000007ff0e7819 */ /* 0x000fe40000011402 */
[----:B------:R-:W-:Y:S01]  /*0bf0*/  SHF.R.S32.HI R7, RZ, 0x4, R4 ;  /* 0x00000004ff077819 */ /* 0x000fe20000011404 */
[----:B------:R-:W-:Y:S01]  /*0c00*/  IMAD.IADD R9, R5, 0x1, -R10 ;  /* 0x0000000105097824 */ /* 0x000fe200078e0a0a */
[----:B------:R-:W-:Y:S01]  /*0c10*/  LEA.HI R2, R2, R14, RZ, 0x1 ;  /* 0x0000000e02027211 */ /* 0x000fe200078f08ff */
[----:B------:R-:W-:Y:S01]  /*0c20*/  IMAD.SHL.U32 R3, R3, 0x20, RZ ;  /* 0x0000002003037824 */ /* 0x000fe200078e00ff */
[----:B------:R-:W-:-:S02]  /*0c30*/  LEA.HI R6, R6, R11, RZ, 0x5 ;  /* 0x0000000b06067211 */ /* 0x000fc400078f28ff */
[C---:B------:R-:W-:Y:S02]  /*0c40*/  LOP3.LUT R5, R4.reuse, 0x3fffff0, RZ, 0xc0, !PT ;  /* 0x03fffff004057812 */ /* 0x040fe400078ec0ff */
[----:B------:R-:W-:Y:S02]  /*0c50*/  LEA.HI R4, R4, R7, RZ, 0x1 ;  /* 0x0000000704047211 */ /* 0x000fe400078f08ff */
[----:B------:R-:W-:Y:S02]  /*0c60*/  SHF.R.S32.HI R6, RZ, 0x5, R6 ;  /* 0x00000005ff067819 */ /* 0x000fe40000011406 */
[----:B------:R-:W-:Y:S01]  /*0c70*/  LOP3.LUT R2, R2, 0x3fffffe, RZ, 0xc0, !PT ;  /* 0x03fffffe02027812 */ /* 0x000fe200078ec0ff */
[----:B------:R-:W-:Y:S01]  /*0c80*/  IMAD.IADD R5, R12, 0x1, -R5 ;  /* 0x000000010c057824 */ /* 0x000fe200078e0a05 */
[----:B------:R-:W-:Y:S02]  /*0c90*/  LOP3.LUT R4, R4, 0x1ffffffe, RZ, 0xc0, !PT ;  /* 0x1ffffffe04047812 */ /* 0x000fe400078ec0ff */
[----:B------:R-:W-:Y:S01]  /*0ca0*/  LOP3.LUT R15, R3, 0xfffffc00, RZ, 0xc0, !PT ;  /* 0xfffffc00030f7812 */ /* 0x000fe200078ec0ff */
[----:B------:R-:W-:Y:S01]  /*0cb0*/  IMAD R9, R6, 0x10, R9 ;  /* 0x0000001006097824 */ /* 0x000fe200078e0209 */
[----:B------:R-:W-:Y:S01]  /*0cc0*/  IADD3 R4, R7, -R4, RZ ;  /* 0x8000000407047210 */ /* 0x000fe20007ffe0ff */
[----:B------:R-:W-:-:S02]  /*0cd0*/  IMAD.IADD R2, R14, 0x1, -R2 ;  /* 0x000000010e027824 */ /* 0x000fc400078e0a02 */
[----:B------:R-:W-:Y:S02]  /*0ce0*/  IMAD R5, R5, 0x40, R15 ;  /* 0x0000004005057824 */ /* 0x000fe400078e020f */
[----:B------:R-:W-:Y:S01]  /*0cf0*/  IMAD R10, R2, 0x40, R9 ;  /* 0x00000040020a7824 */ /* 0x000fe200078e0209 */
[-C--:B------:R-:W-:Y:S01]  /*0d00*/  LEA.HI R2, R0, R12.reuse, RZ, 0x2 ;  /* 0x0000000c00027211 */ /* 0x080fe200078f10ff */
[----:B------:R-:W-:Y:S01]  /*0d10*/  IMAD R3, R4, 0x8, R5 ;  /* 0x0000000804037824 */ /* 0x000fe200078e0205 */
[----:B------:R-:W-:Y:S02]  /*0d20*/  LEA.HI R4, R0, R12, RZ, 0x3 ;  /* 0x0000000c00047211 */ /* 0x000fe400078f18ff */
[----:B------:R-:W-:Y:S02]  /*0d30*/  LOP3.LUT R0, R2, 0xfffffffc, RZ, 0xc0, !PT ;  /* 0xfffffffc02007812 */ /* 0x000fe400078ec0ff */
[----:B------:R0:W-:Y:S01]  /*0d40*/  STL [R1+0xa8], R3 ;  /* 0x0000a80301007387 */ /* 0x0001e20000100800 */
[----:B------:R-:W-:-:S02]  /*0d50*/  SHF.R.S32.HI R228, RZ, 0x2, R2 ;  /* 0x00000002ffe47819 */ /* 0x000fc40000011402 */
[----:B------:R-:W-:Y:S01]  /*0d60*/  IMAD.IADD R0, R12, 0x1, -R0 ;  /* 0x000000010c007824 */ /* 0x000fe200078e0a00 */
[----:B0-----:R-:W-:Y:S02]  /*0d70*/  SHF.R.S32.HI R3, RZ, 0x1f, R2 ;  /* 0x0000001fff037819 */ /* 0x001fe40000011402 */
[----:B------:R-:W-:Y:S01]  /*0d80*/  LOP3.LUT R2, R4, 0xfffffff8, RZ, 0xc0, !PT ;  /* 0xfffffff804027812 */ /* 0x000fe200078ec0ff */
[----:B------:R-:W-:Y:S01]  /*0d90*/  VIADD R15, R228, 0x40 ;  /* 0x00000040e40f7836 */ /* 0x000fe20000000000 */
[----:B------:R-:W-:-:S03]  /*0da0*/  LEA.HI R3, R3, R228, RZ, 0x3 ;  /* 0x000000e403037211 */ /* 0x000fc600078f18ff */
[----:B------:R-:W-:Y:S01]  /*0db0*/  IMAD.IADD R12, R12, 0x1, -R2 ;  /* 0x000000010c0c7824 */ /* 0x000fe200078e0a02 */
[----:B------:R-:W-:Y:S01]  /*0dc0*/  LEA.HI R2, R0, R0, RZ, 0x1 ;  /* 0x0000000000027211 */ /* 0x000fe200078f08ff */
[----:B------:R-:W-:Y:S01]  /*0dd0*/  VIADD R14, R228, 0x80 ;  /* 0x00000080e40e7836 */ /* 0x000fe20000000000 */
[----:B------:R-:W-:Y:S02]  /*0de0*/  LOP3.LUT R3, R3, 0xfffffff8, RZ, 0xc0, !PT ;  /* 0xfffffff803037812 */ /* 0x000fe400078ec0ff */
[----:B------:R-:W-:Y:S02]  /*0df0*/  LOP3.LUT R5, R2, 0x1ffffffe, RZ, 0xc0, !PT ;  /* 0x1ffffffe02057812 */ /* 0x000fe400078ec0ff */
[----:B------:R-:W-:Y:S02]  /*0e00*/  SHF.R.S32.HI R2, RZ, 0x1f, R228 ;  /* 0x0000001fff027819 */ /* 0x000fe400000114e4 */
[----:B------:R-:W-:Y:S01]  /*0e10*/  SHF.R.S32.HI R2, RZ, 0x1f, R15 ;  /* 0x0000001fff027819 */ /* 0x000fe2000001140f */
[----:B------:R-:W-:Y:S01]  /*0e20*/  IMAD.SHL.U32 R12, R12, 0x8, RZ ;  /* 0x000000080c0c7824 */ /* 0x000fe200078e00ff */
[----:B------:R-:W-:Y:S01]  /*0e30*/  SHF.R.S32.HI R4, RZ, 0x3, R4 ;  /* 0x00000003ff047819 */ /* 0x000fe20000011404 */
[C---:B------:R-:W-:Y:S01]  /*0e40*/  IMAD.SHL.U32 R18, R0.reuse, 0x10, RZ ;  /* 0x0000001000127824 */ /* 0x040fe200078e00ff */
[C---:B------:R-:W-:Y:S01]  /*0e50*/  IADD3 R5, R0.reuse, -R5, RZ ;  /* 0x8000000500057210 */ /* 0x040fe20007ffe0ff */
[----:B------:R-:W-:Y:S01]  /*0e60*/  IMAD.SHL.U32 R22, R0, 0x8, RZ ;  /* 0x0000000800167824 */ /* 0x000fe200078e00ff */
[----:B------:R-:W-:Y:S01]  /*0e70*/  LEA.HI R2, R2, R15, RZ, 0x3 ;  /* 0x0000000f02027211 */ /* 0x000fe200078f18ff */
[----:B------:R-:W-:-:S02]  /*0e80*/  IMAD.SHL.U32 R0, R15, 0x80, RZ ;  /* 0x000000800f007824 */ /* 0x000fc400078e00ff */
[----:B------:R-:W-:Y:S01]  /*0e90*/  IMAD.SHL.U32 R4, R14, 0x80, RZ ;  /* 0x000000800e047824 */ /* 0x000fe200078e00ff */
[----:B------:R-:W-:Y:S01]  /*0ea0*/  SHF.R.S32.HI R6, RZ, 0x1f, R14 ;  /* 0x0000001fff067819 */ /* 0x000fe2000001140e */
[----:B------:R-:W-:Y:S01]  /*0eb0*/  IMAD.IADD R229, R228, 0x1, -R3 ;  /* 0x00000001e4e57824 */ /* 0x000fe200078e0a03 */
[----:B------:R-:W-:Y:S01]  /*0ec0*/  STL [R1+0xa0], R10 ;  /* 0x0000a00a01007387 */ /* 0x000fe20000100800 */
[----:B------:R-:W-:Y:S01]  /*0ed0*/  LOP3.LUT R0, R0, 0x380, RZ, 0xc0, !PT ;  /* 0x0000038000007812 */ /* 0x000fe200078ec0ff */
[----:B------:R-:W-:Y:S01]  /*0ee0*/  IMAD.SHL.U32 R2, R2, 0x80, RZ ;  /* 0x0000008002027824 */ /* 0x000fe200078e00ff */
[----:B------:R-:W-:Y:S01]  /*0ef0*/  LOP3.LUT R4, R4, 0x380, RZ, 0xc0, !PT ;  /* 0x0000038004047812 */ /* 0x000fe200078ec0ff */
[----:B------:R-:W-:Y:S01]  /*0f00*/  STL [R1+0x88], RZ ;  /* 0x000088ff01007387 */ /* 0x000fe20000100800 */
[----:B------:R-:W-:Y:S02]  /*0f10*/  LEA.HI R6, R6, R14, RZ, 0x3 ;  /* 0x0000000e06067211 */ /* 0x000fe400078f18ff */
[----:B------:R-:W-:Y:S01]  /*0f20*/  IADD3 R4, R12, 0x40, RZ ;  /* 0x000000400c047810 */ /* 0x000fe20007ffe0ff */
[----:B------:R-:W-:Y:S01]  /*0f30*/  STL [R1+0x58], R12 ;  /* 0x0000580c01007387 */ /* 0x000fe20000100800 */
[----:B------:R-:W-:Y:S01]  /*0f40*/  LOP3.LUT R8, R8, 0x7ffffffc, RZ, 0xc0, !PT ;  /* 0x7ffffffc08087812 */ /* 0x000fe200078ec0ff */
[----:B------:R-:W-:Y:S01]  /*0f50*/  IMAD.SHL.U32 R6, R6, 0x80, RZ ;  /* 0x0000008006067824 */ /* 0x000fe200078e00ff */
[----:B------:R-:W-:-:S03]  /*0f60*/  LOP3.LUT R2, R2, 0xfffffc00, RZ, 0xc0, !PT ;  /* 0xfffffc0002027812 */ /* 0x000fc600078ec0ff */
[----:B------:R-:W-:Y:S01]  /*0f70*/  IMAD.IADD R8, R11, 0x1, -R8 ;  /* 0x000000010b087824 */ /* 0x000fe200078e0a08 */
[----:B------:R-:W-:Y:S01]  /*0f80*/  LOP3.LUT R6, R6, 0xfffffc00, RZ, 0xc0, !PT ;  /* 0xfffffc0006067812 */ /* 0x000fe200078ec0ff */
[----:B------:R-:W-:Y:S01]  /*0f90*/  IMAD.MOV.U32 R17, RZ, RZ, RZ ;  /* 0x000000ffff117224 */ /* 0x000fe200078e00ff */
[----:B------:R-:W-:Y:S01]  /*0fa0*/  MOV R237, RZ ;  /* 0x000000ff00ed7202 */ /* 0x000fe20000000f00 */
[----:B------:R-:W-:Y:S01]  /*0fb0*/  IMAD.MOV.U32 R231, RZ, RZ, RZ ;  /* 0x000000ffffe77224 */ /* 0x000fe200078e00ff */
[----:B------:R-:W-:Y:S01]  /*0fc0*/  SHF.R.S32.HI R19, RZ, 0x1f, R18 ;  /* 0x0000001fff137819 */ /* 0x000fe20000011412 */
[----:B------:R-:W-:Y:S01]  /*0fd0*/  IMAD.MOV.U32 R234, RZ, RZ, RZ ;  /* 0x000000ffffea7224 */ /* 0x000fe200078e00ff */
[----:B------:R-:W-:Y:S01]  /*0fe0*/  SHF.R.S32.HI R23, RZ, 0x1f, R22 ;  /* 0x0000001fff177819 */ /* 0x000fe20000011416 */
[----:B------:R-:W-:Y:S01]  /*0ff0*/  VIADD R230, R22, 0x20 ;  /* 0x0000002016e67836 */ /* 0x000fe20000000000 */
[----:B--2---:R-:W-:Y:S01]  /*1000*/  LOP3.LUT R232, R13, 0x1, RZ, 0xfc, !PT ;  /* 0x000000010de87812 */ /* 0x004fe200078efcff */
[----:B------:R-:W-:-:S04]  /*1010*/  VIADD R13, R228, 0xc0 ;  /* 0x000000c0e40d7836 */ /* 0x000fc80000000000 */
[----:B------:R-:W-:Y:S01]  /*1020*/  IMAD.SHL.U32 R7, R13, 0x80, RZ ;  /* 0x000000800d077824 */ /* 0x000fe200078e00ff */
[----:B------:R-:W-:-:S04]  /*1030*/  SHF.R.S32.HI R9, RZ, 0x1f, R13 ;  /* 0x0000001fff097819 */ /* 0x000fc8000001140d */
[----:B------:R-:W-:Y:S02]  /*1040*/  LOP3.LUT R3, R7, 0x380, RZ, 0xc0, !PT ;  /* 0x0000038007037812 */ /* 0x000fe400078ec0ff */
[----:B------:R-:W-:Y:S02]  /*1050*/  SHF.R.S32.HI R3, RZ, 0x1f, R12 ;  /* 0x0000001fff037819 */ /* 0x000fe4000001140c */
[----:B------:R-:W-:-:S03]  /*1060*/  LEA.HI R9, R9, R13, RZ, 0x3 ;  /* 0x0000000d09097211 */ /* 0x000fc600078f18ff */
[----:B------:R0:W-:Y:S02]  /*1070*/  STL [R1+0xb0], R3 ;  /* 0x0000b00301007387 */ /* 0x0001e40000100800 */
[----:B------:R-:W-:Y:S02]  /*1080*/  IMAD.SHL.U32 R9, R9, 0x80, RZ ;  /* 0x0000008009097824 */ /* 0x000fe400078e00ff */
[----:B------:R1:W-:Y:S01]  /*1090*/  STL [R1+0x78], R4 ;  /* 0x0000780401007387 */ /* 0x0003e20000100800 */
[----:B0-----:R-:W-:Y:S02]  /*10a0*/  SHF.R.U32.HI R3, RZ, 0x3, R0 ;  /* 0x00000003ff037819 */ /* 0x001fe40000011600 */
[----:B------:R-:W-:Y:S02]  /*10b0*/  LOP3.LUT R0, R0, 0x70, R18, 0xf8, !PT ;  /* 0x0000007000007812 */ /* 0x000fe400078ef812 */
[----:B-1----:R-:W-:Y:S02]  /*10c0*/  SHF.R.S32.HI R4, RZ, 0x1f, R4 ;  /* 0x0000001fff047819 */ /* 0x002fe40000011404 */
[----:B------:R-:W-:Y:S01]  /*10d0*/  LOP3.LUT R3, R2, R0, R3, 0xf6, !PT ;  /* 0x0000000002037212 */ /* 0x000fe200078ef603 */
[----:B------:R0:W-:Y:S04]  /*10e0*/  STL [R1+0x68], R2 ;  /* 0x0000680201007387 */ /* 0x0001e80000100800 */
[----:B------:R1:W-:Y:S01]  /*10f0*/  STL [R1+0xac], R4 ;  /* 0x0000ac0401007387 */ /* 0x0003e20000100800 */
[----:B------:R-:W-:-:S02]  /*1100*/  IMAD.IADD R0, R16, 0x1, R3 ;  /* 0x0000000110007824 */ /* 0x000fc400078e0203 */
[----:B0-----:R-:W-:Y:S01]  /*1110*/  IMAD.SHL.U32 R2, R8, 0x2, RZ ;  /* 0x0000000208027824 */ /* 0x001fe200078e00ff */
[----:B------:R-:W-:Y:S01]  /*1120*/  STL [R1+0x70], R6 ;  /* 0x0000700601007387 */ /* 0x000fe20000100800 */
[----:B-1----:R-:W-:-:S03]  /*1130*/  LOP3.LUT R4, R9, 0xfffffc00, RZ, 0xc0, !PT ;  /* 0xfffffc0009047812 */ /* 0x002fc600078ec0ff */
[----:B------:R0:W-:Y:S04]  /*1140*/  STL [R1+0x64], R2 ;  /* 0x0000640201007387 */ /* 0x0001e80000100800 */
[----:B------:R-:W-:Y:S04]  /*1150*/  STL [R1+0x6c], R4 ;  /* 0x00006c0401007387 */ /* 0x000fe80000100800 */
[----:B------:R1:W-:Y:S01]  /*1160*/  STL [R1+0x9c], R0 ;  /* 0x00009c0001007387 */ /* 0x0003e20000100800 */
[----:B0-----:R-:W-:Y:S01]  /*1170*/  VIADD R2, R2, 0x78 ;  /* 0x0000007802027836 */ /* 0x001fe20000000000 */
[----:B-1----:R-:W-:-:S05]  /*1180*/  LEA R0, R5, R10, 0x3 ;  /* 0x0000000a05007211 */ /* 0x002fca00078e18ff */
[----:B------:R0:W-:Y:S04]  /*1190*/  STL [R1+0xa4], R0 ;  /* 0x0000a40001007387 */ /* 0x0001e80000100800 */
[----:B------:R0:W-:Y:S02]  /*11a0*/  STL [R1+0x98], R2 ;  /* 0x0000980201007387 */ /* 0x0001e40000100800 */
.L_x_516:
[----:B0-2-4-:R-:W0:Y:S02]  /*11b0*/  LDC.64 R2, c[0x0][0xc88] ;  /* 0x00032200ff027b82 */ /* 0x015e240000000a00 */
[----:B0-----:R-:W-:-:S05]  /*11c0*/  IMAD.WIDE R2, R123, 0x4, R2 ;  /* 0x000000047b027825 */ /* 0x001fca00078e0202 */
[----:B-----5:R-:W2:Y:S01]  /*11d0*/  LDG.E R29, desc[UR60][R2.64] ;  /* 0x0000003c021d7981 */ /* 0x020ea2000c1e1900 */
[----:B------:R-:W-:Y:S05]  /*11e0*/  YIELD ;  /* 0x0000000000007946 */ /* 0x000fea0003800000 */
[----:B------:R-:W-:Y:S01]  /*11f0*/  ULDC.64 UR4, c[0x0][0xa28] ;  /* 0x00028a0000047ab9 */ /* 0x000fe20000000a00 */
[----:B------:R-:W-:Y:S01]  /*1200*/  ULDC.64 UR8, c[0x0][0xa18] ;  /* 0x0002860000087ab9 */ /* 0x000fe20000000a00 */
[----:B------:R-:W-:Y:S01]  /*1210*/  ISETP.NE.U32.AND P1, PT, RZ, UR4, PT ;  /* 0x00000004ff007c0c */ /* 0x000fe2000bf25070 */
[----:B------:R-:W-:Y:S01]  /*1220*/  ULDC.64 UR6, c[0x0][0xa08] ;  /* 0x0002820000067ab9 */ /* 0x000fe20000000a00 */
[----:B------:R-:W-:Y:S01]  /*1230*/  IMAD.MOV.U32 R11, RZ, RZ, RZ ;  /* 0x000000ffff0b7224 */ /* 0x000fe200078e00ff */
[----:B------:R-:W-:Y:S01]  /*1240*/  ISETP.NE.U32.AND P0, PT, RZ, UR6, PT ;  /* 0x00000006ff007c0c */ /* 0x000fe2000bf05070 */
[----:B------:R-:W-:Y:S01]  /*1250*/  IMAD.MOV.U32 R27, RZ, RZ, RZ ;  /* 0x000000ffff1b7224 */ /* 0x000fe200078e00ff */
[----:B------:R-:W-:-:S02]  /*1260*/  ISETP.NE.AND.EX P1, PT, RZ, UR5, PT, P1 ;  /* 0x00000005ff007c0c */ /* 0x000fc4000bf25310 */
[----:B------:R-:W-:Y:S02]  /*1270*/  ISETP.NE.AND.EX P0, PT, RZ, UR7, PT, P0 ;  /* 0x00000007ff007c0c */ /* 0x000fe4000bf05300 */
[----:B--2---:R-:W-:Y:S01]  /*1280*/  SHF.R.S32.HI R0, RZ, 0x1f, R29 ;  /* 0x0000001fff007819 */ /* 0x004fe2000001141d */
[----:B------:R-:W-:-:S08]  /*1290*/  IMAD.SHL.U32 R31, R29, 0x4, RZ ;  /* 0x000000041d1f7824 */ /* 0x000fd000078e00ff */
[C---:B-1----:R-:W-:Y:S01]  /*12a0*/  @P1 LEA R4, P2, R29.reuse, UR4, 0x2 ;  /* 0x000000041d041c11 */ /* 0x042fe2000f8410ff */
[----:B------:R0:W-:Y:S01]  /*12b0*/  STL [R1+0x74], R29 ;  /* 0x0000741d01007387 */ /* 0x0001e20000100800 */
[C-C-:B------:R-:W-:Y:S02]  /*12c0*/  SHF.L.U64.HI R30, R29.reuse, 0x2, R0.reuse ;  /* 0x000000021d1e7819 */ /* 0x140fe40000010200 */
[----:B------:R-:W-:Y:S01]  /*12d0*/  @P1 LEA.HI.X R5, R29, UR5, R0, 0x2, P2 ;  /* 0x000000051d051c11 */ /* 0x000fe200090f1400 */
[----:B------:R-:W-:Y:S01]  /*12e0*/  ULDC UR4, c[0x0][0x288] ;  /* 0x0000a20000047ab9 */ /* 0x000fe20000000800 */
[----:B------:R-:W-:Y:S01]  /*12f0*/  ISETP.NE.U32.AND P2, PT, RZ, UR8, PT ;  /* 0x00000008ff007c0c */ /* 0x000fe2000bf45070 */
[----:B------:R0:W-:Y:S01]  /*1300*/  STL [R1+0x8c], R0 ;  /* 0x00008c0001007387 */ /* 0x0001e20000100800 */
[C---:B------:R-:W-:Y:S02]  /*1310*/  IADD3 R8, P3, R31.reuse, UR6, RZ ;  /* 0x000000061f087c10 */ /* 0x040fe4000ff7e0ff */
[----:B------:R-:W-:Y:S01]  /*1320*/  ISETP.NE.AND.EX P2, PT, RZ, UR9, PT, P2 ;  /* 0x00000009ff007c0c */ /* 0x000fe2000bf45320 */
[----:B------:R0:W5:Y:S01]  /*1330*/  @P1 LDG.E R11, desc[UR60][R4.64] ;  /* 0x0000003c040b1981 */ /* 0x000162000c1e1900 */
[----:B------:R-:W-:Y:S01]  /*1340*/  IMAD.U32 R136, RZ, RZ, UR4 ;  /* 0x00000004ff887e24 */ /* 0x000fe2000f8e00ff */
[C---:B------:R-:W-:Y:S01]  /*1350*/  IADD3.X R9, R30.reuse, UR7, RZ, P3, !PT ;  /* 0x000000071e097c10 */ /* 0x040fe20009ffe4ff */
[----:B------:R-:W-:Y:S01]  /*1360*/  ULDC.64 UR4, c[0x0][0x418] ;  /* 0x0001060000047ab9 */ /* 0x000fe20000000a00 */
[----:B------:R0:W-:Y:S04]  /*1370*/  STL [R1+0x80], R31 ;  /* 0x0000801f01007387 */ /* 0x0001e80000100800 */
[----:B------:R0:W5:Y:S04]  /*1380*/  @P0 LDG.E R27, desc[UR60][R8.64] ;  /* 0x0000003c081b0981 */ /* 0x000168000c1e1900 */
[----:B------:R-:W-:Y:S01]  /*1390*/  @P2 IADD3 R6, P1, R31, UR8, RZ ;  /* 0x000000081f062c10 */ /* 0x000fe2000ff3e0ff */
[----:B------:R-:W-:Y:S01]  /*13a0*/  UISETP.NE.U32.AND UP0, UPT, UR4, URZ, UPT ;  /* 0x0000003f0400728c */ /* 0x000fe2000bf05070 */
[----:B------:R0:W-:Y:S02]  /*13b0*/  STL [R1+0x84], R30 ;  /* 0x0000841e01007387 */ /* 0x0001e40000100800 */
[----:B------:R-:W-:Y:S01]  /*13c0*/  @P2 IADD3.X R7, R30, UR9, RZ, P1, !PT ;  /* 0x000000091e072c10 */ /* 0x000fe20008ffe4ff */
[----:B------:R-:W-:-:S04]  /*13d0*/  ULDC UR4, c[0x0][0x424] ;  /* 0x0001090000047ab9 */ /* 0x000fc80000000800 */
[----:B------:R0:W5:Y:S01]  /*13e0*/  @P2 LDG.E R136, desc[UR60][R6.64] ;  /* 0x0000003c06882981 */ /* 0x000162000c1e1900 */
[----:B------:R-:W-:-:S03]  /*13f0*/  UISETP.NE.AND.EX UP0, UPT, UR5, URZ, UPT, UP0 ;  /* 0x0000003f0500728c */ /* 0x000fc6000bf05300 */
[----:B------:R-:W-:Y:S01]  /*1400*/  ULDC UR5, c[0x0][0x2f0] ;  /* 0x0000bc0000057ab9 */ /* 0x000fe20000000800 */
[----:B------:R-:W-:-:S04]  /*1410*/  USEL UR4, UR4, 0x1, UP0 ;  /* 0x0000000104047887 */ /* 0x000fc80008000000 */
[----:B------:R-:W-:-:S03]  /*1420*/  UIMAD UR4, UR4, UR5, URZ ;  /* 0x00000005040472a4 */ /* 0x000fc6000f8e023f */
[----:B------:R-:W-:Y:S02]  /*1430*/  ULDC UR5, c[0x0][0x348] ;  /* 0x0000d20000057ab9 */ /* 0x000fe40000000800 */
[----:B------:R-:W-:Y:S02]  /*1440*/  IMAD.U32 R2, RZ, RZ, UR5 ;  /* 0x00000005ff027e24 */ /* 0x000fe4000f8e00ff */
[----:B------:R-:W-:Y:S01]  /*1450*/  IMAD.U32 R26, RZ, RZ, UR4 ;  /* 0x00000004ff1a7e24 */ /* 0x000fe2000f8e00ff */
[----:B0--3--:R-:W-:Y:S06]  /*1460*/  @P2 BRA `(.L_x_333) ;  /* 0x0000000000242947 */ /* 0x009fec0003800000 */
[----:B------:R-:W-:Y:S02]  /*1470*/  ULDC.64 UR4, c[0x0][0xa00] ;  /* 0x0002800000047ab9 */ /* 0x000fe40000000a00 */
[----:B------:R-:W-:-:S04]  /*1480*/  ISETP.NE.U32.AND P1, PT, RZ, UR4, PT ;  /* 0x00000004ff007c0c */ /* 0x000fc8000bf25070 */
[----:B------:R-:W-:-:S13]  /*1490*/  ISETP.NE.AND.EX P1, PT, RZ, UR5, PT, P1 ;  /* 0x00000005ff007c0c */ /* 0x000fda000bf25310 */
[----:B------:R-:W-:Y:S05]  /*14a0*/  @!P1 BRA `(.L_x_333) ;  /* 0x0000000000149947 */ /* 0x000fea0003800000 */
[----:B------:R-:W0:Y:S02]  /*14b0*/  LDC.64 R4, c[0x0][0xa00] ;  /* 0x00028000ff047b82 */ /* 0x000e240000000a00 */
[----:B0-----:R-:W-:-:S05]  /*14c0*/  IMAD.WIDE R4, R29, 0x4, R4 ;  /* 0x000000041d047825 */ /* 0x001fca00078e0204 */
[----:B-----5:R-:W2:Y:S04]  /*14d0*/  LDG.E R136, desc[UR60][R4.64] ;  /* 0x0000003c04887981 */ /* 0x020ea8000c1e1900 */
[----:B------:R-:W2:Y:S02]  /*14e0*/  LDG.E R3, desc[UR60][R4.64+0x4] ;  /* 0x0000043c04037981 */ /* 0x000ea4000c1e1900 */
[----:B--2---:R-:W-:-:S07]  /*14f0*/  IMAD.IADD R136, R3, 0x1, -R136 ;  /* 0x0000000103887824 */ /* 0x004fce00078e0a88 */
.L_x_333:
[C---:B------:R-:W-:Y:S01]  /*1500*/  LOP3.LUT R28, R122.reuse, 0xffff, RZ, 0xc0, !PT ;  /* 0x0000ffff7a1c7812 */ /* 0x040fe200078ec0ff */
[----:B------:R-:W-:Y:S01]  /*1510*/  ULDC.64 UR4, c[0x0][0xa20] ;  /* 0x0002880000047ab9 */ /* 0x000fe20000000a00 */
[----:B------:R0:W-:Y:S01]  /*1520*/  STL [R1+0x90], R121 ;  /* 0x0000907901007387 */ /* 0x0001e20000100800 */
[----:B------:R-:W-:Y:S02]  /*1530*/  ISETP.NE.U32.AND P1, PT, RZ, UR4, PT ;  /* 0x00000004ff007c0c */ /* 0x000fe4000bf25070 */
[C---:B------:R-:W-:Y:S01]  /*1540*/  LOP3.LUT R3, R122.reuse, 0xff000000, RZ, 0xc0, !PT ;  /* 0xff0000007a037812 */ /* 0x040fe200078ec0ff */
[----:B------:R0:W-:Y:S01]  /*1550*/  STL [R1+0x60], R28 ;  /* 0x0000601c01007387 */ /* 0x0001e20000100800 */
[----:B------:R-:W-:Y:S02]  /*1560*/  ISETP.NE.AND.EX P1, PT, RZ, UR5, PT, P1 ;  /* 0x00000005ff007c0c */ /* 0x000fe4000bf25310 */
[----:B------:R-:W-:Y:S02]  /*1570*/  LOP3.LUT R0, R122, 0xff0000, RZ, 0xc0, !PT ;  /* 0x00ff00007a007812 */ /* 0x000fe400078ec0ff */
[----:B------:R-:W-:-:S04]  /*1580*/  SHF.R.U32.HI R3, RZ, 0x8, R3 ;  /* 0x00000008ff037819 */ /* 0x000fc80000011603 */
[----:B------:R-:W-:-:S05]  /*1590*/  LEA.HI R10, R0, R3, RZ, 0x10 ;  /* 0x00000003000a7211 */ /* 0x000fca00078f80ff */
[----:B0-----:R-:W-:Y:S05]  /*15a0*/  @!P1 BRA `(.L_x_334) ;  /* 0x0000000000109947 */ /* 0x001fea0003800000 */
[----:B------:R-:W-:-:S04]  /*15b0*/  IADD3 R4, P0, R31, UR4, RZ ;  /* 0x000000041f047c10 */ /* 0x000fc8000ff1e0ff */
[----:B------:R-:W-:-:S05]  /*15c0*/  IADD3.X R5, R30, UR5, RZ, P0, !PT ;  /* 0x000000051e057c10 */ /* 0x000fca00087fe4ff */
[----:B------:R0:W5:Y:S01]  /*15d0*/  LDG.E R26, desc[UR60][R4.64] ;  /* 0x0000003c041a7981 */ /* 0x000162000c1e1900 */
[----:B------:R-:W-:Y:S05]  /*15e0*/  BRA `(.L_x_335) ;  /* 0x0000000000107947 */ /* 0x000fea0003800000 */
.L_x_334:
[----:B------:R-:W-:Y:S05]  /*15f0*/  @!P0 BRA `(.L_x_335) ;  /* 0x00000000000c8947 */ /* 0x000fea0003800000 */
[----:B------:R-:W2:Y:S04]  /*1600*/  LDG.E R3, desc[UR60][R8.64] ;  /* 0x0000003c08037981 */ /* 0x000ea8000c1e1900 */
[----:B------:R-:W2:Y:S02]  /*1610*/  LDG.E R26, desc[UR60][R8.64+0x4] ;  /* 0x0000043c081a7981 */ /* 0x000ea4000c1e1900 */
[----:B--2---:R-:W-:-:S07]  /*1620*/  IADD3 R26, -R3, R26, RZ ;  /* 0x0000001a031a7210 */ /* 0x004fce0007ffe1ff */
.L_x_335:
[----:B------:R-:W-:Y:S02]  /*1630*/  ULDC.64 UR4, c[0x0][0xa10] ;  /* 0x0002840000047ab9 */ /* 0x000fe40000000a00 */
[----:B------:R-:W-:-:S04]  /*1640*/  ISETP.NE.U32.AND P0, PT, RZ, UR4, PT ;  /* 0x00000004ff007c0c */ /* 0x000fc8000bf05070 */
[----:B------:R-:W-:Y:S01]  /*1650*/  ISETP.NE.AND.EX P0, PT, RZ, UR5, PT, P0 ;  /* 0x00000005ff007c0c */ /* 0x000fe2000bf05300 */
[----:B------:R-:W-:-:S12]  /*1660*/  ULDC.64 UR4, c[0x0][0xa30] ;  /* 0x00028c0000047ab9 */ /* 0x000fd80000000a00 */
[----:B0-----:R-:W0:Y:S01]  /*1670*/  @P0 LDC.64 R4, c[0x0][0xa10] ;  /* 0x00028400ff040b82 */ /* 0x001e220000000a00 */
[----:B------:R-:W-:-:S04]  /*1680*/  ISETP.NE.U32.AND P1, PT, RZ, UR4, PT ;  /* 0x00000004ff007c0c */ /* 0x000fc8000bf25070 */
[----:B------:R-:W-:Y:S01]  /*1690*/  ISETP.NE.AND.EX P1, PT, RZ, UR5, PT, P1 ;  /* 0x00000005ff007c0c */ /* 0x000fe2000bf25310 */
[----:B0-----:R-:W-:-:S05]  /*16a0*/  @P0 IMAD.WIDE R4, R29, 0x4, R4 ;  /* 0x000000041d040825 */ /* 0x001fca00078e0204 */
[----:B------:R-:W2:Y:S04]  /*16b0*/  @P0 LDG.E R0, desc[UR60][R4.64] ;  /* 0x0000003c04000981 */ /* 0x000ea8000c1e1900 */
[----:B------:R0:W2:Y:S03]  /*16c0*/  @P0 LDG.E R3, desc[UR60][R4.64+0x4] ;  /* 0x0000043c04030981 */ /* 0x0000a6000c1e1900 */
[----:B------:R-:W-:Y:S01]  /*16d0*/  @P1 IADD3 R6, P2, R31, UR4, RZ ;  /* 0x000000041f061c10 */ /* 0x000fe2000ff5e0ff */
[----:B-----5:R-:W-:-:S03]  /*16e0*/  IMAD.MOV.U32 R122, RZ, RZ, R26 ;  /* 0x000000ffff7a7224 */ /* 0x020fc600078e001a */
[----:B------:R-:W-:-:S05]  /*16f0*/  @P1 IADD3.X R7, R30, UR5, RZ, P2, !PT ;  /* 0x000000051e071c10 */ /* 0x000fca00097fe4ff */
[----:B------:R1:W5:Y:S01]  /*1700*/  @P1 LDG.E R122, desc[UR60][R6.64] ;  /* 0x0000003c067a1981 */ /* 0x000362000c1e1900 */
[----:B------:R-:W-:Y:S01]  /*1710*/  LOP3.LUT R12, R10, 0xff, RZ, 0xc0, !PT ;  /* 0x000000ff0a0c7812 */ /* 0x000fe200078ec0ff */
[----:B------:R-:W-:Y:S01]  /*1720*/  IMAD.IADD R11, R26, 0x1, -R11 ;  /* 0x000000011a0b7824 */ /* 0x000fe200078e0a0b */
[----:B------:R-:W-:Y:S01]  /*1730*/  SHF.R.U32.HI R8, RZ, 0x10, R10 ;  /* 0x00000010ff087819 */ /* 0x000fe2000001160a */
[----:B0-----:R-:W-:Y:S01]  /*1740*/  IMAD.MOV.U32 R4, RZ, RZ, RZ ;  /* 0x000000ffff047224 */ /* 0x001fe200078e00ff */
[----:B------:R-:W-:Y:S01]  /*1750*/  BSSY B0, `(.L_x_336) ;  /* 0x000002a000007945 */ /* 0x000fe20003800000 */
[----:B------:R1:W-:Y:S04]  /*1760*/  STL [R1+0x94], R12 ;  /* 0x0000940c01007387 */ /* 0x0003e80000100800 */
[----:B------:R1:W-:Y:S01]  /*1770*/  STL [R1+0x7c], R8 ;  /* 0x00007c0801007387 */ /* 0x0003e20000100800 */
[----:B--2---:R-:W-:-:S02]  /*1780*/  @P0 IMAD.IADD R2, R3, 0x1, -R0 ;  /* 0x0000000103020824 */ /* 0x004fc400078e0a00 */
[----:B------:R-:W-:Y:S02]  /*1790*/  IMAD.MOV.U32 R0, RZ, RZ, RZ ;  /* 0x000000ffff007224 */ /* 0x000fe400078e00ff */
[----:B------:R-:W-:-:S04]  /*17a0*/  IMAD.IADD R140, R11, 0x1, R2 ;  /* 0x000000010b8c7824 */ /* 0x000fc800078e0202 */
[C---:B------:R-:W-:Y:S01]  /*17b0*/  VIADD R5, R140.reuse, 0xdf ;  /* 0x000000df8c057836 */ /* 0x040fe20000000000 */
[----:B------:R-:W-:-:S03]  /*17c0*/  ISETP.GE.AND P3, PT, R140, 0x1, PT ;  /* 0x000000018c00780c */ /* 0x000fc60003f66270 */
[----:B------:R-:W-:Y:S01]  /*17d0*/  IMAD.HI R4, R5, -0x6db6db6d, R4 ;  /* 0x9249249305047827 */ /* 0x000fe200078e0204 */
[----:B------:R-:W-:-:S04]  /*17e0*/  P2R R141, PR, RZ, 0x8 ;  /* 0x00000008ff8d7803 */ /* 0x000fc80000000000 */
[----:B------:R-:W-:-:S04]  /*17f0*/  SHF.R.U32.HI R131, RZ, 0x1f, R4 ;  /* 0x0000001fff837819 */ /* 0x000fc80000011604 */
[----:B------:R-:W-:Y:S01]  /*1800*/  LEA.HI.SX32 R131, R4, R131, 0x19 ;  /* 0x0000008304837211 */ /* 0x000fe200078fcaff */
[----:B-1----:R-:W-:Y:S06]  /*1810*/  @!P3 BRA `(.L_x_337) ;  /* 0x000000000074b947 */ /* 0x002fec0003800000 */
[----:B------:R-:W-:Y:S01]  /*1820*/  ISETP.NE.AND P0, PT, R8, RZ, PT ;  /* 0x000000ff0800720c */ /* 0x000fe20003f05270 */
[----:B------:R-:W-:-:S03]  /*1830*/  ULDC UR4, c[0x0][0x9f0] ;  /* 0x00027c0000047ab9 */ /* 0x000fc60000000800 */
[----:B------:R-:W-:-:S04]  /*1840*/  SEL R9, R8, UR4, P0 ;  /* 0x0000000408097c07 */ /* 0x000fc80008000000 */
[-C--:B------:R-:W-:Y:S02]  /*1850*/  IABS R6, R9.reuse ;  /* 0x0000000900067213 */ /* 0x080fe40000000000 */
[----:B------:R-:W-:Y:S02]  /*1860*/  IADD3 R0, R131, -0x1, R9 ;  /* 0xffffffff83007810 */ /* 0x000fe40007ffe009 */
[----:B------:R-:W0:Y:S01]  /*1870*/  I2F.RP R3, R6 ;  /* 0x0000000600037306 */ /* 0x000e220000209400 */
[-C--:B------:R-:W-:Y:S02]  /*1880*/  IABS R10, R9.reuse ;  /* 0x00000009000a7213 */ /* 0x080fe40000000000 */
[----:B------:R-:W-:Y:S02]  /*1890*/  IABS R8, R0 ;  /* 0x0000000000087213 */ /* 0x000fe40000000000 */
[----:B------:R-:W-:-:S04]  /*18a0*/  LOP3.LUT R0, R0, R9, RZ, 0x3c, !PT ;  /* 0x0000000900007212 */ /* 0x000fc800078e3cff */
[----:B------:R-:W-:Y:S01]  /*18b0*/  ISETP.GE.AND P2, PT, R0, RZ, PT ;  /* 0x000000ff0000720c */ /* 0x000fe20003f46270 */
[----:B0-----:R-:W0:Y:S02]  /*18c0*/  MUFU.RCP R3, R3 ;  /* 0x0000000300037308 */ /* 0x001e240000001000 */
[----:B0-----:R-:W-:Y:S01]  /*18d0*/  IADD3 R4, R3, 0xffffffe, RZ ;  /* 0x0ffffffe03047810 */ /* 0x001fe20007ffe0ff */
[----:B------:R-:W-:-:S05]  /*18e0*/  IMAD.MOV R3, RZ, RZ, -R10 ;  /* 0x000000ffff037224 */ /* 0x000fca00078e0a0a */
[----:B------:R0:W1:Y:S02]  /*18f0*/  F2I.FTZ.U32.TRUNC.NTZ R5, R4 ;  /* 0x0000000400057305 */ /* 0x000064000021f000 */
[----:B0-----:R-:W-:Y:S02]  /*1900*/  IMAD.MOV.U32 R4, RZ, RZ, RZ ;  /* 0x000000ffff047224 */ /* 0x001fe400078e00ff */
[----:B-1----:R-:W-:-:S04]  /*1910*/  IMAD.MOV R7, RZ, RZ, -R5 ;  /* 0x000000ffff077224 */ /* 0x002fc800078e0a05 */
[----:B------:R-:W-:-:S04]  /*1920*/  IMAD R7, R7, R6, RZ ;  /* 0x0000000607077224 */ /* 0x000fc800078e02ff */
[----:B------:R-:W-:-:S06]  /*1930*/  IMAD.HI.U32 R5, R5, R7, R4 ;  /* 0x0000000705057227 */ /* 0x000fcc00078e0004 */
        /* <DEDUP_REMOVED lines=8> */
[----:B------:R-:W-:-:S05]  /*19c0*/  IMAD.MOV.U32 R0, RZ, RZ, R5 ;  /* 0x000000ffff007224 */ /* 0x000fca00078e0005 */
[----:B------:R-:W-:Y:S02]  /*19d0*/  @!P2 IADD3 R0, -R0, RZ, RZ ;  /* 0x000000ff0000a210 */ /* 0x000fe40007ffe1ff */
[----:B------:R-:W-:-:S07]  /*19e0*/  @!P1 LOP3.LUT R0, RZ, R9, RZ, 0x33, !PT ;  /* 0x00000009ff009212 */ /* 0x000fce00078e33ff */
.L_x_337:
[----:B------:R-:W-:Y:S05]  /*19f0*/  BSYNC B0 ;  /* 0x0000000000007941 */ /* 0x000fea0003800000 */
.L_x_336:
[----:B------:R-:W-:-:S05]  /*1a00*/  IMAD R3, R12, R0, RZ ;  /* 0x000000000c037224 */ /* 0x000fca00078e02ff */
[C---:B------:R-:W-:Y:S01]  /*1a10*/  VIADDMNMX R0, R3.reuse, R0, R131, PT ;  /* 0x0000000003007246 */ /* 0x040fe20003800183 */
[----:B------:R-:W-:-:S04]  /*1a20*/  IMAD R3, R3, 0xe0, -R11 ;  /* 0x000000e003037824 */ /* 0x000fc800078e0a0b */
[----:B------:R-:W-:Y:S01]  /*1a30*/  IMAD R5, R0, 0xe0, -R11 ;  /* 0x000000e000057824 */ /* 0x000fe200078e0a0b */
[----:B------:R-:W-:-:S04]  /*1a40*/  VIMNMX R3, RZ, R3, !PT ;  /* 0x00000003ff037248 */ /* 0x000fc80007fe0100 */
[----:B------:R-:W-:Y:S02]  /*1a50*/  VIMNMX R4, R5, R2, PT ;  /* 0x0000000205047248 */ /* 0x000fe40003fe0100 */
[----:B------:R-:W-:Y:S02]  /*1a60*/  SHF.R.U32.HI R24, RZ, 0x5, R3 ;  /* 0x00000005ff187819 */ /* 0x000fe40000011603 */
[----:B------:R-:W-:-:S03]  /*1a70*/  ISETP.GT.AND P0, PT, R4, R3, PT ;  /* 0x000000030400720c */ /* 0x000fc60003f04270 */
[----:B------:R-:W-:-:S04]  /*1a80*/  IMAD.WIDE.U32 R24, R24, 0x24924925, RZ ;  /* 0x2492492518187825 */ /* 0x000fc800078e00ff */
[----:B------:R-:W-:-:S04]  /*1a90*/  IMAD.MOV.U32 R24, RZ, RZ, R25 ;  /* 0x000000ffff187224 */ /* 0x000fc800078e0019 */
[----:B------:R-:W-:Y:S02]  /*1aa0*/  IMAD.MOV.U32 R25, RZ, RZ, R24 ;  /* 0x000000ffff197224 */ /* 0x000fe400078e0018 */
[----:B------:R-:W-:Y:S02]  /*1ab0*/  @P0 VIADD R5, R4, 0xdf ;  /* 0x000000df04050836 */ /* 0x000fe40000000000 */
[----:B------:R-:W-:-:S04]  /*1ac0*/  @P0 IMAD.MOV.U32 R4, RZ, RZ, RZ ;  /* 0x000000ffff040224 */ /* 0x000fc800078e00ff */
[----:B------:R-:W-:-:S05]  /*1ad0*/  @P0 IMAD.HI R4, R5, -0x6db6db6d, R4 ;  /* 0x9249249305040827 */ /* 0x000fca00078e0204 */
[----:B------:R-:W-:-:S04]  /*1ae0*/  @P0 SHF.R.U32.HI R3, RZ, 0x1f, R4 ;  /* 0x0000001fff030819 */ /* 0x000fc80000011604 */
[----:B------:R-:W-:Y:S02]  /*1af0*/  @P0 LEA.HI.SX32 R25, R4, R3, 0x19 ;  /* 0x0000000304190211 */ /* 0x000fe400078fcaff */
[----:B------:R-:W-:Y:S02]  /*1b00*/  PLOP3.LUT P0, PT, PT, PT, PT, 0x80, 0x0 ;  /* 0x000000000000781c */ /* 0x000fe40003f0f070 */
[----:B------:R-:W-:-:S13]  /*1b10*/  ISETP.GT.AND P1, PT, R25, R24, PT ;  /* 0x000000181900720c */ /* 0x000fda0003f24270 */
[----:B------:R-:W-:Y:S05]  /*1b20*/  @!P1 BRA `(.L_x_338) ;  /* 0x000000a800a89947 */ /* 0x000fea0003800000 */
[----:B------:R-:W-:Y:S01]  /*1b30*/  VIADD R0, R16, 0x20400 ;  /* 0x0002040010007836 */ /* 0x000fe20000000000 */
[----:B------:R-:W-:Y:S04]  /*1b40*/  BSSY B6, `(.L_x_339) ;  /* 0x0000013000067945 */ /* 0x000fe80003800000 */
[----:B------:R-:W-:-:S13]  /*1b50*/  LOP3.LUT P0, RZ, R0, 0x3ff, RZ, 0xc0, !PT ;  /* 0x000003ff00ff7812 */ /* 0x000fda000780c0ff */
[----:B------:R-:W-:Y:S05]  /*1b60*/  @!P0 BRA `(.L_x_340) ;  /* 0x0000000000408947 */ /* 0x000fea0003800000 */
[----:B------:R-:W-:Y:S01]  /*1b70*/  MOV R0, 0x0 ;  /* 0x0000000000007802 */ /* 0x000fe20000000f00 */
[----:B------:R-:W-:Y:S01]  /*1b80*/  ULDC.64 UR4, c[0x4][0x98] ;  /* 0x0100260000047ab9 */ /* 0x000fe20000000a00 */
[----:B------:R-:W-:Y:S01]  /*1b90*/  ULDC.64 UR6, c[0x4][0x20] ;  /* 0x0100080000067ab9 */ /* 0x000fe20000000a00 */
[----:B------:R-:W-:Y:S01]  /*1ba0*/  IMAD.U32 R4, RZ, RZ, UR4 ;  /* 0x00000004ff047e24 */ /* 0x000fe2000f8e00ff */
[----:B------:R0:W1:Y:S01]  /*1bb0*/  LDC.64 R14, c[0x4][R0] ;  /* 0x01000000000e7b82 */ /* 0x0000620000000a00 */
[----:B------:R-:W-:Y:S01]  /*1bc0*/  IMAD.U32 R5, RZ, RZ, UR5 ;  /* 0x00000005ff057e24 */ /* 0x000fe2000f8e00ff */
[----:B------:R-:W-:Y:S01]  /*1bd0*/  ULDC.64 UR4, c[0x4][0xa0] ;  /* 0x0100280000047ab9 */ /* 0x000fe20000000a00 */
[----:B------:R-:W-:Y:S01]  /*1be0*/  IMAD.U32 R10, RZ, RZ, UR6 ;  /* 0x00000006ff0a7e24 */ /* 0x000fe2000f8e00ff */
[----:B------:R-:W-:Y:S01]  /*1bf0*/  MOV R6, UR4 ;  /* 0x0000000400067c02 */ /* 0x000fe20008000f00 */
[----:B------:R-:W-:Y:S02]  /*1c00*/  IMAD.U32 R7, RZ, RZ, UR5 ;  /* 0x00000005ff077e24 */ /* 0x000fe4000f8e00ff */
[----:B------:R-:W-:-:S02]  /*1c10*/  IMAD.U32 R11, RZ, RZ, UR7 ;  /* 0x00000007ff0b7e24 */ /* 0x000fc4000f8e00ff */
[----:B------:R-:W-:Y:S02]  /*1c20*/  IMAD.MOV.U32 R8, RZ, RZ, 0x70 ;  /* 0x00000070ff087424 */ /* 0x000fe400078e00ff */
[----:B------:R-:W-:Y:S02]  /*1c30*/  IMAD.MOV.U32 R12, RZ, RZ, 0x1 ;  /* 0x00000001ff0c7424 */ /* 0x000fe400078e00ff */
[----:B0-----:R-:W-:-:S07]  /*1c40*/  IMAD.MOV.U32 R13, RZ, RZ, RZ ;  /* 0x000000ffff0d7224 */ /* 0x001fce00078e00ff */
[----:B------:R-:W-:-:S07]  /*1c50*/  LEPC R20, `(.L_x_340) ;  /* 0x000000001014794e */ /* 0x000fce0000000000 */
[----:B-1---5:R-:W-:Y:S05]  /*1c60*/  CALL.ABS.NOINC R14 ;  /* 0x000000000e007343 */ /* 0x022fea0003c00000 */
.L_x_340:
[----:B------:R-:W-:Y:S05]  /*1c70*/  BSYNC B6 ;  /* 0x0000000000067941 */ /* 0x000fea0003800000 */
.L_x_339:
[----:B------:R-:W-:Y:S01]  /*1c80*/  VIADD R0, R16, 0xe400 ;  /* 0x0000e40010007836 */ /* 0x000fe20000000000 */
[----:B------:R-:W-:Y:S04]  /*1c90*/  BSSY B6, `(.L_x_341) ;  /* 0x0000013000067945 */ /* 0x000fe80003800000 */
[----:B------:R-:W-:-:S13]  /*1ca0*/  LOP3.LUT P0, RZ, R0, 0x3ff, RZ, 0xc0, !PT ;  /* 0x000003ff00ff7812 */ /* 0x000fda000780c0ff */
[----:B------:R-:W-:Y:S05]  /*1cb0*/  @!P0 BRA `(.L_x_342) ;  /* 0x0000000000408947 */ /* 0x000fea0003800000 */
[----:B------:R-:W-:Y:S01]  /*1cc0*/  MOV R0, 0x0 ;  /* 0x0000000000007802 */ /* 0x000fe20000000f00 */
[----:B------:R-:W-:Y:S01]  /*1cd0*/  ULDC.64 UR4, c[0x4][0x98] ;  /* 0x0100260000047ab9 */ /* 0x000fe20000000a00 */
[----:B------:R-:W-:Y:S01]  /*1ce0*/  ULDC.64 UR6, c[0x4][0x20] ;  /* 0x0100080000067ab9 */ /* 0x000fe20000000a00 */
[----:B------:R-:W-:Y:S01]  /*1cf0*/  MOV R4, UR4 ;  /* 0x0000000400047c02 */ /* 0x000fe20008000f00 */
[----:B------:R0:W1:Y:S01]  /*1d00*/  LDC.64 R14, c[0x4][R0] ;  /* 0x01000000000e7b82 */ /* 0x0000620000000a00 */
[----:B------:R-:W-:Y:S01]  /*1d10*/  IMAD.U32 R5, RZ, RZ, UR5 ;  /* 0x00000005ff057e24 */ /* 0x000fe2000f8e00ff */
[----:B------:R-:W-:Y:S01]  /*1d20*/  ULDC.64 UR4, c[0x4][0xa0] ;  /* 0x0100280000047ab9 */ /* 0x000fe20000000a00 */
[----:B------:R-:W-:Y:S01]  /*1d30*/  IMAD.U32 R10, RZ, RZ, UR6 ;  /* 0x00000006ff0a7e24 */ /* 0x000fe2000f8e00ff */
[----:B------:R-:W-:Y:S01]  /*1d40*/  MOV R13, RZ ;  /* 0x000000ff000d7202 */ /* 0x000fe20000000f00 */
[----:B------:R-:W-:Y:S02]  /*1d50*/  IMAD.U32 R6, RZ, RZ, UR4 ;  /* 0x00000004ff067e24 */ /* 0x000fe4000f8e00ff */
[----:B------:R-:W-:-:S02]  /*1d60*/  IMAD.U32 R7, RZ, RZ, UR5 ;  /* 0x00000005ff077e24 */ /* 0x000fc4000f8e00ff */
[----:B------:R-:W-:Y:S02]  /*1d70*/  IMAD.U32 R11, RZ, RZ, UR7 ;  /* 0x00000007ff0b7e24 */ /* 0x000fe4000f8e00ff */
[----:B------:R-:W-:Y:S02]  /*1d80*/  IMAD.MOV.U32 R8, RZ, RZ, 0x70 ;  /* 0x00000070ff087424 */ /* 0x000fe400078e00ff */
[----:B0-----:R-:W-:-:S07]  /*1d90*/  IMAD.MOV.U32 R12, RZ, RZ, 0x1 ;  /* 0x00000001ff0c7424 */ /* 0x001fce00078e00ff */
[----:B------:R-:W-:-:S07]  /*1da0*/  LEPC R20, `(.L_x_342) ;  /* 0x000000001014794e */ /* 0x000fce0000000000 */
[----:B-1---5:R-:W-:Y:S05]  /*1db0*/  CALL.ABS.NOINC R14 ;  /* 0x000000000e007343 */ /* 0x022fea0003c00000 */
.L_x_342:
[----:B------:R-:W-:Y:S05]  /*1dc0*/  BSYNC B6 ;  /* 0x0000000000067941 */ /* 0x000fea0003800000 */
.L_x_341:
[----:B------:R-:W-:Y:S01]  /*1dd0*/  ULDC.64 UR4, c[0x0][0x9f8] ;  /* 0x00027e0000047ab9 */ /* 0x000fe20000000a00 */
[----:B------:R-:W-:Y:S01]  /*1de0*/  IMAD.MOV.U32 R0, RZ, RZ, R29 ;  /* 0x000000ffff007224 */ /* 0x000fe200078e001d */
[----:B------:R-:W-:Y:S01]  /*1df0*/  ISETP.NE.U32.AND P0, PT, RZ, UR4, PT ;  /* 0x00000004ff007c0c */ /* 0x000fe2000bf05070 */
[----:B------:R-:W2:Y:S01]  /*1e00*/  LDL R52, [R1+0x68] ;  /* 0x0000680001347983 */ /* 0x000ea20000100800 */
[----:B------:R-:W0:Y:S01]  /*1e10*/  LDC.64 R42, c[0x0][0x300] ;  /* 0x0000c000ff2a7b82 */ /* 0x000e220000000a00 */
[----:B------:R-:W-:Y:S01]  /*1e20*/  IMAD.IADD R27, R27, 0x1, R26 ;  /* 0x000000011b1b7824 */ /* 0x000fe200078e021a */
[----:B------:R-:W-:Y:S01]  /*1e30*/  ISETP.NE.AND.EX P0, PT, RZ, UR5, PT, P0 ;  /* 0x00000005ff007c0c */ /* 0x000fe2000bf05300 */
[----:B------:R-:W3:Y:S01]  /*1e40*/  LDL R51, [R1+0x70] ;  /* 0x0000700001337983 */ /* 0x000ee20000100800 */
[----:B------:R-:W-:-:S03]  /*1e50*/  ULDC.64 UR6, c[0x0][0x310] ;  /* 0x0000c40000067ab9 */ /* 0x000fc60000000a00 */
[----:B------:R-:W4:Y:S01]  /*1e60*/  LDL R50, [R1+0x6c] ;  /* 0x00006c0001327983 */ /* 0x000f220000100800 */
[----:B------:R-:W1:Y:S07]  /*1e70*/  LDC.64 R36, c[0x0][0x3f8] ;  /* 0x0000fe00ff247b82 */ /* 0x000e6e0000000a00 */
[----:B------:R-:W-:Y:S01]  /*1e80*/  @P0 IADD3 R4, P1, R31, UR4, RZ ;  /* 0x000000041f040c10 */ /* 0x000fe2000ff3e0ff */
[----:B------:R-:W1:Y:S01]  /*1e90*/  S2R R20, SR_TID.X ;  /* 0x0000000000147919 */ /* 0x000e620000002100 */
[----:B------:R-:W1:Y:S02]  /*1ea0*/  LDC R15, c[0x0][0x3f4] ;  /* 0x0000fd00ff0f7b82 */ /* 0x000e640000000800 */
[----:B------:R-:W-:Y:S01]  /*1eb0*/  @P0 IADD3.X R5, R30, UR5, RZ, P1, !PT ;  /* 0x000000051e050c10 */ /* 0x000fe20008ffe4ff */
[----:B------:R-:W-:-:S04]  /*1ec0*/  ULDC.64 UR4, c[0x0][0xa08] ;  /* 0x0002820000047ab9 */ /* 0x000fc80000000a00 */
[----:B------:R1:W2:Y:S01]  /*1ed0*/  @P0 LDG.E R0, desc[UR60][R4.64] ;  /* 0x0000003c04000981 */ /* 0x0002a2000c1e1900 */
[----:B------:R-:W-:Y:S01]  /*1ee0*/  SHF.R.S32.HI R39, RZ, 0x1f, R27 ;  /* 0x0000001fff277819 */ /* 0x000fe2000001141b */
[-C--:B0-----:R-:W-:Y:S01]  /*1ef0*/  IMAD.WIDE.U32 R6, R27, R42.reuse, RZ ;  /* 0x0000002a1b067225 */ /* 0x081fe200078e00ff */
[----:B------:R-:W-:Y:S01]  /*1f00*/  ISETP.NE.U32.AND P0, PT, RZ, UR4, PT ;  /* 0x00000004ff007c0c */ /* 0x000fe2000bf05070 */
[----:B------:R-:W0:Y:S01]  /*1f10*/  LDC.64 R30, c[0x0][0x408] ;  /* 0x00010200ff1e7b82 */ /* 0x000e220000000a00 */
[C---:B------:R-:W-:Y:S01]  /*1f20*/  IADD3 R13, R228.reuse, 0xc0, RZ ;  /* 0x000000c0e40d7810 */ /* 0x040fe20007ffe0ff */
[----:B------:R-:W-:Y:S01]  /*1f30*/  IMAD R8, R39, R42, RZ ;  /* 0x0000002a27087224 */ /* 0x000fe200078e02ff */
[----:B------:R-:W-:Y:S01]  /*1f40*/  ISETP.NE.AND.EX P0, PT, RZ, UR5, PT, P0 ;  /* 0x00000005ff007c0c */ /* 0x000fe2000bf05300 */
[----:B------:R-:W-:Y:S01]  /*1f50*/  ULDC.64 UR4, c[0x0][0x308] ;  /* 0x0000c20000047ab9 */ /* 0x000fe20000000a00 */
[----:B------:R-:W-:Y:S01]  /*1f60*/  VIADD R26, R228, 0x40 ;  /* 0x00000040e41a7836 */ /* 0x000fe20000000000 */
[----:B------:R-:W-:Y:S01]  /*1f70*/  SHF.L.U64.HI R105, R42, 0x6, R43 ;  /* 0x000000062a697819 */ /* 0x000fe2000001022b */
[----:B------:R-:W-:Y:S01]  /*1f80*/  IMAD R3, R27, R43, R8 ;  /* 0x0000002b1b037224 */ /* 0x000fe200078e0208 */
[----:B------:R-:W-:Y:S01]  /*1f90*/  SHF.R.S32.HI R123, RZ, 0x1f, R13 ;  /* 0x0000001fff7b7819 */ /* 0x000fe2000001140d */
[----:B-1----:R-:W-:Y:S01]  /*1fa0*/  IMAD.WIDE.U32 R8, R228, R36, R18 ;  /* 0x00000024e4087225 */ /* 0x002fe200078e0012 */
[----:B------:R-:W-:-:S02]  /*1fb0*/  SHF.R.S32.HI R125, RZ, 0x1f, R26 ;  /* 0x0000001fff7d7819 */ /* 0x000fc4000001141a */
[----:B------:R-:W-:Y:S01]  /*1fc0*/  SHF.L.U64.HI R12, R36, 0x6, R37 ;  /* 0x00000006240c7819 */ /* 0x000fe20000010225 */
[----:B------:R-:W-:Y:S01]  /*1fd0*/  IMAD.IADD R7, R7, 0x1, R3 ;  /* 0x0000000107077824 */ /* 0x000fe200078e0203 */
[----:B------:R-:W-:Y:S01]  /*1fe0*/  ISETP.GE.AND P2, PT, R18, R15, PT ;  /* 0x0000000f1200720c */ /* 0x000fe20003f46270 */
[----:B------:R-:W-:Y:S02]  /*1ff0*/  IMAD.MOV.U32 R90, RZ, RZ, R8 ;  /* 0x000000ffff5a7224 */ /* 0x000fe400078e0008 */
[----:B------:R-:W-:Y:S01]  /*2000*/  IMAD.WIDE.U32 R4, R28, UR4, R6 ;  /* 0x000000041c047c25 */ /* 0x000fe2000f8e0006 */
[----:B------:R-:W-:-:S03]  /*2010*/  SHF.R.U32.HI R21, RZ, 0x7, R20 ;  /* 0x00000007ff157819 */ /* 0x000fc60000011614 */
[----:B------:R-:W-:Y:S01]  /*2020*/  IMAD R5, R28, UR5, R5 ;  /* 0x000000051c057c24 */ /* 0x000fe2000f8e0205 */
[----:B------:R-:W-:Y:S01]  /*2030*/  SHF.R.S32.HI R20, RZ, 0x1f, R228 ;  /* 0x0000001fff147819 */ /* 0x000fe200000114e4 */
[C---:B------:R-:W-:Y:S01]  /*2040*/  VIADD R14, R228.reuse, 0x80 ;  /* 0x00000080e40e7836 */ /* 0x040fe20000000000 */
[----:B------:R-:W-:Y:S01]  /*2050*/  ISETP.NE.AND P6, PT, R21, 0x1, PT ;  /* 0x000000011500780c */ /* 0x000fe20003fc5270 */
[----:B------:R-:W1:Y:S01]  /*2060*/  S2R R26, SR_TID.X ;  /* 0x00000000001a7919 */ /* 0x000e620000002100 */
[----:B0-----:R-:W-:Y:S02]  /*2070*/  IMAD.WIDE.U32 R10, R228, R30, R18 ;  /* 0x0000001ee40a7225 */ /* 0x001fe400078e0012 */
[----:B------:R-:W-:Y:S02]  /*2080*/  SHF.R.S32.HI R124, RZ, 0x1f, R14 ;  /* 0x0000001fff7c7819 */ /* 0x000fe4000001140e */
[----:B------:R-:W-:Y:S02]  /*2090*/  IMAD R14, R20, R42, RZ ;  /* 0x0000002a140e7224 */ /* 0x000fe400078e02ff */
[----:B------:R-:W-:-:S02]  /*20a0*/  IMAD.SHL.U32 R104, R42, 0x40, RZ ;  /* 0x000000402a687824 */ /* 0x000fc400078e00ff */
[----:B------:R-:W-:Y:S02]  /*20b0*/  IMAD.MOV.U32 R96, RZ, RZ, R10 ;  /* 0x000000ffff607224 */ /* 0x000fe400078e000a */
[----:B------:R-:W-:Y:S01]  /*20c0*/  VIADD R137, R21, 0x8 ;  /* 0x0000000815897836 */ /* 0x000fe20000000000 */
[----:B------:R-:W-:Y:S01]  /*20d0*/  SHF.L.U64.HI R21, R42, 0x7, R43 ;  /* 0x000000072a157819 */ /* 0x000fe2000001022b */
[C---:B------:R-:W-:Y:S02]  /*20e0*/  IMAD.SHL.U32 R10, R36.reuse, 0x40, RZ ;  /* 0x00000040240a7824 */ /* 0x040fe400078e00ff */
[----:B------:R-:W-:-:S04]  /*20f0*/  IMAD.WIDE.U32 R92, R36, 0xe0, RZ ;  /* 0x000000e0245c7825 */ /* 0x000fc800078e00ff */
[----:B------:R-:W-:Y:S02]  /*2100*/  IMAD R13, R43, 0xe0, RZ ;  /* 0x000000e02b0d7824 */ /* 0x000fe400078e02ff */
[C---:B------:R-:W-:Y:S02]  /*2110*/  IMAD R29, R228.reuse, R43, R14 ;  /* 0x0000002be41d7224 */ /* 0x040fe400078e020e */
[C---:B------:R-:W-:Y:S02]  /*2120*/  VIADD R43, R228.reuse, 0x40 ;  /* 0x00000040e42b7836 */ /* 0x040fe40000000000 */
[----:B------:R-:W-:-:S04]  /*2130*/  IMAD.WIDE.U32 R134, R228, R42, R104 ;  /* 0x0000002ae4867225 */ /* 0x000fc800078e0068 */
[C---:B------:R-:W-:Y:S02]  /*2140*/  VIADD R41, R228.reuse, 0xc0 ;  /* 0x000000c0e4297836 */ /* 0x040fe40000000000 */
[----:B------:R-:W-:Y:S02]  /*2150*/  VIADD R48, R228, 0x80 ;  /* 0x00000080e4307836 */ /* 0x000fe40000000000 */
[----:B------:R-:W-:Y:S02]  /*2160*/  IMAD.SHL.U32 R43, R43, 0x80, RZ ;  /* 0x000000802b2b7824 */ /* 0x000fe400078e00ff */
[----:B------:R-:W-:Y:S02]  /*2170*/  IMAD.SHL.U32 R41, R41, 0x80, RZ ;  /* 0x0000008029297824 */ /* 0x000fe400078e00ff */
[----:B------:R-:W-:Y:S02]  /*2180*/  IMAD.SHL.U32 R120, R15, 0x2, RZ ;  /* 0x000000020f787824 */ /* 0x000fe400078e00ff */
[----:B------:R-:W-:Y:S01]  /*2190*/  IMAD.SHL.U32 R48, R48, 0x80, RZ ;  /* 0x0000008030307824 */ /* 0x000fe200078e00ff */
[----:B------:R-:W-:Y:S01]  /*21a0*/  LOP3.LUT R43, R43, 0x380, RZ, 0xc0, !PT ;  /* 0x000003802b2b7812 */ /* 0x000fe200078ec0ff */
[----:B------:R-:W-:Y:S01]  /*21b0*/  IMAD.WIDE.U32 R98, R30, 0xe0, RZ ;  /* 0x000000e01e627825 */ /* 0x000fe200078e00ff */
[----:B------:R-:W-:-:S02]  /*21c0*/  LOP3.LUT R41, R41, 0x380, RZ, 0xc0, !PT ;  /* 0x0000038029297812 */ /* 0x000fc400078ec0ff */
[----:B------:R-:W-:Y:S01]  /*21d0*/  LOP3.LUT R48, R48, 0x380, RZ, 0xc0, !PT ;  /* 0x0000038030307812 */ /* 0x000fe200078ec0ff */
[----:B------:R-:W-:Y:S01]  /*21e0*/  IMAD.WIDE.U32 R102, R228, R42, R18 ;  /* 0x0000002ae4667225 */ /* 0x000fe200078e0012 */
[----:B------:R-:W-:Y:S02]  /*21f0*/  SHF.R.U32.HI R43, RZ, 0x3, R43 ;  /* 0x00000003ff2b7819 */ /* 0x000fe4000001162b */
[----:B------:R-:W-:Y:S01]  /*2200*/  SHF.R.U32.HI R142, RZ, 0x3, R41 ;  /* 0x00000003ff8e7819 */ /* 0x000fe20000011629 */
[----:B------:R-:W-:Y:S01]  /*2210*/  IMAD.WIDE.U32 R132, R42, 0xe0, RZ ;  /* 0x000000e02a847825 */ /* 0x000fe200078e00ff */
[----:B------:R-:W-:-:S03]  /*2220*/  SHF.R.U32.HI R143, RZ, 0x3, R48 ;  /* 0x00000003ff8f7819 */ /* 0x000fc60000011630 */
[----:B------:R-:W-:Y:S01]  /*2230*/  IMAD.IADD R13, R133, 0x1, R13 ;  /* 0x00000001850d7824 */ /* 0x000fe200078e020d */
[----:B--2---:R-:W-:Y:S02]  /*2240*/  SHF.R.S32.HI R3, RZ, 0x1f, R0 ;  /* 0x0000001fff037819 */ /* 0x004fe40000011400 */
[----:B------:R-:W-:Y:S02]  /*2250*/  SEL R7, R0, RZ, !P0 ;  /* 0x000000ff00077207 */ /* 0x000fe40004000000 */
[----:B------:R-:W-:Y:S02]  /*2260*/  SEL R3, R3, RZ, !P0 ;  /* 0x000000ff03037207 */ /* 0x000fe40004000000 */
[----:B------:R-:W-:Y:S01]  /*2270*/  IADD3 R100, P0, R228, R27, RZ ;  /* 0x0000001be4647210 */ /* 0x000fe20007f1e0ff */
[----:B------:R-:W-:-:S04]  /*2280*/  IMAD.WIDE.U32 R44, R7, UR6, R4 ;  /* 0x00000006072c7c25 */ /* 0x000fc8000f8e0004 */
[----:B------:R-:W-:Y:S02]  /*2290*/  IMAD R0, R3, UR6, RZ ;  /* 0x0000000603007c24 */ /* 0x000fe4000f8e02ff */
[C---:B------:R-:W-:Y:S02]  /*22a0*/  IMAD.X R101, R20.reuse, 0x1, R39, P0 ;  /* 0x0000000114657824 */ /* 0x040fe400000e0627 */
[----:B------:R-:W-:Y:S01]  /*22b0*/  IMAD R49, R7, UR7, R0 ;  /* 0x0000000707317c24 */ /* 0x000fe2000f8e0200 */
[----:B------:R-:W-:Y:S05]  /*22c0*/  @!P6 WARPSYNC.ALL ;  /* 0x000000000000e948 */ /* 0x000fea0003800000 */
[----:B------:R-:W-:Y:S01]  /*22d0*/  ULDC.64 UR4, c[0x0][0x330] ;  /* 0x0000cc0000047ab9 */ /* 0x000fe20000000a00 */
[----:B------:R-:W-:-:S02]  /*22e0*/  IMAD R0, R20, R36, RZ ;  /* 0x0000002414007224 */ /* 0x000fc400078e02ff */
[----:B------:R-:W-:-:S04]  /*22f0*/  IMAD.WIDE.U32 R4, R28, UR4, R18 ;  /* 0x000000041c047c25 */ /* 0x000fc8000f8e0012 */
[----:B------:R-:W-:Y:S01]  /*2300*/  IMAD R47, R28, UR5, R5 ;  /* 0x000000051c2f7c24 */ /* 0x000fe2000f8e0205 */
[----:B------:R-:W-:Y:S01]  /*2310*/  ULDC.64 UR4, c[0x0][0x338] ;  /* 0x0000ce0000047ab9 */ /* 0x000fe20000000a00 */
[----:B------:R-:W-:Y:S02]  /*2320*/  IMAD.MOV.U32 R46, RZ, RZ, R4 ;  /* 0x000000ffff2e7224 */ /* 0x000fe400078e0004 */
[----:B------:R-:W-:Y:S02]  /*2330*/  IMAD R3, R3, UR4, RZ ;  /* 0x0000000403037c24 */ /* 0x000fe4000f8e02ff */
[----:B------:R-:W-:Y:S02]  /*2340*/  IMAD R91, R228, R37, R0 ;  /* 0x00000025e45b7224 */ /* 0x000fe400078e0200 */
[----:B------:R-:W-:Y:S01]  /*2350*/  IMAD R109, R7, UR5, R3 ;  /* 0x00000005076d7c24 */ /* 0x000fe2000f8e0203 */
[----:B------:R-:W-:Y:S01]  /*2360*/  SEL R3, R15, RZ, P2 ;  /* 0x000000ff0f037207 */ /* 0x000fe20001000000 */
[----:B------:R-:W-:-:S02]  /*2370*/  IMAD R0, R20, R30, RZ ;  /* 0x0000001e14007224 */ /* 0x000fc400078e02ff */
[----:B------:R-:W-:Y:S01]  /*2380*/  IMAD.WIDE.U32 R46, R7, UR4, R46 ;  /* 0x00000004072e7c25 */ /* 0x000fe2000f8e002e */
[----:B------:R-:W-:Y:S01]  /*2390*/  IADD3 R3, R18, R3, RZ ;  /* 0x0000000312037210 */ /* 0x000fe20007ffe0ff */
[----:B------:R-:W-:Y:S02]  /*23a0*/  ULDC UR4, c[0x0][0x2f4] ;  /* 0x0000bd0000047ab9 */ /* 0x000fe40000000800 */
[----:B------:R-:W-:Y:S01]  /*23b0*/  IMAD.WIDE.U32 R6, R228, R30, R22 ;  /* 0x0000001ee4067225 */ /* 0x000fe200078e0016 */
[----:B------:R-:W-:-:S03]  /*23c0*/  SHF.R.S32.HI R8, RZ, 0x1f, R3 ;  /* 0x0000001fff087819 */ /* 0x000fc60000011403 */
[----:B------:R-:W-:Y:S01]  /*23d0*/  IMAD R97, R228, R31, R0 ;  /* 0x0000001fe4617224 */ /* 0x000fe200078e0200 */
[----:B------:R-:W-:Y:S01]  /*23e0*/  LEA.HI R38, R8, R3, RZ, 0x4 ;  /* 0x0000000308267211 */ /* 0x000fe200078f20ff */
[----:B------:R-:W-:Y:S01]  /*23f0*/  IMAD.WIDE.U32 R4, R228, R36, R22 ;  /* 0x00000024e4047225 */ /* 0x000fe200078e0016 */
[----:B-1----:R-:W-:Y:S02]  /*2400*/  IADD3 R28, R26, -0x80, RZ ;  /* 0xffffff801a1c7810 */ /* 0x002fe40007ffe0ff */
[----:B------:R-:W-:Y:S01]  /*2410*/  IADD3 R14, P0, R104, R134, RZ ;  /* 0x00000086680e7210 */ /* 0x000fe20007f1e0ff */
[----:B------:R-:W-:Y:S01]  /*2420*/  IMAD.IADD R95, R7, 0x1, R97 ;  /* 0x00000001075f7824 */ /* 0x000fe200078e0261 */
[----:B-----5:R-:W-:Y:S01]  /*2430*/  SHF.R.S32.HI R7, RZ, 0x1f, R122 ;  /* 0x0000001fff077819 */ /* 0x020fe2000001147a */
[----:B------:R-:W-:Y:S01]  /*2440*/  IMAD.IADD R5, R5, 0x1, R91 ;  /* 0x0000000105057824 */ /* 0x000fe200078e025b */
[----:B------:R-:W-:Y:S01]  /*2450*/  SHF.L.U64.HI R8, R30, 0x6, R31 ;  /* 0x000000061e087819 */ /* 0x000fe2000001021f */
[----:B------:R-:W-:Y:S01]  /*2460*/  IMAD.IADD R91, R91, 0x1, R9 ;  /* 0x000000015b5b7824 */ /* 0x000fe200078e0209 */
[----:B------:R-:W-:Y:S01]  /*2470*/  P2R R0, PR, RZ, 0x4 ;  /* 0x00000004ff007803 */ /* 0x000fe20000000000 */
[----:B------:R-:W-:-:S02]  /*2480*/  IMAD R3, R7, R30, RZ ;  /* 0x0000001e07037224 */ /* 0x000fc400078e02ff */
[----:B------:R-:W-:Y:S01]  /*2490*/  IMAD.IADD R97, R97, 0x1, R11 ;  /* 0x0000000161617824 */ /* 0x000fe200078e020b */
[----:B------:R-:W-:Y:S01]  /*24a0*/  SHF.L.U64.HI R11, R36, 0x7, R37 ;  /* 0x00000007240b7819 */ /* 0x000fe20000010225 */
[----:B------:R-:W-:Y:S02]  /*24b0*/  IMAD R35, R122, R31, R3 ;  /* 0x0000001f7a237224 */ /* 0x000fe400078e0203 */
[----:B------:R-:W-:Y:S02]  /*24c0*/  IMAD.MOV.U32 R94, RZ, RZ, R6 ;  /* 0x000000ffff5e7224 */ /* 0x000fe400078e0006 */
[----:B------:R-:W-:Y:S02]  /*24d0*/  IMAD.SHL.U32 R3, R229, 0x80, RZ ;  /* 0x00000080e5037824 */ /* 0x000fe400078e00ff */
[-C--:B------:R-:W-:Y:S01]  /*24e0*/  IMAD R6, R7, R36.reuse, RZ ;  /* 0x0000002407067224 */ /* 0x080fe200078e02ff */
[----:B------:R-:W-:Y:S01]  /*24f0*/  SHF.R.S32.HI R53, RZ, 0x1f, R28 ;  /* 0x0000001fff357819 */ /* 0x000fe2000001141c */
[----:B------:R-:W-:Y:S01]  /*2500*/  IMAD.SHL.U32 R9, R36, 0x80, RZ ;  /* 0x0000008024097824 */ /* 0x000fe200078e00ff */
[----:B------:R-:W-:Y:S01]  /*2510*/  LOP3.LUT R3, R3, 0x380, RZ, 0xc0, !PT ;  /* 0x0000038003037812 */ /* 0x000fe200078ec0ff */
[----:B------:R-:W-:Y:S01]  /*2520*/  IMAD.WIDE.U32 R88, R122, R36, R4 ;  /* 0x000000247a587225 */ /* 0x000fe200078e0004 */
[----:B------:R-:W-:-:S03]  /*2530*/  SHF.L.U64.HI R7, R30, 0x7, R31 ;  /* 0x000000071e077819 */ /* 0x000fc6000001021f */
[----:B------:R-:W-:Y:S01]  /*2540*/  IMAD.WIDE.U32 R90, R122, R36, R90 ;  /* 0x000000247a5a7225 */ /* 0x000fe200078e005a */
[----:B------:R-:W-:Y:S02]  /*2550*/  SHF.R.U32.HI R20, RZ, 0x3, R3 ;  /* 0x00000003ff147819 */ /* 0x000fe40000011603 */
[----:B------:R-:W-:Y:S01]  /*2560*/  LOP3.LUT R27, R3, 0x30, R18, 0xf8, !PT ;  /* 0x00000030031b7812 */ /* 0x000fe200078ef812 */
[----:B------:R-:W-:Y:S01]  /*2570*/  VIADD R36, R228, 0x40 ;  /* 0x00000040e4247836 */ /* 0x000fe20000000000 */
[----:B------:R-:W-:Y:S01]  /*2580*/  SHF.L.U32 R5, R30, 0x7, RZ ;  /* 0x000000071e057819 */ /* 0x000fe200000006ff */
[----:B------:R-:W-:Y:S02]  /*2590*/  IMAD.IADD R15, R29, 0x1, R135 ;  /* 0x000000011d0f7824 */ /* 0x000fe400078e0287 */
[----:B------:R-:W-:Y:S02]  /*25a0*/  IMAD.SHL.U32 R36, R36, 0x80, RZ ;  /* 0x0000008024247824 */ /* 0x000fe400078e00ff */
[----:B------:R-:W-:-:S02]  /*25b0*/  IMAD R33, R122, R37, R6 ;  /* 0x000000257a217224 */ /* 0x000fc400078e0206 */
[----:B------:R-:W-:Y:S01]  /*25c0*/  IMAD.SHL.U32 R6, R30, 0x40, RZ ;  /* 0x000000401e067824 */ /* 0x000fe200078e00ff */
[----:B------:R-:W-:Y:S01]  /*25d0*/  LOP3.LUT R36, R36, 0x380, RZ, 0xc0, !PT ;  /* 0x0000038024247812 */ /* 0x000fe200078ec0ff */
[----:B------:R-:W-:Y:S01]  /*25e0*/  IMAD.WIDE.U32 R94, R122, R30, R94 ;  /* 0x0000001e7a5e7225 */ /* 0x000fe200078e005e */
[----:B------:R-:W-:-:S03]  /*25f0*/  LEA.HI R53, R53, R28, RZ, 0x5 ;  /* 0x0000001c35357211 */ /* 0x000fc600078f28ff */
[----:B------:R-:W-:Y:S01]  /*2600*/  IMAD.WIDE.U32 R96, R122, R30, R96 ;  /* 0x0000001e7a607225 */ /* 0x000fe200078e0060 */
[----:B------:R-:W-:-:S03]  /*2610*/  LOP3.LUT R30, R27, R20, RZ, 0x3c, !PT ;  /* 0x000000141b1e7212 */ /* 0x000fc600078e3cff */
[----:B------:R-:W-:Y:S01]  /*2620*/  IMAD.X R26, R15, 0x1, R105, P0 ;  /* 0x000000010f1a7824 */ /* 0x000fe200000e0669 */
[----:B------:R-:W-:Y:S01]  /*2630*/  IADD3 R27, P0, R14, R104, RZ ;  /* 0x000000680e1b7210 */ /* 0x000fe20007f1e0ff */
[----:B------:R-:W-:Y:S01]  /*2640*/  IMAD R37, R37, 0xe0, RZ ;  /* 0x000000e025257824 */ /* 0x000fe200078e02ff */
[--C-:B------:R-:W-:Y:S01]  /*2650*/  LOP3.LUT R40, R36, 0x70, R38.reuse, 0xf8, !PT ;  /* 0x0000007024287812 */ /* 0x100fe200078ef826 */
[----:B------:R-:W-:Y:S01]  /*2660*/  IMAD R31, R31, 0xe0, RZ ;  /* 0x000000e01f1f7824 */ /* 0x000fe200078e02ff */
[--C-:B------:R-:W-:Y:S01]  /*2670*/  LOP3.LUT R41, R41, 0x70, R38.reuse, 0xf8, !PT ;  /* 0x0000007029297812 */ /* 0x100fe200078ef826 */
[----:B------:R-:W-:Y:S01]  /*2680*/  IMAD.IADD R112, R93, 0x1, R37 ;  /* 0x000000015d707824 */ /* 0x000fe200078e0225 */
[--C-:B------:R-:W-:Y:S01]  /*2690*/  LOP3.LUT R39, R3, 0x70, R38.reuse, 0xf8, !PT ;  /* 0x0000007003277812 */ /* 0x100fe200078ef826 */
[----:B------:R-:W-:Y:S01]  /*26a0*/  IMAD.IADD R28, R99, 0x1, R31 ;  /* 0x00000001631c7824 */ /* 0x000fe200078e021f */
[--C-:B------:R-:W-:Y:S01]  /*26b0*/  LOP3.LUT R48, R48, 0x70, R38.reuse, 0xf8, !PT ;  /* 0x0000007030307812 */ /* 0x100fe200078ef826 */
[----:B------:R-:W-:Y:S01]  /*26c0*/  IMAD.SHL.U32 R53, R53, 0x20, RZ ;  /* 0x0000002035357824 */ /* 0x000fe200078e00ff */
[----:B------:R-:W-:Y:S01]  /*26d0*/  SHF.R.S32.HI R36, RZ, 0x4, R38 ;  /* 0x00000004ff247819 */ /* 0x000fe20000011426 */
[----:B------:R-:W-:Y:S01]  /*26e0*/  IMAD.X R31, R26, 0x1, R105, P0 ;  /* 0x000000011a1f7824 */ /* 0x000fe200000e0669 */
[----:B------:R-:W-:Y:S01]  /*26f0*/  LOP3.LUT R37, R38, 0xfffffff0, RZ, 0xc0, !PT ;  /* 0xfffffff026257812 */ /* 0x000fe200078ec0ff */
[----:B------:R-:W-:Y:S01]  /*2700*/  VIADD R4, R18, 0x40 ;  /* 0x0000004012047836 */ /* 0x000fe20000000000 */
[----:B------:R-:W-:Y:S01]  /*2710*/  LOP3.LUT R115, R40, R43, RZ, 0x3c, !PT ;  /* 0x0000002b28737212 */ /* 0x000fe200078e3cff */
[----:B------:R-:W-:Y:S01]  /*2720*/  IMAD.IADD R29, R103, 0x1, R29 ;  /* 0x00000001671d7824 */ /* 0x000fe200078e021d */
[----:B------:R-:W-:-:S02]  /*2730*/  IADD3 R38, P0, R44, R102, RZ ;  /* 0x000000662c267210 */ /* 0x000fc40007f1e0ff */
[----:B------:R-:W-:Y:S02]  /*2740*/  IADD3 R40, R45, R49, RZ ;  /* 0x000000312d287210 */ /* 0x000fe40007ffe0ff */
[----:B------:R-:W-:Y:S02]  /*2750*/  LOP3.LUT R113, R41, R142, RZ, 0x3c, !PT ;  /* 0x0000008e29717212 */ /* 0x000fe400078e3cff */
[----:B------:R-:W-:Y:S01]  /*2760*/  IADD3 R41, P1, R44, 0x40, RZ ;  /* 0x000000402c297810 */ /* 0x000fe20007f3e0ff */
[----:B------:R-:W-:Y:S01]  /*2770*/  IMAD.X R106, R29, 0x1, R40, P0 ;  /* 0x000000011d6a7824 */ /* 0x000fe200000e0628 */
[----:B------:R-:W-:Y:S02]  /*2780*/  LOP3.LUT R53, R53, 0xfffffc00, RZ, 0xc0, !PT ;  /* 0xfffffc0035357812 */ /* 0x000fe400078ec0ff */
[----:B------:R-:W-:Y:S02]  /*2790*/  LOP3.LUT R116, R39, R20, RZ, 0x3c, !PT ;  /* 0x0000001427747212 */ /* 0x000fe400078e3cff */
[----:B------:R-:W-:-:S02]  /*27a0*/  LOP3.LUT R48, R48, R143, RZ, 0x3c, !PT ;  /* 0x0000008f30307212 */ /* 0x000fc400078e3cff */
[----:B------:R-:W-:Y:S01]  /*27b0*/  IADD3 R43, P2, R38, 0x40, RZ ;  /* 0x00000040262b7810 */ /* 0x000fe20007f5e0ff */
[----:B------:R-:W-:Y:S01]  /*27c0*/  IMAD.IADD R34, R95, 0x1, R35 ;  /* 0x000000015f227824 */ /* 0x000fe200078e0223 */
[----:B------:R-:W-:Y:S01]  /*27d0*/  IADD3 R32, R89, R33, RZ ;  /* 0x0000002159207210 */ /* 0x000fe20007ffe0ff */
[----:B------:R-:W-:Y:S01]  /*27e0*/  IMAD.X R107, RZ, RZ, R40, P1 ;  /* 0x000000ffff6b7224 */ /* 0x000fe200008e0628 */
[----:B------:R-:W-:Y:S01]  /*27f0*/  SHF.R.S32.HI R39, RZ, 0x1f, R37 ;  /* 0x0000001fff277819 */ /* 0x000fe20000011425 */
[----:B------:R-:W-:Y:S01]  /*2800*/  IMAD.IADD R30, R53, 0x1, R30 ;  /* 0x00000001351e7824 */ /* 0x000fe200078e021e */
[----:B------:R-:W-:Y:S01]  /*2810*/  ISETP.GE.AND P0, PT, R18, UR4, PT ;  /* 0x0000000412007c0c */ /* 0x000fe2000bf06270 */
[----:B------:R-:W-:Y:S01]  /*2820*/  IMAD.IADD R33, R33, 0x1, R91 ;  /* 0x0000000121217824 */ /* 0x000fe200078e025b */
[----:B------:R-:W-:Y:S01]  /*2830*/  ISETP.GE.AND P1, PT, R4, UR4, PT ;  /* 0x0000000404007c0c */ /* 0x000fe2000bf26270 */
[----:B------:R-:W-:Y:S01]  /*2840*/  IMAD.IADD R35, R35, 0x1, R97 ;  /* 0x0000000123237824 */ /* 0x000fe200078e0261 */
[----:B------:R-:W-:Y:S01]  /*2850*/  IADD3 R109, R47, R109, RZ ;  /* 0x0000006d2f6d7210 */ /* 0x000fe20007ffe0ff */
[----:B------:R-:W-:-:S02]  /*2860*/  IMAD.IADD R116, R53, 0x1, R116 ;  /* 0x0000000135747824 */ /* 0x000fc400078e0274 */
[----:B------:R-:W-:Y:S02]  /*2870*/  IMAD.IADD R115, R52, 0x1, R115 ;  /* 0x0000000134737824 */ /* 0x000fe400078e0273 */
[----:B---3--:R-:W-:Y:S02]  /*2880*/  IMAD.IADD R114, R51, 0x1, R48 ;  /* 0x0000000133727824 */ /* 0x008fe400078e0230 */
[----:B----4-:R-:W-:Y:S02]  /*2890*/  IMAD.IADD R113, R50, 0x1, R113 ;  /* 0x0000000132717824 */ /* 0x010fe400078e0271 */
[----:B------:R-:W-:Y:S01]  /*28a0*/  IMAD.X R108, RZ, RZ, R106, P2 ;  /* 0x000000ffff6c7224 */ /* 0x000fe200010e066a */
[----:B------:R-:W-:Y:S06]  /*28b0*/  @!P6 BAR.SYNC.DEFER_BLOCKING 0x9, 0x100 ;  /* 0x024400000000eb1d */ /* 0x000fec0000010000 */
.L_x_426:
[----:B------:R-:W0:Y:S01]  /*28c0*/  LDC R128, c[0x0][0x3f4] ;  /* 0x0000fd00ff807b82 */ /* 0x000e220000000800 */
[----:B------:R-:W-:Y:S01]  /*28d0*/  VIADD R25, R25, 0xffffffff ;  /* 0xffffffff19197836 */ /* 0x000fe20000000000 */
[----:B------:R-:W-:Y:S05]  /*28e0*/  YIELD ;  /* 0x0000000000007946 */ /* 0x000fea0003800000 */
[----:B------:R-:W-:Y:S01]  /*28f0*/  IMAD R117, R17, 0x7000, R30 ;  /* 0x0000700011757824 */ /* 0x000fe200078e021e */
[----:B------:R-:W-:Y:S01]  /*2900*/  ISETP.GT.AND P3, PT, R25, R24, PT ;  /* 0x000000181900720c */ /* 0x000fe20003f64270 */
[----:B------:R-:W-:Y:S02]  /*2910*/  BSSY B0, `(.L_x_343) ;  /* 0x0000933000007945 */ /* 0x000fe40003800000 */
[----:B------:R-:W-:Y:S01]  /*2920*/  IMAD.IADD R118, R16, 0x1, R117 ;  /* 0x0000000110767824 */ /* 0x000fe200078e0275 */
[----:B------:R-:W-:-:S02]  /*2930*/  P2R R111, PR, RZ, 0x8 ;  /* 0x00000008ff6f7803 */ /* 0x000fc40000000000 */
[----:B0-----:R-:W-:-:S13]  /*2940*/  ISETP.GE.AND P2, PT, R128, 0x1, PT ;  /* 0x000000018000780c */ /* 0x001fda0003f46270 */
[----:B------:R-:W-:Y:S05]  /*2950*/  @!P2 BRA `(.L_x_344) ;  /* 0x0000008c000ca947 */ /* 0x000fea0003800000 */
[----:B------:R-:W-:Y:S01]  /*2960*/  ULDC.U8 UR4, c[0x0][0x410] ;  /* 0x0001040000047ab9 */ /* 0x000fe20000000000 */
[----:B------:R-:W-:Y:S01]  /*2970*/  SHF.R.S32.HI R49, RZ, 0x1f, R25 ;  /* 0x0000001fff317819 */ /* 0x000fe20000011419 */
[-C--:B------:R-:W-:Y:S01]  /*2980*/  IMAD R48, R13, R25.reuse, RZ ;  /* 0x000000190d307224 */ /* 0x080fe200078e02ff */
[----:B------:R-:W-:Y:S01]  /*2990*/  ISETP.NE.AND P2, PT, RZ, UR4, PT ;  /* 0x00000004ff007c0c */ /* 0x000fe2000bf45270 */
[-C--:B------:R-:W-:Y:S02]  /*29a0*/  IMAD R50, R112, R25.reuse, RZ ;  /* 0x0000001970327224 */ /* 0x080fe400078e02ff */
[----:B------:R-:W-:Y:S02]  /*29b0*/  IMAD R51, R28, R25, RZ ;  /* 0x000000191c337224 */ /* 0x000fe400078e02ff */
[C---:B------:R-:W-:Y:S02]  /*29c0*/  IMAD R129, R49.reuse, R132, R48 ;  /* 0x0000008431817224 */ /* 0x040fe400078e0230 */
[----:B------:R-:W-:-:S02]  /*29d0*/  IMAD R145, R49, R92, R50 ;  /* 0x0000005c31917224 */ /* 0x000fc400078e0232 */
[----:B------:R-:W-:Y:S02]  /*29e0*/  IMAD R139, R49, R98, R51 ;  /* 0x00000062318b7224 */ /* 0x000fe400078e0233 */
[----:B------:R-:W-:Y:S02]  /*29f0*/  IMAD R119, R25, -0xe0, R2 ;  /* 0xffffff2019777824 */ /* 0x000fe400078e0202 */
[----:B------:R-:W-:-:S03]  /*2a00*/  IMAD.WIDE.U32 R126, R132, R25, RZ ;  /* 0x00000019847e7225 */ /* 0x000fc600078e00ff */
[----:B------:R-:W-:Y:S01]  /*2a10*/  VIMNMX R119, R119, 0xe0, PT ;  /* 0x000000e077777848 */ /* 0x000fe20003fe0100 */
[----:B------:R-:W-:-:S04]  /*2a20*/  IMAD.WIDE.U32 R48, R92, R25, RZ ;  /* 0x000000195c307225 */ /* 0x000fc800078e00ff */
[----:B------:R-:W-:-:S04]  /*2a30*/  IMAD.WIDE.U32 R50, R98, R25, RZ ;  /* 0x0000001962327225 */ /* 0x000fc800078e00ff */
[----:B------:R-:W-:Y:S02]  /*2a40*/  IMAD.IADD R129, R127, 0x1, R129 ;  /* 0x000000017f817824 */ /* 0x000fe400078e0281 */
[----:B------:R-:W-:Y:S02]  /*2a50*/  IMAD.IADD R145, R49, 0x1, R145 ;  /* 0x0000000131917824 */ /* 0x000fe400078e0291 */
[----:B------:R-:W-:Y:S01]  /*2a60*/  IMAD.IADD R139, R51, 0x1, R139 ;  /* 0x00000001338b7824 */ /* 0x000fe200078e028b */
[----:B------:R-:W-:Y:S06]  /*2a70*/  @!P2 BRA `(.L_x_345) ;  /* 0x00000044001ca947 */ /* 0x000fec0003800000 */
[----:B------:R-:W-:Y:S01]  /*2a80*/  ISETP.GE.AND P2, PT, R228, R119, PT ;  /* 0x00000077e400720c */ /* 0x000fe20003f46270 */
[----:B------:R-:W-:Y:S01]  /*2a90*/  BSSY B1, `(.L_x_346) ;  /* 0x0000022000017945 */ /* 0x000fe20003800000 */
        /* <DEDUP_REMOVED lines=15> */
[----:B------:R-:W-:Y:S01]  /*2b90*/  CS2R R82, SRZ ;  /* 0x0000000000527805 */ /* 0x000fe2000001ff00 */
[----:B------:R-:W-:Y:S06]  /*2ba0*/  @P2 BRA `(.L_x_347) ;  /* 0x0000000000402947 */ /* 0x000fec0003800000 */
[----:B------:R-:W-:Y:S01]  /*2bb0*/  ULDC.64 UR4, c[0x0][0x3e8] ;  /* 0x0000fa0000047ab9 */ /* 0x000fe20000000a00 */
[----:B------:R-:W-:Y:S02]  /*2bc0*/  CS2R R80, SRZ ;  /* 0x0000000000507805 */ /* 0x000fe4000001ff00 */
[----:B------:R-:W-:Y:S02]  /*2bd0*/  IADD3 R84, P3, P4, R88, UR4, R48 ;  /* 0x0000000458547c10 */ /* 0x000fe4000fc7e030 */
[----:B------:R-:W-:Y:S02]  /*2be0*/  CS2R R82, SRZ ;  /* 0x0000000000527805 */ /* 0x000fe4000001ff00 */
[----:B------:R-:W-:Y:S01]  /*2bf0*/  IADD3.X R85, R32, UR5, R145, P3, P4 ;  /* 0x0000000520557c10 */ /* 0x000fe20009fe8491 */
[----:B------:R-:W-:Y:S02]  /*2c00*/  ULDC.64 UR4, c[0x0][0x400] ;  /* 0x0001000000047ab9 */ /* 0x000fe40000000a00 */
[----:B------:R-:W-:-:S04]  /*2c10*/  IADD3 R86, P3, P4, R94, UR4, R50 ;  /* 0x000000045e567c10 */ /* 0x000fc8000fc7e032 */
[----:B------:R-:W-:Y:S02]  /*2c20*/  IADD3.X R87, R34, UR5, R139, P3, P4 ;  /* 0x0000000522577c10 */ /* 0x000fe40009fe848b */
[----:B------:R-:W-:Y:S02]  /*2c30*/  ISETP.GE.AND P3, PT, R22, R128, PT ;  /* 0x000000801600720c */ /* 0x000fe40003f66270 */
[----:B------:R-:W-:Y:S02]  /*2c40*/  CS2R R76, SRZ ;  /* 0x00000000004c7805 */ /* 0x000fe4000001ff00 */
[----:B------:R-:W-:-:S09]  /*2c50*/  CS2R R78, SRZ ;  /* 0x00000000004e7805 */ /* 0x000fd2000001ff00 */
[----:B------:R0:W5:Y:S04]  /*2c60*/  @!P3 LDG.E.64 R80, desc[UR60][R84.64] ;  /* 0x0000003c5450b981 */ /* 0x000168000c1e1b00 */
[----:B------:R0:W5:Y:S01]  /*2c70*/  @!P3 LDG.E.64 R82, desc[UR60][R86.64] ;  /* 0x0000003c5652b981 */ /* 0x000162000c1e1b00 */
[----:B------:R-:W-:-:S13]  /*2c80*/  ISETP.GE.AND P3, PT, R230, R128, PT ;  /* 0x00000080e600720c */ /* 0x000fda0003f66270 */
[----:B------:R0:W5:Y:S04]  /*2c90*/  @!P3 LDG.E.64 R76, desc[UR60][R84.64+0x20] ;  /* 0x0000203c544cb981 */ /* 0x000168000c1e1b00 */
[----:B------:R0:W5:Y:S02]  /*2ca0*/  @!P3 LDG.E.64 R78, desc[UR60][R86.64+0x20] ;  /* 0x0000203c564eb981 */ /* 0x000164000c1e1b00 */
.L_x_347:
[----:B------:R-:W-:Y:S05]  /*2cb0*/  BSYNC B1 ;  /* 0x0000000000017941 */ /* 0x000fea0003800000 */
.L_x_346:
[----:B0-----:R-:W-:Y:S01]  /*2cc0*/  VIADD R84, R228, 0x40 ;  /* 0x00000040e4547836 */ /* 0x001fe20000000000 */
[----:B------:R-:W-:Y:S01]  /*2cd0*/  BSSY B1, `(.L_x_348) ;  /* 0x0000019000017945 */ /* 0x000fe20003800000 */
[----:B-----5:R-:W-:Y:S01]  /*2ce0*/  IMAD.MOV.U32 R138, RZ, RZ, R76 ;  /* 0x000000ffff8a7224 */ /* 0x020fe200078e004c */
[----:B------:R-:W-:Y:S02]  /*2cf0*/  MOV R153, R80 ;  /* 0x0000005000997202 */ /* 0x000fe40000000f00 */
[----:B------:R-:W-:-:S13]  /*2d00*/  ISETP.GE.AND P3, PT, R84, R119, PT ;  /* 0x000000775400720c */ /* 0x000fda0003f66270 */
[----:B------:R-:W-:Y:S05]  /*2d10*/  @P3 BRA `(.L_x_349) ;  /* 0x0000000000503947 */ /* 0x000fea0003800000 */
[----:B------:R-:W-:Y:S01]  /*2d20*/  IADD3 R84, P4, P5, R88, R48, R10 ;  /* 0x0000003058547210 */ /* 0x000fe20007d9e00a */
[----:B------:R-:W-:Y:S01]  /*2d30*/  ULDC.64 UR4, c[0x0][0x3e8] ;  /* 0x0000fa0000047ab9 */ /* 0x000fe20000000a00 */
[----:B------:R-:W-:Y:S02]  /*2d40*/  CS2R R72, SRZ ;  /* 0x0000000000487805 */ /* 0x000fe4000001ff00 */
[----:B------:R-:W-:Y:S02]  /*2d50*/  CS2R R74, SRZ ;  /* 0x00000000004a7805 */ /* 0x000fe4000001ff00 */
[----:B------:R-:W-:Y:S02]  /*2d60*/  IADD3.X R69, R32, R145, R12, P4, P5 ;  /* 0x0000009120457210 */ /* 0x000fe400027ea40c */
[----:B------:R-:W-:-:S04]  /*2d70*/  IADD3 R86, P4, P5, R94, R50, R6 ;  /* 0x000000325e567210 */ /* 0x000fc80007d9e006 */
[----:B------:R-:W-:Y:S02]  /*2d80*/  IADD3.X R68, R34, R139, R8, P4, P5 ;  /* 0x0000008b22447210 */ /* 0x000fe400027ea408 */
[----:B------:R-:W-:-:S04]  /*2d90*/  IADD3 R84, P4, R84, UR4, RZ ;  /* 0x0000000454547c10 */ /* 0x000fc8000ff9e0ff */
[----:B------:R-:W-:Y:S01]  /*2da0*/  IADD3.X R85, R69, UR5, RZ, P4, !PT ;  /* 0x0000000545557c10 */ /* 0x000fe2000a7fe4ff */
[----:B------:R-:W-:Y:S02]  /*2db0*/  ULDC.64 UR4, c[0x0][0x400] ;  /* 0x0001000000047ab9 */ /* 0x000fe40000000a00 */
[----:B------:R-:W-:-:S04]  /*2dc0*/  IADD3 R86, P4, R86, UR4, RZ ;  /* 0x0000000456567c10 */ /* 0x000fc8000ff9e0ff */
[----:B------:R-:W-:Y:S02]  /*2dd0*/  IADD3.X R87, R68, UR5, RZ, P4, !PT ;  /* 0x0000000544577c10 */ /* 0x000fe4000a7fe4ff */
        /* <DEDUP_REMOVED lines=8> */
.L_x_349:
[----:B------:R-:W-:Y:S05]  /*2e60*/  BSYNC B1 ;  /* 0x0000000000017941 */ /* 0x000fea0003800000 */
.L_x_348:
[----:B0-----:R-:W-:Y:S01]  /*2e70*/  VIADD R84, R228, 0x80 ;  /* 0x00000080e4547836 */ /* 0x001fe20000000000 */
[----:B------:R-:W-:Y:S04]  /*2e80*/  BSSY B1, `(.L_x_350) ;  /* 0x0000018000017945 */ /* 0x000fe80003800000 */
[----:B------:R-:W-:-:S04]  /*2e90*/  ISETP.GE.AND P4, PT, R84, R119, PT ;  /* 0x000000775400720c */ /* 0x000fc80003f86270 */
[----:B------:R-:W-:-:S09]  /*2ea0*/  P2R R146, PR, RZ, 0x10 ;  /* 0x00000010ff927803 */ /* 0x000fd20000000000 */
        /* <DEDUP_REMOVED lines=21> */
.L_x_351:
[----:B------:R-:W-:Y:S05]  /*3000*/  BSYNC B1 ;  /* 0x0000000000017941 */ /* 0x000fea0003800000 */
.L_x_350:
[----:B0-----:R-:W-:Y:S01]  /*3010*/  VIADD R84, R228, 0xc0 ;  /* 0x000000c0e4547836 */ /* 0x001fe20000000000 */
[----:B------:R-:W-:Y:S04]  /*3020*/  BSSY B1, `(.L_x_352) ;  /* 0x000001d000017945 */ /* 0x000fe80003800000 */
[----:B------:R-:W-:-:S13]  /*3030*/  ISETP.GE.AND P4, PT, R84, R119, PT ;  /* 0x000000775400720c */ /* 0x000fda0003f86270 */
[----:B------:R-:W-:Y:S05]  /*3040*/  @P4 BRA `(.L_x_353) ;  /* 0x0000000000684947 */ /* 0x000fea0003800000 */
[----:B------:R-:W0:Y:S01]  /*3050*/  LDC.64 R52, c[0x0][0x3f8] ;  /* 0x0000fe00ff347b82 */ /* 0x000e220000000a00 */
[----:B------:R-:W-:Y:S01]  /*3060*/  IMAD.MOV.U32 R49, RZ, RZ, R145 ;  /* 0x000000ffff317224 */ /* 0x000fe200078e0091 */
[----:B------:R-:W-:Y:S01]  /*3070*/  ULDC.64 UR4, c[0x0][0x3e8] ;  /* 0x0000fa0000047ab9 */ /* 0x000fe20000000a00 */
[----:B------:R-:W-:Y:S01]  /*3080*/  IMAD.MOV.U32 R51, RZ, RZ, R139 ;  /* 0x000000ffff337224 */ /* 0x000fe200078e008b */
[----:B------:R-:W-:Y:S02]  /*3090*/  CS2R R56, SRZ ;  /* 0x0000000000387805 */ /* 0x000fe4000001ff00 */
[----:B------:R-:W-:Y:S01]  /*30a0*/  CS2R R58, SRZ ;  /* 0x00000000003a7805 */ /* 0x000fe2000001ff00 */
[----:B0-----:R-:W-:Y:S02]  /*30b0*/  IMAD R53, R53, 0xc0, RZ ;  /* 0x000000c035357824 */ /* 0x001fe400078e02ff */
[----:B------:R-:W-:-:S04]  /*30c0*/  IMAD.WIDE.U32 R48, R52, 0xc0, R48 ;  /* 0x000000c034307825 */ /* 0x000fc800078e0030 */
[----:B------:R-:W-:Y:S01]  /*30d0*/  IMAD.IADD R49, R49, 0x1, R53 ;  /* 0x0000000131317824 */ /* 0x000fe200078e0235 */
[----:B------:R-:W-:Y:S01]  /*30e0*/  IADD3 R48, P5, P6, R88, UR4, R48 ;  /* 0x0000000458307c10 */ /* 0x000fe2000febe030 */
[----:B------:R-:W0:Y:S03]  /*30f0*/  LDC.64 R52, c[0x0][0x408] ;  /* 0x00010200ff347b82 */ /* 0x000e260000000a00 */
[----:B------:R-:W-:Y:S01]  /*3100*/  IADD3.X R49, R32, UR5, R49, P5, P6 ;  /* 0x0000000520317c10 */ /* 0x000fe2000afec431 */
[----:B------:R-:W-:Y:S01]  /*3110*/  ULDC.64 UR4, c[0x0][0x400] ;  /* 0x0001000000047ab9 */ /* 0x000fe20000000a00 */
[----:B0-----:R-:W-:-:S04]  /*3120*/  IMAD.WIDE.U32 R50, R52, 0xc0, R50 ;  /* 0x000000c034327825 */ /* 0x001fc800078e0032 */
[----:B------:R-:W-:Y:S01]  /*3130*/  IMAD R53, R53, 0xc0, RZ ;  /* 0x000000c035357824 */ /* 0x000fe200078e02ff */
[----:B------:R-:W-:-:S03]  /*3140*/  IADD3 R50, P5, P6, R94, UR4, R50 ;  /* 0x000000045e327c10 */ /* 0x000fc6000febe032 */
[----:B------:R-:W-:-:S05]  /*3150*/  IMAD.IADD R51, R51, 0x1, R53 ;  /* 0x0000000133337824 */ /* 0x000fca00078e0235 */
        /* <DEDUP_REMOVED lines=9> */
.L_x_353:
[----:B------:R-:W-:Y:S05]  /*31f0*/  BSYNC B1 ;  /* 0x0000000000017941 */ /* 0x000fea0003800000 */
.L_x_352:
[----:B------:R-:W-:Y:S01]  /*3200*/  ISETP.NE.AND P5, PT, R232, 0x3, PT ;  /* 0x00000003e800780c */ /* 0x000fe20003fa5270 */
[----:B------:R-:W-:Y:S01]  /*3210*/  IMAD.MOV.U32 R156, RZ, RZ, R78 ;  /* 0x000000ffff9c7224 */ /* 0x000fe200078e004e */
[----:B------:R-:W-:Y:S01]  /*3220*/  MOV R157, R82 ;  /* 0x00000052009d7202 */ /* 0x000fe20000000f00 */
[----:B-----5:R-:W-:Y:S01]  /*3230*/  IMAD.MOV.U32 R148, RZ, RZ, R68 ;  /* 0x000000ffff947224 */ /* 0x020fe200078e0044 */
[----:B------:R-:W-:Y:S01]  /*3240*/  MOV R147, R66 ;  /* 0x0000004200937202 */ /* 0x000fe20000000f00 */
[----:B------:R-:W-:Y:S02]  /*3250*/  IMAD.MOV.U32 R151, RZ, RZ, R72 ;  /* 0x000000ffff977224 */ /* 0x000fe400078e0048 */
[----:B------:R-:W-:Y:S02]  /*3260*/  IMAD.MOV.U32 R149, RZ, RZ, R70 ;  /* 0x000000ffff957224 */ /* 0x000fe400078e0046 */
[----:B------:R-:W-:Y:S02]  /*3270*/  IMAD.MOV.U32 R150, RZ, RZ, R74 ;  /* 0x000000ffff967224 */ /* 0x000fe400078e004a */
[----:B------:R-:W-:-:S02]  /*3280*/  IMAD.MOV.U32 R139, RZ, RZ, R60 ;  /* 0x000000ffff8b7224 */ /* 0x000fc400078e003c */
[----:B------:R-:W-:Y:S02]  /*3290*/  IMAD.MOV.U32 R145, RZ, RZ, R64 ;  /* 0x000000ffff917224 */ /* 0x000fe400078e0040 */
[----:B------:R-:W-:Y:S02]  /*32a0*/  IMAD.MOV.U32 R144, RZ, RZ, R62 ;  /* 0x000000ffff907224 */ /* 0x000fe400078e003e */
[----:B------:R-:W-:Y:S02]  /*32b0*/  IMAD.MOV.U32 R84, RZ, RZ, R52 ;  /* 0x000000ffff547224 */ /* 0x000fe400078e0034 */
[----:B------:R-:W-:Y:S02]  /*32c0*/  IMAD.MOV.U32 R87, RZ, RZ, R56 ;  /* 0x000000ffff577224 */ /* 0x000fe400078e0038 */
[----:B------:R-:W-:Y:S02]  /*32d0*/  IMAD.MOV.U32 R85, RZ, RZ, R54 ;  /* 0x000000ffff557224 */ /* 0x000fe400078e0036 */
[----:B------:R-:W-:Y:S01]  /*32e0*/  IMAD.MOV.U32 R86, RZ, RZ, R58 ;  /* 0x000000ffff567224 */ /* 0x000fe200078e003a */
[----:B------:R-:W-:Y:S06]  /*32f0*/  @!P5 BRA `(.L_x_354) ;  /* 0x000000000004d947 */ /* 0x000fec0003800000 */
[----:B------:R-:W-:Y:S01]  /*3300*/  BPT.TRAP 0x1 ;  /* 0x000000040000795c */ /* 0x000fe20000300000 */
.L_x_354:
[----:B------:R-:W-:Y:S01]  /*3310*/  IMAD R110, R17, 0x8, R16 ;  /* 0x00000008116e7824 */ /* 0x000fe200078e0210 */
[----:B------:R-:W-:Y:S01]  /*3320*/  SHF.L.U32 R130, R231, 0x1f, RZ ;  /* 0x0000001fe7827819 */ /* 0x000fe200000006ff */
[----:B------:R-:W-:Y:S03]  /*3330*/  BSSY B1, `(.L_x_355) ;  /* 0x0000003000017945 */ /* 0x000fe60003800000 */
[----:B------:R-:W1:Y:S02]  /*3340*/  SYNCS.PHASECHK.TRANS64.TRYWAIT P6, [R110+URZ+0x2e890], R130 ;  /* 0x02e890826e0075a7 */ /* 0x000e6400080c017f */
[----:B-1----:R-:W-:Y:S05]  /*3350*/  @!P6 BRA `(.L_x_356) ;  /* 0x0000021c00f4e947 */ /* 0x002fea0003800000 */
.L_x_643:
[----:B------:R-:W-:Y:S05]  /*3360*/  BSYNC B1 ;  /* 0x0000000000017941 */ /* 0x000fea0003800000 */
.L_x_355:
[----:B------:R-:W-:Y:S01]  /*3370*/  BSSY B1, `(.L_x_357) ;  /* 0x00000ed000017945 */ /* 0x000fe20003800000 */
[----:B------:R-:W-:-:S03]  /*3380*/  IMAD R152, R17, 0x7000, R30 ;  /* 0x0000700011987824 */ /* 0x000fc600078e021e */
[----:B------:R-:W-:Y:S05]  /*3390*/  @P2 BRA `(.L_x_358) ;  /* 0x0000000c00a82947 */ /* 0x000fea0003800000 */
[----:B------:R-:W-:Y:S01]  /*33a0*/  IADD3 R155, P2, R102, R126, RZ ;  /* 0x0000007e669b7210 */ /* 0x000fe20007f5e0ff */
[----:B------:R-:W-:Y:S04]  /*33b0*/  BSSY B2, `(.L_x_359) ;  /* 0x0000073000027945 */ /* 0x000fe80003800000 */
[----:B------:R-:W-:Y:S01]  /*33c0*/  IMAD.X R154, R129, 0x1, R29, P2 ;  /* 0x00000001819a7824 */ /* 0x000fe200010e061d */
[----:B------:R-:W-:Y:S07]  /*33d0*/  @P0 BRA `(.L_x_360) ;  /* 0x0000000400c00947 */ /* 0x000fee0003800000 */
[----:B0-----:R0:W2:Y:S01]  /*33e0*/  LDS.128 R48, [R118+0x20400] ;  /* 0x0204000076307984 */ /* 0x0010a20000000c00 */
[----:B------:R-:W-:Y:S01]  /*33f0*/  ISETP.GE.AND P2, PT, R22, R128, PT ;  /* 0x000000801600720c */ /* 0x000fe20003f46270 */
[----:B------:R-:W-:-:S12]  /*3400*/  BSSY B3, `(.L_x_361) ;  /* 0x0000069000037945 */ /* 0x000fd80003800000 */
[----:B0-----:R-:W-:Y:S05]  /*3410*/  @P2 BRA `(.L_x_362) ;  /* 0x00000004009c2947 */ /* 0x001fea0003800000 */
[----:B------:R-:W-:Y:S02]  /*3420*/  SHF.R.U32.HI R80, RZ, 0x8, R81 ;  /* 0x00000008ff507819 */ /* 0x000fe40000011651 */
[----:B------:R-:W-:Y:S02]  /*3430*/  SHF.R.U32.HI R82, RZ, 0x8, R83 ;  /* 0x00000008ff527819 */ /* 0x000fe40000011653 */
[----:B------:R-:W-:Y:S01]  /*3440*/  SHF.R.U32.HI R161, RZ, 0x10, R81 ;  /* 0x00000010ffa17819 */ /* 0x000fe20000011651 */
[----:B------:R-:W-:Y:S01]  /*3450*/  IMAD.SHL.U32 R80, R80, 0x100, RZ ;  /* 0x0000010050507824 */ /* 0x000fe200078e00ff */
[----:B------:R-:W-:Y:S02]  /*3460*/  LOP3.LUT R81, R81, 0xff0000ff, RZ, 0xc0, !PT ;  /* 0xff0000ff51517812 */ /* 0x000fe400078ec0ff */
[----:B------:R-:W-:Y:S02]  /*3470*/  SHF.R.U32.HI R159, RZ, 0x10, R83 ;  /* 0x00000010ff9f7819 */ /* 0x000fe40000011653 */
[----:B------:R-:W-:-:S02]  /*3480*/  LOP3.LUT R158, R83, 0xff0000ff, RZ, 0xc0, !PT ;  /* 0xff0000ff539e7812 */ /* 0x000fc400078ec0ff */
[----:B------:R-:W-:Y:S01]  /*3490*/  SHF.L.U32 R83, R82, 0x8, RZ ;  /* 0x0000000852537819 */ /* 0x000fe200000006ff */
[----:B--2---:R-:W-:Y:S01]  /*34a0*/  IMAD.MOV.U32 R82, RZ, RZ, R48 ;  /* 0x000000ffff527224 */ /* 0x004fe200078e0030 */
[----:B------:R-:W-:Y:S01]  /*34b0*/  LOP3.LUT R81, R81, 0xff00, R80, 0xf8, !PT ;  /* 0x0000ff0051517812 */ /* 0x000fe200078ef850 */
[----:B------:R-:W-:Y:S01]  /*34c0*/  IMAD.U32 R80, R161, 0x10000, RZ ;  /* 0x00010000a1507824 */ /* 0x000fe200078e00ff */
[----:B------:R-:W-:Y:S01]  /*34d0*/  LOP3.LUT R160, R158, 0xff00, R83, 0xf8, !PT ;  /* 0x0000ff009ea07812 */ /* 0x000fe200078ef853 */
[----:B------:R-:W-:Y:S01]  /*34e0*/  IMAD.U32 R83, R159, 0x10000, RZ ;  /* 0x000100009f537824 */ /* 0x000fe200078e00ff */
[----:B------:R-:W-:Y:S02]  /*34f0*/  F2FP.F16.E4M3.UNPACK_B R158, R157.H1 ;  /* 0x0000009dff9e723e */ /* 0x000fe400030006ff */
[----:B------:R-:W-:Y:S02]  /*3500*/  F2FP.F16.E4M3.UNPACK_B R48, R49 ;  /* 0x00000031ff30723e */ /* 0x000fe400020006ff */
[----:B------:R-:W-:Y:S01]  /*3510*/  LOP3.LUT R80, R81, 0xff0000, R80, 0xf8, !PT ;  /* 0x00ff000051507812 */ /* 0x000fe200078ef850 */
[----:B------:R-:W-:Y:S01]  /*3520*/  HADD2.F32 R162, -RZ, R158.H0_H0 ;  /* 0x2000009effa27230 */ /* 0x000fe20000004100 */
[----:B------:R-:W-:Y:S01]  /*3530*/  LOP3.LUT R81, R160, 0xff0000, R83, 0xf8, !PT ;  /* 0x00ff0000a0517812 */ /* 0x000fe200078ef853 */
[--C-:B------:R-:W-:Y:S01]  /*3540*/  HADD2.F32 R83, -RZ, R48.reuse.H1_H1 ;  /* 0x30000030ff537230 */ /* 0x100fe20000004100 */
[----:B------:R-:W-:Y:S01]  /*3550*/  F2FP.F16.E4M3.UNPACK_B R160, R153.H1 ;  /* 0x00000099ffa0723e */ /* 0x000fe200030006ff */
[----:B------:R-:W-:Y:S01]  /*3560*/  HADD2.F32 R48, -RZ, R48.H0_H0 ;  /* 0x20000030ff307230 */ /* 0x000fe20000004100 */
[----:B------:R-:W-:Y:S01]  /*3570*/  F2FP.F16.E4M3.UNPACK_B R49, R49.H1 ;  /* 0x00000031ff31723e */ /* 0x000fe200030006ff */
[----:B------:R-:W-:-:S02]  /*3580*/  HADD2.F32 R163, -RZ, R158.H1_H1 ;  /* 0x3000009effa37230 */ /* 0x000fc40000004100 */
[CC--:B------:R-:W-:Y:S01]  /*3590*/  FMUL.FTZ R165, R83.reuse, R162.reuse ;  /* 0x000000a253a57220 */ /* 0x0c0fe20000410000 */
[--C-:B------:R-:W-:Y:S02]  /*35a0*/  HADD2.F32 R161, -RZ, R160.reuse.H0_H0 ;  /* 0x200000a0ffa17230 */ /* 0x100fe40000004100 */
[C---:B------:R-:W-:Y:S01]  /*35b0*/  FMUL.FTZ R162, R48.reuse, R162 ;  /* 0x000000a230a27220 */ /* 0x040fe20000410000 */
[--C-:B------:R-:W-:Y:S01]  /*35c0*/  HADD2.F32 R159, -RZ, R49.reuse.H1_H1 ;  /* 0x30000031ff9f7230 */ /* 0x100fe20000004100 */
[----:B------:R-:W-:Y:S01]  /*35d0*/  F2FP.F16.E4M3.UNPACK_B R157, R157 ;  /* 0x0000009dff9d723e */ /* 0x000fe200020006ff */
[----:B------:R-:W-:Y:S02]  /*35e0*/  HADD2.F32 R158, -RZ, R49.H0_H0 ;  /* 0x20000031ff9e7230 */ /* 0x000fe40000004100 */
[-C--:B------:R-:W-:Y:S01]  /*35f0*/  FFMA.FTZ R48, R48, R161.reuse, -R165 ;  /* 0x000000a130307223 */ /* 0x080fe200000108a5 */
[----:B------:R-:W-:Y:S02]  /*3600*/  HADD2.F32 R160, -RZ, R160.H1_H1 ;  /* 0x300000a0ffa07230 */ /* 0x000fe40000004100 */
[----:B------:R-:W-:Y:S01]  /*3610*/  FFMA.FTZ R49, R83, R161, R162 ;  /* 0x000000a153317223 */ /* 0x000fe200000100a2 */
[CC--:B------:R-:W-:Y:S01]  /*3620*/  FMUL.FTZ R165, R159.reuse, R163.reuse ;  /* 0x000000a39fa57220 */ /* 0x0c0fe20000410000 */
[C---:B------:R-:W-:Y:S01]  /*3630*/  FMUL.FTZ R164, R158.reuse, R163 ;  /* 0x000000a39ea47220 */ /* 0x040fe20000410000 */
[-C--:B------:R-:W-:Y:S01]  /*3640*/  F2FP.F16.E4M3.UNPACK_B R83, R82.reuse.H1 ;  /* 0x00000052ff53723e */ /* 0x080fe200030006ff */
[--C-:B------:R-:W-:Y:S01]  /*3650*/  HADD2.F32 R161, -RZ, R157.reuse.H1_H1 ;  /* 0x3000009dffa17230 */ /* 0x100fe20000004100 */
[----:B------:R-:W-:Y:S01]  /*3660*/  F2FP.F16.E4M3.UNPACK_B R82, R82 ;  /* 0x00000052ff52723e */ /* 0x000fe200020006ff */
[-C--:B------:R-:W-:Y:S01]  /*3670*/  FFMA.FTZ R165, R158, R160.reuse, -R165 ;  /* 0x000000a09ea57223 */ /* 0x080fe200000108a5 */
[----:B------:R-:W-:Y:S01]  /*3680*/  FFMA.FTZ R168, R159, R160, R164 ;  /* 0x000000a09fa87223 */ /* 0x000fe200000100a4 */
[----:B------:R-:W-:Y:S01]  /*3690*/  HADD2.F32 R162, -RZ, R157.H0_H0 ;  /* 0x2000009dffa27230 */ /* 0x000fe20000004100 */
[----:B------:R-:W-:Y:S01]  /*36a0*/  F2FP.F16.E4M3.UNPACK_B R159, R153 ;  /* 0x00000099ff9f723e */ /* 0x000fe200020006ff */
[----:B------:R-:W-:-:S02]  /*36b0*/  HADD2.F32 R158, -RZ, R83.H1_H1 ;  /* 0x30000053ff9e7230 */ /* 0x000fc40000004100 */
[----:B------:R-:W-:Y:S02]  /*36c0*/  HADD2.F32 R157, -RZ, R83.H0_H0 ;  /* 0x20000053ff9d7230 */ /* 0x000fe40000004100 */
[--C-:B------:R-:W-:Y:S02]  /*36d0*/  HADD2.F32 R153, -RZ, R82.reuse.H1_H1 ;  /* 0x30000052ff997230 */ /* 0x100fe40000004100 */
[-C--:B------:R-:W-:Y:S01]  /*36e0*/  FMUL.FTZ R166, R158, R161.reuse ;  /* 0x000000a19ea67220 */ /* 0x080fe20000410000 */
[----:B------:R-:W-:Y:S02]  /*36f0*/  HADD2.F32 R83, -RZ, R82.H0_H0 ;  /* 0x20000052ff537230 */ /* 0x000fe40000004100 */
[----:B------:R-:W-:Y:S01]  /*3700*/  FMUL.FTZ R161, R157, R161 ;  /* 0x000000a19da17220 */ /* 0x000fe20000410000 */
[--C-:B------:R-:W-:Y:S02]  /*3710*/  HADD2.F32 R82, -RZ, R159.reuse.H1_H1 ;  /* 0x3000009fff527230 */ /* 0x100fe40000004100 */
[----:B------:R-:W-:Y:S01]  /*3720*/  FMUL.FTZ R164, R153, R162 ;  /* 0x000000a299a47220 */ /* 0x000fe20000410000 */
[----:B------:R-:W-:-:S02]  /*3730*/  HADD2.F32 R160, -RZ, R159.H0_H0 ;  /* 0x2000009fffa07230 */ /* 0x000fc40000004100 */
[----:B------:R-:W-:Y:S01]  /*3740*/  FMUL.FTZ R162, R83, R162 ;  /* 0x000000a253a27220 */ /* 0x000fe20000410000 */
[----:B------:R-:W-:Y:S01]  /*3750*/  F2FP.F16.E4M3.UNPACK_B R159, R51.H1 ;  /* 0x00000033ff9f723e */ /* 0x000fe200030006ff */
[-C--:B------:R-:W-:Y:S01]  /*3760*/  FFMA.FTZ R157, R157, R82.reuse, -R166 ;  /* 0x000000529d9d7223 */ /* 0x080fe200000108a6 */
[----:B------:R-:W-:Y:S01]  /*3770*/  FFMA.FTZ R158, R158, R82, R161 ;  /* 0x000000529e9e7223 */ /* 0x000fe200000100a1 */
[-C--:B------:R-:W-:Y:S01]  /*3780*/  FFMA.FTZ R82, R83, R160.reuse, -R164 ;  /* 0x000000a053527223 */ /* 0x080fe200000108a4 */
[----:B------:R-:W-:Y:S01]  /*3790*/  FFMA.FTZ R83, R153, R160, R162 ;  /* 0x000000a099537223 */ /* 0x000fe200000100a2 */
[----:B------:R-:W-:Y:S01]  /*37a0*/  F2FP.SATFINITE.E4M3.F32.PACK_AB_MERGE_C R153, R168, R165, RZ ;  /* 0x000000a5a899723e */ /* 0x000fe200048070ff */
[--C-:B------:R-:W-:Y:S01]  /*37b0*/  HADD2.F32 R160, -RZ, R159.reuse.H0_H0 ;  /* 0x2000009fffa07230 */ /* 0x100fe20000004100 */
[----:B------:R-:W-:Y:S01]  /*37c0*/  F2FP.F16.E4M3.UNPACK_B R165, R81.H1 ;  /* 0x00000051ffa5723e */ /* 0x000fe200030006ff */
[----:B------:R-:W-:Y:S01]  /*37d0*/  HADD2.F32 R159, -RZ, R159.H1_H1 ;  /* 0x3000009fff9f7230 */ /* 0x000fe20000004100 */
[----:B------:R-:W-:-:S02]  /*37e0*/  F2FP.SATFINITE.E4M3.F32.PACK_AB_MERGE_C R157, R158, R157, RZ ;  /* 0x0000009d9e9d723e */ /* 0x000fc400048070ff */
[----:B------:R-:W-:Y:S01]  /*37f0*/  F2FP.F16.E4M3.UNPACK_B R162, R80.H1 ;  /* 0x00000050ffa2723e */ /* 0x000fe200030006ff */
[--C-:B------:R-:W-:Y:S01]  /*3800*/  HADD2.F32 R167, -RZ, R165.reuse.H1_H1 ;  /* 0x300000a5ffa77230 */ /* 0x100fe20000004100 */
[----:B------:R-:W-:Y:S01]  /*3810*/  F2FP.F16.E4M3.UNPACK_B R158, R50.H1 ;  /* 0x00000032ff9e723e */ /* 0x000fe200030006ff */
[----:B------:R-:W-:Y:S01]  /*3820*/  HADD2.F32 R165, -RZ, R165.H0_H0 ;  /* 0x200000a5ffa57230 */ /* 0x000fe20000004100 */
[----:B------:R-:W-:Y:S01]  /*3830*/  F2FP.F16.E4M3.UNPACK_B R164, R81 ;  /* 0x00000051ffa4723e */ /* 0x000fe200020006ff */
[----:B------:R-:W-:Y:S01]  /*3840*/  HADD2.F32 R163, -RZ, R162.H1_H1 ;  /* 0x300000a2ffa37230 */ /* 0x000fe20000004100 */
[----:B------:R-:W-:Y:S01]  /*3850*/  F2FP.F16.E4M3.UNPACK_B R161, R80 ;  /* 0x00000050ffa1723e */ /* 0x000fe200020006ff */
[----:B------:R-:W-:Y:S02]  /*3860*/  HADD2.F32 R81, -RZ, R158.H1_H1 ;  /* 0x3000009eff517230 */ /* 0x000fe40000004100 */
[----:B------:R-:W-:Y:S01]  /*3870*/  FMUL.FTZ R169, R159, R167 ;  /* 0x000000a79fa97220 */ /* 0x000fe20000410000 */
[----:B------:R-:W-:-:S02]  /*3880*/  HADD2.F32 R166, -RZ, R164.H1_H1 ;  /* 0x300000a4ffa67230 */ /* 0x000fc40000004100 */
[C---:B------:R-:W-:Y:S01]  /*3890*/  FMUL.FTZ R168, R160.reuse, R167 ;  /* 0x000000a7a0a87220 */ /* 0x040fe20000410000 */
[----:B------:R-:W-:Y:S02]  /*38a0*/  HADD2.F32 R158, -RZ, R158.H0_H0 ;  /* 0x2000009eff9e7230 */ /* 0x000fe40000004100 */
[----:B------:R-:W-:Y:S01]  /*38b0*/  FFMA.FTZ R80, R160, R163, -R169 ;  /* 0x000000a3a0507223 */ /* 0x000fe200000108a9 */
[----:B------:R-:W-:Y:S02]  /*38c0*/  HADD2.F32 R160, -RZ, R161.H1_H1 ;  /* 0x300000a1ffa07230 */ /* 0x000fe40000004100 */
[-C--:B------:R-:W-:Y:S01]  /*38d0*/  FMUL.FTZ R167, R81, R166.reuse ;  /* 0x000000a651a77220 */ /* 0x080fe20000410000 */
[----:B------:R-:W-:Y:S01]  /*38e0*/  F2FP.F16.E4M3.UNPACK_B R51, R51 ;  /* 0x00000033ff33723e */ /* 0x000fe200020006ff */
[C---:B------:R-:W-:Y:S01]  /*38f0*/  FMUL.FTZ R166, R158.reuse, R166 ;  /* 0x000000a69ea67220 */ /* 0x040fe20000410000 */
[----:B------:R-:W-:Y:S01]  /*3900*/  F2FP.F16.E4M3.UNPACK_B R50, R50 ;  /* 0x00000032ff32723e */ /* 0x000fe200020006ff */
[----:B------:R-:W-:Y:S01]  /*3910*/  FFMA.FTZ R167, R158, R160, -R167 ;  /* 0x000000a09ea77223 */ /* 0x000fe200000108a7 */
[----:B------:R-:W-:-:S02]  /*3920*/  HADD2.F32 R164, -RZ, R164.H0_H0 ;  /* 0x200000a4ffa47230 */ /* 0x000fc40000004100 */
[----:B------:R-:W-:Y:S01]  /*3930*/  FFMA.FTZ R166, R81, R160, R166 ;  /* 0x000000a051a67223 */ /* 0x000fe200000100a6 */
[--C-:B------:R-:W-:Y:S02]  /*3940*/  HADD2.F32 R81, -RZ, R51.reuse.H0_H0 ;  /* 0x20000033ff517230 */ /* 0x100fe40000004100 */
[----:B------:R-:W-:Y:S01]  /*3950*/  FFMA.FTZ R163, R159, R163, R168 ;  /* 0x000000a39fa37223 */ /* 0x000fe200000100a8 */
[----:B------:R-:W-:Y:S01]  /*3960*/  HADD2.F32 R158, -RZ, R51.H1_H1 ;  /* 0x30000033ff9e7230 */ /* 0x000fe20000004100 */
[----:B------:R-:W-:Y:S01]  /*3970*/  F2FP.SATFINITE.E4M3.F32.PACK_AB_MERGE_C R49, R49, R48, R153 ;  /* 0x000000303131723e */ /* 0x000fe20004807099 */
[--C-:B------:R-:W-:Y:S01]  /*3980*/  HADD2.F32 R51, -RZ, R50.reuse.H0_H0 ;  /* 0x20000032ff337230 */ /* 0x100fe20000004100 */
[----:B------:R-:W-:Y:S01]  /*3990*/  F2FP.SATFINITE.E4M3.F32.PACK_AB_MERGE_C R166, R166, R167, RZ ;  /* 0x000000a7a6a6723e */ /* 0x000fe200048070ff */
[----:B------:R-:W-:Y:S02]  /*39a0*/  HADD2.F32 R50, -RZ, R50.H1_H1 ;  /* 0x30000032ff327230 */ /* 0x000fe40000004100 */
[----:B------:R-:W-:Y:S01]  /*39b0*/  FMUL.FTZ R168, R158, R165 ;  /* 0x000000a59ea87220 */ /* 0x000fe20000410000 */
[----:B------:R-:W-:-:S02]  /*39c0*/  HADD2.F32 R162, -RZ, R162.H0_H0 ;  /* 0x200000a2ffa27230 */ /* 0x000fc40000004100 */
[----:B------:R-:W-:Y:S01]  /*39d0*/  FMUL.FTZ R165, R81, R165 ;  /* 0x000000a551a57220 */ /* 0x000fe20000410000 */
[----:B------:R-:W-:Y:S02]  /*39e0*/  HADD2.F32 R161, -RZ, R161.H0_H0 ;  /* 0x200000a1ffa17230 */ /* 0x000fe40000004100 */
[-C--:B------:R-:W-:Y:S01]  /*39f0*/  FMUL.FTZ R160, R50, R164.reuse ;  /* 0x000000a432a07220 */ /* 0x080fe20000410000 */
[----:B------:R-:W-:Y:S01]  /*3a00*/  FMUL.FTZ R159, R51, R164 ;  /* 0x000000a4339f7220 */ /* 0x000fe20000410000 */
[-C--:B------:R-:W-:Y:S01]  /*3a10*/  FFMA.FTZ R168, R81, R162.reuse, -R168 ;  /* 0x000000a251a87223 */ /* 0x080fe200000108a8 */
[----:B------:R-:W-:Y:S01]  /*3a20*/  FFMA.FTZ R165, R158, R162, R165 ;  /* 0x000000a29ea57223 */ /* 0x000fe200000100a5 */
[-C--:B------:R-:W-:Y:S01]  /*3a30*/  FFMA.FTZ R160, R51, R161.reuse, -R160 ;  /* 0x000000a133a07223 */ /* 0x080fe200000108a0 */
[----:B------:R-:W-:Y:S01]  /*3a40*/  FFMA.FTZ R159, R50, R161, R159 ;  /* 0x000000a1329f7223 */ /* 0x000fe2000001009f */
[----:B------:R-:W-:Y:S02]  /*3a50*/  F2FP.SATFINITE.E4M3.F32.PACK_AB_MERGE_C R80, R163, R80, RZ ;  /* 0x00000050a350723e */ /* 0x000fe400048070ff */
[----:B------:R-:W-:-:S02]  /*3a60*/  F2FP.SATFINITE.E4M3.F32.PACK_AB_MERGE_C R48, R83, R82, R157 ;  /* 0x000000525330723e */ /* 0x000fc4000480709d */
[----:B------:R-:W-:Y:S02]  /*3a70*/  F2FP.SATFINITE.E4M3.F32.PACK_AB_MERGE_C R50, R159, R160, R166 ;  /* 0x000000a09f32723e */ /* 0x000fe400048070a6 */
[----:B------:R-:W-:-:S07]  /*3a80*/  F2FP.SATFINITE.E4M3.F32.PACK_AB_MERGE_C R51, R165, R168, R80 ;  /* 0x000000a8a533723e */ /* 0x000fce0004807050 */
.L_x_362:
[----:B------:R-:W-:Y:S05]  /*3a90*/  BSYNC B3 ;  /* 0x0000000000037941 */ /* 0x000fea0003800000 */
.L_x_361:
[----:B------:R-:W-:Y:S02]  /*3aa0*/  ULDC.64 UR4, c[0x0][0x2e8] ;  /* 0x0000ba0000047ab9 */ /* 0x000fe40000000a00 */
[----:B------:R-:W-:-:S04]  /*3ab0*/  IADD3 R80, P2, P6, R155, UR4, R44 ;  /* 0x000000049b507c10 */ /* 0x000fc8000fe5e02c */
[----:B------:R-:W-:-:S05]  /*3ac0*/  IADD3.X R81, R154, UR5, R40, P2, P6 ;  /* 0x000000059a517c10 */ /* 0x000fca00097ec428 */
[----:B--2---:R2:W-:Y:S04]  /*3ad0*/  STG.E.128 desc[UR60][R80.64], R48 ;  /* 0x0000003050007986 */ /* 0x0045e8000c101d3c */
.L_x_360:
[----:B------:R-:W-:Y:S05]  /*3ae0*/  BSYNC B2 ;  /* 0x0000000000027941 */ /* 0x000fea0003800000 */
.L_x_359:
[----:B------:R-:W-:Y:S05]  /*3af0*/  @P1 BRA `(.L_x_358) ;  /* 0x0000000400d01947 */ /* 0x000fea0003800000 */
[----:B------:R-:W-:Y:S01]  /*3b00*/  LOP3.LUT P2, RZ, R229, 0x4, RZ, 0xc0, !PT ;  /* 0x00000004e5ff7812 */ /* 0x000fe2000784c0ff */
[C---:B0-2---:R-:W-:Y:S01]  /*3b10*/  VIADD R49, R152.reuse, 0x40 ;  /* 0x0000004098317836 */ /* 0x045fe20000000000 */
[----:B------:R-:W-:Y:S11]  /*3b20*/  BSSY B2, `(.L_x_363) ;  /* 0x000006d000027945 */ /* 0x000ff60003800000 */
[----:B------:R-:W-:Y:S01]  /*3b30*/  @P2 VIADD R49, R152, 0xffffffc0 ;  /* 0xffffffc098312836 */ /* 0x000fe20000000000 */
[----:B------:R-:W-:-:S03]  /*3b40*/  ISETP.GE.AND P2, PT, R230, R128, PT ;  /* 0x00000080e600720c */ /* 0x000fc60003f46270 */
[----:B------:R-:W-:-:S06]  /*3b50*/  IMAD.IADD R49, R16, 0x1, R49 ;  /* 0x0000000110317824 */ /* 0x000fcc00078e0231 */
[----:B------:R-:W0:Y:S04]  /*3b60*/  LDS.128 R48, [R49+0x20400] ;  /* 0x0204000031307984 */ /* 0x000e280000000c00 */
[----:B------:R-:W-:Y:S05]  /*3b70*/  @P2 BRA `(.L_x_364) ;  /* 0x00000004009c2947 */ /* 0x000fea0003800000 */
[--C-:B------:R-:W-:Y:S02]  /*3b80*/  SHF.R.U32.HI R83, RZ, 0x8, R77.reuse ;  /* 0x00000008ff537819 */ /* 0x100fe4000001164d */
[----:B------:R-:W-:Y:S02]  /*3b90*/  LOP3.LUT R76, R77, 0xff0000ff, RZ, 0xc0, !PT ;  /* 0xff0000ff4d4c7812 */ /* 0x000fe400078ec0ff */
[----:B------:R-:W-:Y:S01]  /*3ba0*/  SHF.R.U32.HI R81, RZ, 0x10, R77 ;  /* 0x00000010ff517819 */ /* 0x000fe2000001164d */
[----:B------:R-:W-:Y:S01]  /*3bb0*/  IMAD.SHL.U32 R77, R83, 0x100, RZ ;  /* 0x00000100534d7824 */ /* 0x000fe200078e00ff */
[--C-:B------:R-:W-:Y:S02]  /*3bc0*/  SHF.R.U32.HI R78, RZ, 0x8, R79.reuse ;  /* 0x00000008ff4e7819 */ /* 0x100fe4000001164f */
[----:B------:R-:W-:Y:S02]  /*3bd0*/  SHF.R.U32.HI R82, RZ, 0x10, R79 ;  /* 0x00000010ff527819 */ /* 0x000fe4000001164f */
[----:B------:R-:W-:-:S02]  /*3be0*/  LOP3.LUT R80, R79, 0xff0000ff, RZ, 0xc0, !PT ;  /* 0xff0000ff4f507812 */ /* 0x000fc400078ec0ff */
[----:B------:R-:W-:Y:S01]  /*3bf0*/  SHF.L.U32 R79, R78, 0x8, RZ ;  /* 0x000000084e4f7819 */ /* 0x000fe200000006ff */
[----:B0-----:R-:W-:Y:S01]  /*3c00*/  IMAD.MOV.U32 R78, RZ, RZ, R48 ;  /* 0x000000ffff4e7224 */ /* 0x001fe200078e0030 */
[----:B------:R-:W-:Y:S01]  /*3c10*/  LOP3.LUT R76, R76, 0xff00, R77, 0xf8, !PT ;  /* 0x0000ff004c4c7812 */ /* 0x000fe200078ef84d */
[----:B------:R-:W-:Y:S01]  /*3c20*/  IMAD.U32 R77, R81, 0x10000, RZ ;  /* 0x00010000514d7824 */ /* 0x000fe200078e00ff */
[----:B------:R-:W-:Y:S01]  /*3c30*/  LOP3.LUT R79, R80, 0xff00, R79, 0xf8, !PT ;  /* 0x0000ff00504f7812 */ /* 0x000fe200078ef84f */
[----:B------:R-:W-:Y:S01]  /*3c40*/  IMAD.U32 R82, R82, 0x10000, RZ ;  /* 0x0001000052527824 */ /* 0x000fe200078e00ff */
[----:B------:R-:W-:Y:S02]  /*3c50*/  F2FP.F16.E4M3.UNPACK_B R48, R49 ;  /* 0x00000031ff30723e */ /* 0x000fe400020006ff */
[----:B------:R-:W-:Y:S02]  /*3c60*/  F2FP.F16.E4M3.UNPACK_B R80, R156.H1 ;  /* 0x0000009cff50723e */ /* 0x000fe400030006ff */
[----:B------:R-:W-:-:S02]  /*3c70*/  LOP3.LUT R76, R76, 0xff0000, R77, 0xf8, !PT ;  /* 0x00ff00004c4c7812 */ /* 0x000fc400078ef84d */
[----:B------:R-:W-:Y:S01]  /*3c80*/  LOP3.LUT R77, R79, 0xff0000, R82, 0xf8, !PT ;  /* 0x00ff00004f4d7812 */ /* 0x000fe200078ef852 */
[----:B------:R-:W-:Y:S01]  /*3c90*/  HADD2.F32 R79, -RZ, R48.H1_H1 ;  /* 0x30000030ff4f7230 */ /* 0x000fe20000004100 */
[----:B------:R-:W-:Y:S01]  /*3ca0*/  F2FP.F16.E4M3.UNPACK_B R82, R138.H1 ;  /* 0x0000008aff52723e */ /* 0x000fe200030006ff */
[----:B------:R-:W-:Y:S01]  /*3cb0*/  HADD2.F32 R153, -RZ, R80.H0_H0 ;  /* 0x20000050ff997230 */ /* 0x000fe20000004100 */
[----:B------:R-:W-:Y:S01]  /*3cc0*/  F2FP.F16.E4M3.UNPACK_B R49, R49.H1 ;  /* 0x00000031ff31723e */ /* 0x000fe200030006ff */
[----:B------:R-:W-:Y:S01]  /*3cd0*/  HADD2.F32 R48, -RZ, R48.H0_H0 ;  /* 0x20000030ff307230 */ /* 0x000fe20000004100 */
[----:B------:R-:W-:Y:S01]  /*3ce0*/  F2FP.F16.E4M3.UNPACK_B R156, R156 ;  /* 0x0000009cff9c723e */ /* 0x000fe200020006ff */
[----:B------:R-:W-:Y:S02]  /*3cf0*/  HADD2.F32 R157, -RZ, R80.H1_H1 ;  /* 0x30000050ff9d7230 */ /* 0x000fe40000004100 */
[----:B------:R-:W-:Y:S01]  /*3d00*/  FMUL.FTZ R159, R79, R153 ;  /* 0x000000994f9f7220 */ /* 0x000fe20000410000 */
[----:B------:R-:W-:-:S02]  /*3d10*/  HADD2.F32 R83, -RZ, R82.H0_H0 ;  /* 0x20000052ff537230 */ /* 0x000fc40000004100 */
[----:B------:R-:W-:Y:S01]  /*3d20*/  FMUL.FTZ R158, R48, R153 ;  /* 0x00000099309e7220 */ /* 0x000fe20000410000 */
[--C-:B------:R-:W-:Y:S01]  /*3d30*/  HADD2.F32 R81, -RZ, R49.reuse.H1_H1 ;  /* 0x30000031ff517230 */ /* 0x100fe20000004100 */
[----:B------:R-:W-:Y:S01]  /*3d40*/  F2FP.F16.E4M3.UNPACK_B R138, R138 ;  /* 0x0000008aff8a723e */ /* 0x000fe200020006ff */
[----:B------:R-:W-:Y:S02]  /*3d50*/  HADD2.F32 R80, -RZ, R49.H0_H0 ;  /* 0x20000031ff507230 */ /* 0x000fe40000004100 */
[----:B------:R-:W-:Y:S01]  /*3d60*/  FFMA.FTZ R49, R79, R83, R158 ;  /* 0x000000534f317223 */ /* 0x000fe2000001009e */
[----:B------:R-:W-:Y:S02]  /*3d70*/  HADD2.F32 R82, -RZ, R82.H1_H1 ;  /* 0x30000052ff527230 */ /* 0x000fe40000004100 */
[CC--:B------:R-:W-:Y:S01]  /*3d80*/  FMUL.FTZ R153, R81.reuse, R157.reuse ;  /* 0x0000009d51997220 */ /* 0x0c0fe20000410000 */
[-C--:B------:R-:W-:Y:S01]  /*3d90*/  F2FP.F16.E4M3.UNPACK_B R79, R78.reuse.H1 ;  /* 0x0000004eff4f723e */ /* 0x080fe200030006ff */
[----:B------:R-:W-:Y:S01]  /*3da0*/  FMUL.FTZ R160, R80, R157 ;  /* 0x0000009d50a07220 */ /* 0x000fe20000410000 */
[----:B------:R-:W-:Y:S01]  /*3db0*/  F2FP.F16.E4M3.UNPACK_B R78, R78 ;  /* 0x0000004eff4e723e */ /* 0x000fe200020006ff */
[----:B------:R-:W-:Y:S01]  /*3dc0*/  FFMA.FTZ R48, R48, R83, -R159 ;  /* 0x0000005330307223 */ /* 0x000fe2000001089f */
[-C--:B------:R-:W-:Y:S01]  /*3dd0*/  FFMA.FTZ R157, R80, R82.reuse, -R153 ;  /* 0x00000052509d7223 */ /* 0x080fe20000010899 */
[----:B------:R-:W-:Y:S01]  /*3de0*/  FFMA.FTZ R162, R81, R82, R160 ;  /* 0x0000005251a27223 */ /* 0x000fe200000100a0 */
[----:B------:R-:W-:Y:S01]  /*3df0*/  HADD2.F32 R83, -RZ, R156.H1_H1 ;  /* 0x3000009cff537230 */ /* 0x000fe20000004100 */
[----:B------:R-:W-:Y:S01]  /*3e00*/  F2FP.F16.E4M3.UNPACK_B R159, R77.H1 ;  /* 0x0000004dff9f723e */ /* 0x000fe200030006ff */
[----:B------:R-:W-:-:S02]  /*3e10*/  HADD2.F32 R81, -RZ, R79.H0_H0 ;  /* 0x2000004fff517230 */ /* 0x000fc40000004100 */
[----:B------:R-:W-:Y:S02]  /*3e20*/  HADD2.F32 R82, -RZ, R79.H1_H1 ;  /* 0x3000004fff527230 */ /* 0x000fe40000004100 */
[----:B------:R-:W-:Y:S02]  /*3e30*/  HADD2.F32 R156, -RZ, R156.H0_H0 ;  /* 0x2000009cff9c7230 */ /* 0x000fe40000004100 */
[-C--:B------:R-:W-:Y:S01]  /*3e40*/  FMUL.FTZ R153, R81, R83.reuse ;  /* 0x0000005351997220 */ /* 0x080fe20000410000 */
[--C-:B------:R-:W-:Y:S02]  /*3e50*/  HADD2.F32 R80, -RZ, R78.reuse.H1_H1 ;  /* 0x3000004eff507230 */ /* 0x100fe40000004100 */
[----:B------:R-:W-:Y:S01]  /*3e60*/  FMUL.FTZ R160, R82, R83 ;  /* 0x0000005352a07220 */ /* 0x000fe20000410000 */
[----:B------:R-:W-:Y:S02]  /*3e70*/  HADD2.F32 R79, -RZ, R78.H0_H0 ;  /* 0x2000004eff4f7230 */ /* 0x000fe40000004100 */
[----:B------:R-:W-:-:S02]  /*3e80*/  HADD2.F32 R78, -RZ, R138.H1_H1 ;  /* 0x3000008aff4e7230 */ /* 0x000fc40000004100 */
[-C--:B------:R-:W-:Y:S01]  /*3e90*/  FMUL.FTZ R158, R80, R156.reuse ;  /* 0x0000009c509e7220 */ /* 0x080fe20000410000 */
[----:B------:R-:W-:Y:S02]  /*3ea0*/  HADD2.F32 R138, -RZ, R138.H0_H0 ;  /* 0x2000008aff8a7230 */ /* 0x000fe40000004100 */
[----:B------:R-:W-:Y:S01]  /*3eb0*/  FMUL.FTZ R83, R79, R156 ;  /* 0x0000009c4f537220 */ /* 0x000fe20000410000 */
[--C-:B------:R-:W-:Y:S02]  /*3ec0*/  HADD2.F32 R161, -RZ, R159.reuse.H1_H1 ;  /* 0x3000009fffa17230 */ /* 0x100fe40000004100 */
[-C--:B------:R-:W-:Y:S01]  /*3ed0*/  FFMA.FTZ R81, R81, R78.reuse, -R160 ;  /* 0x0000004e51517223 */ /* 0x080fe200000108a0 */
[----:B------:R-:W-:Y:S01]  /*3ee0*/  FFMA.FTZ R82, R82, R78, R153 ;  /* 0x0000004e52527223 */ /* 0x000fe20000010099 */
[-C--:B------:R-:W-:Y:S01]  /*3ef0*/  FFMA.FTZ R78, R79, R138.reuse, -R158 ;  /* 0x0000008a4f4e7223 */ /* 0x080fe2000001089e */
[----:B------:R-:W-:Y:S01]  /*3f00*/  FFMA.FTZ R79, R80, R138, R83 ;  /* 0x0000008a504f7223 */ /* 0x000fe20000010053 */
[----:B------:R-:W-:Y:S01]  /*3f10*/  F2FP.F16.E4M3.UNPACK_B R83, R51.H1 ;  /* 0x00000033ff53723e */ /* 0x000fe200030006ff */
[----:B------:R-:W-:Y:S01]  /*3f20*/  HADD2.F32 R159, -RZ, R159.H0_H0 ;  /* 0x2000009fff9f7230 */ /* 0x000fe20000004100 */
[----:B------:R-:W-:-:S02]  /*3f30*/  F2FP.SATFINITE.E4M3.F32.PACK_AB_MERGE_C R81, R82, R81, RZ ;  /* 0x000000515251723e */ /* 0x000fc400048070ff */
[----:B------:R-:W-:Y:S01]  /*3f40*/  F2FP.F16.E4M3.UNPACK_B R82, R50.H1 ;  /* 0x00000032ff52723e */ /* 0x000fe200030006ff */
[--C-:B------:R-:W-:Y:S01]  /*3f50*/  HADD2.F32 R138, -RZ, R83.reuse.H0_H0 ;  /* 0x20000053ff8a7230 */ /* 0x100fe20000004100 */
[----:B------:R-:W-:Y:S01]  /*3f60*/  F2FP.F16.E4M3.UNPACK_B R158, R77 ;  /* 0x0000004dff9e723e */ /* 0x000fe200020006ff */
[----:B------:R-:W-:Y:S01]  /*3f70*/  HADD2.F32 R83, -RZ, R83.H1_H1 ;  /* 0x30000053ff537230 */ /* 0x000fe20000004100 */
[-C--:B------:R-:W-:Y:S01]  /*3f80*/  F2FP.F16.E4M3.UNPACK_B R153, R76.reuse ;  /* 0x0000004cff99723e */ /* 0x080fe200020006ff */
[----:B------:R-:W-:Y:S01]  /*3f90*/  HADD2.F32 R77, -RZ, R82.H1_H1 ;  /* 0x30000052ff4d7230 */ /* 0x000fe20000004100 */
[----:B------:R-:W-:Y:S01]  /*3fa0*/  F2FP.SATFINITE.E4M3.F32.PACK_AB_MERGE_C R80, R162, R157, RZ ;  /* 0x0000009da250723e */ /* 0x000fe200048070ff */
[----:B------:R-:W-:Y:S01]  /*3fb0*/  HADD2.F32 R160, -RZ, R158.H1_H1 ;  /* 0x3000009effa07230 */ /* 0x000fe20000004100 */
[----:B------:R-:W-:Y:S01]  /*3fc0*/  F2FP.F16.E4M3.UNPACK_B R156, R76.H1 ;  /* 0x0000004cff9c723e */ /* 0x000fe200030006ff */
[----:B------:R-:W-:Y:S02]  /*3fd0*/  HADD2.F32 R82, -RZ, R82.H0_H0 ;  /* 0x20000052ff527230 */ /* 0x000fe40000004100 */
[-C--:B------:R-:W-:Y:S01]  /*3fe0*/  FMUL.FTZ R163, R83, R161.reuse ;  /* 0x000000a153a37220 */ /* 0x080fe20000410000 */
[----:B------:R-:W-:Y:S01]  /*3ff0*/  FMUL.FTZ R162, R138, R161 ;  /* 0x000000a18aa27220 */ /* 0x000fe20000410000 */
[----:B------:R-:W-:-:S02]  /*4000*/  HADD2.F32 R76, -RZ, R153.H1_H1 ;  /* 0x30000099ff4c7230 */ /* 0x000fc40000004100 */
[CC--:B------:R-:W-:Y:S01]  /*4010*/  FMUL.FTZ R161, R77.reuse, R160.reuse ;  /* 0x000000a04da17220 */ /* 0x0c0fe20000410000 */
[----:B------:R-:W-:Y:S01]  /*4020*/  F2FP.F16.E4M3.UNPACK_B R51, R51 ;  /* 0x00000033ff33723e */ /* 0x000fe200020006ff */
[C---:B------:R-:W-:Y:S01]  /*4030*/  FMUL.FTZ R160, R82.reuse, R160 ;  /* 0x000000a052a07220 */ /* 0x040fe20000410000 */
[----:B------:R-:W-:Y:S01]  /*4040*/  F2FP.F16.E4M3.UNPACK_B R50, R50 ;  /* 0x00000032ff32723e */ /* 0x000fe200020006ff */
[-C--:B------:R-:W-:Y:S01]  /*4050*/  FFMA.FTZ R161, R82, R76.reuse, -R161 ;  /* 0x0000004c52a17223 */ /* 0x080fe200000108a1 */
[----:B------:R-:W-:Y:S02]  /*4060*/  HADD2.F32 R157, -RZ, R156.H1_H1 ;  /* 0x3000009cff9d7230 */ /* 0x000fe40000004100 */
[----:B------:R-:W-:Y:S01]  /*4070*/  FFMA.FTZ R160, R77, R76, R160 ;  /* 0x0000004c4da07223 */ /* 0x000fe200000100a0 */
[--C-:B------:R-:W-:Y:S01]  /*4080*/  HADD2.F32 R76, -RZ, R51.reuse.H0_H0 ;  /* 0x20000033ff4c7230 */ /* 0x100fe20000004100 */
[----:B------:R-:W-:Y:S01]  /*4090*/  F2FP.SATFINITE.E4M3.F32.PACK_AB_MERGE_C R49, R49, R48, R80 ;  /* 0x000000303131723e */ /* 0x000fe20004807050 */
[----:B------:R-:W-:-:S02]  /*40a0*/  HADD2.F32 R77, -RZ, R51.H1_H1 ;  /* 0x30000033ff4d7230 */ /* 0x000fc40000004100 */
[-C--:B------:R-:W-:Y:S01]  /*40b0*/  FFMA.FTZ R163, R138, R157.reuse, -R163 ;  /* 0x0000009d8aa37223 */ /* 0x080fe200000108a3 */
[--C-:B------:R-:W-:Y:S02]  /*40c0*/  HADD2.F32 R51, -RZ, R50.reuse.H0_H0 ;  /* 0x20000032ff337230 */ /* 0x100fe40000004100 */
[----:B------:R-:W-:Y:S01]  /*40d0*/  FFMA.FTZ R162, R83, R157, R162 ;  /* 0x0000009d53a27223 */ /* 0x000fe200000100a2 */
[----:B------:R-:W-:Y:S02]  /*40e0*/  HADD2.F32 R50, -RZ, R50.H1_H1 ;  /* 0x30000032ff327230 */ /* 0x000fe40000004100 */
[-C--:B------:R-:W-:Y:S01]  /*40f0*/  FMUL.FTZ R157, R77, R159.reuse ;  /* 0x0000009f4d9d7220 */ /* 0x080fe20000410000 */
[----:B------:R-:W-:Y:S02]  /*4100*/  HADD2.F32 R158, -RZ, R158.H0_H0 ;  /* 0x2000009eff9e7230 */ /* 0x000fe40000004100 */
[----:B------:R-:W-:Y:S01]  /*4110*/  FMUL.FTZ R138, R76, R159 ;  /* 0x0000009f4c8a7220 */ /* 0x000fe20000410000 */
[----:B------:R-:W-:Y:S01]  /*4120*/  HADD2.F32 R156, -RZ, R156.H0_H0 ;  /* 0x2000009cff9c7230 */ /* 0x000fe20000004100 */
[----:B------:R-:W-:Y:S01]  /*4130*/  F2FP.SATFINITE.E4M3.F32.PACK_AB_MERGE_C R160, R160, R161, RZ ;  /* 0x000000a1a0a0723e */ /* 0x000fe200048070ff */
[----:B------:R-:W-:-:S02]  /*4140*/  HADD2.F32 R153, -RZ, R153.H0_H0 ;  /* 0x20000099ff997230 */ /* 0x000fc40000004100 */
[-C--:B------:R-:W-:Y:S01]  /*4150*/  FMUL.FTZ R82, R50, R158.reuse ;  /* 0x0000009e32527220 */ /* 0x080fe20000410000 */
[----:B------:R-:W-:Y:S01]  /*4160*/  FMUL.FTZ R83, R51, R158 ;  /* 0x0000009e33537220 */ /* 0x000fe20000410000 */
[-C--:B------:R-:W-:Y:S01]  /*4170*/  FFMA.FTZ R157, R76, R156.reuse, -R157 ;  /* 0x0000009c4c9d7223 */ /* 0x080fe2000001089d */
[----:B------:R-:W-:Y:S01]  /*4180*/  FFMA.FTZ R138, R77, R156, R138 ;  /* 0x0000009c4d8a7223 */ /* 0x000fe2000001008a */
[-C--:B------:R-:W-:Y:S01]  /*4190*/  FFMA.FTZ R82, R51, R153.reuse, -R82 ;  /* 0x0000009933527223 */ /* 0x080fe20000010852 */
[----:B------:R-:W-:Y:S01]  /*41a0*/  FFMA.FTZ R83, R50, R153, R83 ;  /* 0x0000009932537223 */ /* 0x000fe20000010053 */
[----:B------:R-:W-:Y:S02]  /*41b0*/  F2FP.SATFINITE.E4M3.F32.PACK_AB_MERGE_C R162, R162, R163, RZ ;  /* 0x000000a3a2a2723e */ /* 0x000fe400048070ff */
[----:B------:R-:W-:Y:S02]  /*41c0*/  F2FP.SATFINITE.E4M3.F32.PACK_AB_MERGE_C R48, R79, R78, R81 ;  /* 0x0000004e4f30723e */ /* 0x000fe40004807051 */
[----:B------:R-:W-:-:S02]  /*41d0*/  F2FP.SATFINITE.E4M3.F32.PACK_AB_MERGE_C R50, R83, R82, R160 ;  /* 0x000000525332723e */ /* 0x000fc400048070a0 */
[----:B------:R-:W-:-:S07]  /*41e0*/  F2FP.SATFINITE.E4M3.F32.PACK_AB_MERGE_C R51, R138, R157, R162 ;  /* 0x0000009d8a33723e */ /* 0x000fce00048070a2 */
.L_x_364:
[----:B------:R-:W-:Y:S05]  /*41f0*/  BSYNC B2 ;  /* 0x0000000000027941 */ /* 0x000fea0003800000 */
.L_x_363:
[----:B------:R-:W-:Y:S02]  /*4200*/  ULDC.64 UR4, c[0x0][0x2e8] ;  /* 0x0000ba0000047ab9 */ /* 0x000fe40000000a00 */
[----:B------:R-:W-:-:S04]  /*4210*/  IADD3 R76, P2, P6, R41, UR4, R155 ;  /* 0x00000004294c7c10 */ /* 0x000fc8000fe5e09b */
[----:B------:R-:W-:-:S05]  /*4220*/  IADD3.X R77, R107, UR5, R154, P2, P6 ;  /* 0x000000056b4d7c10 */ /* 0x000fca00097ec49a */
[----:B0-----:R3:W-:Y:S04]  /*4230*/  STG.E.128 desc[UR60][R76.64], R48 ;  /* 0x000000304c007986 */ /* 0x0017e8000c101d3c */
.L_x_358:
[----:B------:R-:W-:Y:S05]  /*4240*/  BSYNC B1 ;  /* 0x0000000000017941 */ /* 0x000fea0003800000 */
.L_x_357:
[----:B------:R-:W-:Y:S04]  /*4250*/  BSSY B1, `(.L_x_365) ;  /* 0x00000ed000017945 */ /* 0x000fe80003800000 */
[----:B------:R-:W-:Y:S05]  /*4260*/  @P3 BRA `(.L_x_366) ;  /* 0x0000000c00ac3947 */ /* 0x000fea0003800000 */
[----:B---3--:R-:W-:Y:S01]  /*4270*/  IADD3 R77, P2, P3, R134, R126, R18 ;  /* 0x0000007e864d7210 */ /* 0x008fe20007b5e012 */
[----:B------:R-:W-:Y:S03]  /*4280*/  BSSY B2, `(.L_x_367) ;  /* 0x0000074000027945 */ /* 0x000fe60003800000 */
[----:B------:R-:W-:Y:S01]  /*4290*/  IADD3.X R76, R15, R129, R19, P2, P3 ;  /* 0x000000810f4c7210 */ /* 0x000fe200017e6413 */
[----:B------:R-:W-:Y:S08]  /*42a0*/  @P0 BRA `(.L_x_368) ;  /* 0x0000000400c40947 */ /* 0x000ff00003800000 */
[----:B0-2---:R0:W2:Y:S01]  /*42b0*/  LDS.128 R48, [R118+0x22400] ;  /* 0x0224000076307984 */ /* 0x0050a20000000c00 */
[----:B------:R-:W-:Y:S01]  /*42c0*/  ISETP.GE.AND P2, PT, R22, R128, PT ;  /* 0x000000801600720c */ /* 0x000fe20003f46270 */
[----:B------:R-:W-:-:S12]  /*42d0*/  BSSY B3, `(.L_x_369) ;  /* 0x000006a000037945 */ /* 0x000fd80003800000 */
[----:B0-----:R-:W-:Y:S05]  /*42e0*/  @P2 BRA `(.L_x_370) ;  /* 0x0000000400a02947 */ /* 0x001fea0003800000 */
[----:B------:R-:W-:Y:S02]  /*42f0*/  SHF.R.U32.HI R74, RZ, 0x8, R73 ;  /* 0x00000008ff4a7819 */ /* 0x000fe40000011649 */
[--C-:B------:R-:W-:Y:S02]  /*4300*/  SHF.R.U32.HI R79, RZ, 0x8, R75.reuse ;  /* 0x00000008ff4f7819 */ /* 0x100fe4000001164b */
[----:B------:R-:W-:Y:S02]  /*4310*/  LOP3.LUT R78, R75, 0xff0000ff, RZ, 0xc0, !PT ;  /* 0xff0000ff4b4e7812 */ /* 0x000fe400078ec0ff */
[----:B------:R-:W-:Y:S01]  /*4320*/  SHF.R.U32.HI R80, RZ, 0x10, R75 ;  /* 0x00000010ff507819 */ /* 0x000fe2000001164b */
[----:B------:R-:W-:Y:S01]  /*4330*/  IMAD.SHL.U32 R75, R74, 0x100, RZ ;  /* 0x000001004a4b7824 */ /* 0x000fe200078e00ff */
[----:B------:R-:W-:Y:S01]  /*4340*/  LOP3.LUT R72, R73, 0xff0000ff, RZ, 0xc0, !PT ;  /* 0xff0000ff49487812 */ /* 0x000fe200078ec0ff */
[----:B------:R-:W-:Y:S01]  /*4350*/  IMAD.SHL.U32 R79, R79, 0x100, RZ ;  /* 0x000001004f4f7824 */ /* 0x000fe200078e00ff */
[----:B------:R-:W-:Y:S01]  /*4360*/  SHF.R.U32.HI R81, RZ, 0x10, R73 ;  /* 0x00000010ff517819 */ /* 0x000fe20000011649 */
[----:B--2---:R-:W-:Y:S01]  /*4370*/  IMAD.MOV.U32 R73, RZ, RZ, R49 ;  /* 0x000000ffff497224 */ /* 0x004fe200078e0031 */
[----:B------:R-:W-:Y:S01]  /*4380*/  LOP3.LUT R49, R72, 0xff00, R75, 0xf8, !PT ;  /* 0x0000ff0048317812 */ /* 0x000fe200078ef84b */
[----:B------:R-:W-:Y:S01]  /*4390*/  IMAD.MOV.U32 R74, RZ, RZ, R48 ;  /* 0x000000ffff4a7224 */ /* 0x000fe200078e0030 */
[----:B------:R-:W-:Y:S01]  /*43a0*/  LOP3.LUT R79, R78, 0xff00, R79, 0xf8, !PT ;  /* 0x0000ff004e4f7812 */ /* 0x000fe200078ef84f */
[----:B------:R-:W-:Y:S01]  /*43b0*/  IMAD.U32 R80, R80, 0x10000, RZ ;  /* 0x0001000050507824 */ /* 0x000fe200078e00ff */
[----:B------:R-:W-:-:S02]  /*43c0*/  SHF.L.U32 R72, R81, 0x10, RZ ;  /* 0x0000001051487819 */ /* 0x000fc400000006ff */
        /* <DEDUP_REMOVED lines=22> */
[----:B------:R-:W-:Y:S01]  /*4530*/  HADD2.F32 R81, -RZ, R150.H1_H1 ;  /* 0x30000096ff517230 */ /* 0x000fe20000004100 */
[----:B------:R-:W-:Y:S01]  /*4540*/  F2FP.F16.E4M3.UNPACK_B R74, R74 ;  /* 0x0000004aff4a723e */ /* 0x000fe200020006ff */
[-C--:B------:R-:W-:Y:S01]  /*4550*/  FFMA.FTZ R153, R78, R80.reuse, -R153 ;  /* 0x000000504e997223 */ /* 0x080fe20000010899 */
[----:B------:R-:W-:Y:S01]  /*4560*/  FFMA.FTZ R154, R79, R80, R138 ;  /* 0x000000504f9a7223 */ /* 0x000fe2000001008a */
[----:B------:R-:W-:Y:S01]  /*4570*/  F2FP.F16.E4M3.UNPACK_B R151, R151 ;  /* 0x00000097ff97723e */ /* 0x000fe200020006ff */
[----:B------:R-:W-:-:S02]  /*4580*/  HADD2.F32 R80, -RZ, R75.H1_H1 ;  /* 0x3000004bff507230 */ /* 0x000fc40000004100 */
[----:B------:R-:W-:Y:S01]  /*4590*/  HADD2.F32 R79, -RZ, R75.H0_H0 ;  /* 0x2000004bff4f7230 */ /* 0x000fe20000004100 */
[----:B------:R-:W-:Y:S01]  /*45a0*/  F2FP.SATFINITE.E4M3.F32.PACK_AB_MERGE_C R158, R154, R153, RZ ;  /* 0x000000999a9e723e */ /* 0x000fe200048070ff */
[--C-:B------:R-:W-:Y:S02]  /*45b0*/  HADD2.F32 R75, -RZ, R74.reuse.H0_H0 ;  /* 0x2000004aff4b7230 */ /* 0x100fe40000004100 */
[-C--:B------:R-:W-:Y:S01]  /*45c0*/  FMUL.FTZ R138, R80, R81.reuse ;  /* 0x00000051508a7220 */ /* 0x080fe20000410000 */
[----:B------:R-:W-:Y:S02]  /*45d0*/  HADD2.F32 R78, -RZ, R74.H1_H1 ;  /* 0x3000004aff4e7230 */ /* 0x000fe40000004100 */
[----:B------:R-:W-:Y:S01]  /*45e0*/  FMUL.FTZ R83, R79, R81 ;  /* 0x000000514f537220 */ /* 0x000fe20000410000 */
[----:B------:R-:W-:Y:S02]  /*45f0*/  HADD2.F32 R74, -RZ, R151.H1_H1 ;  /* 0x30000097ff4a7230 */ /* 0x000fe40000004100 */
[----:B------:R-:W-:-:S02]  /*4600*/  HADD2.F32 R150, -RZ, R150.H0_H0 ;  /* 0x20000096ff967230 */ /* 0x000fc40000004100 */
[----:B------:R-:W-:Y:S02]  /*4610*/  HADD2.F32 R151, -RZ, R151.H0_H0 ;  /* 0x20000097ff977230 */ /* 0x000fe40000004100 */
[-C--:B------:R-:W-:Y:S01]  /*4620*/  FFMA.FTZ R138, R79, R74.reuse, -R138 ;  /* 0x0000004a4f8a7223 */ /* 0x080fe2000001088a */
[----:B------:R-:W-:Y:S01]  /*4630*/  FFMA.FTZ R83, R80, R74, R83 ;  /* 0x0000004a50537223 */ /* 0x000fe20000010053 */
[CC--:B------:R-:W-:Y:S01]  /*4640*/  FMUL.FTZ R82, R78.reuse, R150.reuse ;  /* 0x000000964e527220 */ /* 0x0c0fe20000410000 */
[C---:B------:R-:W-:Y:S01]  /*4650*/  FMUL.FTZ R81, R75.reuse, R150 ;  /* 0x000000964b517220 */ /* 0x040fe20000410000 */
[----:B------:R-:W-:Y:S02]  /*4660*/  F2FP.F16.E4M3.UNPACK_B R79, R51.H1 ;  /* 0x00000033ff4f723e */ /* 0x000fe400030006ff */
[----:B------:R-:W-:Y:S01]  /*4670*/  F2FP.F16.E4M3.UNPACK_B R150, R72.H1 ;  /* 0x00000048ff96723e */ /* 0x000fe200030006ff */
[-C--:B------:R-:W-:Y:S01]  /*4680*/  FFMA.FTZ R74, R75, R151.reuse, -R82 ;  /* 0x000000974b4a7223 */ /* 0x080fe20000010852 */
[----:B------:R-:W-:Y:S01]  /*4690*/  FFMA.FTZ R75, R78, R151, R81 ;  /* 0x000000974e4b7223 */ /* 0x000fe20000010051 */
[----:B------:R-:W-:Y:S01]  /*46a0*/  F2FP.SATFINITE.E4M3.F32.PACK_AB_MERGE_C R157, R83, R138, RZ ;  /* 0x0000008a539d723e */ /* 0x000fe200048070ff */
[--C-:B------:R-:W-:Y:S01]  /*46b0*/  HADD2.F32 R80, -RZ, R79.reuse.H0_H0 ;  /* 0x2000004fff507230 */ /* 0x100fe20000004100 */
[-C--:B------:R-:W-:Y:S01]  /*46c0*/  F2FP.F16.E4M3.UNPACK_B R82, R49.reuse.H1 ;  /* 0x00000031ff52723e */ /* 0x080fe200030006ff */
[----:B------:R-:W-:Y:S01]  /*46d0*/  HADD2.F32 R79, -RZ, R79.H1_H1 ;  /* 0x3000004fff4f7230 */ /* 0x000fe20000004100 */
[----:B------:R-:W-:Y:S01]  /*46e0*/  F2FP.F16.E4M3.UNPACK_B R78, R50.H1 ;  /* 0x00000032ff4e723e */ /* 0x000fe200030006ff */
[----:B------:R-:W-:Y:S01]  /*46f0*/  HADD2.F32 R153, -RZ, R150.H1_H1 ;  /* 0x30000096ff997230 */ /* 0x000fe20000004100 */
[----:B------:R-:W-:Y:S01]  /*4700*/  F2FP.F16.E4M3.UNPACK_B R138, R72 ;  /* 0x00000048ff8a723e */ /* 0x000fe200020006ff */
[----:B------:R-:W-:Y:S01]  /*4710*/  HADD2.F32 R83, -RZ, R82.H1_H1 ;  /* 0x30000052ff537230 */ /* 0x000fe20000004100 */
[----:B------:R-:W-:Y:S01]  /*4720*/  F2FP.F16.E4M3.UNPACK_B R81, R49 ;  /* 0x00000031ff51723e */ /* 0x000fe200020006ff */
[----:B------:R-:W-:-:S02]  /*4730*/  HADD2.F32 R72, -RZ, R78.H1_H1 ;  /* 0x3000004eff487230 */ /* 0x000fc40000004100 */
[-C--:B------:R-:W-:Y:S01]  /*4740*/  FMUL.FTZ R49, R79, R153.reuse ;  /* 0x000000994f317220 */ /* 0x080fe20000410000 */
[----:B------:R-:W-:Y:S02]  /*4750*/  HADD2.F32 R151, -RZ, R138.H1_H1 ;  /* 0x3000008aff977230 */ /* 0x000fe40000004100 */
[C---:B------:R-:W-:Y:S01]  /*4760*/  FMUL.FTZ R156, R80.reuse, R153 ;  /* 0x00000099509c7220 */ /* 0x040fe20000410000 */
[----:B------:R-:W-:Y:S02]  /*4770*/  HADD2.F32 R78, -RZ, R78.H0_H0 ;  /* 0x2000004eff4e7230 */ /* 0x000fe40000004100 */
[----:B------:R-:W-:Y:S01]  /*4780*/  FFMA.FTZ R154, R80, R83, -R49 ;  /* 0x00000053509a7223 */ /* 0x000fe20000010831 */
[----:B------:R-:W-:Y:S02]  /*4790*/  HADD2.F32 R49, -RZ, R81.H1_H1 ;  /* 0x30000051ff317230 */ /* 0x000fe40000004100 */
[----:B------:R-:W-:Y:S01]  /*47a0*/  FMUL.FTZ R153, R72, R151 ;  /* 0x0000009748997220 */ /* 0x000fe20000410000 */
        /* <DEDUP_REMOVED lines=8> */
[----:B------:R-:W-:Y:S02]  /*4830*/  HADD2.F32 R51, -RZ, R51.H1_H1 ;  /* 0x30000033ff337230 */ /* 0x000fe40000004100 */
[--C-:B------:R-:W-:Y:S01]  /*4840*/  HADD2.F32 R49, -RZ, R50.reuse.H0_H0 ;  /* 0x20000032ff317230 */ /* 0x100fe20000004100 */
[----:B------:R-:W-:Y:S01]  /*4850*/  F2FP.SATFINITE.E4M3.F32.PACK_AB_MERGE_C R80, R80, R153, RZ ;  /* 0x000000995050723e */ /* 0x000fe200048070ff */
[----:B------:R-:W-:Y:S02]  /*4860*/  HADD2.F32 R50, -RZ, R50.H1_H1 ;  /* 0x30000032ff327230 */ /* 0x000fe40000004100 */
[----:B------:R-:W-:Y:S01]  /*4870*/  FMUL.FTZ R83, R51, R150 ;  /* 0x0000009633537220 */ /* 0x000fe20000410000 */
[----:B------:R-:W-:-:S02]  /*4880*/  HADD2.F32 R138, -RZ, R138.H0_H0 ;  /* 0x2000008aff8a7230 */ /* 0x000fc40000004100 */
[----:B------:R-:W-:Y:S01]  /*4890*/  FMUL.FTZ R150, R72, R150 ;  /* 0x0000009648967220 */ /* 0x000fe20000410000 */
[----:B------:R-:W-:Y:S01]  /*48a0*/  HADD2.F32 R82, -RZ, R82.H0_H0 ;  /* 0x20000052ff527230 */ /* 0x000fe20000004100 */
[----:B------:R-:W-:Y:S01]  /*48b0*/  F2FP.SATFINITE.E4M3.F32.PACK_AB_MERGE_C R154, R155, R154, RZ ;  /* 0x0000009a9b9a723e */ /* 0x000fe200048070ff */
[----:B------:R-:W-:Y:S02]  /*48c0*/  HADD2.F32 R81, -RZ, R81.H0_H0 ;  /* 0x20000051ff517230 */ /* 0x000fe40000004100 */
[-C--:B------:R-:W-:Y:S01]  /*48d0*/  FMUL.FTZ R78, R50, R138.reuse ;  /* 0x0000008a324e7220 */ /* 0x080fe20000410000 */
[----:B------:R-:W-:Y:S01]  /*48e0*/  FMUL.FTZ R79, R49, R138 ;  /* 0x0000008a314f7220 */ /* 0x000fe20000410000 */
[-C--:B------:R-:W-:Y:S01]  /*48f0*/  FFMA.FTZ R83, R72, R82.reuse, -R83 ;  /* 0x0000005248537223 */ /* 0x080fe20000010853 */
[----:B------:R-:W-:Y:S01]  /*4900*/  FFMA.FTZ R150, R51, R82, R150 ;  /* 0x0000005233967223 */ /* 0x000fe20000010096 */
[-C--:B------:R-:W-:Y:S01]  /*4910*/  FFMA.FTZ R78, R49, R81.reuse, -R78 ;  /* 0x00000051314e7223 */ /* 0x080fe2000001084e */
[----:B------:R-:W-:Y:S01]  /*4920*/  FFMA.FTZ R79, R50, R81, R79 ;  /* 0x00000051324f7223 */ /* 0x000fe2000001004f */
[----:B------:R-:W-:-:S02]  /*4930*/  F2FP.SATFINITE.E4M3.F32.PACK_AB_MERGE_C R49, R73, R48, R158 ;  /* 0x000000304931723e */ /* 0x000fc4000480709e */
[----:B------:R-:W-:Y:S02]  /*4940*/  F2FP.SATFINITE.E4M3.F32.PACK_AB_MERGE_C R48, R75, R74, R157 ;  /* 0x0000004a4b30723e */ /* 0x000fe4000480709d */
[----:B------:R-:W-:Y:S02]  /*4950*/  F2FP.SATFINITE.E4M3.F32.PACK_AB_MERGE_C R50, R79, R78, R80 ;  /* 0x0000004e4f32723e */ /* 0x000fe40004807050 */
[----:B------:R-:W-:-:S07]  /*4960*/  F2FP.SATFINITE.E4M3.F32.PACK_AB_MERGE_C R51, R150, R83, R154 ;  /* 0x000000539633723e */ /* 0x000fce000480709a */
.L_x_370:
[----:B------:R-:W-:Y:S05]  /*4970*/  BSYNC B3 ;  /* 0x0000000000037941 */ /* 0x000fea0003800000 */
.L_x_369:
[----:B------:R-:W-:Y:S02]  /*4980*/  ULDC.64 UR4, c[0x0][0x2e8] ;  /* 0x0000ba0000047ab9 */ /* 0x000fe40000000a00 */
[----:B------:R-:W-:-:S04]  /*4990*/  IADD3 R72, P2, P3, R77, UR4, R44 ;  /* 0x000000044d487c10 */ /* 0x000fc8000fb5e02c */
[----:B------:R-:W-:-:S05]  /*49a0*/  IADD3.X R73, R76, UR5, R40, P2, P3 ;  /* 0x000000054c497c10 */ /* 0x000fca00097e6428 */
[----:B--2---:R3:W-:Y:S04]  /*49b0*/  STG.E.128 desc[UR60][R72.64], R48 ;  /* 0x0000003048007986 */ /* 0x0047e8000c101d3c */
.L_x_368:
[----:B------:R-:W-:Y:S05]  /*49c0*/  BSYNC B2 ;  /* 0x0000000000027941 */ /* 0x000fea0003800000 */
.L_x_367:
[----:B------:R-:W-:Y:S05]  /*49d0*/  @P1 BRA `(.L_x_366) ;  /* 0x0000000400d01947 */ /* 0x000fea0003800000 */
[----:B------:R-:W-:Y:S01]  /*49e0*/  LOP3.LUT P2, RZ, R229, 0x4, RZ, 0xc0, !PT ;  /* 0x00000004e5ff7812 */ /* 0x000fe2000784c0ff */
[C---:B0-23--:R-:W-:Y:S01]  /*49f0*/  VIADD R49, R152.reuse, 0x40 ;  /* 0x0000004098317836 */ /* 0x04dfe20000000000 */
[----:B------:R-:W-:Y:S11]  /*4a00*/  BSSY B2, `(.L_x_371) ;  /* 0x000006d000027945 */ /* 0x000ff60003800000 */
[----:B------:R-:W-:Y:S01]  /*4a10*/  @P2 VIADD R49, R152, 0xffffffc0 ;  /* 0xffffffc098312836 */ /* 0x000fe20000000000 */
[----:B------:R-:W-:-:S03]  /*4a20*/  ISETP.GE.AND P2, PT, R230, R128, PT ;  /* 0x00000080e600720c */ /* 0x000fc60003f46270 */
[----:B------:R-:W-:-:S06]  /*4a30*/  IMAD.IADD R49, R16, 0x1, R49 ;  /* 0x0000000110317824 */ /* 0x000fcc00078e0231 */
[----:B------:R-:W0:Y:S04]  /*4a40*/  LDS.128 R48, [R49+0x22400] ;  /* 0x0224000031307984 */ /* 0x000e280000000c00 */
[----:B------:R-:W-:Y:S05]  /*4a50*/  @P2 BRA `(.L_x_372) ;  /* 0x00000004009c2947 */ /* 0x000fea0003800000 */
[----:B------:R-:W-:Y:S02]  /*4a60*/  SHF.R.U32.HI R68, RZ, 0x8, R71 ;  /* 0x00000008ff447819 */ /* 0x000fe40000011647 */
[----:B------:R-:W-:Y:S02]  /*4a70*/  SHF.R.U32.HI R73, RZ, 0x8, R69 ;  /* 0x00000008ff497819 */ /* 0x000fe40000011645 */
[----:B------:R-:W-:Y:S02]  /*4a80*/  SHF.R.U32.HI R74, RZ, 0x10, R71 ;  /* 0x00000010ff4a7819 */ /* 0x000fe40000011647 */
[----:B------:R-:W-:Y:S01]  /*4a90*/  LOP3.LUT R72, R71, 0xff0000ff, RZ, 0xc0, !PT ;  /* 0xff0000ff47487812 */ /* 0x000fe200078ec0ff */
[----:B------:R-:W-:Y:S01]  /*4aa0*/  IMAD.SHL.U32 R71, R68, 0x100, RZ ;  /* 0x0000010044477824 */ /* 0x000fe200078e00ff */
[----:B------:R-:W-:Y:S01]  /*4ab0*/  SHF.R.U32.HI R75, RZ, 0x10, R69 ;  /* 0x00000010ff4b7819 */ /* 0x000fe20000011645 */
[----:B0-----:R-:W-:Y:S01]  /*4ac0*/  IMAD.MOV.U32 R68, RZ, RZ, R48 ;  /* 0x000000ffff447224 */ /* 0x001fe200078e0030 */
[----:B------:R-:W-:Y:S01]  /*4ad0*/  LOP3.LUT R70, R69, 0xff0000ff, RZ, 0xc0, !PT ;  /* 0xff0000ff45467812 */ /* 0x000fe200078ec0ff */
[----:B------:R-:W-:Y:S01]  /*4ae0*/  IMAD.SHL.U32 R69, R73, 0x100, RZ ;  /* 0x0000010049457824 */ /* 0x000fe200078e00ff */
[----:B------:R-:W-:Y:S01]  /*4af0*/  LOP3.LUT R73, R72, 0xff00, R71, 0xf8, !PT ;  /* 0x0000ff0048497812 */ /* 0x000fe200078ef847 */
[----:B------:R-:W-:Y:S01]  /*4b00*/  IMAD.U32 R72, R74, 0x10000, RZ ;  /* 0x000100004a487824 */ /* 0x000fe200078e00ff */
[----:B------:R-:W-:-:S02]  /*4b10*/  F2FP.F16.E4M3.UNPACK_B R48, R49 ;  /* 0x00000031ff30723e */ /* 0x000fc400020006ff */
[----:B------:R-:W-:Y:S02]  /*4b20*/  LOP3.LUT R70, R70, 0xff00, R69, 0xf8, !PT ;  /* 0x0000ff0046467812 */ /* 0x000fe400078ef845 */
[----:B------:R-:W-:Y:S02]  /*4b30*/  SHF.L.U32 R69, R75, 0x10, RZ ;  /* 0x000000104b457819 */ /* 0x000fe400000006ff */
[----:B------:R-:W-:Y:S02]  /*4b40*/  F2FP.F16.E4M3.UNPACK_B R71, R149.H1 ;  /* 0x00000095ff47723e */ /* 0x000fe400030006ff */
[----:B------:R-:W-:Y:S01]  /*4b50*/  LOP3.LUT R74, R70, 0xff0000, R69, 0xf8, !PT ;  /* 0x00ff0000464a7812 */ /* 0x000fe200078ef845 */
[--C-:B------:R-:W-:Y:S01]  /*4b60*/  HADD2.F32 R69, -RZ, R48.reuse.H1_H1 ;  /* 0x30000030ff457230 */ /* 0x100fe20000004100 */
[----:B------:R-:W-:Y:S01]  /*4b70*/  LOP3.LUT R79, R73, 0xff0000, R72, 0xf8, !PT ;  /* 0x00ff0000494f7812 */ /* 0x000fe200078ef848 */
[--C-:B------:R-:W-:Y:S01]  /*4b80*/  HADD2.F32 R75, -RZ, R71.reuse.H0_H0 ;  /* 0x20000047ff4b7230 */ /* 0x100fe20000004100 */
[----:B------:R-:W-:Y:S01]  /*4b90*/  F2FP.F16.E4M3.UNPACK_B R72, R148.H1 ;  /* 0x00000094ff48723e */ /* 0x000fe200030006ff */
[----:B------:R-:W-:Y:S01]  /*4ba0*/  HADD2.F32 R48, -RZ, R48.H0_H0 ;  /* 0x20000030ff307230 */ /* 0x000fe20000004100 */
[----:B------:R-:W-:Y:S01]  /*4bb0*/  F2FP.F16.E4M3.UNPACK_B R49, R49.H1 ;  /* 0x00000031ff31723e */ /* 0x000fe200030006ff */
[----:B------:R-:W-:-:S02]  /*4bc0*/  HADD2.F32 R78, -RZ, R71.H1_H1 ;  /* 0x30000047ff4e7230 */ /* 0x000fc40000004100 */
[CC--:B------:R-:W-:Y:S01]  /*4bd0*/  FMUL.FTZ R81, R69.reuse, R75.reuse ;  /* 0x0000004b45517220 */ /* 0x0c0fe20000410000 */
[--C-:B------:R-:W-:Y:S02]  /*4be0*/  HADD2.F32 R73, -RZ, R72.reuse.H0_H0 ;  /* 0x20000048ff497230 */ /* 0x100fe40000004100 */
[----:B------:R-:W-:Y:S01]  /*4bf0*/  FMUL.FTZ R80, R48, R75 ;  /* 0x0000004b30507220 */ /* 0x000fe20000410000 */
[--C-:B------:R-:W-:Y:S01]  /*4c00*/  HADD2.F32 R71, -RZ, R49.reuse.H1_H1 ;  /* 0x30000031ff477230 */ /* 0x100fe20000004100 */
[----:B------:R-:W-:Y:S01]  /*4c10*/  F2FP.F16.E4M3.UNPACK_B R149, R149 ;  /* 0x00000095ff95723e */ /* 0x000fe200020006ff */
[----:B------:R-:W-:Y:S02]  /*4c20*/  HADD2.F32 R70, -RZ, R49.H0_H0 ;  /* 0x20000031ff467230 */ /* 0x000fe40000004100 */
[-C--:B------:R-:W-:Y:S01]  /*4c30*/  FFMA.FTZ R49, R69, R73.reuse, R80 ;  /* 0x0000004945317223 */ /* 0x080fe20000010050 */
[----:B------:R-:W-:Y:S02]  /*4c40*/  HADD2.F32 R72, -RZ, R72.H1_H1 ;  /* 0x30000048ff487230 */ /* 0x000fe40000004100 */
[C---:B------:R-:W-:Y:S01]  /*4c50*/  FMUL.FTZ R75, R71.reuse, R78 ;  /* 0x0000004e474b7220 */ /* 0x040fe20000410000 */
[----:B------:R-:W-:Y:S01]  /*4c60*/  F2FP.F16.E4M3.UNPACK_B R69, R68.H1 ;  /* 0x00000044ff45723e */ /* 0x000fe200030006ff */
[----:B------:R-:W-:Y:S01]  /*4c70*/  FMUL.FTZ R78, R70, R78 ;  /* 0x0000004e464e7220 */ /* 0x000fe20000410000 */
[----:B------:R-:W-:Y:S01]  /*4c80*/  FFMA.FTZ R48, R48, R73, -R81 ;  /* 0x0000004930307223 */ /* 0x000fe20000010851 */
[----:B------:R-:W-:Y:S01]  /*4c90*/  FFMA.FTZ R82, R70, R72, -R75 ;  /* 0x0000004846527223 */ /* 0x000fe2000001084b */
[----:B------:R-:W-:Y:S01]  /*4ca0*/  F2FP.F16.E4M3.UNPACK_B R68, R68 ;  /* 0x00000044ff44723e */ /* 0x000fe200020006ff */
[----:B------:R-:W-:Y:S01]  /*4cb0*/  FFMA.FTZ R83, R71, R72, R78 ;  /* 0x0000004847537223 */ /* 0x000fe2000001004e */
[----:B------:R-:W-:Y:S01]  /*4cc0*/  F2FP.F16.E4M3.UNPACK_B R148, R148 ;  /* 0x00000094ff94723e */ /* 0x000fe200020006ff */
[----:B------:R-:W-:-:S02]  /*4cd0*/  HADD2.F32 R73, -RZ, R149.H1_H1 ;  /* 0x30000095ff497230 */ /* 0x000fc40000004100 */
[--C-:B------:R-:W-:Y:S02]  /*4ce0*/  HADD2.F32 R70, -RZ, R69.reuse.H0_H0 ;  /* 0x20000045ff467230 */ /* 0x100fe40000004100 */
[----:B------:R-:W-:Y:S02]  /*4cf0*/  HADD2.F32 R71, -RZ, R69.H1_H1 ;  /* 0x30000045ff477230 */ /* 0x000fe40000004100 */
[----:B------:R-:W-:Y:S02]  /*4d00*/  HADD2.F32 R69, -RZ, R68.H0_H0 ;  /* 0x20000044ff457230 */ /* 0x000fe40000004100 */
[-C--:B------:R-:W-:Y:S01]  /*4d10*/  FMUL.FTZ R80, R70, R73.reuse ;  /* 0x0000004946507220 */ /* 0x080fe20000410000 */
[----:B------:R-:W-:Y:S02]  /*4d20*/  HADD2.F32 R72, -RZ, R148.H1_H1 ;  /* 0x30000094ff487230 */ /* 0x000fe40000004100 */
[----:B------:R-:W-:Y:S01]  /*4d30*/  FMUL.FTZ R75, R71, R73 ;  /* 0x00000049474b7220 */ /* 0x000fe20000410000 */
[----:B------:R-:W-:-:S02]  /*4d40*/  HADD2.F32 R149, -RZ, R149.H0_H0 ;  /* 0x20000095ff957230 */ /* 0x000fc40000004100 */
[----:B------:R-:W-:Y:S02]  /*4d50*/  HADD2.F32 R68, -RZ, R68.H1_H1 ;  /* 0x30000044ff447230 */ /* 0x000fe40000004100 */
[-C--:B------:R-:W-:Y:S01]  /*4d60*/  FFMA.FTZ R75, R70, R72.reuse, -R75 ;  /* 0x00000048464b7223 */ /* 0x080fe2000001084b */
[----:B------:R-:W-:Y:S02]  /*4d70*/  HADD2.F32 R148, -RZ, R148.H0_H0 ;  /* 0x20000094ff947230 */ /* 0x000fe40000004100 */
[----:B------:R-:W-:Y:S01]  /*4d80*/  FFMA.FTZ R80, R71, R72, R80 ;  /* 0x0000004847507223 */ /* 0x000fe20000010050 */
[-C--:B------:R-:W-:Y:S01]  /*4d90*/  F2FP.F16.E4M3.UNPACK_B R72, R74.reuse.H1 ;  /* 0x0000004aff48723e */ /* 0x080fe200030006ff */
[-C--:B------:R-:W-:Y:S01]  /*4da0*/  FMUL.FTZ R78, R68, R149.reuse ;  /* 0x00000095444e7220 */ /* 0x080fe20000410000 */
[C---:B------:R-:W-:Y:S01]  /*4db0*/  FMUL.FTZ R149, R69.reuse, R149 ;  /* 0x0000009545957220 */ /* 0x040fe20000410000 */
[----:B------:R-:W-:Y:S02]  /*4dc0*/  F2FP.F16.E4M3.UNPACK_B R74, R74 ;  /* 0x0000004aff4a723e */ /* 0x000fe400020006ff */
[-C--:B------:R-:W-:Y:S01]  /*4dd0*/  FFMA.FTZ R81, R69, R148.reuse, -R78 ;  /* 0x0000009445517223 */ /* 0x080fe2000001084e */
[----:B------:R-:W-:Y:S01]  /*4de0*/  F2FP.SATFINITE.E4M3.F32.PACK_AB_MERGE_C R138, R80, R75, RZ ;  /* 0x0000004b508a723e */ /* 0x000fe200048070ff */
[----:B------:R-:W-:Y:S01]  /*4df0*/  FFMA.FTZ R148, R68, R148, R149 ;  /* 0x0000009444947223 */ /* 0x000fe20000010095 */
[----:B------:R-:W-:Y:S01]  /*4e00*/  F2FP.F16.E4M3.UNPACK_B R69, R51.H1 ;  /* 0x00000033ff45723e */ /* 0x000fe200030006ff */
[--C-:B------:R-:W-:Y:S01]  /*4e10*/  HADD2.F32 R73, -RZ, R72.reuse.H1_H1 ;  /* 0x30000048ff497230 */ /* 0x100fe20000004100 */
[-C--:B------:R-:W-:Y:S01]  /*4e20*/  F2FP.F16.E4M3.UNPACK_B R75, R79.reuse.H1 ;  /* 0x0000004fff4b723e */ /* 0x080fe200030006ff */
[----:B------:R-:W-:Y:S01]  /*4e30*/  HADD2.F32 R72, -RZ, R72.H0_H0 ;  /* 0x20000048ff487230 */ /* 0x000fe20000004100 */
[----:B------:R-:W-:Y:S01]  /*4e40*/  F2FP.F16.E4M3.UNPACK_B R68, R50.H1 ;  /* 0x00000032ff44723e */ /* 0x000fe200030006ff */
[----:B------:R-:W-:Y:S01]  /*4e50*/  HADD2.F32 R71, -RZ, R69.H1_H1 ;  /* 0x30000045ff477230 */ /* 0x000fe20000004100 */
[----:B------:R-:W-:Y:S01]  /*4e60*/  F2FP.F16.E4M3.UNPACK_B R79, R79 ;  /* 0x0000004fff4f723e */ /* 0x000fe200020006ff */
[----:B------:R-:W-:Y:S01]  /*4e70*/  HADD2.F32 R80, -RZ, R75.H1_H1 ;  /* 0x3000004bff507230 */ /* 0x000fe20000004100 */
[----:B------:R-:W-:Y:S01]  /*4e80*/  F2FP.SATFINITE.E4M3.F32.PACK_AB_MERGE_C R149, R83, R82, RZ ;  /* 0x000000525395723e */ /* 0x000fe200048070ff */
[----:B------:R-:W-:Y:S01]  /*4e90*/  HADD2.F32 R70, -RZ, R69.H0_H0 ;  /* 0x20000045ff467230 */ /* 0x000fe20000004100 */
[----:B------:R-:W-:Y:S01]  /*4ea0*/  F2FP.F16.E4M3.UNPACK_B R51, R51 ;  /* 0x00000033ff33723e */ /* 0x000fe200020006ff */
[----:B------:R-:W-:-:S02]  /*4eb0*/  HADD2.F32 R69, -RZ, R68.H1_H1 ;  /* 0x30000044ff457230 */ /* 0x000fc40000004100 */
[-C--:B------:R-:W-:Y:S01]  /*4ec0*/  FMUL.FTZ R83, R71, R80.reuse ;  /* 0x0000005047537220 */ /* 0x080fe20000410000 */
[--C-:B------:R-:W-:Y:S02]  /*4ed0*/  HADD2.F32 R78, -RZ, R79.reuse.H1_H1 ;  /* 0x3000004fff4e7230 */ /* 0x100fe40000004100 */
[C---:B------:R-:W-:Y:S01]  /*4ee0*/  FMUL.FTZ R80, R70.reuse, R80 ;  /* 0x0000005046507220 */ /* 0x040fe20000410000 */
[----:B------:R-:W-:Y:S02]  /*4ef0*/  HADD2.F32 R68, -RZ, R68.H0_H0 ;  /* 0x20000044ff447230 */ /* 0x000fe40000004100 */
[----:B------:R-:W-:Y:S01]  /*4f00*/  FFMA.FTZ R82, R70, R73, -R83 ;  /* 0x0000004946527223 */ /* 0x000fe20000010853 */
[----:B------:R-:W-:Y:S02]  /*4f10*/  HADD2.F32 R70, -RZ, R74.H1_H1 ;  /* 0x3000004aff467230 */ /* 0x000fe40000004100 */
[----:B------:R-:W-:Y:S01]  /*4f20*/  FMUL.FTZ R83, R69, R78 ;  /* 0x0000004e45537220 */ /* 0x000fe20000410000 */
[----:B------:R-:W-:Y:S01]  /*4f30*/  F2FP.F16.E4M3.UNPACK_B R50, R50 ;  /* 0x00000032ff32723e */ /* 0x000fe200020006ff */
[----:B------:R-:W-:Y:S01]  /*4f40*/  FMUL.FTZ R78, R68, R78 ;  /* 0x0000004e444e7220 */ /* 0x000fe20000410000 */
[----:B------:R-:W-:-:S02]  /*4f50*/  HADD2.F32 R79, -RZ, R79.H0_H0 ;  /* 0x2000004fff4f7230 */ /* 0x000fc40000004100 */
[-C--:B------:R-:W-:Y:S01]  /*4f60*/  FFMA.FTZ R83, R68, R70.reuse, -R83 ;  /* 0x0000004644537223 */ /* 0x080fe20000010853 */
[--C-:B------:R-:W-:Y:S02]  /*4f70*/  HADD2.F32 R68, -RZ, R51.reuse.H0_H0 ;  /* 0x20000033ff447230 */ /* 0x100fe40000004100 */
[----:B------:R-:W-:Y:S01]  /*4f80*/  FFMA.FTZ R78, R69, R70, R78 ;  /* 0x00000046454e7223 */ /* 0x000fe2000001004e */
[----:B------:R-:W-:Y:S02]  /*4f90*/  HADD2.F32 R69, -RZ, R51.H1_H1 ;  /* 0x30000033ff457230 */ /* 0x000fe40000004100 */
[----:B------:R-:W-:Y:S01]  /*4fa0*/  FFMA.FTZ R73, R71, R73, R80 ;  /* 0x0000004947497223 */ /* 0x000fe20000010050 */
[--C-:B------:R-:W-:Y:S01]  /*4fb0*/  HADD2.F32 R51, -RZ, R50.reuse.H0_H0 ;  /* 0x20000032ff337230 */ /* 0x100fe20000004100 */
[----:B------:R-:W-:Y:S01]  /*4fc0*/  F2FP.SATFINITE.E4M3.F32.PACK_AB_MERGE_C R49, R49, R48, R149 ;  /* 0x000000303131723e */ /* 0x000fe20004807095 */
[----:B------:R-:W-:Y:S01]  /*4fd0*/  HADD2.F32 R50, -RZ, R50.H1_H1 ;  /* 0x30000032ff327230 */ /* 0x000fe20000004100 */
[----:B------:R-:W-:Y:S01]  /*4fe0*/  F2FP.SATFINITE.E4M3.F32.PACK_AB_MERGE_C R78, R78, R83, RZ ;  /* 0x000000534e4e723e */ /* 0x000fe200048070ff */
[----:B------:R-:W-:Y:S01]  /*4ff0*/  HADD2.F32 R75, -RZ, R75.H0_H0 ;  /* 0x2000004bff4b7230 */ /* 0x000fe20000004100 */
[----:B------:R-:W-:Y:S01]  /*5000*/  F2FP.SATFINITE.E4M3.F32.PACK_AB_MERGE_C R73, R73, R82, RZ ;  /* 0x000000524949723e */ /* 0x000fe200048070ff */
[----:B------:R-:W-:-:S02]  /*5010*/  HADD2.F32 R74, -RZ, R74.H0_H0 ;  /* 0x2000004aff4a7230 */ /* 0x000fc40000004100 */
[-C--:B------:R-:W-:Y:S01]  /*5020*/  FMUL.FTZ R70, R50, R79.reuse ;  /* 0x0000004f32467220 */ /* 0x080fe20000410000 */
[----:B------:R-:W-:Y:S01]  /*5030*/  FMUL.FTZ R79, R51, R79 ;  /* 0x0000004f334f7220 */ /* 0x000fe20000410000 */
[-C--:B------:R-:W-:Y:S01]  /*5040*/  FMUL.FTZ R71, R69, R75.reuse ;  /* 0x0000004b45477220 */ /* 0x080fe20000410000 */
[----:B------:R-:W-:Y:S01]  /*5050*/  FMUL.FTZ R80, R68, R75 ;  /* 0x0000004b44507220 */ /* 0x000fe20000410000 */
[-C--:B------:R-:W-:Y:S01]  /*5060*/  FFMA.FTZ R70, R51, R74.reuse, -R70 ;  /* 0x0000004a33467223 */ /* 0x080fe20000010846 */
[----:B------:R-:W-:Y:S01]  /*5070*/  FFMA.FTZ R79, R50, R74, R79 ;  /* 0x0000004a324f7223 */ /* 0x000fe2000001004f */
[-C--:B------:R-:W-:Y:S01]  /*5080*/  FFMA.FTZ R71, R68, R72.reuse, -R71 ;  /* 0x0000004844477223 */ /* 0x080fe20000010847 */
[----:B------:R-:W-:Y:S01]  /*5090*/  FFMA.FTZ R80, R69, R72, R80 ;  /* 0x0000004845507223 */ /* 0x000fe20000010050 */
[----:B------:R-:W-:Y:S02]  /*50a0*/  F2FP.SATFINITE.E4M3.F32.PACK_AB_MERGE_C R48, R148, R81, R138 ;  /* 0x000000519430723e */ /* 0x000fe4000480708a */
[----:B------:R-:W-:-:S02]  /*50b0*/  F2FP.SATFINITE.E4M3.F32.PACK_AB_MERGE_C R50, R79, R70, R78 ;  /* 0x000000464f32723e */ /* 0x000fc4000480704e */
[----:B------:R-:W-:-:S07]  /*50c0*/  F2FP.SATFINITE.E4M3.F32.PACK_AB_MERGE_C R51, R80, R71, R73 ;  /* 0x000000475033723e */ /* 0x000fce0004807049 */
.L_x_372:
[----:B------:R-:W-:Y:S05]  /*50d0*/  BSYNC B2 ;  /* 0x0000000000027941 */ /* 0x000fea0003800000 */
.L_x_371:
[----:B------:R-:W-:Y:S02]  /*50e0*/  ULDC.64 UR4, c[0x0][0x2e8] ;  /* 0x0000ba0000047ab9 */ /* 0x000fe40000000a00 */
[----:B------:R-:W-:-:S04]  /*50f0*/  IADD3 R68, P2, P3, R41, UR4, R77 ;  /* 0x0000000429447c10 */ /* 0x000fc8000fb5e04d */
[----:B------:R-:W-:-:S05]  /*5100*/  IADD3.X R69, R107, UR5, R76, P2, P3 ;  /* 0x000000056b457c10 */ /* 0x000fca00097e644c */
[----:B0-----:R4:W-:Y:S04]  /*5110*/  STG.E.128 desc[UR60][R68.64], R48 ;  /* 0x0000003044007986 */ /* 0x0019e8000c101d3c */
.L_x_366:
[----:B------:R-:W-:Y:S05]  /*5120*/  BSYNC B1 ;  /* 0x0000000000017941 */ /* 0x000fea0003800000 */
.L_x_365:
[----:B------:R-:W-:Y:S01]  /*5130*/  ISETP.NE.AND P2, PT, R146, RZ, PT ;  /* 0x000000ff9200720c */ /* 0x000fe20003f45270 */
[----:B------:R-:W-:-:S12]  /*5140*/  BSSY B1, `(.L_x_373) ;  /* 0x00000ec000017945 */ /* 0x000fd80003800000 */
[----:B------:R-:W-:Y:S05]  /*5150*/  @P2 BRA `(.L_x_374) ;  /* 0x0000000c00a82947 */ /* 0x000fea0003800000 */
[----:B----4-:R-:W-:Y:S01]  /*5160*/  IADD3 R69, P2, P3, R14, R126, R18 ;  /* 0x0000007e0e457210 */ /* 0x010fe20007b5e012 */
[----:B------:R-:W-:Y:S03]  /*5170*/  BSSY B2, `(.L_x_375) ;  /* 0x0000073000027945 */ /* 0x000fe60003800000 */
[----:B------:R-:W-:Y:S01]  /*5180*/  IADD3.X R68, R26, R129, R19, P2, P3 ;  /* 0x000000811a447210 */ /* 0x000fe200017e6413 */
[----:B------:R-:W-:Y:S08]  /*5190*/  @P0 BRA `(.L_x_376) ;  /* 0x0000000400c00947 */ /* 0x000ff00003800000 */
[----:B0-23--:R0:W2:Y:S01]  /*51a0*/  LDS.128 R48, [R118+0x24400] ;  /* 0x0244000076307984 */ /* 0x00d0a20000000c00 */
[----:B------:R-:W-:Y:S01]  /*51b0*/  ISETP.GE.AND P2, PT, R22, R128, PT ;  /* 0x000000801600720c */ /* 0x000fe20003f46270 */
[----:B------:R-:W-:-:S12]  /*51c0*/  BSSY B3, `(.L_x_377) ;  /* 0x0000069000037945 */ /* 0x000fd80003800000 */
[----:B0-----:R-:W-:Y:S05]  /*51d0*/  @P2 BRA `(.L_x_378) ;  /* 0x00000004009c2947 */ /* 0x001fea0003800000 */
[----:B------:R-:W-:Y:S02]  /*51e0*/  SHF.R.U32.HI R71, RZ, 0x8, R65 ;  /* 0x00000008ff477819 */ /* 0x000fe40000011641 */
[----:B------:R-:W-:Y:S02]  /*51f0*/  SHF.R.U32.HI R64, RZ, 0x8, R67 ;  /* 0x00000008ff407819 */ /* 0x000fe40000011643 */
[----:B------:R-:W-:Y:S02]  /*5200*/  SHF.R.U32.HI R73, RZ, 0x10, R65 ;  /* 0x00000010ff497819 */ /* 0x000fe40000011641 */
[----:B------:R-:W-:Y:S01]  /*5210*/  LOP3.LUT R66, R65, 0xff0000ff, RZ, 0xc0, !PT ;  /* 0xff0000ff41427812 */ /* 0x000fe200078ec0ff */
[----:B------:R-:W-:Y:S01]  /*5220*/  IMAD.SHL.U32 R65, R71, 0x100, RZ ;  /* 0x0000010047417824 */ /* 0x000fe200078e00ff */
[----:B------:R-:W-:Y:S02]  /*5230*/  SHF.R.U32.HI R72, RZ, 0x10, R67 ;  /* 0x00000010ff487819 */ /* 0x000fe40000011643 */
[----:B------:R-:W-:Y:S01]  /*5240*/  LOP3.LUT R70, R67, 0xff0000ff, RZ, 0xc0, !PT ;  /* 0xff0000ff43467812 */ /* 0x000fe200078ec0ff */
[----:B------:R-:W-:Y:S01]  /*5250*/  IMAD.SHL.U32 R67, R64, 0x100, RZ ;  /* 0x0000010040437824 */ /* 0x000fe200078e00ff */
[----:B------:R-:W-:Y:S01]  /*5260*/  LOP3.LUT R66, R66, 0xff00, R65, 0xf8, !PT ;  /* 0x0000ff0042427812 */ /* 0x000fe200078ef841 */
[----:B--2---:R-:W-:Y:S01]  /*5270*/  IMAD.MOV.U32 R64, RZ, RZ, R48 ;  /* 0x000000ffff407224 */ /* 0x004fe200078e0030 */
[----:B------:R-:W-:Y:S01]  /*5280*/  F2FP.F16.E4M3.UNPACK_B R48, R49 ;  /* 0x00000031ff30723e */ /* 0x000fe200020006ff */
[----:B------:R-:W-:Y:S01]  /*5290*/  IMAD.U32 R65, R73, 0x10000, RZ ;  /* 0x0001000049417824 */ /* 0x000fe200078e00ff */
[----:B------:R-:W-:Y:S01]  /*52a0*/  LOP3.LUT R71, R70, 0xff00, R67, 0xf8, !PT ;  /* 0x0000ff0046477812 */ /* 0x000fe200078ef843 */
[----:B------:R-:W-:Y:S01]  /*52b0*/  IMAD.U32 R70, R72, 0x10000, RZ ;  /* 0x0001000048467824 */ /* 0x000fe200078e00ff */
[----:B------:R-:W-:-:S02]  /*52c0*/  F2FP.F16.E4M3.UNPACK_B R67, R147.H1 ;  /* 0x00000093ff43723e */ /* 0x000fc400030006ff */
[----:B------:R-:W-:Y:S01]  /*52d0*/  LOP3.LUT R72, R66, 0xff0000, R65, 0xf8, !PT ;  /* 0x00ff000042487812 */ /* 0x000fe200078ef841 */
[--C-:B------:R-:W-:Y:S01]  /*52e0*/  HADD2.F32 R65, -RZ, R48.reuse.H1_H1 ;  /* 0x30000030ff417230 */ /* 0x100fe20000004100 */
[----:B------:R-:W-:Y:S01]  /*52f0*/  LOP3.LUT R75, R71, 0xff0000, R70, 0xf8, !PT ;  /* 0x00ff0000474b7812 */ /* 0x000fe200078ef846 */
[--C-:B------:R-:W-:Y:S01]  /*5300*/  HADD2.F32 R73, -RZ, R67.reuse.H0_H0 ;  /* 0x20000043ff497230 */ /* 0x100fe20000004100 */
[----:B------:R-:W-:Y:S01]  /*5310*/  F2FP.F16.E4M3.UNPACK_B R70, R145.H1 ;  /* 0x00000091ff46723e */ /* 0x000fe200030006ff */
[----:B------:R-:W-:Y:S01]  /*5320*/  HADD2.F32 R48, -RZ, R48.H0_H0 ;  /* 0x20000030ff307230 */ /* 0x000fe20000004100 */
[----:B------:R-:W-:Y:S01]  /*5330*/  F2FP.F16.E4M3.UNPACK_B R49, R49.H1 ;  /* 0x00000031ff31723e */ /* 0x000fe200030006ff */
[----:B------:R-:W-:Y:S02]  /*5340*/  HADD2.F32 R74, -RZ, R67.H1_H1 ;  /* 0x30000043ff4a7230 */ /* 0x000fe40000004100 */
[----:B------:R-:W-:Y:S01]  /*5350*/  FMUL.FTZ R77, R65, R73 ;  /* 0x00000049414d7220 */ /* 0x000fe20000410000 */
[----:B------:R-:W-:-:S02]  /*5360*/  HADD2.F32 R71, -RZ, R70.H0_H0 ;  /* 0x20000046ff477230 */ /* 0x000fc40000004100 */
        /* <DEDUP_REMOVED lines=15> */
[--C-:B------:R-:W-:Y:S01]  /*5460*/  HADD2.F32 R66, -RZ, R65.reuse.H0_H0 ;  /* 0x20000041ff427230 */ /* 0x100fe20000004100 */
[----:B------:R-:W-:Y:S01]  /*5470*/  F2FP.SATFINITE.E4M3.F32.PACK_AB_MERGE_C R82, R80, R79, RZ ;  /* 0x0000004f5052723e */ /* 0x000fe200048070ff */
[----:B------:R-:W-:Y:S02]  /*5480*/  HADD2.F32 R67, -RZ, R65.H1_H1 ;  /* 0x30000041ff437230 */ /* 0x000fe40000004100 */
[--C-:B------:R-:W-:Y:S02]  /*5490*/  HADD2.F32 R65, -RZ, R64.reuse.H0_H0 ;  /* 0x20000040ff417230 */ /* 0x100fe40000004100 */
[-C--:B------:R-:W-:Y:S01]  /*54a0*/  FMUL.FTZ R76, R66, R71.reuse ;  /* 0x00000047424c7220 */ /* 0x080fe20000410000 */
[----:B------:R-:W-:Y:S02]  /*54b0*/  HADD2.F32 R70, -RZ, R145.H1_H1 ;  /* 0x30000091ff467230 */ /* 0x000fe40000004100 */
[----:B------:R-:W-:Y:S01]  /*54c0*/  FMUL.FTZ R73, R67, R71 ;  /* 0x0000004743497220 */ /* 0x000fe20000410000 */
[----:B------:R-:W-:Y:S01]  /*54d0*/  HADD2.F32 R147, -RZ, R147.H0_H0 ;  /* 0x20000093ff937230 */ /* 0x000fe20000004100 */
[----:B------:R-:W-:Y:S01]  /*54e0*/  F2FP.SATFINITE.E4M3.F32.PACK_AB_MERGE_C R49, R49, R48, R82 ;  /* 0x000000303131723e */ /* 0x000fe20004807052 */
[----:B------:R-:W-:-:S02]  /*54f0*/  HADD2.F32 R64, -RZ, R64.H1_H1 ;  /* 0x30000040ff407230 */ /* 0x000fc40000004100 */
[-C--:B------:R-:W-:Y:S01]  /*5500*/  FFMA.FTZ R73, R66, R70.reuse, -R73 ;  /* 0x0000004642497223 */ /* 0x080fe20000010849 */
[----:B------:R-:W-:Y:S02]  /*5510*/  HADD2.F32 R145, -RZ, R145.H0_H0 ;  /* 0x20000091ff917230 */ /* 0x000fe40000004100 */
[----:B------:R-:W-:Y:S01]  /*5520*/  FFMA.FTZ R76, R67, R70, R76 ;  /* 0x00000046434c7223 */ /* 0x000fe2000001004c */
[-C--:B------:R-:W-:Y:S01]  /*5530*/  F2FP.F16.E4M3.UNPACK_B R70, R72.reuse.H1 ;  /* 0x00000048ff46723e */ /* 0x080fe200030006ff */
[-C--:B------:R-:W-:Y:S01]  /*5540*/  FMUL.FTZ R74, R64, R147.reuse ;  /* 0x00000093404a7220 */ /* 0x080fe20000410000 */
[C---:B------:R-:W-:Y:S01]  /*5550*/  FMUL.FTZ R147, R65.reuse, R147 ;  /* 0x0000009341937220 */ /* 0x040fe20000410000 */
[----:B------:R-:W-:Y:S02]  /*5560*/  F2FP.F16.E4M3.UNPACK_B R72, R72 ;  /* 0x00000048ff48723e */ /* 0x000fe400020006ff */
[----:B------:R-:W-:Y:S01]  /*5570*/  FFMA.FTZ R77, R65, R145, -R74 ;  /* 0x00000091414d7223 */ /* 0x000fe2000001084a */
[----:B------:R-:W-:Y:S01]  /*5580*/  F2FP.SATFINITE.E4M3.F32.PACK_AB_MERGE_C R81, R76, R73, RZ ;  /* 0x000000494c51723e */ /* 0x000fe200048070ff */
[----:B------:R-:W-:Y:S01]  /*5590*/  FFMA.FTZ R78, R64, R145, R147 ;  /* 0x00000091404e7223 */ /* 0x000fe20000010093 */
[----:B------:R-:W-:Y:S01]  /*55a0*/  F2FP.F16.E4M3.UNPACK_B R65, R51.H1 ;  /* 0x00000033ff41723e */ /* 0x000fe200030006ff */
[--C-:B------:R-:W-:Y:S01]  /*55b0*/  HADD2.F32 R71, -RZ, R70.reuse.H1_H1 ;  /* 0x30000046ff477230 */ /* 0x100fe20000004100 */
[-C--:B------:R-:W-:Y:S01]  /*55c0*/  F2FP.F16.E4M3.UNPACK_B R73, R75.reuse.H1 ;  /* 0x0000004bff49723e */ /* 0x080fe200030006ff */
[----:B------:R-:W-:Y:S01]  /*55d0*/  HADD2.F32 R70, -RZ, R70.H0_H0 ;  /* 0x20000046ff467230 */ /* 0x000fe20000004100 */
[-C--:B------:R-:W-:Y:S01]  /*55e0*/  F2FP.F16.E4M3.UNPACK_B R64, R50.reuse.H1 ;  /* 0x00000032ff40723e */ /* 0x080fe200030006ff */
[----:B------:R-:W-:Y:S01]  /*55f0*/  HADD2.F32 R67, -RZ, R65.H1_H1 ;  /* 0x30000041ff437230 */ /* 0x000fe20000004100 */
[----:B------:R-:W-:Y:S01]  /*5600*/  F2FP.F16.E4M3.UNPACK_B R75, R75 ;  /* 0x0000004bff4b723e */ /* 0x000fe200020006ff */
[----:B------:R-:W-:Y:S01]  /*5610*/  HADD2.F32 R76, -RZ, R73.H1_H1 ;  /* 0x30000049ff4c7230 */ /* 0x000fe20000004100 */
[----:B------:R-:W-:Y:S01]  /*5620*/  F2FP.F16.E4M3.UNPACK_B R51, R51 ;  /* 0x00000033ff33723e */ /* 0x000fe200020006ff */
        /* <DEDUP_REMOVED lines=10> */
[----:B------:R-:W-:-:S02]  /*56d0*/  HADD2.F32 R75, -RZ, R75.H0_H0 ;  /* 0x2000004bff4b7230 */ /* 0x000fc40000004100 */
[C---:B------:R-:W-:Y:S01]  /*56e0*/  FMUL.FTZ R74, R64.reuse, R74 ;  /* 0x0000004a404a7220 */ /* 0x040fe20000410000 */
[----:B------:R-:W-:Y:S02]  /*56f0*/  HADD2.F32 R73, -RZ, R73.H0_H0 ;  /* 0x20000049ff497230 */ /* 0x000fe40000004100 */
[-C--:B------:R-:W-:Y:S01]  /*5700*/  FFMA.FTZ R79, R64, R66.reuse, -R79 ;  /* 0x00000042404f7223 */ /* 0x080fe2000001084f */
[--C-:B------:R-:W-:Y:S02]  /*5710*/  HADD2.F32 R64, -RZ, R51.reuse.H0_H0 ;  /* 0x20000033ff407230 */ /* 0x100fe40000004100 */
[----:B------:R-:W-:Y:S01]  /*5720*/  FFMA.FTZ R74, R65, R66, R74 ;  /* 0x00000042414a7223 */ /* 0x000fe2000001004a */
[----:B------:R-:W-:Y:S02]  /*5730*/  HADD2.F32 R65, -RZ, R51.H1_H1 ;  /* 0x30000033ff417230 */ /* 0x000fe40000004100 */
[----:B------:R-:W-:Y:S01]  /*5740*/  FFMA.FTZ R71, R67, R71, R76 ;  /* 0x0000004743477223 */ /* 0x000fe2000001004c */
[----:B------:R-:W-:-:S02]  /*5750*/  HADD2.F32 R51, -RZ, R50.H0_H0 ;  /* 0x20000032ff337230 */ /* 0x000fc40000004100 */
[-C--:B------:R-:W-:Y:S01]  /*5760*/  FMUL.FTZ R76, R64, R73.reuse ;  /* 0x00000049404c7220 */ /* 0x080fe20000410000 */
[----:B------:R-:W-:Y:S02]  /*5770*/  HADD2.F32 R50, -RZ, R50.H1_H1 ;  /* 0x30000032ff327230 */ /* 0x000fe40000004100 */
[C---:B------:R-:W-:Y:S01]  /*5780*/  FMUL.FTZ R67, R65.reuse, R73 ;  /* 0x0000004941437220 */ /* 0x040fe20000410000 */
[----:B------:R-:W-:Y:S02]  /*5790*/  HADD2.F32 R72, -RZ, R72.H0_H0 ;  /* 0x20000048ff487230 */ /* 0x000fe40000004100 */
[-C--:B------:R-:W-:Y:S01]  /*57a0*/  FFMA.FTZ R76, R65, R70.reuse, R76 ;  /* 0x00000046414c7223 */ /* 0x080fe2000001004c */
[----:B------:R-:W-:Y:S01]  /*57b0*/  F2FP.SATFINITE.E4M3.F32.PACK_AB_MERGE_C R74, R74, R79, RZ ;  /* 0x0000004f4a4a723e */ /* 0x000fe200048070ff */
[-C--:B------:R-:W-:Y:S01]  /*57c0*/  FMUL.FTZ R66, R50, R75.reuse ;  /* 0x0000004b32427220 */ /* 0x080fe20000410000 */
[----:B------:R-:W-:Y:S01]  /*57d0*/  FMUL.FTZ R75, R51, R75 ;  /* 0x0000004b334b7220 */ /* 0x000fe20000410000 */
[----:B------:R-:W-:Y:S01]  /*57e0*/  FFMA.FTZ R67, R64, R70, -R67 ;  /* 0x0000004640437223 */ /* 0x000fe20000010843 */
[----:B------:R-:W-:Y:S01]  /*57f0*/  F2FP.SATFINITE.E4M3.F32.PACK_AB_MERGE_C R71, R71, R80, RZ ;  /* 0x000000504747723e */ /* 0x000fe200048070ff */
[-C--:B------:R-:W-:Y:S01]  /*5800*/  FFMA.FTZ R66, R51, R72.reuse, -R66 ;  /* 0x0000004833427223 */ /* 0x080fe20000010842 */
[----:B------:R-:W-:Y:S01]  /*5810*/  FFMA.FTZ R75, R50, R72, R75 ;  /* 0x00000048324b7223 */ /* 0x000fe2000001004b */
[----:B------:R-:W-:-:S02]  /*5820*/  F2FP.SATFINITE.E4M3.F32.PACK_AB_MERGE_C R48, R78, R77, R81 ;  /* 0x0000004d4e30723e */ /* 0x000fc40004807051 */
[----:B------:R-:W-:Y:S02]  /*5830*/  F2FP.SATFINITE.E4M3.F32.PACK_AB_MERGE_C R51, R76, R67, R71 ;  /* 0x000000434c33723e */ /* 0x000fe40004807047 */
[----:B------:R-:W-:-:S07]  /*5840*/  F2FP.SATFINITE.E4M3.F32.PACK_AB_MERGE_C R50, R75, R66, R74 ;  /* 0x000000424b32723e */ /* 0x000fce000480704a */
.L_x_378:
[----:B------:R-:W-:Y:S05]  /*5850*/  BSYNC B3 ;  /* 0x0000000000037941 */ /* 0x000fea0003800000 */
.L_x_377:
[----:B------:R-:W-:Y:S02]  /*5860*/  ULDC.64 UR4, c[0x0][0x2e8] ;  /* 0x0000ba0000047ab9 */ /* 0x000fe40000000a00 */
[----:B------:R-:W-:-:S04]  /*5870*/  IADD3 R64, P2, P3, R69, UR4, R44 ;  /* 0x0000000445407c10 */ /* 0x000fc8000fb5e02c */
[----:B------:R-:W-:-:S05]  /*5880*/  IADD3.X R65, R68, UR5, R40, P2, P3 ;  /* 0x0000000544417c10 */ /* 0x000fca00097e6428 */
[----:B--2---:R4:W-:Y:S04]  /*5890*/  STG.E.128 desc[UR60][R64.64], R48 ;  /* 0x0000003040007986 */ /* 0x0049e8000c101d3c */
.L_x_376:
[----:B------:R-:W-:Y:S05]  /*58a0*/  BSYNC B2 ;  /* 0x0000000000027941 */ /* 0x000fea0003800000 */
.L_x_375:
[----:B------:R-:W-:Y:S05]  /*58b0*/  @P1 BRA `(.L_x_374) ;  /* 0x0000000400d01947 */ /* 0x000fea0003800000 */
[----:B------:R-:W-:Y:S01]  /*58c0*/  LOP3.LUT P2, RZ, R229, 0x4, RZ, 0xc0, !PT ;  /* 0x00000004e5ff7812 */ /* 0x000fe2000784c0ff */
[C---:B0-234-:R-:W-:Y:S01]  /*58d0*/  VIADD R49, R152.reuse, 0x40 ;  /* 0x0000004098317836 */ /* 0x05dfe20000000000 */
[----:B------:R-:W-:Y:S11]  /*58e0*/  BSSY B2, `(.L_x_379) ;  /* 0x000006d000027945 */ /* 0x000ff60003800000 */
[----:B------:R-:W-:-:S02]  /*58f0*/  @P2 IADD3 R49, R152, -0x40, RZ ;  /* 0xffffffc098312810 */ /* 0x000fc40007ffe0ff */
[----:B------:R-:W-:-:S03]  /*5900*/  ISETP.GE.AND P2, PT, R230, R128, PT ;  /* 0x00000080e600720c */ /* 0x000fc60003f46270 */
[----:B------:R-:W-:-:S06]  /*5910*/  IMAD.IADD R49, R16, 0x1, R49 ;  /* 0x0000000110317824 */ /* 0x000fcc00078e0231 */
[----:B------:R-:W0:Y:S04]  /*5920*/  LDS.128 R48, [R49+0x24400] ;  /* 0x0244000031307984 */ /* 0x000e280000000c00 */
[----:B------:R-:W-:Y:S05]  /*5930*/  @P2 BRA `(.L_x_380) ;  /* 0x00000004009c2947 */ /* 0x000fea0003800000 */
[----:B------:R-:W-:Y:S02]  /*5940*/  SHF.R.U32.HI R67, RZ, 0x8, R61 ;  /* 0x00000008ff437819 */ /* 0x000fe4000001163d */
[----:B------:R-:W-:Y:S02]  /*5950*/  SHF.R.U32.HI R60, RZ, 0x8, R63 ;  /* 0x00000008ff3c7819 */ /* 0x000fe4000001163f */
[----:B------:R-:W-:Y:S02]  /*5960*/  LOP3.LUT R62, R61, 0xff0000ff, RZ, 0xc0, !PT ;  /* 0xff0000ff3d3e7812 */ /* 0x000fe400078ec0ff */
[----:B------:R-:W-:Y:S01]  /*5970*/  SHF.R.U32.HI R66, RZ, 0x10, R61 ;  /* 0x00000010ff427819 */ /* 0x000fe2000001163d */
[----:B------:R-:W-:Y:S01]  /*5980*/  IMAD.SHL.U32 R61, R67, 0x100, RZ ;  /* 0x00000100433d7824 */ /* 0x000fe200078e00ff */
[----:B------:R-:W-:Y:S02]  /*5990*/  LOP3.LUT R64, R63, 0xff0000ff, RZ, 0xc0, !PT ;  /* 0xff0000ff3f407812 */ /* 0x000fe400078ec0ff */
[----:B------:R-:W-:Y:S01]  /*59a0*/  SHF.R.U32.HI R65, RZ, 0x10, R63 ;  /* 0x00000010ff417819 */ /* 0x000fe2000001163f */
[----:B------:R-:W-:Y:S01]  /*59b0*/  IMAD.SHL.U32 R63, R60, 0x100, RZ ;  /* 0x000001003c3f7824 */ /* 0x000fe200078e00ff */
[----:B------:R-:W-:Y:S01]  /*59c0*/  LOP3.LUT R61, R62, 0xff00, R61, 0xf8, !PT ;  /* 0x0000ff003e3d7812 */ /* 0x000fe200078ef83d */
[----:B0-----:R-:W-:Y:S01]  /*59d0*/  IMAD.MOV.U32 R60, RZ, RZ, R48 ;  /* 0x000000ffff3c7224 */ /* 0x001fe200078e0030 */
        /* <DEDUP_REMOVED lines=33> */
[----:B------:R-:W-:Y:S02]  /*5bf0*/  HADD2.F32 R61, -RZ, R60.H0_H0 ;  /* 0x2000003cff3d7230 */ /* 0x000fe40000004100 */
        /* <DEDUP_REMOVED lines=9> */
[CC--:B------:R-:W-:Y:S01]  /*5c90*/  FMUL.FTZ R65, R61.reuse, R144.reuse ;  /* 0x000000903d417220 */ /* 0x0c0fe20000410000 */
[----:B------:R-:W-:Y:S01]  /*5ca0*/  FMUL.FTZ R70, R60, R144 ;  /* 0x000000903c467220 */ /* 0x000fe20000410000 */
[----:B------:R-:W-:Y:S02]  /*5cb0*/  F2FP.F16.E4M3.UNPACK_B R64, R66.H1 ;  /* 0x00000042ff40723e */ /* 0x000fe400030006ff */
[----:B------:R-:W-:Y:S01]  /*5cc0*/  F2FP.SATFINITE.E4M3.F32.PACK_AB_MERGE_C R77, R72, R67, RZ ;  /* 0x00000043484d723e */ /* 0x000fe200048070ff */
[----:B------:R-:W-:Y:S01]  /*5cd0*/  FFMA.FTZ R73, R61, R139, -R70 ;  /* 0x0000008b3d497223 */ /* 0x000fe20000010846 */
[----:B------:R-:W-:Y:S01]  /*5ce0*/  F2FP.F16.E4M3.UNPACK_B R61, R51.H1 ;  /* 0x00000033ff3d723e */ /* 0x000fe200030006ff */
[----:B------:R-:W-:Y:S01]  /*5cf0*/  FFMA.FTZ R74, R60, R139, R65 ;  /* 0x0000008b3c4a7223 */ /* 0x000fe20000010041 */
[-C--:B------:R-:W-:Y:S01]  /*5d00*/  F2FP.F16.E4M3.UNPACK_B R67, R71.reuse.H1 ;  /* 0x00000047ff43723e */ /* 0x080fe200030006ff */
[----:B------:R-:W-:Y:S01]  /*5d10*/  HADD2.F32 R65, -RZ, R64.H1_H1 ;  /* 0x30000040ff417230 */ /* 0x000fe20000004100 */
[----:B------:R-:W-:Y:S01]  /*5d20*/  F2FP.F16.E4M3.UNPACK_B R60, R50.H1 ;  /* 0x00000032ff3c723e */ /* 0x000fe200030006ff */
        /* <DEDUP_REMOVED lines=29> */
[----:B------:R-:W-:Y:S01]  /*5f00*/  FMUL.FTZ R62, R50, R71 ;  /* 0x00000047323e7220 */ /* 0x000fe20000410000 */
[----:B------:R-:W-:Y:S02]  /*5f10*/  HADD2.F32 R66, -RZ, R66.H0_H0 ;  /* 0x20000042ff427230 */ /* 0x000fe40000004100 */
[-C--:B------:R-:W-:Y:S01]  /*5f20*/  FMUL.FTZ R63, R61, R67.reuse ;  /* 0x000000433d3f7220 */ /* 0x080fe20000410000 */
[C---:B------:R-:W-:Y:S01]  /*5f30*/  FMUL.FTZ R72, R60.reuse, R67 ;  /* 0x000000433c487220 */ /* 0x040fe20000410000 */
[----:B------:R-:W-:Y:S02]  /*5f40*/  FMUL.FTZ R71, R51, R71 ;  /* 0x0000004733477220 */ /* 0x000fe40000410000 */
[-C--:B------:R-:W-:Y:S01]  /*5f50*/  FFMA.FTZ R63, R60, R64.reuse, -R63 ;  /* 0x000000403c3f7223 */ /* 0x080fe2000001083f */
[----:B------:R-:W-:Y:S01]  /*5f60*/  FFMA.FTZ R72, R61, R64, R72 ;  /* 0x000000403d487223 */ /* 0x000fe20000010048 */
[-C--:B------:R-:W-:Y:S01]  /*5f70*/  FFMA.FTZ R62, R51, R66.reuse, -R62 ;  /* 0x00000042333e7223 */ /* 0x080fe2000001083e */
[----:B------:R-:W-:-:S03]  /*5f80*/  FFMA.FTZ R71, R50, R66, R71 ;  /* 0x0000004232477223 */ /* 0x000fc60000010047 */
[----:B------:R-:W-:Y:S02]  /*5f90*/  F2FP.SATFINITE.E4M3.F32.PACK_AB_MERGE_C R51, R72, R63, R65 ;  /* 0x0000003f4833723e */ /* 0x000fe40004807041 */
[----:B------:R-:W-:-:S07]  /*5fa0*/  F2FP.SATFINITE.E4M3.F32.PACK_AB_MERGE_C R50, R71, R62, R70 ;  /* 0x0000003e4732723e */ /* 0x000fce0004807046 */
.L_x_380:
[----:B------:R-:W-:Y:S05]  /*5fb0*/  BSYNC B2 ;  /* 0x0000000000027941 */ /* 0x000fea0003800000 */
.L_x_379:
[----:B------:R-:W-:Y:S02]  /*5fc0*/  ULDC.64 UR4, c[0x0][0x2e8] ;  /* 0x0000ba0000047ab9 */ /* 0x000fe40000000a00 */
[----:B------:R-:W-:-:S04]  /*5fd0*/  IADD3 R60, P2, P3, R41, UR4, R69 ;  /* 0x00000004293c7c10 */ /* 0x000fc8000fb5e045 */
[----:B------:R-:W-:-:S05]  /*5fe0*/  IADD3.X R61, R107, UR5, R68, P2, P3 ;  /* 0x000000056b3d7c10 */ /* 0x000fca00097e6444 */
[----:B0-----:R0:W-:Y:S04]  /*5ff0*/  STG.E.128 desc[UR60][R60.64], R48 ;  /* 0x000000303c007986 */ /* 0x0011e8000c101d3c */
.L_x_374:
[----:B------:R-:W-:Y:S05]  /*6000*/  BSYNC B1 ;  /* 0x0000000000017941 */ /* 0x000fea0003800000 */
.L_x_373:
[----:B------:R-:W-:Y:S05]  /*6010*/  @P4 BRA `(.L_x_381) ;  /* 0x0000005c00084947 */ /* 0x000fea0003800000 */
[----:B------:R-:W-:Y:S01]  /*6020*/  IADD3 R126, P2, P3, R27, R126, R18 ;  /* 0x0000007e1b7e7210 */ /* 0x000fe20007b5e012 */
[----:B------:R-:W-:Y:S03]  /*6030*/  BSSY B1, `(.L_x_382) ;  /* 0x0000073000017945 */ /* 0x000fe60003800000 */
[----:B------:R-:W-:Y:S01]  /*6040*/  IADD3.X R129, R31, R129, R19, P2, P3 ;  /* 0x000000811f817210 */ /* 0x000fe200017e6413 */
[----:B------:R-:W-:Y:S08]  /*6050*/  @P0 BRA `(.L_x_383) ;  /* 0x0000000400c00947 */ /* 0x000ff00003800000 */
[----:B0-234-:R0:W2:Y:S01]  /*6060*/  LDS.128 R48, [R118+0x26400] ;  /* 0x0264000076307984 */ /* 0x01d0a20000000c00 */
[----:B------:R-:W-:Y:S01]  /*6070*/  ISETP.GE.AND P2, PT, R22, R128, PT ;  /* 0x000000801600720c */ /* 0x000fe20003f46270 */
[----:B------:R-:W-:-:S12]  /*6080*/  BSSY B2, `(.L_x_384) ;  /* 0x0000069000027945 */ /* 0x000fd80003800000 */
[----:B0-----:R-:W-:Y:S05]  /*6090*/  @P2 BRA `(.L_x_385) ;  /* 0x00000004009c2947 */ /* 0x001fea0003800000 */
[----:B------:R-:W-:Y:S02]  /*60a0*/  SHF.R.U32.HI R63, RZ, 0x8, R57 ;  /* 0x00000008ff3f7819 */ /* 0x000fe40000011639 */
[----:B------:R-:W-:Y:S02]  /*60b0*/  SHF.R.U32.HI R56, RZ, 0x8, R59 ;  /* 0x00000008ff387819 */ /* 0x000fe4000001163b */
[----:B------:R-:W-:Y:S02]  /*60c0*/  LOP3.LUT R58, R57, 0xff0000ff, RZ, 0xc0, !PT ;  /* 0xff0000ff393a7812 */ /* 0x000fe400078ec0ff */
[----:B------:R-:W-:Y:S01]  /*60d0*/  SHF.R.U32.HI R61, RZ, 0x10, R57 ;  /* 0x00000010ff3d7819 */ /* 0x000fe20000011639 */
[----:B------:R-:W-:Y:S01]  /*60e0*/  IMAD.SHL.U32 R57, R63, 0x100, RZ ;  /* 0x000001003f397824 */ /* 0x000fe200078e00ff */
[----:B------:R-:W-:Y:S02]  /*60f0*/  SHF.R.U32.HI R62, RZ, 0x10, R59 ;  /* 0x00000010ff3e7819 */ /* 0x000fe4000001163b */
[----:B------:R-:W-:-:S02]  /*6100*/  LOP3.LUT R60, R59, 0xff0000ff, RZ, 0xc0, !PT ;  /* 0xff0000ff3b3c7812 */ /* 0x000fc400078ec0ff */
[----:B------:R-:W-:Y:S01]  /*6110*/  SHF.L.U32 R59, R56, 0x8, RZ ;  /* 0x00000008383b7819 */ /* 0x000fe200000006ff */
[----:B------:R-:W-:Y:S01]  /*6120*/  IMAD.U32 R62, R62, 0x10000, RZ ;  /* 0x000100003e3e7824 */ /* 0x000fe200078e00ff */
[----:B------:R-:W-:Y:S01]  /*6130*/  LOP3.LUT R57, R58, 0xff00, R57, 0xf8, !PT ;  /* 0x0000ff003a397812 */ /* 0x000fe200078ef839 */
[----:B--2---:R-:W-:Y:S01]  /*6140*/  IMAD.MOV.U32 R56, RZ, RZ, R48 ;  /* 0x000000ffff387224 */ /* 0x004fe200078e0030 */
[----:B------:R-:W-:Y:S01]  /*6150*/  LOP3.LUT R59, R60, 0xff00, R59, 0xf8, !PT ;  /* 0x0000ff003c3b7812 */ /* 0x000fe200078ef83b */
[----:B------:R-:W-:Y:S01]  /*6160*/  IMAD.U32 R58, R61, 0x10000, RZ ;  /* 0x000100003d3a7824 */ /* 0x000fe200078e00ff */
[-C--:B------:R-:W-:Y:S02]  /*6170*/  F2FP.F16.E4M3.UNPACK_B R48, R49.reuse ;  /* 0x00000031ff30723e */ /* 0x080fe400020006ff */
[----:B------:R-:W-:Y:S02]  /*6180*/  F2FP.F16.E4M3.UNPACK_B R60, R86.H1 ;  /* 0x00000056ff3c723e */ /* 0x000fe400030006ff */
[----:B------:R-:W-:-:S02]  /*6190*/  F2FP.F16.E4M3.UNPACK_B R49, R49.H1 ;  /* 0x00000031ff31723e */ /* 0x000fc400030006ff */
[----:B------:R-:W-:Y:S01]  /*61a0*/  LOP3.LUT R64, R59, 0xff0000, R62, 0xf8, !PT ;  /* 0x00ff00003b407812 */ /* 0x000fe200078ef83e */
[--C-:B------:R-:W-:Y:S01]  /*61b0*/  HADD2.F32 R63, -RZ, R60.reuse.H1_H1 ;  /* 0x3000003cff3f7230 */ /* 0x100fe20000004100 */
[-C--:B------:R-:W-:Y:S01]  /*61c0*/  F2FP.F16.E4M3.UNPACK_B R59, R87.reuse.H1 ;  /* 0x00000057ff3b723e */ /* 0x080fe200030006ff */
[----:B------:R-:W-:Y:S01]  /*61d0*/  HADD2.F32 R62, -RZ, R60.H0_H0 ;  /* 0x2000003cff3e7230 */ /* 0x000fe20000004100 */
[----:B------:R-:W-:Y:S01]  /*61e0*/  LOP3.LUT R61, R57, 0xff0000, R58, 0xf8, !PT ;  /* 0x00ff0000393d7812 */ /* 0x000fe200078ef83a */
[----:B------:R-:W-:Y:S01]  /*61f0*/  HADD2.F32 R58, -RZ, R49.H1_H1 ;  /* 0x30000031ff3a7230 */ /* 0x000fe20000004100 */
[----:B------:R-:W-:Y:S01]  /*6200*/  F2FP.F16.E4M3.UNPACK_B R86, R86 ;  /* 0x00000056ff56723e */ /* 0x000fe200020006ff */
[----:B------:R-:W-:Y:S01]  /*6210*/  HADD2.F32 R60, -RZ, R59.H0_H0 ;  /* 0x2000003bff3c7230 */ /* 0x000fe20000004100 */
[----:B------:R-:W-:Y:S01]  /*6220*/  F2FP.F16.E4M3.UNPACK_B R87, R87 ;  /* 0x00000057ff57723e */ /* 0x000fe200020006ff */
[----:B------:R-:W-:Y:S02]  /*6230*/  HADD2.F32 R57, -RZ, R48.H1_H1 ;  /* 0x30000030ff397230 */ /* 0x000fe40000004100 */
[----:B------:R-:W-:Y:S01]  /*6240*/  FMUL.FTZ R66, R58, R63 ;  /* 0x0000003f3a427220 */ /* 0x000fe20000410000 */
[----:B------:R-:W-:-:S02]  /*6250*/  HADD2.F32 R49, -RZ, R49.H0_H0 ;  /* 0x20000031ff317230 */ /* 0x000fc40000004100 */
[----:B------:R-:W-:Y:S02]  /*6260*/  HADD2.F32 R59, -RZ, R59.H1_H1 ;  /* 0x3000003bff3b7230 */ /* 0x000fe40000004100 */
[----:B------:R-:W-:Y:S01]  /*6270*/  FMUL.FTZ R65, R57, R62 ;  /* 0x0000003e39417220 */ /* 0x000fe20000410000 */
[----:B------:R-:W-:Y:S02]  /*6280*/  HADD2.F32 R48, -RZ, R48.H0_H0 ;  /* 0x20000030ff307230 */ /* 0x000fe40000004100 */
[C---:B------:R-:W-:Y:S01]  /*6290*/  FMUL.FTZ R63, R49.reuse, R63 ;  /* 0x0000003f313f7220 */ /* 0x040fe20000410000 */
[-C--:B------:R-:W-:Y:S01]  /*62a0*/  FFMA.FTZ R68, R49, R59.reuse, -R66 ;  /* 0x0000003b31447223 */ /* 0x080fe20000010842 */
[----:B------:R-:W-:Y:S01]  /*62b0*/  F2FP.F16.E4M3.UNPACK_B R49, R56.H1 ;  /* 0x00000038ff31723e */ /* 0x000fe200030006ff */
[C---:B------:R-:W-:Y:S01]  /*62c0*/  FMUL.FTZ R62, R48.reuse, R62 ;  /* 0x0000003e303e7220 */ /* 0x040fe20000410000 */
[----:B------:R-:W-:Y:S01]  /*62d0*/  F2FP.F16.E4M3.UNPACK_B R56, R56 ;  /* 0x00000038ff38723e */ /* 0x000fe200020006ff */
[-C--:B------:R-:W-:Y:S01]  /*62e0*/  FFMA.FTZ R48, R48, R60.reuse, -R65 ;  /* 0x0000003c30307223 */ /* 0x080fe20000010841 */
[----:B------:R-:W-:Y:S01]  /*62f0*/  FFMA.FTZ R69, R58, R59, R63 ;  /* 0x0000003b3a457223 */ /* 0x000fe2000001003f */
[----:B------:R-:W-:Y:S01]  /*6300*/  FFMA.FTZ R67, R57, R60, R62 ;  /* 0x0000003c39437223 */ /* 0x000fe2000001003e */
[----:B------:R-:W-:-:S02]  /*6310*/  HADD2.F32 R60, -RZ, R86.H1_H1 ;  /* 0x30000056ff3c7230 */ /* 0x000fc40000004100 */
[--C-:B------:R-:W-:Y:S01]  /*6320*/  HADD2.F32 R57, -RZ, R49.reuse.H0_H0 ;  /* 0x20000031ff397230 */ /* 0x100fe20000004100 */
[----:B------:R-:W-:Y:S01]  /*6330*/  F2FP.SATFINITE.E4M3.F32.PACK_AB_MERGE_C R71, R69, R68, RZ ;  /* 0x000000444547723e */ /* 0x000fe200048070ff */
[----:B------:R-:W-:Y:S02]  /*6340*/  HADD2.F32 R58, -RZ, R49.H1_H1 ;  /* 0x30000031ff3a7230 */ /* 0x000fe40000004100 */
[----:B------:R-:W-:Y:S02]  /*6350*/  HADD2.F32 R49, -RZ, R56.H0_H0 ;  /* 0x20000038ff317230 */ /* 0x000fe40000004100 */
[-C--:B------:R-:W-:Y:S01]  /*6360*/  FMUL.FTZ R65, R57, R60.reuse ;  /* 0x0000003c39417220 */ /* 0x080fe20000410000 */
[----:B------:R-:W-:Y:S02]  /*6370*/  HADD2.F32 R86, -RZ, R86.H0_H0 ;  /* 0x20000056ff567230 */ /* 0x000fe40000004100 */
[----:B------:R-:W-:Y:S01]  /*6380*/  FMUL.FTZ R62, R58, R60 ;  /* 0x0000003c3a3e7220 */ /* 0x000fe20000410000 */
[----:B------:R-:W-:-:S02]  /*6390*/  HADD2.F32 R56, -RZ, R56.H1_H1 ;  /* 0x30000038ff387230 */ /* 0x000fc40000004100 */
[--C-:B------:R-:W-:Y:S02]  /*63a0*/  HADD2.F32 R59, -RZ, R87.reuse.H1_H1 ;  /* 0x30000057ff3b7230 */ /* 0x100fe40000004100 */
[-C--:B------:R-:W-:Y:S01]  /*63b0*/  FMUL.FTZ R63, R49, R86.reuse ;  /* 0x00000056313f7220 */ /* 0x080fe20000410000 */
[----:B------:R-:W-:Y:S02]  /*63c0*/  HADD2.F32 R87, -RZ, R87.H0_H0 ;  /* 0x20000057ff577230 */ /* 0x000fe40000004100 */
[----:B------:R-:W-:Y:S01]  /*63d0*/  FMUL.FTZ R60, R56, R86 ;  /* 0x00000056383c7220 */ /* 0x000fe20000410000 */
[-C--:B------:R-:W-:Y:S01]  /*63e0*/  FFMA.FTZ R62, R57, R59.reuse, -R62 ;  /* 0x0000003b393e7223 */ /* 0x080fe2000001083e */
[----:B------:R-:W-:Y:S02]  /*63f0*/  FFMA.FTZ R65, R58, R59, R65 ;  /* 0x0000003b3a417223 */ /* 0x000fe40000010041 */
[-C--:B------:R-:W-:Y:S01]  /*6400*/  FFMA.FTZ R66, R49, R87.reuse, -R60 ;  /* 0x0000005731427223 */ /* 0x080fe2000001083c */
[----:B------:R-:W-:Y:S01]  /*6410*/  FFMA.FTZ R87, R56, R87, R63 ;  /* 0x0000005738577223 */ /* 0x000fe2000001003f */
[----:B------:R-:W-:-:S02]  /*6420*/  F2FP.F16.E4M3.UNPACK_B R56, R51.H1 ;  /* 0x00000033ff38723e */ /* 0x000fc400030006ff */
[----:B------:R-:W-:Y:S02]  /*6430*/  F2FP.SATFINITE.E4M3.F32.PACK_AB_MERGE_C R70, R65, R62, RZ ;  /* 0x0000003e4146723e */ /* 0x000fe400048070ff */
        /* <DEDUP_REMOVED lines=45> */
.L_x_385:
[----:B------:R-:W-:Y:S05]  /*6710*/  BSYNC B2 ;  /* 0x0000000000027941 */ /* 0x000fea0003800000 */
.L_x_384:
[----:B------:R-:W-:Y:S02]  /*6720*/  ULDC.64 UR4, c[0x0][0x2e8] ;  /* 0x0000ba0000047ab9 */ /* 0x000fe40000000a00 */
[----:B------:R-:W-:-:S04]  /*6730*/  IADD3 R56, P2, P3, R126, UR4, R44 ;  /* 0x000000047e387c10 */ /* 0x000fc8000fb5e02c */
[----:B------:R-:W-:-:S05]  /*6740*/  IADD3.X R57, R129, UR5, R40, P2, P3 ;  /* 0x0000000581397c10 */ /* 0x000fca00097e6428 */
[----:B--2---:R0:W-:Y:S04]  /*6750*/  STG.E.128 desc[UR60][R56.64], R48 ;  /* 0x0000003038007986 */ /* 0x0041e8000c101d3c */
.L_x_383:
[----:B------:R-:W-:Y:S05]  /*6760*/  BSYNC B1 ;  /* 0x0000000000017941 */ /* 0x000fea0003800000 */
.L_x_382:
[----:B------:R-:W-:Y:S05]  /*6770*/  @P1 BRA `(.L_x_381) ;  /* 0x0000005400301947 */ /* 0x000fea0003800000 */
[----:B------:R-:W-:Y:S01]  /*6780*/  LOP3.LUT P2, RZ, R229, 0x4, RZ, 0xc0, !PT ;  /* 0x00000004e5ff7812 */ /* 0x000fe2000784c0ff */
[C---:B0-234-:R-:W-:Y:S01]  /*6790*/  VIADD R49, R152.reuse, 0x40 ;  /* 0x0000004098317836 */ /* 0x05dfe20000000000 */
[----:B------:R-:W-:Y:S11]  /*67a0*/  BSSY B1, `(.L_x_386) ;  /* 0x000006f000017945 */ /* 0x000ff60003800000 */
[----:B------:R-:W-:Y:S01]  /*67b0*/  @P2 VIADD R49, R152, 0xffffffc0 ;  /* 0xffffffc098312836 */ /* 0x000fe20000000000 */
[----:B------:R-:W-:-:S03]  /*67c0*/  ISETP.GE.AND P2, PT, R230, R128, PT ;  /* 0x00000080e600720c */ /* 0x000fc60003f46270 */
[----:B------:R-:W-:-:S06]  /*67d0*/  IMAD.IADD R49, R16, 0x1, R49 ;  /* 0x0000000110317824 */ /* 0x000fcc00078e0231 */
[----:B------:R-:W0:Y:S04]  /*67e0*/  LDS.128 R48, [R49+0x26400] ;  /* 0x0264000031307984 */ /* 0x000e280000000c00 */
[----:B------:R-:W-:Y:S05]  /*67f0*/  @P2 BRA `(.L_x_387) ;  /* 0x0000000400a42947 */ /* 0x000fea0003800000 */
[----:B------:R-:W-:Y:S01]  /*6800*/  SHF.R.U32.HI R52, RZ, 0x8, R55 ;  /* 0x00000008ff347819 */ /* 0x000fe20000011637 */
[----:B0-----:R-:W-:Y:S01]  /*6810*/  IMAD.MOV.U32 R54, RZ, RZ, R51 ;  /* 0x000000ffff367224 */ /* 0x001fe200078e0033 */
[--C-:B------:R-:W-:Y:S02]  /*6820*/  SHF.R.U32.HI R58, RZ, 0x8, R53.reuse ;  /* 0x00000008ff3a7819 */ /* 0x100fe40000011635 */
[----:B------:R-:W-:Y:S01]  /*6830*/  SHF.R.U32.HI R60, RZ, 0x10, R53 ;  /* 0x00000010ff3c7819 */ /* 0x000fe20000011635 */
[----:B------:R-:W-:Y:S01]  /*6840*/  IMAD.SHL.U32 R51, R52, 0x100, RZ ;  /* 0x0000010034337824 */ /* 0x000fe200078e00ff */
[----:B------:R-:W-:Y:S02]  /*6850*/  LOP3.LUT R57, R53, 0xff0000ff, RZ, 0xc0, !PT ;  /* 0xff0000ff35397812 */ /* 0x000fe400078ec0ff */
[----:B------:R-:W-:Y:S02]  /*6860*/  SHF.R.U32.HI R59, RZ, 0x10, R55 ;  /* 0x00000010ff3b7819 */ /* 0x000fe40000011637 */
[----:B------:R-:W-:Y:S01]  /*6870*/  MOV R53, R50 ;  /* 0x0000003200357202 */ /* 0x000fe20000000f00 */
[----:B------:R-:W-:Y:S01]  /*6880*/  IMAD.SHL.U32 R50, R58, 0x100, RZ ;  /* 0x000001003a327824 */ /* 0x000fe200078e00ff */
[----:B------:R-:W-:Y:S01]  /*6890*/  LOP3.LUT R56, R55, 0xff0000ff, RZ, 0xc0, !PT ;  /* 0xff0000ff37387812 */ /* 0x000fe200078ec0ff */
[----:B------:R-:W-:-:S03]  /*68a0*/  IMAD.U32 R55, R59, 0x10000, RZ ;  /* 0x000100003b377824 */ /* 0x000fc600078e00ff */
[----:B------:R-:W-:Y:S01]  /*68b0*/  LOP3.LUT R58, R56, 0xff00, R51, 0xf8, !PT ;  /* 0x0000ff00383a7812 */ /* 0x000fe200078ef833 */
[----:B------:R-:W-:Y:S01]  /*68c0*/  IMAD.U32 R51, R60, 0x10000, RZ ;  /* 0x000100003c337824 */ /* 0x000fe200078e00ff */
[----:B------:R-:W-:Y:S02]  /*68d0*/  LOP3.LUT R52, R57, 0xff00, R50, 0xf8, !PT ;  /* 0x0000ff0039347812 */ /* 0x000fe400078ef832 */
[----:B------:R-:W-:Y:S02]  /*68e0*/  F2FP.F16.E4M3.UNPACK_B R56, R85.H1 ;  /* 0x00000055ff38723e */ /* 0x000fe400030006ff */
[-C--:B------:R-:W-:Y:S02]  /*68f0*/  F2FP.F16.E4M3.UNPACK_B R50, R49.reuse ;  /* 0x00000031ff32723e */ /* 0x080fe400020006ff */
[----:B------:R-:W-:Y:S01]  /*6900*/  LOP3.LUT R60, R58, 0xff0000, R55, 0xf8, !PT ;  /* 0x00ff00003a3c7812 */ /* 0x000fe200078ef837 */
[----:B------:R-:W-:Y:S01]  /*6910*/  HADD2.F32 R58, -RZ, R56.H0_H0 ;  /* 0x20000038ff3a7230 */ /* 0x000fe20000004100 */
[----:B------:R-:W-:Y:S01]  /*6920*/  LOP3.LUT R57, R52, 0xff0000, R51, 0xf8, !PT ;  /* 0x00ff000034397812 */ /* 0x000fe200078ef833 */
[----:B------:R-:W-:Y:S01]  /*6930*/  HADD2.F32 R51, -RZ, R50.H1_H1 ;  /* 0x30000032ff337230 */ /* 0x000fe20000004100 */
[----:B------:R-:W-:Y:S01]  /*6940*/  F2FP.F16.E4M3.UNPACK_B R55, R84.H1 ;  /* 0x00000054ff37723e */ /* 0x000fe200030006ff */
[----:B------:R-:W-:Y:S01]  /*6950*/  HADD2.F32 R59, -RZ, R56.H1_H1 ;  /* 0x30000038ff3b7230 */ /* 0x000fe20000004100 */
[----:B------:R-:W-:Y:S01]  /*6960*/  F2FP.F16.E4M3.UNPACK_B R49, R49.H1 ;  /* 0x00000031ff31723e */ /* 0x000fe200030006ff */
[----:B------:R-:W-:-:S02]  /*6970*/  HADD2.F32 R50, -RZ, R50.H0_H0 ;  /* 0x20000032ff327230 */ /* 0x000fc40000004100 */
[CC--:B------:R-:W-:Y:S01]  /*6980*/  FMUL.FTZ R61, R51.reuse, R58.reuse ;  /* 0x0000003a333d7220 */ /* 0x0c0fe20000410000 */
[----:B------:R-:W-:Y:S01]  /*6990*/  HADD2.F32 R56, -RZ, R55.H0_H0 ;  /* 0x20000037ff387230 */ /* 0x000fe20000004100 */
[----:B------:R-:W-:Y:S01]  /*69a0*/  F2FP.F16.E4M3.UNPACK_B R85, R85 ;  /* 0x00000055ff55723e */ /* 0x000fe200020006ff */
[--C-:B------:R-:W-:Y:S02]  /*69b0*/  HADD2.F32 R52, -RZ, R49.reuse.H1_H1 ;  /* 0x30000031ff347230 */ /* 0x100fe40000004100 */
[C---:B------:R-:W-:Y:S01]  /*69c0*/  FMUL.FTZ R58, R50.reuse, R58 ;  /* 0x0000003a323a7220 */ /* 0x040fe20000410000 */
[----:B------:R-:W-:Y:S02]  /*69d0*/  HADD2.F32 R49, -RZ, R49.H0_H0 ;  /* 0x20000031ff317230 */ /* 0x000fe40000004100 */
[-C--:B------:R-:W-:Y:S01]  /*69e0*/  FFMA.FTZ R62, R50, R56.reuse, -R61 ;  /* 0x00000038323e7223 */ /* 0x080fe2000001083d */
[----:B------:R-:W-:Y:S02]  /*69f0*/  HADD2.F32 R55, -RZ, R55.H1_H1 ;  /* 0x30000037ff377230 */ /* 0x000fe40000004100 */
[CC--:B------:R-:W-:Y:S01]  /*6a00*/  FMUL.FTZ R50, R52.reuse, R59.reuse ;  /* 0x0000003b34327220 */ /* 0x0c0fe20000410000 */
[----:B------:R-:W-:Y:S01]  /*6a10*/  FFMA.FTZ R63, R51, R56, R58 ;  /* 0x00000038333f7223 */ /* 0x000fe2000001003a */
[C---:B------:R-:W-:Y:S01]  /*6a20*/  FMUL.FTZ R59, R49.reuse, R59 ;  /* 0x0000003b313b7220 */ /* 0x040fe20000410000 */
[----:B------:R-:W-:Y:S01]  /*6a30*/  F2FP.F16.E4M3.UNPACK_B R84, R84 ;  /* 0x00000054ff54723e */ /* 0x000fe200020006ff */
[-C--:B------:R-:W-:Y:S01]  /*6a40*/  FFMA.FTZ R64, R49, R55.reuse, -R50 ;  /* 0x0000003731407223 */ /* 0x080fe20000010832 */
[-C--:B------:R-:W-:Y:S01]  /*6a50*/  F2FP.F16.E4M3.UNPACK_B R49, R48.reuse.H1 ;  /* 0x00000030ff31723e */ /* 0x080fe200030006ff */
        /* <DEDUP_REMOVED lines=8> */
[----:B------:R-:W-:Y:S02]  /*6ae0*/  HADD2.F32 R85, -RZ, R85.H0_H0 ;  /* 0x20000055ff557230 */ /* 0x000fe40000004100 */
[----:B------:R-:W-:Y:S01]  /*6af0*/  FMUL.FTZ R59, R51, R55 ;  /* 0x00000037333b7220 */ /* 0x000fe20000410000 */
[----:B------:R-:W-:-:S02]  /*6b00*/  HADD2.F32 R48, -RZ, R48.H1_H1 ;  /* 0x30000030ff307230 */ /* 0x000fc40000004100 */
[--C-:B------:R-:W-:Y:S02]  /*6b10*/  HADD2.F32 R52, -RZ, R84.reuse.H1_H1 ;  /* 0x30000054ff347230 */ /* 0x100fe40000004100 */
[----:B------:R-:W-:Y:S02]  /*6b20*/  HADD2.F32 R84, -RZ, R84.H0_H0 ;  /* 0x20000054ff547230 */ /* 0x000fe40000004100 */
[-C--:B------:R-:W-:Y:S01]  /*6b30*/  FMUL.FTZ R56, R48, R85.reuse ;  /* 0x0000005530387220 */ /* 0x080fe20000410000 */
[----:B------:R-:W-:Y:S01]  /*6b40*/  FMUL.FTZ R85, R49, R85 ;  /* 0x0000005531557220 */ /* 0x000fe20000410000 */
[-C--:B------:R-:W-:Y:S01]  /*6b50*/  FFMA.FTZ R59, R50, R52.reuse, -R59 ;  /* 0x00000034323b7223 */ /* 0x080fe2000001083b */
[----:B------:R-:W-:Y:S01]  /*6b60*/  FFMA.FTZ R58, R51, R52, R58 ;  /* 0x00000034333a7223 */ /* 0x000fe2000001003a */
[----:B------:R-:W-:Y:S01]  /*6b70*/  FFMA.FTZ R61, R49, R84, -R56 ;  /* 0x00000054313d7223 */ /* 0x000fe20000010838 */
[----:B------:R-:W-:Y:S01]  /*6b80*/  F2FP.F16.E4M3.UNPACK_B R49, R54.H1 ;  /* 0x00000036ff31723e */ /* 0x000fe200030006ff */
[----:B------:R-:W-:Y:S01]  /*6b90*/  FFMA.FTZ R84, R48, R84, R85 ;  /* 0x0000005430547223 */ /* 0x000fe20000010055 */
[----:B------:R-:W-:-:S02]  /*6ba0*/  F2FP.F16.E4M3.UNPACK_B R56, R60.H1 ;  /* 0x0000003cff38723e */ /* 0x000fc400030006ff */
[----:B------:R-:W-:Y:S01]  /*6bb0*/  F2FP.SATFINITE.E4M3.F32.PACK_AB_MERGE_C R66, R58, R59, RZ ;  /* 0x0000003b3a42723e */ /* 0x000fe200048070ff */
[--C-:B------:R-:W-:Y:S01]  /*6bc0*/  HADD2.F32 R51, -RZ, R49.reuse.H1_H1 ;  /* 0x30000031ff337230 */ /* 0x100fe20000004100 */
[----:B------:R-:W-:Y:S01]  /*6bd0*/  F2FP.F16.E4M3.UNPACK_B R52, R57.H1 ;  /* 0x00000039ff34723e */ /* 0x000fe200030006ff */
[----:B------:R-:W-:Y:S01]  /*6be0*/  HADD2.F32 R59, -RZ, R56.H1_H1 ;  /* 0x30000038ff3b7230 */ /* 0x000fe20000004100 */
[----:B------:R-:W-:Y:S01]  /*6bf0*/  F2FP.F16.E4M3.UNPACK_B R48, R53.H1 ;  /* 0x00000035ff30723e */ /* 0x000fe200030006ff */
[----:B------:R-:W-:Y:S01]  /*6c00*/  HADD2.F32 R50, -RZ, R49.H0_H0 ;  /* 0x20000031ff327230 */ /* 0x000fe20000004100 */
[----:B------:R-:W-:Y:S01]  /*6c10*/  F2FP.F16.E4M3.UNPACK_B R60, R60 ;  /* 0x0000003cff3c723e */ /* 0x000fe200020006ff */
[----:B------:R-:W-:Y:S01]  /*6c20*/  HADD2.F32 R55, -RZ, R52.H1_H1 ;  /* 0x30000034ff377230 */ /* 0x000fe20000004100 */
[----:B------:R-:W-:Y:S01]  /*6c30*/  F2FP.F16.E4M3.UNPACK_B R57, R57 ;  /* 0x00000039ff39723e */ /* 0x000fe200020006ff */
[----:B------:R-:W-:Y:S01]  /*6c40*/  FMUL.FTZ R65, R51, R59 ;  /* 0x0000003b33417220 */ /* 0x000fe20000410000 */
[----:B------:R-:W-:-:S02]  /*6c50*/  HADD2.F32 R49, -RZ, R48.H1_H1 ;  /* 0x30000030ff317230 */ /* 0x000fc40000004100 */
[C---:B------:R-:W-:Y:S01]  /*6c60*/  FMUL.FTZ R64, R50.reuse, R59 ;  /* 0x0000003b32407220 */ /* 0x040fe20000410000 */
[----:B------:R-:W-:Y:S02]  /*6c70*/  HADD2.F32 R58, -RZ, R60.H1_H1 ;  /* 0x3000003cff3a7230 */ /* 0x000fe40000004100 */
[----:B------:R-:W-:Y:S01]  /*6c80*/  FFMA.FTZ R65, R50, R55, -R65 ;  /* 0x0000003732417223 */ /* 0x000fe20000010841 */
[----:B------:R-:W-:Y:S01]  /*6c90*/  HADD2.F32 R48, -RZ, R48.H0_H0 ;  /* 0x20000030ff307230 */ /* 0x000fe20000004100 */
[----:B------:R-:W-:Y:S01]  /*6ca0*/  F2FP.F16.E4M3.UNPACK_B R53, R53 ;  /* 0x00000035ff35723e */ /* 0x000fe200020006ff */
        /* <DEDUP_REMOVED lines=10> */
[--C-:B------:R-:W-:Y:S02]  /*6d50*/  HADD2.F32 R49, -RZ, R54.reuse.H0_H0 ;  /* 0x20000036ff317230 */ /* 0x100fe40000004100 */
        /* <DEDUP_REMOVED lines=13> */
[----:B------:R-:W-:-:S02]  /*6e30*/  F2FP.SATFINITE.E4M3.F32.PACK_AB_MERGE_C R64, R64, R65, RZ ;  /* 0x000000414040723e */ /* 0x000fc400048070ff */
[----:B------:R-:W-:Y:S02]  /*6e40*/  F2FP.SATFINITE.E4M3.F32.PACK_AB_MERGE_C R58, R60, R51, R58 ;  /* 0x000000333c3a723e */ /* 0x000fe4000480703a */
[----:B------:R-:W-:Y:S02]  /*6e50*/  F2FP.SATFINITE.E4M3.F32.PACK_AB_MERGE_C R51, R55, R50, R64 ;  /* 0x000000323733723e */ /* 0x000fe40004807040 */
[----:B------:R-:W-:Y:S01]  /*6e60*/  F2FP.SATFINITE.E4M3.F32.PACK_AB_MERGE_C R49, R63, R62, R67 ;  /* 0x0000003e3f31723e */ /* 0x000fe20004807043 */
[----:B------:R-:W-:Y:S01]  /*6e70*/  IMAD.MOV.U32 R50, RZ, RZ, R58 ;  /* 0x000000ffff327224 */ /* 0x000fe200078e003a */
[----:B------:R-:W-:-:S07]  /*6e80*/  F2FP.SATFINITE.E4M3.F32.PACK_AB_MERGE_C R48, R84, R61, R66 ;  /* 0x0000003d5430723e */ /* 0x000fce0004807042 */
.L_x_387:
[----:B------:R-:W-:Y:S05]  /*6e90*/  BSYNC B1 ;  /* 0x0000000000017941 */ /* 0x000fea0003800000 */
.L_x_386:
[----:B------:R-:W-:Y:S02]  /*6ea0*/  ULDC.64 UR4, c[0x0][0x2e8] ;  /* 0x0000ba0000047ab9 */ /* 0x000fe40000000a00 */
[----:B------:R-:W-:-:S04]  /*6eb0*/  IADD3 R52, P2, P3, R41, UR4, R126 ;  /* 0x0000000429347c10 */ /* 0x000fc8000fb5e07e */
[----:B------:R-:W-:-:S05]  /*6ec0*/  IADD3.X R53, R107, UR5, R129, P2, P3 ;  /* 0x000000056b357c10 */ /* 0x000fca00097e6481 */
[----:B0-----:R0:W-:Y:S01]  /*6ed0*/  STG.E.128 desc[UR60][R52.64], R48 ;  /* 0x0000003034007986 */ /* 0x0011e2000c101d3c */
[----:B------:R-:W-:Y:S05]  /*6ee0*/  BRA `(.L_x_381) ;  /* 0x0000004c00547947 */ /* 0x000fea0003800000 */
.L_x_345:
[C---:B------:R-:W-:Y:S01]  /*6ef0*/  ISETP.GE.AND P5, PT, R228.reuse, R119, PT ;  /* 0x00000077e400720c */ /* 0x040fe20003fa6270 */
[C---:B------:R-:W-:Y:S01]  /*6f00*/  VIADD R52, R228.reuse, 0xc0 ;  /* 0x000000c0e4347836 */ /* 0x040fe20000000000 */
[----:B------:R-:W-:Y:S01]  /*6f10*/  P2R R61, PR, RZ, 0x1 ;  /* 0x00000001ff3d7803 */ /* 0x000fe20000000000 */
[----:B------:R-:W-:Y:S01]  /*6f20*/  VIADD R60, R228, 0x40 ;  /* 0x00000040e43c7836 */ /* 0x000fe20000000000 */
[----:B------:R-:W-:Y:S01]  /*6f30*/  ISETP.GE.OR P5, PT, R18, R128, P5 ;  /* 0x000000801200720c */ /* 0x000fe20002fa6670 */
[----:B------:R-:W-:-:S12]  /*6f40*/  VIADD R62, R228, 0x80 ;  /* 0x00000080e43e7836 */ /* 0x000fd80000000000 */
[----:B------:R-:W0:Y:S08]  /*6f50*/  @!P5 LDC.64 R56, c[0x0][0x3e8] ;  /* 0x0000fa00ff38db82 */ /* 0x000e300000000a00 */
[----:B------:R-:W1:Y:S01]  /*6f60*/  @!P5 LDC.64 R58, c[0x0][0x400] ;  /* 0x00010000ff3adb82 */ /* 0x000e620000000a00 */
[----:B0-----:R-:W-:-:S04]  /*6f70*/  @!P5 IADD3 R56, P2, P3, R90, R56, R48 ;  /* 0x000000385a38d210 */ /* 0x001fc80007b5e030 */
[----:B------:R-:W-:Y:S02]  /*6f80*/  @!P5 IADD3.X R57, R33, R57, R145, P2, P3 ;  /* 0x000000392139d210 */ /* 0x000fe400017e6491 */
[----:B------:R-:W-:-:S04]  /*6f90*/  ISETP.GE.AND P2, PT, R52, R119, PT ;  /* 0x000000773400720c */ /* 0x000fc80003f46270 */
[----:B------:R-:W-:-:S13]  /*6fa0*/  ISETP.GE.OR P2, PT, R18, R128, P2 ;  /* 0x000000801200720c */ /* 0x000fda0001746670 */
[----:B------:R-:W0:Y:S01]  /*6fb0*/  @!P2 LDC.64 R52, c[0x0][0x3f8] ;  /* 0x0000fe00ff34ab82 */ /* 0x000e220000000a00 */
[----:B------:R-:W-:Y:S02]  /*6fc0*/  @!P2 IMAD.MOV.U32 R49, RZ, RZ, R145 ;  /* 0x000000ffff31a224 */ /* 0x000fe400078e0091 */
[----:B------:R-:W-:-:S05]  /*6fd0*/  @!P2 IMAD.MOV.U32 R51, RZ, RZ, R139 ;  /* 0x000000ffff33a224 */ /* 0x000fca00078e008b */
[----:B------:R-:W2:Y:S08]  /*6fe0*/  @!P2 LDC.64 R80, c[0x0][0x3e8] ;  /* 0x0000fa00ff50ab82 */ /* 0x000eb00000000a00 */
[----:B------:R-:W3:Y:S01]  /*6ff0*/  @!P2 LDC.64 R82, c[0x0][0x400] ;  /* 0x00010000ff52ab82 */ /* 0x000ee20000000a00 */
[----:B0-----:R-:W-:-:S04]  /*7000*/  @!P2 IMAD.WIDE.U32 R54, R52, 0xc0, R48 ;  /* 0x000000c03436a825 */ /* 0x001fc800078e0030 */
[----:B------:R-:W-:Y:S01]  /*7010*/  @!P2 IMAD R53, R53, 0xc0, RZ ;  /* 0x000000c03535a824 */ /* 0x000fe200078e02ff */
[----:B--2---:R-:W-:-:S04]  /*7020*/  @!P2 IADD3 R80, P3, P4, R90, R80, R54 ;  /* 0x000000505a50a210 */ /* 0x004fc80007c7e036 */
[----:B------:R-:W-:-:S04]  /*7030*/  @!P2 IADD3 R52, R55, R53, RZ ;  /* 0x000000353734a210 */ /* 0x000fc80007ffe0ff */
[----:B------:R-:W-:Y:S02]  /*7040*/  @!P2 IADD3.X R81, R33, R81, R52, P3, P4 ;  /* 0x000000512151a210 */ /* 0x000fe40001fe8434 */
[----:B------:R-:W0:Y:S02]  /*7050*/  @!P2 LDC.64 R52, c[0x0][0x408] ;  /* 0x00010200ff34ab82 */ /* 0x000e240000000a00 */
[----:B0-----:R-:W-:-:S04]  /*7060*/  @!P2 IMAD.WIDE.U32 R54, R52, 0xc0, R50 ;  /* 0x000000c03436a825 */ /* 0x001fc800078e0032 */
[----:B------:R-:W-:Y:S01]  /*7070*/  @!P2 IMAD R53, R53, 0xc0, RZ ;  /* 0x000000c03535a824 */ /* 0x000fe200078e02ff */
[----:B---3--:R-:W-:-:S03]  /*7080*/  @!P2 IADD3 R82, P3, P4, R96, R82, R54 ;  /* 0x000000526052a210 */ /* 0x008fc60007c7e036 */
[----:B------:R-:W-:-:S05]  /*7090*/  @!P2 IMAD.IADD R52, R55, 0x1, R53 ;  /* 0x000000013734a824 */ /* 0x000fca00078e0235 */
[----:B------:R-:W-:Y:S02]  /*70a0*/  @!P2 IADD3.X R83, R35, R83, R52, P3, P4 ;  /* 0x000000532353a210 */ /* 0x000fe40001fe8434 */
[----:B-1----:R-:W-:-:S04]  /*70b0*/  @!P5 IADD3 R58, P3, P4, R96, R58, R50 ;  /* 0x0000003a603ad210 */ /* 0x002fc80007c7e032 */
[----:B------:R-:W-:Y:S02]  /*70c0*/  @!P5 IADD3.X R59, R35, R59, R139, P3, P4 ;  /* 0x0000003b233bd210 */ /* 0x000fe40001fe848b */
[----:B------:R-:W-:-:S04]  /*70d0*/  ISETP.GE.AND P4, PT, R60, R119, PT ;  /* 0x000000773c00720c */ /* 0x000fc80003f86270 */
[----:B------:R-:W-:-:S13]  /*70e0*/  ISETP.GE.OR P4, PT, R18, R128, P4 ;  /* 0x000000801200720c */ /* 0x000fda0002786670 */
[----:B------:R-:W-:Y:S01]  /*70f0*/  @!P4 IADD3 R55, P3, P6, R90, R48, R10 ;  /* 0x000000305a37c210 */ /* 0x000fe20007e7e00a */
[----:B------:R-:W0:Y:S03]  /*7100*/  @!P4 LDC.64 R64, c[0x0][0x3e8] ;  /* 0x0000fa00ff40cb82 */ /* 0x000e260000000a00 */
[----:B------:R-:W-:Y:S02]  /*7110*/  @!P4 IADD3.X R60, R33, R145, R12, P3, P6 ;  /* 0x00000091213cc210 */ /* 0x000fe40001fec40c */
[----:B------:R-:W-:-:S03]  /*7120*/  ISETP.GE.AND P3, PT, R62, R119, PT ;  /* 0x000000773e00720c */ /* 0x000fc60003f66270 */
[----:B------:R-:W1:Y:S01]  /*7130*/  @!P4 LDC.64 R66, c[0x0][0x400] ;  /* 0x00010000ff42cb82 */ /* 0x000e620000000a00 */
[----:B------:R-:W-:-:S13]  /*7140*/  ISETP.GE.OR P3, PT, R18, R128, P3 ;  /* 0x000000801200720c */ /* 0x000fda0001f66670 */
[----:B------:R-:W-:Y:S01]  /*7150*/  @!P3 IADD3 R49, P0, P6, R90, R9, R48 ;  /* 0x000000095a31b210 */ /* 0x000fe20007e1e030 */
[----:B------:R-:W2:Y:S03]  /*7160*/  @!P3 LDC.64 R72, c[0x0][0x3e8] ;  /* 0x0000fa00ff48bb82 */ /* 0x000ea60000000a00 */
[----:B------:R-:W-:Y:S02]  /*7170*/  @!P3 IADD3.X R52, R33, R11, R145, P0, P6 ;  /* 0x0000000b2134b210 */ /* 0x000fe400007ec491 */
[----:B------:R-:W-:-:S03]  /*7180*/  @!P4 IADD3 R53, P0, P6, R96, R50, R6 ;  /* 0x000000326035c210 */ /* 0x000fc60007e1e006 */
[----:B------:R-:W3:Y:S01]  /*7190*/  @!P3 LDC.64 R74, c[0x0][0x400] ;  /* 0x00010000ff4abb82 */ /* 0x000ee20000000a00 */
[----:B------:R-:W-:Y:S02]  /*71a0*/  @!P4 IADD3.X R54, R35, R139, R8, P0, P6 ;  /* 0x0000008b2336c210 */ /* 0x000fe400007ec408 */
[----:B------:R-:W-:-:S04]  /*71b0*/  @!P3 IADD3 R51, P0, P6, R96, R5, R50 ;  /* 0x000000056033b210 */ /* 0x000fc80007e1e032 */
[----:B------:R-:W-:Y:S02]  /*71c0*/  @!P3 IADD3.X R48, R35, R7, R139, P0, P6 ;  /* 0x000000072330b210 */ /* 0x000fe400007ec48b */
[----:B0-----:R-:W-:Y:S02]  /*71d0*/  @!P4 IADD3 R64, P6, R55, R64, RZ ;  /* 0x000000403740c210 */ /* 0x001fe40007fde0ff */
[----:B------:R-:W-:Y:S02]  /*71e0*/  CS2R R62, SRZ ;  /* 0x00000000003e7805 */ /* 0x000fe4000001ff00 */
[----:B------:R-:W-:Y:S01]  /*71f0*/  ISETP.NE.AND P0, PT, R61, RZ, PT ;  /* 0x000000ff3d00720c */ /* 0x000fe20003f05270 */
[----:B------:R-:W-:Y:S01]  /*7200*/  @!P4 IMAD.X R65, R60, 0x1, R65, P6 ;  /* 0x000000013c41c824 */ /* 0x000fe200030e0641 */
[----:B-1----:R-:W-:-:S05]  /*7210*/  @!P4 IADD3 R66, P6, R53, R66, RZ ;  /* 0x000000423542c210 */ /* 0x002fca0007fde0ff */
[----:B------:R-:W-:Y:S01]  /*7220*/  @!P4 IMAD.X R67, R54, 0x1, R67, P6 ;  /* 0x000000013643c824 */ /* 0x000fe200030e0643 */
[----:B--2---:R-:W-:Y:S02]  /*7230*/  @!P3 IADD3 R72, P6, R49, R72, RZ ;  /* 0x000000483148b210 */ /* 0x004fe40007fde0ff */
[----:B------:R-:W-:-:S03]  /*7240*/  CS2R R54, SRZ ;  /* 0x0000000000367805 */ /* 0x000fc6000001ff00 */
[----:B------:R-:W-:Y:S01]  /*7250*/  @!P3 IMAD.X R73, R52, 0x1, R73, P6 ;  /* 0x000000013449b824 */ /* 0x000fe200030e0649 */
[----:B---3--:R-:W-:Y:S02]  /*7260*/  @!P3 IADD3 R74, P6, R51, R74, RZ ;  /* 0x0000004a334ab210 */ /* 0x008fe40007fde0ff */
[----:B------:R-:W-:Y:S02]  /*7270*/  CS2R R50, SRZ ;  /* 0x0000000000327805 */ /* 0x000fe4000001ff00 */
[----:B------:R-:W-:Y:S02]  /*7280*/  CS2R R52, SRZ ;  /* 0x0000000000347805 */ /* 0x000fe4000001ff00 */
[----:B------:R-:W-:Y:S02]  /*7290*/  @!P3 IADD3.X R75, R48, R75, RZ, P6, !PT ;  /* 0x0000004b304bb210 */ /* 0x000fe400037fe4ff */
[----:B------:R-:W-:Y:S02]  /*72a0*/  CS2R R48, SRZ ;  /* 0x0000000000307805 */ /* 0x000fe4000001ff00 */
[----:B------:R-:W-:Y:S01]  /*72b0*/  CS2R R60, SRZ ;  /* 0x00000000003c7805 */ /* 0x000fe2000001ff00 */
[----:B------:R0:W2:Y:S04]  /*72c0*/  @!P5 LDG.E.128 R52, desc[UR60][R58.64] ;  /* 0x0000003c3a34d981 */ /* 0x0000a8000c1e1d00 */
[----:B------:R1:W3:Y:S01]  /*72d0*/  @!P5 LDG.E.128 R48, desc[UR60][R56.64] ;  /* 0x0000003c3830d981 */ /* 0x0002e2000c1e1d00 */
[----:B------:R-:W-:-:S02]  /*72e0*/  CS2R R68, SRZ ;  /* 0x0000000000447805 */ /* 0x000fc4000001ff00 */
[----:B------:R-:W-:Y:S01]  /*72f0*/  CS2R R70, SRZ ;  /* 0x0000000000467805 */ /* 0x000fe2000001ff00 */
[----:B------:R4:W5:Y:S01]  /*7300*/  @!P4 LDG.E.128 R60, desc[UR60][R66.64] ;  /* 0x0000003c423cc981 */ /* 0x000962000c1e1d00 */
[----:B0-----:R-:W-:Y:S02]  /*7310*/  CS2R R58, SRZ ;  /* 0x00000000003a7805 */ /* 0x001fe4000001ff00 */
[----:B------:R-:W-:Y:S02]  /*7320*/  CS2R R76, SRZ ;  /* 0x00000000004c7805 */ /* 0x000fe4000001ff00 */
[----:B------:R0:W5:Y:S01]  /*7330*/  @!P3 LDG.E.128 R68, desc[UR60][R74.64] ;  /* 0x0000003c4a44b981 */ /* 0x000162000c1e1d00 */
[----:B-1----:R-:W-:Y:S02]  /*7340*/  CS2R R56, SRZ ;  /* 0x0000000000387805 */ /* 0x002fe4000001ff00 */
[----:B----4-:R-:W-:-:S04]  /*7350*/  CS2R R66, SRZ ;  /* 0x0000000000427805 */ /* 0x010fc8000001ff00 */
[----:B------:R1:W4:Y:S01]  /*7360*/  @!P4 LDG.E.128 R56, desc[UR60][R64.64] ;  /* 0x0000003c4038c981 */ /* 0x000322000c1e1d00 */
[----:B------:R-:W-:Y:S02]  /*7370*/  CS2R R78, SRZ ;  /* 0x00000000004e7805 */ /* 0x000fe4000001ff00 */
[----:B0-----:R-:W-:-:S04]  /*7380*/  CS2R R74, SRZ ;  /* 0x00000000004a7805 */ /* 0x001fc8000001ff00 */
[----:B------:R-:W4:Y:S01]  /*7390*/  @!P2 LDG.E.128 R76, desc[UR60][R82.64] ;  /* 0x0000003c524ca981 */ /* 0x000f22000c1e1d00 */
[----:B-1----:R-:W-:-:S06]  /*73a0*/  CS2R R64, SRZ ;  /* 0x0000000000407805 */ /* 0x002fcc000001ff00 */
[----:B------:R0:W4:Y:S02]  /*73b0*/  @!P3 LDG.E.128 R64, desc[UR60][R72.64] ;  /* 0x0000003c4840b981 */ /* 0x000124000c1e1d00 */
[----:B0-----:R-:W-:-:S06]  /*73c0*/  CS2R R72, SRZ ;  /* 0x0000000000487805 */ /* 0x001fcc000001ff00 */
[----:B------:R-:W4:Y:S01]  /*73d0*/  @!P2 LDG.E.128 R72, desc[UR60][R80.64] ;  /* 0x0000003c5048a981 */ /* 0x000f22000c1e1d00 */
[----:B------:R-:W-:Y:S02]  /*73e0*/  ISETP.NE.AND P5, PT, R232, 0x3, PT ;  /* 0x00000003e800780c */ /* 0x000fe40003fa5270 */
[----:B------:R-:W-:Y:S01]  /*73f0*/  ISETP.GE.AND P2, PT, R18, R128, PT ;  /* 0x000000801200720c */ /* 0x000fe20003f46270 */
[----:B--2---:R-:W-:Y:S02]  /*7400*/  IMAD.MOV.U32 R164, RZ, RZ, R52 ;  /* 0x000000ffffa47224 */ /* 0x004fe400078e0034 */
[----:B------:R-:W-:Y:S02]  /*7410*/  IMAD.MOV.U32 R160, RZ, RZ, R54 ;  /* 0x000000ffffa07224 */ /* 0x000fe400078e0036 */
[----:B---3--:R-:W-:Y:S02]  /*7420*/  IMAD.MOV.U32 R163, RZ, RZ, R48 ;  /* 0x000000ffffa37224 */ /* 0x008fe400078e0030 */
[----:B------:R-:W-:-:S02]  /*7430*/  IMAD.MOV.U32 R162, RZ, RZ, R50 ;  /* 0x000000ffffa27224 */ /* 0x000fc400078e0032 */
[----:B-----5:R-:W-:Y:S01]  /*7440*/  IMAD.MOV.U32 R156, RZ, RZ, R60 ;  /* 0x000000ffff9c7224 */ /* 0x020fe200078e003c */
[----:B------:R-:W-:Y:S01]  /*7450*/  MOV R157, R62 ;  /* 0x0000003e009d7202 */ /* 0x000fe20000000f00 */
[----:B------:R-:W-:Y:S02]  /*7460*/  IMAD.MOV.U32 R151, RZ, RZ, R68 ;  /* 0x000000ffff977224 */ /* 0x000fe400078e0044 */
[----:B------:R-:W-:Y:S02]  /*7470*/  IMAD.MOV.U32 R150, RZ, RZ, R70 ;  /* 0x000000ffff967224 */ /* 0x000fe400078e0046 */
[----:B----4-:R-:W-:Y:S02]  /*7480*/  IMAD.MOV.U32 R154, RZ, RZ, R56 ;  /* 0x000000ffff9a7224 */ /* 0x010fe400078e0038 */
[----:B------:R-:W-:Y:S02]  /*7490*/  IMAD.MOV.U32 R155, RZ, RZ, R58 ;  /* 0x000000ffff9b7224 */ /* 0x000fe400078e003a */
[----:B------:R-:W-:Y:S01]  /*74a0*/  IMAD.MOV.U32 R146, RZ, RZ, R76 ;  /* 0x000000ffff927224 */ /* 0x000fe200078e004c */
[----:B------:R-:W-:Y:S01]  /*74b0*/  MOV R147, R78 ;  /* 0x0000004e00937202 */ /* 0x000fe20000000f00 */
[----:B------:R-:W-:-:S02]  /*74c0*/  IMAD.MOV.U32 R153, RZ, RZ, R64 ;  /* 0x000000ffff997224 */ /* 0x000fc400078e0040 */
[----:B------:R-:W-:Y:S02]  /*74d0*/  IMAD.MOV.U32 R152, RZ, RZ, R66 ;  /* 0x000000ffff987224 */ /* 0x000fe400078e0042 */
[----:B------:R-:W-:Y:S02]  /*74e0*/  IMAD.MOV.U32 R144, RZ, RZ, R72 ;  /* 0x000000ffff907224 */ /* 0x000fe400078e0048 */
[----:B------:R-:W-:Y:S01]  /*74f0*/  IMAD.MOV.U32 R145, RZ, RZ, R74 ;  /* 0x000000ffff917224 */ /* 0x000fe200078e004a */
[----:B------:R-:W-:Y:S06]  /*7500*/  @!P5 BRA `(.L_x_388) ;  /* 0x000000000004d947 */ /* 0x000fec0003800000 */
[----:B------:R-:W-:Y:S01]  /*7510*/  BPT.TRAP 0x1 ;  /* 0x000000040000795c */ /* 0x000fe20000300000 */
.L_x_388:
[----:B------:R-:W-:Y:S01]  /*7520*/  IMAD R110, R17, 0x8, R16 ;  /* 0x00000008116e7824 */ /* 0x000fe200078e0210 */
[----:B------:R-:W-:Y:S01]  /*7530*/  SHF.L.U32 R130, R231, 0x1f, RZ ;  /* 0x0000001fe7827819 */ /* 0x000fe200000006ff */
[----:B------:R-:W0:Y:S01]  /*7540*/  LDC R148, c[0x0][0x2f4] ;  /* 0x0000bd00ff947b82 */ /* 0x000e220000000800 */
[----:B------:R-:W-:Y:S01]  /*7550*/  IMAD.MOV.U32 R127, RZ, RZ, R129 ;  /* 0x000000ffff7f7224 */ /* 0x000fe200078e0081 */
[----:B------:R-:W-:Y:S01]  /*7560*/  BSSY B1, `(.L_x_389) ;  /* 0x0000005000017945 */ /* 0x000fe20003800000 */
[----:B------:R-:W1:Y:S05]  /*7570*/  SYNCS.PHASECHK.TRANS64.TRYWAIT P3, [R110+URZ+0x2e890], R130 ;  /* 0x02e890826e0075a7 */ /* 0x000e6a000806017f */
[----:B------:R-:W2:Y:S01]  /*7580*/  LDC.64 R128, c[0x0][0x300] ;  /* 0x0000c000ff807b82 */ /* 0x000ea20000000a00 */
[----:B0-----:R-:W-:Y:S01]  /*7590*/  IMAD.IADD R149, R148, 0x1, -R120 ;  /* 0x0000000194957824 */ /* 0x001fe200078e0a78 */
[----:B-1----:R-:W-:Y:S06]  /*75a0*/  @!P3 BRA `(.L_x_390) ;  /* 0x000001dc0074b947 */ /* 0x002fec0003800000 */
.L_x_644:
[----:B------:R-:W-:Y:S05]  /*75b0*/  BSYNC B1 ;  /* 0x0000000000017941 */ /* 0x000fea0003800000 */
.L_x_389:
[----:B------:R-:W-:Y:S01]  /*75c0*/  ISETP.GE.OR P3, PT, R228, R119, P0 ;  /* 0x00000077e400720c */ /* 0x000fe20000766670 */
[----:B------:R-:W-:-:S12]  /*75d0*/  BSSY B1, `(.L_x_391) ;  /* 0x00000f8000017945 */ /* 0x000fd80003800000 */
[----:B------:R-:W-:Y:S05]  /*75e0*/  @P3 BRA `(.L_x_392) ;  /* 0x0000000c00d83947 */ /* 0x000fea0003800000 */
[----:B------:R-:W1:Y:S01]  /*75f0*/  S2R R81, SR_TID.X ;  /* 0x0000000000517919 */ /* 0x000e620000002100 */
[----:B------:R-:W-:Y:S01]  /*7600*/  SHF.R.S32.HI R80, RZ, 0x1f, R228 ;  /* 0x0000001fff507819 */ /* 0x000fe200000114e4 */
[-C--:B--2---:R-:W-:Y:S01]  /*7610*/  IMAD.WIDE.U32 R138, R228, R128.reuse, R126 ;  /* 0x00000080e48a7225 */ /* 0x084fe200078e007e */
[----:B------:R-:W-:Y:S01]  /*7620*/  ISETP.NE.AND P6, PT, R0, RZ, PT ;  /* 0x000000ff0000720c */ /* 0x000fe20003fc5270 */
[----:B------:R-:W-:Y:S02]  /*7630*/  BSSY B2, `(.L_x_393) ;  /* 0x00000e6000027945 */ /* 0x000fe40003800000 */
[----:B------:R-:W-:Y:S01]  /*7640*/  IMAD R80, R80, R128, RZ ;  /* 0x0000008050507224 */ /* 0x000fe200078e02ff */
[----:B------:R-:W-:-:S03]  /*7650*/  IADD3 R158, P3, P4, R44, R138, R37 ;  /* 0x0000008a2c9e7210 */ /* 0x000fc60007c7e025 */
[----:B------:R-:W-:Y:S01]  /*7660*/  IMAD R159, R228, R129, R80 ;  /* 0x00000081e49f7224 */ /* 0x000fe200078e0250 */
[----:B------:R-:W-:-:S03]  /*7670*/  SEL R80, R120, R149, !P6 ;  /* 0x0000009578507207 */ /* 0x000fc60007000000 */
[----:B------:R-:W-:-:S05]  /*7680*/  IMAD.IADD R159, R159, 0x1, R139 ;  /* 0x000000019f9f7824 */ /* 0x000fca00078e028b */
[----:B------:R-:W-:Y:S01]  /*7690*/  IADD3.X R165, R40, R159, R39, P3, P4 ;  /* 0x0000009f28a57210 */ /* 0x000fe20001fe8427 */
[----:B-1----:R-:W-:Y:S01]  /*76a0*/  VIADD R83, R81, 0xffffff80 ;  /* 0xffffff8051537836 */ /* 0x002fe20000000000 */
[----:B------:R-:W-:-:S04]  /*76b0*/  SHF.R.S32.HI R81, RZ, 0x1f, R80 ;  /* 0x0000001fff517819 */ /* 0x000fc80000011450 */
[----:B------:R-:W-:Y:S02]  /*76c0*/  LEA.HI R81, R81, R80, RZ, 0x5 ;  /* 0x0000005051517211 */ /* 0x000fe400078f28ff */
[----:B------:R-:W-:Y:S02]  /*76d0*/  SHF.R.S32.HI R82, RZ, 0x1f, R83 ;  /* 0x0000001fff527819 */ /* 0x000fe40000011453 */
[----:B------:R-:W-:Y:S02]  /*76e0*/  LEA.HI.SX32 R81, R81, R36, 0x1b ;  /* 0x0000002451517211 */ /* 0x000fe400078fdaff */
[----:B------:R-:W-:-:S03]  /*76f0*/  LEA.HI R82, R82, R83, RZ, 0x5 ;  /* 0x0000005352527211 */ /* 0x000fc600078f28ff */
[----:B------:R-:W-:Y:S02]  /*7700*/  IMAD.SHL.U32 R161, R81, 0x10, RZ ;  /* 0x0000001051a17824 */ /* 0x000fe400078e00ff */
[----:B------:R-:W-:-:S03]  /*7710*/  IMAD.SHL.U32 R82, R82, 0x20, RZ ;  /* 0x0000002052527824 */ /* 0x000fc600078e00ff */
[----:B------:R-:W-:Y:S02]  /*7720*/  LOP3.LUT R81, R3, 0x70, R161, 0xf8, !PT ;  /* 0x0000007003517812 */ /* 0x000fe400078ef8a1 */
[----:B------:R-:W-:Y:S02]  /*7730*/  LOP3.LUT R82, R82, 0xfffffc00, RZ, 0xc0, !PT ;  /* 0xfffffc0052527812 */ /* 0x000fe400078ec0ff */
[----:B------:R-:W-:-:S04]  /*7740*/  LOP3.LUT R81, R81, R20, RZ, 0x3c, !PT ;  /* 0x0000001451517212 */ /* 0x000fc800078e3cff */
[----:B------:R-:W-:Y:S01]  /*7750*/  IADD3 R80, R82, R81, RZ ;  /* 0x0000005152507210 */ /* 0x000fe20007ffe0ff */
[----:B------:R-:W-:-:S04]  /*7760*/  IMAD R81, R17, 0x7000, R116 ;  /* 0x0000700011517824 */ /* 0x000fc800078e0274 */
[----:B------:R-:W-:Y:S02]  /*7770*/  IMAD R83, R17, 0x7000, R80 ;  /* 0x0000700011537824 */ /* 0x000fe400078e0250 */
[C---:B------:R-:W-:Y:S02]  /*7780*/  IMAD.IADD R81, R16.reuse, 0x1, R81 ;  /* 0x0000000110517824 */ /* 0x040fe400078e0251 */
[----:B------:R-:W-:-:S04]  /*7790*/  IMAD.IADD R84, R16, 0x1, R83 ;  /* 0x0000000110547824 */ /* 0x000fc800078e0253 */
[----:B------:R-:W1:Y:S04]  /*77a0*/  LDS.128 R80, [R81+0x20400] ;  /* 0x0204000051507984 */ /* 0x000e680000000c00 */
[----:B------:R-:W2:Y:S01]  /*77b0*/  LDS.128 R84, [R84+0x20400] ;  /* 0x0204000054547984 */ /* 0x000ea20000000c00 */
[----:B------:R-:W-:Y:S05]  /*77c0*/  @P2 BRA `(.L_x_394) ;  /* 0x0000000c00302947 */ /* 0x000fea0003800000 */
[--C-:B------:R-:W-:Y:S02]  /*77d0*/  SHF.R.U32.HI R171, RZ, 0x8, R49.reuse ;  /* 0x00000008ffab7819 */ /* 0x100fe40000011631 */
[----:B------:R-:W-:Y:S02]  /*77e0*/  LOP3.LUT R50, R49, 0xff0000ff, RZ, 0xc0, !PT ;  /* 0xff0000ff31327812 */ /* 0x000fe400078ec0ff */
[----:B------:R-:W-:Y:S02]  /*77f0*/  SHF.R.U32.HI R170, RZ, 0x10, R49 ;  /* 0x00000010ffaa7819 */ /* 0x000fe40000011631 */
[--C-:B------:R-:W-:Y:S02]  /*7800*/  SHF.R.U32.HI R167, RZ, 0x8, R53.reuse ;  /* 0x00000008ffa77819 */ /* 0x100fe40000011635 */
[----:B------:R-:W-:Y:S02]  /*7810*/  LOP3.LUT R54, R53, 0xff0000ff, RZ, 0xc0, !PT ;  /* 0xff0000ff35367812 */ /* 0x000fe400078ec0ff */
[----:B------:R-:W-:Y:S01]  /*7820*/  SHF.R.U32.HI R49, RZ, 0x10, R53 ;  /* 0x00000010ff317819 */ /* 0x000fe20000011635 */
[----:B------:R-:W-:Y:S01]  /*7830*/  IMAD.SHL.U32 R53, R171, 0x100, RZ ;  /* 0x00000100ab357824 */ /* 0x000fe200078e00ff */
[--C-:B------:R-:W-:Y:S01]  /*7840*/  SHF.R.U32.HI R168, RZ, 0x8, R51.reuse ;  /* 0x00000008ffa87819 */ /* 0x100fe20000011633 */
[----:B------:R-:W-:Y:S01]  /*7850*/  IMAD.SHL.U32 R167, R167, 0x100, RZ ;  /* 0x00000100a7a77824 */ /* 0x000fe200078e00ff */
[----:B------:R-:W-:Y:S01]  /*7860*/  LOP3.LUT R52, R51, 0xff0000ff, RZ, 0xc0, !PT ;  /* 0xff0000ff33347812 */ /* 0x000fe200078ec0ff */
[----:B------:R-:W-:Y:S01]  /*7870*/  IMAD.U32 R49, R49, 0x10000, RZ ;  /* 0x0001000031317824 */ /* 0x000fe200078e00ff */
[----:B------:R-:W-:-:S02]  /*7880*/  SHF.R.U32.HI R48, RZ, 0x10, R51 ;  /* 0x00000010ff307819 */ /* 0x000fc40000011633 */
[--C-:B------:R-:W-:Y:S02]  /*7890*/  SHF.R.U32.HI R169, RZ, 0x8, R55.reuse ;  /* 0x00000008ffa97819 */ /* 0x100fe40000011637 */
[----:B------:R-:W-:Y:S02]  /*78a0*/  LOP3.LUT R166, R55, 0xff0000ff, RZ, 0xc0, !PT ;  /* 0xff0000ff37a67812 */ /* 0x000fe400078ec0ff */
[----:B------:R-:W-:Y:S01]  /*78b0*/  SHF.R.U32.HI R51, RZ, 0x10, R55 ;  /* 0x00000010ff337819 */ /* 0x000fe20000011637 */
[----:B------:R-:W-:Y:S01]  /*78c0*/  IMAD.SHL.U32 R55, R168, 0x100, RZ ;  /* 0x00000100a8377824 */ /* 0x000fe200078e00ff */
[----:B------:R-:W-:Y:S01]  /*78d0*/  LOP3.LUT R50, R50, 0xff00, R53, 0xf8, !PT ;  /* 0x0000ff0032327812 */ /* 0x000fe200078ef835 */
[----:B------:R-:W-:Y:S01]  /*78e0*/  IMAD.U32 R53, R170, 0x10000, RZ ;  /* 0x00010000aa357824 */ /* 0x000fe200078e00ff */
[----:B------:R-:W-:Y:S01]  /*78f0*/  LOP3.LUT R170, R54, 0xff00, R167, 0xf8, !PT ;  /* 0x0000ff0036aa7812 */ /* 0x000fe200078ef8a7 */
[----:B------:R-:W-:Y:S01]  /*7900*/  IMAD.SHL.U32 R169, R169, 0x100, RZ ;  /* 0x00000100a9a97824 */ /* 0x000fe200078e00ff */
[----:B------:R-:W-:Y:S01]  /*7910*/  LOP3.LUT R52, R52, 0xff00, R55, 0xf8, !PT ;  /* 0x0000ff0034347812 */ /* 0x000fe200078ef837 */
[----:B------:R-:W-:Y:S01]  /*7920*/  IMAD.U32 R172, R51, 0x10000, RZ ;  /* 0x0001000033ac7824 */ /* 0x000fe200078e00ff */
[----:B------:R-:W-:-:S02]  /*7930*/  LOP3.LUT R50, R50, 0xff0000, R53, 0xf8, !PT ;  /* 0x00ff000032327812 */ /* 0x000fc400078ef835 */
[----:B------:R-:W-:Y:S02]  /*7940*/  SHF.L.U32 R53, R48, 0x10, RZ ;  /* 0x0000001030357819 */ /* 0x000fe400000006ff */
[----:B------:R-:W-:Y:S02]  /*7950*/  F2FP.F16.E4M3.UNPACK_B R168, R164.H1 ;  /* 0x000000a4ffa8723e */ /* 0x000fe400030006ff */
[----:B--2---:R-:W-:Y:S02]  /*7960*/  F2FP.F16.E4M3.UNPACK_B R55, R84.H1 ;  /* 0x00000054ff37723e */ /* 0x004fe400030006ff */
[----:B-1----:R-:W-:Y:S02]  /*7970*/  F2FP.F16.E4M3.UNPACK_B R54, R80.H1 ;  /* 0x00000050ff36723e */ /* 0x002fe400030006ff */
[----:B------:R-:W-:Y:S01]  /*7980*/  LOP3.LUT R171, R166, 0xff00, R169, 0xf8, !PT ;  /* 0x0000ff00a6ab7812 */ /* 0x000fe200078ef8a9 */
[----:B------:R-:W-:Y:S01]  /*7990*/  HADD2.F32 R169, -RZ, R168.H0_H0 ;  /* 0x200000a8ffa97230 */ /* 0x000fe20000004100 */
[----:B------:R-:W-:Y:S01]  /*79a0*/  LOP3.LUT R48, R52, 0xff0000, R53, 0xf8, !PT ;  /* 0x00ff000034307812 */ /* 0x000fe200078ef835 */
[----:B------:R-:W-:Y:S01]  /*79b0*/  HADD2.F32 R53, -RZ, R55.H0_H0 ;  /* 0x20000037ff357230 */ /* 0x000fe20000004100 */
[----:B------:R-:W-:Y:S01]  /*79c0*/  F2FP.F16.E4M3.UNPACK_B R166, R163.H1 ;  /* 0x000000a3ffa6723e */ /* 0x000fe200030006ff */
[--C-:B------:R-:W-:Y:S01]  /*79d0*/  HADD2.F32 R52, -RZ, R54.reuse.H0_H0 ;  /* 0x20000036ff347230 */ /* 0x100fe20000004100 */
[----:B------:R-:W-:Y:S01]  /*79e0*/  F2FP.F16.E4M3.UNPACK_B R84, R84 ;  /* 0x00000054ff54723e */ /* 0x000fe200020006ff */
[----:B------:R-:W-:-:S02]  /*79f0*/  HADD2.F32 R54, -RZ, R54.H1_H1 ;  /* 0x30000036ff367230 */ /* 0x000fc40000004100 */
[CC--:B------:R-:W-:Y:S01]  /*7a00*/  FMUL.FTZ R173, R53.reuse, R169.reuse ;  /* 0x000000a935ad7220 */ /* 0x0c0fe20000410000 */
[--C-:B------:R-:W-:Y:S02]  /*7a10*/  HADD2.F32 R167, -RZ, R166.reuse.H0_H0 ;  /* 0x200000a6ffa77230 */ /* 0x100fe40000004100 */
[----:B------:R-:W-:Y:S01]  /*7a20*/  FMUL.FTZ R174, R52, R169 ;  /* 0x000000a934ae7220 */ /* 0x000fe20000410000 */
[----:B------:R-:W-:Y:S01]  /*7a30*/  HADD2.F32 R169, -RZ, R166.H1_H1 ;  /* 0x300000a6ffa97230 */ /* 0x000fe20000004100 */
[----:B------:R-:W-:Y:S01]  /*7a40*/  LOP3.LUT R51, R170, 0xff0000, R49, 0xf8, !PT ;  /* 0x00ff0000aa337812 */ /* 0x000fe200078ef831 */
[----:B------:R-:W-:Y:S02]  /*7a50*/  HADD2.F32 R166, -RZ, R55.H1_H1 ;  /* 0x30000037ffa67230 */ /* 0x000fe40000004100 */
[-C--:B------:R-:W-:Y:S01]  /*7a60*/  FFMA.FTZ R52, R52, R167.reuse, -R173 ;  /* 0x000000a734347223 */ /* 0x080fe200000108ad */
[----:B------:R-:W-:Y:S01]  /*7a70*/  FFMA.FTZ R53, R53, R167, R174 ;  /* 0x000000a735357223 */ /* 0x000fe200000100ae */
[----:B------:R-:W-:Y:S01]  /*7a80*/  HADD2.F32 R173, -RZ, R168.H1_H1 ;  /* 0x300000a8ffad7230 */ /* 0x000fe20000004100 */
[----:B------:R-:W-:Y:S01]  /*7a90*/  F2FP.F16.E4M3.UNPACK_B R168, R164 ;  /* 0x000000a4ffa8723e */ /* 0x000fe200020006ff */
[----:B------:R-:W-:Y:S01]  /*7aa0*/  HADD2.F32 R164, -RZ, R84.H0_H0 ;  /* 0x20000054ffa47230 */ /* 0x000fe20000004100 */
[----:B------:R-:W-:-:S02]  /*7ab0*/  F2FP.F16.E4M3.UNPACK_B R167, R163 ;  /* 0x000000a3ffa7723e */ /* 0x000fc400020006ff */
[----:B------:R-:W-:Y:S01]  /*7ac0*/  F2FP.F16.E4M3.UNPACK_B R163, R80 ;  /* 0x00000050ffa3723e */ /* 0x000fe200020006ff */
[-C--:B------:R-:W-:Y:S01]  /*7ad0*/  FMUL.FTZ R55, R166, R173.reuse ;  /* 0x000000ada6377220 */ /* 0x080fe20000410000 */
[----:B------:R-:W-:Y:S01]  /*7ae0*/  LOP3.LUT R49, R171, 0xff0000, R172, 0xf8, !PT ;  /* 0x00ff0000ab317812 */ /* 0x000fe200078ef8ac */
[--C-:B------:R-:W-:Y:S02]  /*7af0*/  HADD2.F32 R171, -RZ, R168.reuse.H0_H0 ;  /* 0x200000a8ffab7230 */ /* 0x100fe40000004100 */
[C---:B------:R-:W-:Y:S01]  /*7b00*/  FMUL.FTZ R173, R54.reuse, R173 ;  /* 0x000000ad36ad7220 */ /* 0x040fe20000410000 */
[----:B------:R-:W-:Y:S02]  /*7b10*/  HADD2.F32 R80, -RZ, R163.H0_H0 ;  /* 0x200000a3ff507230 */ /* 0x000fe40000004100 */
[-C--:B------:R-:W-:Y:S01]  /*7b20*/  FFMA.FTZ R55, R54, R169.reuse, -R55 ;  /* 0x000000a936377223 */ /* 0x080fe20000010837 */
[----:B------:R-:W-:Y:S02]  /*7b30*/  HADD2.F32 R170, -RZ, R168.H1_H1 ;  /* 0x300000a8ffaa7230 */ /* 0x000fe40000004100 */
[----:B------:R-:W-:Y:S01]  /*7b40*/  FFMA.FTZ R54, R166, R169, R173 ;  /* 0x000000a9a6367223 */ /* 0x000fe200000100ad */
[----:B------:R-:W-:-:S02]  /*7b50*/  HADD2.F32 R169, -RZ, R167.H0_H0 ;  /* 0x200000a7ffa97230 */ /* 0x000fc40000004100 */
[-C--:B------:R-:W-:Y:S01]  /*7b60*/  FMUL.FTZ R173, R164, R171.reuse ;  /* 0x000000aba4ad7220 */ /* 0x080fe20000410000 */
[C---:B------:R-:W-:Y:S01]  /*7b70*/  FMUL.FTZ R171, R80.reuse, R171 ;  /* 0x000000ab50ab7220 */ /* 0x040fe20000410000 */
[----:B------:R-:W-:Y:S01]  /*7b80*/  HADD2.F32 R166, -RZ, R84.H1_H1 ;  /* 0x30000054ffa67230 */ /* 0x000fe20000004100 */
[----:B------:R-:W-:Y:S01]  /*7b90*/  F2FP.F16.E4M3.UNPACK_B R172, R160.H1 ;  /* 0x000000a0ffac723e */ /* 0x000fe200030006ff */
[-C--:B------:R-:W-:Y:S01]  /*7ba0*/  FFMA.FTZ R80, R80, R169.reuse, -R173 ;  /* 0x000000a950507223 */ /* 0x080fe200000108ad */
[----:B------:R-:W-:Y:S01]  /*7bb0*/  FFMA.FTZ R84, R164, R169, R171 ;  /* 0x000000a9a4547223 */ /* 0x000fe200000100ab */
[----:B------:R-:W-:Y:S02]  /*7bc0*/  HADD2.F32 R163, -RZ, R163.H1_H1 ;  /* 0x300000a3ffa37230 */ /* 0x000fe40000004100 */
[----:B------:R-:W-:Y:S01]  /*7bd0*/  FMUL.FTZ R164, R166, R170 ;  /* 0x000000aaa6a47220 */ /* 0x000fe20000410000 */
[----:B------:R-:W-:Y:S01]  /*7be0*/  HADD2.F32 R169, -RZ, R167.H1_H1 ;  /* 0x300000a7ffa97230 */ /* 0x000fe20000004100 */
[----:B------:R-:W-:Y:S01]  /*7bf0*/  F2FP.F16.E4M3.UNPACK_B R168, R86.H1 ;  /* 0x00000056ffa8723e */ /* 0x000fe200030006ff */
[----:B------:R-:W-:-:S02]  /*7c00*/  HADD2.F32 R175, -RZ, R172.H0_H0 ;  /* 0x200000acffaf7230 */ /* 0x000fc40000004100 */
[C---:B------:R-:W-:Y:S01]  /*7c10*/  FMUL.FTZ R173, R163.reuse, R170 ;  /* 0x000000aaa3ad7220 */ /* 0x040fe20000410000 */
[----:B------:R-:W-:Y:S01]  /*7c20*/  F2FP.F16.E4M3.UNPACK_B R171, R162.H1 ;  /* 0x000000a2ffab723e */ /* 0x000fe200030006ff */
[-C--:B------:R-:W-:Y:S01]  /*7c30*/  FFMA.FTZ R167, R163, R169.reuse, -R164 ;  /* 0x000000a9a3a77223 */ /* 0x080fe200000108a4 */
[-C--:B------:R-:W-:Y:S01]  /*7c40*/  F2FP.F16.E4M3.UNPACK_B R164, R82.reuse.H1 ;  /* 0x00000052ffa4723e */ /* 0x080fe200030006ff */
[----:B------:R-:W-:Y:S02]  /*7c50*/  HADD2.F32 R170, -RZ, R168.H0_H0 ;  /* 0x200000a8ffaa7230 */ /* 0x000fe40000004100 */
[----:B------:R-:W-:Y:S01]  /*7c60*/  FFMA.FTZ R163, R166, R169, R173 ;  /* 0x000000a9a6a37223 */ /* 0x000fe200000100ad */
[----:B------:R-:W-:Y:S01]  /*7c70*/  HADD2.F32 R173, -RZ, R171.H0_H0 ;  /* 0x200000abffad7230 */ /* 0x000fe20000004100 */
[----:B------:R-:W-:Y:S01]  /*7c80*/  F2FP.F16.E4M3.UNPACK_B R82, R82 ;  /* 0x00000052ff52723e */ /* 0x000fe200020006ff */
[----:B------:R-:W-:Y:S02]  /*7c90*/  HADD2.F32 R166, -RZ, R164.H0_H0 ;  /* 0x200000a4ffa67230 */ /* 0x000fe40000004100 */
[----:B------:R-:W-:Y:S01]  /*7ca0*/  FMUL.FTZ R177, R170, R175 ;  /* 0x000000afaab17220 */ /* 0x000fe20000410000 */
[----:B------:R-:W-:Y:S01]  /*7cb0*/  HADD2.F32 R172, -RZ, R172.H1_H1 ;  /* 0x300000acffac7230 */ /* 0x000fe20000004100 */
[----:B------:R-:W-:Y:S01]  /*7cc0*/  F2FP.SATFINITE.E4M3.F32.PACK_AB_MERGE_C R53, R54, R53, RZ ;  /* 0x000000353635723e */ /* 0x000fe200048070ff */
[----:B------:R-:W-:-:S02]  /*7cd0*/  HADD2.F32 R168, -RZ, R168.H1_H1 ;  /* 0x300000a8ffa87230 */ /* 0x000fc40000004100 */
[C---:B------:R-:W-:Y:S01]  /*7ce0*/  FMUL.FTZ R175, R166.reuse, R175 ;  /* 0x000000afa6af7220 */ /* 0x040fe20000410000 */
[----:B------:R-:W-:Y:S02]  /*7cf0*/  HADD2.F32 R169, -RZ, R164.H1_H1 ;  /* 0x300000a4ffa97230 */ /* 0x000fe40000004100 */
[-C--:B------:R-:W-:Y:S01]  /*7d00*/  FFMA.FTZ R164, R166, R173.reuse, -R177 ;  /* 0x000000ada6a47223 */ /* 0x080fe200000108b1 */
[----:B------:R-:W-:Y:S02]  /*7d10*/  HADD2.F32 R171, -RZ, R171.H1_H1 ;  /* 0x300000abffab7230 */ /* 0x000fe40000004100 */
[-C--:B------:R-:W-:Y:S01]  /*7d20*/  FMUL.FTZ R174, R168, R172.reuse ;  /* 0x000000aca8ae7220 */ /* 0x080fe20000410000 */
[----:B------:R-:W-:Y:S01]  /*7d30*/  FFMA.FTZ R166, R170, R173, R175 ;  /* 0x000000adaaa67223 */ /* 0x000fe200000100af */
[C---:B------:R-:W-:Y:S01]  /*7d40*/  FMUL.FTZ R177, R169.reuse, R172 ;  /* 0x000000aca9b17220 */ /* 0x040fe20000410000 */
[----:B------:R-:W-:Y:S01]  /*7d50*/  F2FP.F16.E4M3.UNPACK_B R170, R160 ;  /* 0x000000a0ffaa723e */ /* 0x000fe200020006ff */
[-C--:B------:R-:W-:Y:S01]  /*7d60*/  FFMA.FTZ R169, R169, R171.reuse, -R174 ;  /* 0x000000aba9a97223 */ /* 0x080fe200000108ae */
[----:B------:R-:W-:Y:S01]  /*7d70*/  F2FP.F16.E4M3.UNPACK_B R160, R86 ;  /* 0x00000056ffa0723e */ /* 0x000fe200020006ff */
[----:B------:R-:W-:Y:S01]  /*7d80*/  FFMA.FTZ R171, R168, R171, R177 ;  /* 0x000000aba8ab7223 */ /* 0x000fe200000100b1 */
[----:B------:R-:W-:Y:S01]  /*7d90*/  F2FP.F16.E4M3.UNPACK_B R168, R162 ;  /* 0x000000a2ffa8723e */ /* 0x000fe200020006ff */
[----:B------:R-:W-:Y:S01]  /*7da0*/  HADD2.F32 R177, -RZ, R170.H0_H0 ;  /* 0x200000aaffb17230 */ /* 0x000fe20000004100 */
[----:B------:R-:W-:Y:S01]  /*7db0*/  F2FP.SATFINITE.E4M3.F32.PACK_AB_MERGE_C R52, R55, R52, RZ ;  /* 0x000000343734723e */ /* 0x000fe200048070ff */
[----:B------:R-:W-:Y:S01]  /*7dc0*/  HADD2.F32 R162, -RZ, R160.H0_H0 ;  /* 0x200000a0ffa27230 */ /* 0x000fe20000004100 */
[----:B------:R-:W-:Y:S01]  /*7dd0*/  F2FP.F16.E4M3.UNPACK_B R54, R85 ;  /* 0x00000055ff36723e */ /* 0x000fe200020006ff */
[----:B------:R-:W-:Y:S01]  /*7de0*/  HADD2.F32 R179, -RZ, R170.H1_H1 ;  /* 0x300000aaffb37230 */ /* 0x000fe20000004100 */
[----:B------:R-:W-:Y:S01]  /*7df0*/  F2FP.F16.E4M3.UNPACK_B R55, R51 ;  /* 0x00000033ff37723e */ /* 0x000fe200020006ff */
[----:B------:R-:W-:-:S02]  /*7e00*/  HADD2.F32 R86, -RZ, R82.H0_H0 ;  /* 0x20000052ff567230 */ /* 0x000fc40000004100 */
[-C--:B------:R-:W-:Y:S01]  /*7e10*/  FMUL.FTZ R181, R162, R177.reuse ;  /* 0x000000b1a2b57220 */ /* 0x080fe20000410000 */
[----:B------:R-:W-:Y:S01]  /*7e20*/  HADD2.F32 R160, -RZ, R160.H1_H1 ;  /* 0x300000a0ffa07230 */ /* 0x000fe20000004100 */
[----:B------:R-:W-:Y:S01]  /*7e30*/  F2FP.SATFINITE.E4M3.F32.PACK_AB_MERGE_C R84, R163, R84, R53 ;  /* 0x00000054a354723e */ /* 0x000fe20004807035 */
[----:B------:R-:W-:Y:S02]  /*7e40*/  HADD2.F32 R82, -RZ, R82.H1_H1 ;  /* 0x30000052ff527230 */ /* 0x000fe40000004100 */
[----:B------:R-:W-:Y:S01]  /*7e50*/  FMUL.FTZ R177, R86, R177 ;  /* 0x000000b156b17220 */ /* 0x000fe20000410000 */
[--C-:B------:R-:W-:Y:S02]  /*7e60*/  HADD2.F32 R173, -RZ, R168.reuse.H0_H0 ;  /* 0x200000a8ffad7230 */ /* 0x100fe40000004100 */
[-C--:B------:R-:W-:Y:S01]  /*7e70*/  FMUL.FTZ R183, R160, R179.reuse ;  /* 0x000000b3a0b77220 */ /* 0x080fe20000410000 */
[----:B------:R-:W-:Y:S02]  /*7e80*/  HADD2.F32 R175, -RZ, R168.H1_H1 ;  /* 0x300000a8ffaf7230 */ /* 0x000fe40000004100 */
[----:B------:R-:W-:Y:S01]  /*7e90*/  FMUL.FTZ R179, R82, R179 ;  /* 0x000000b352b37220 */ /* 0x000fe20000410000 */
[----:B------:R-:W-:Y:S01]  /*7ea0*/  F2FP.F16.E4M3.UNPACK_B R53, R81 ;  /* 0x00000051ff35723e */ /* 0x000fe200020006ff */
[-C--:B------:R-:W-:Y:S01]  /*7eb0*/  FFMA.FTZ R181, R86, R173.reuse, -R181 ;  /* 0x000000ad56b57223 */ /* 0x080fe200000108b5 */
[----:B------:R-:W-:Y:S01]  /*7ec0*/  FFMA.FTZ R86, R162, R173, R177 ;  /* 0x000000ada2567223 */ /* 0x000fe200000100b1 */
[-C--:B------:R-:W-:Y:S01]  /*7ed0*/  FFMA.FTZ R179, R160, R175.reuse, R179 ;  /* 0x000000afa0b37223 */ /* 0x080fe200000100b3 */
[----:B------:R-:W-:Y:S01]  /*7ee0*/  F2FP.SATFINITE.E4M3.F32.PACK_AB_MERGE_C R80, R167, R80, R52 ;  /* 0x00000050a750723e */ /* 0x000fe20004807034 */
[----:B------:R-:W-:Y:S01]  /*7ef0*/  FFMA.FTZ R82, R82, R175, -R183 ;  /* 0x000000af52527223 */ /* 0x000fe200000108b7 */
[----:B------:R-:W-:Y:S01]  /*7f00*/  HADD2.F32 R160, -RZ, R54.H0_H0 ;  /* 0x20000036ffa07230 */ /* 0x000fe20000004100 */
[----:B------:R-:W-:Y:S01]  /*7f10*/  F2FP.F16.E4M3.UNPACK_B R162, R50 ;  /* 0x00000032ffa2723e */ /* 0x000fe200020006ff */
[----:B------:R-:W-:Y:S01]  /*7f20*/  HADD2.F32 R167, -RZ, R55.H0_H0 ;  /* 0x20000037ffa77230 */ /* 0x000fe20000004100 */
[----:B------:R-:W-:Y:S01]  /*7f30*/  F2FP.SATFINITE.E4M3.F32.PACK_AB_MERGE_C R164, R169, R164, RZ ;  /* 0x000000a4a9a4723e */ /* 0x000fe200048070ff */
[----:B------:R-:W-:Y:S01]  /*7f40*/  HADD2.F32 R52, -RZ, R53.H0_H0 ;  /* 0x20000035ff347230 */ /* 0x000fe20000004100 */
[----:B------:R-:W-:Y:S01]  /*7f50*/  F2FP.F16.E4M3.UNPACK_B R85, R85.H1 ;  /* 0x00000055ff55723e */ /* 0x000fe200030006ff */
[----:B------:R-:W-:Y:S01]  /*7f60*/  HADD2.F32 R163, -RZ, R162.H0_H0 ;  /* 0x200000a2ffa37230 */ /* 0x000fe20000004100 */
[----:B------:R-:W-:Y:S01]  /*7f70*/  F2FP.SATFINITE.E4M3.F32.PACK_AB_MERGE_C R82, R82, R181, R164 ;  /* 0x000000b55252723e */ /* 0x000fe200048070a4 */
[----:B------:R-:W-:Y:S01]  /*7f80*/  FMUL.FTZ R169, R160, R167 ;  /* 0x000000a7a0a97220 */ /* 0x000fe20000410000 */
[----:B------:R-:W-:-:S02]  /*7f90*/  HADD2.F32 R54, -RZ, R54.H1_H1 ;  /* 0x30000036ff367230 */ /* 0x000fc40000004100 */
[C---:B------:R-:W-:Y:S01]  /*7fa0*/  FMUL.FTZ R167, R52.reuse, R167 ;  /* 0x000000a734a77220 */ /* 0x040fe20000410000 */
[----:B------:R-:W-:Y:S02]  /*7fb0*/  HADD2.F32 R164, -RZ, R55.H1_H1 ;  /* 0x30000037ffa47230 */ /* 0x000fe40000004100 */
[-C--:B------:R-:W-:Y:S01]  /*7fc0*/  FFMA.FTZ R52, R52, R163.reuse, -R169 ;  /* 0x000000a334347223 */ /* 0x080fe200000108a9 */
[----:B------:R-:W-:Y:S02]  /*7fd0*/  HADD2.F32 R55, -RZ, R53.H1_H1 ;  /* 0x30000035ff377230 */ /* 0x000fe40000004100 */
[----:B------:R-:W-:Y:S01]  /*7fe0*/  FFMA.FTZ R53, R160, R163, R167 ;  /* 0x000000a3a0357223 */ /* 0x000fe200000100a7 */
[----:B------:R-:W-:Y:S02]  /*7ff0*/  HADD2.F32 R162, -RZ, R162.H1_H1 ;  /* 0x300000a2ffa27230 */ /* 0x000fe40000004100 */
[-C--:B------:R-:W-:Y:S01]  /*8000*/  FMUL.FTZ R160, R54, R164.reuse ;  /* 0x000000a436a07220 */ /* 0x080fe20000410000 */
[----:B------:R-:W-:Y:S01]  /*8010*/  F2FP.F16.E4M3.UNPACK_B R163, R51.H1 ;  /* 0x00000033ffa3723e */ /* 0x000fe200030006ff */
[C---:B------:R-:W-:Y:S01]  /*8020*/  FMUL.FTZ R167, R55.reuse, R164 ;  /* 0x000000a437a77220 */ /* 0x040fe20000410000 */
[----:B------:R-:W-:Y:S01]  /*8030*/  F2FP.F16.E4M3.UNPACK_B R81, R81.H1 ;  /* 0x00000051ff51723e */ /* 0x000fe200030006ff */
[----:B------:R-:W-:Y:S01]  /*8040*/  FFMA.FTZ R55, R55, R162, -R160 ;  /* 0x000000a237377223 */ /* 0x000fe200000108a0 */
[----:B------:R-:W-:Y:S01]  /*8050*/  F2FP.F16.E4M3.UNPACK_B R50, R50.H1 ;  /* 0x00000032ff32723e */ /* 0x000fe200030006ff */
[----:B------:R-:W-:Y:S01]  /*8060*/  HADD2.F32 R160, -RZ, R85.H0_H0 ;  /* 0x20000055ffa07230 */ /* 0x000fe20000004100 */
[----:B------:R-:W-:Y:S01]  /*8070*/  F2FP.SATFINITE.E4M3.F32.PACK_AB_MERGE_C R166, R171, R166, RZ ;  /* 0x000000a6aba6723e */ /* 0x000fe200048070ff */
[----:B------:R-:W-:-:S02]  /*8080*/  HADD2.F32 R164, -RZ, R163.H0_H0 ;  /* 0x200000a3ffa47230 */ /* 0x000fc40000004100 */
[----:B------:R-:W-:Y:S01]  /*8090*/  FFMA.FTZ R54, R54, R162, R167 ;  /* 0x000000a236367223 */ /* 0x000fe200000100a7 */
[----:B------:R-:W-:Y:S01]  /*80a0*/  HADD2.F32 R51, -RZ, R81.H0_H0 ;  /* 0x20000051ff337230 */ /* 0x000fe20000004100 */
[----:B------:R-:W-:Y:S01]  /*80b0*/  F2FP.SATFINITE.E4M3.F32.PACK_AB_MERGE_C R86, R179, R86, R166 ;  /* 0x00000056b356723e */ /* 0x000fe200048070a6 */
[----:B------:R-:W-:Y:S02]  /*80c0*/  HADD2.F32 R162, -RZ, R85.H1_H1 ;  /* 0x30000055ffa27230 */ /* 0x000fe40000004100 */
[-C--:B------:R-:W-:Y:S01]  /*80d0*/  FMUL.FTZ R166, R160, R164.reuse ;  /* 0x000000a4a0a67220 */ /* 0x080fe20000410000 */
[--C-:B------:R-:W-:Y:S02]  /*80e0*/  HADD2.F32 R85, -RZ, R50.reuse.H0_H0 ;  /* 0x20000032ff557230 */ /* 0x100fe40000004100 */
[----:B------:R-:W-:Y:S01]  /*80f0*/  FMUL.FTZ R167, R51, R164 ;  /* 0x000000a433a77220 */ /* 0x000fe20000410000 */
[----:B------:R-:W-:Y:S01]  /*8100*/  HADD2.F32 R81, -RZ, R81.H1_H1 ;  /* 0x30000051ff517230 */ /* 0x000fe20000004100 */
[-C--:B------:R-:W-:Y:S01]  /*8110*/  F2FP.F16.E4M3.UNPACK_B R172, R49.reuse.H1 ;  /* 0x00000031ffac723e */ /* 0x080fe200030006ff */
[----:B------:R-:W-:Y:S01]  /*8120*/  HADD2.F32 R163, -RZ, R163.H1_H1 ;  /* 0x300000a3ffa37230 */ /* 0x000fe20000004100 */
[----:B------:R-:W-:Y:S01]  /*8130*/  F2FP.F16.E4M3.UNPACK_B R171, R49 ;  /* 0x00000031ffab723e */ /* 0x000fe200020006ff */
[----:B------:R-:W-:-:S02]  /*8140*/  HADD2.F32 R164, -RZ, R50.H1_H1 ;  /* 0x30000032ffa47230 */ /* 0x000fc40000004100 */
[-C--:B------:R-:W-:Y:S01]  /*8150*/  FFMA.FTZ R50, R51, R85.reuse, -R166 ;  /* 0x0000005533327223 */ /* 0x080fe200000108a6 */
[----:B------:R-:W-:Y:S01]  /*8160*/  FFMA.FTZ R51, R160, R85, R167 ;  /* 0x00000055a0337223 */ /* 0x000fe200000100a7 */
[CC--:B------:R-:W-:Y:S01]  /*8170*/  FMUL.FTZ R168, R162.reuse, R163.reuse ;  /* 0x000000a3a2a87220 */ /* 0x0c0fe20000410000 */
[C---:B------:R-:W-:Y:S01]  /*8180*/  FMUL.FTZ R167, R81.reuse, R163 ;  /* 0x000000a351a77220 */ /* 0x040fe20000410000 */
[----:B------:R-:W-:Y:S01]  /*8190*/  F2FP.F16.E4M3.UNPACK_B R85, R83 ;  /* 0x00000053ff55723e */ /* 0x000fe200020006ff */
[--C-:B------:R-:W-:Y:S02]  /*81a0*/  HADD2.F32 R173, -RZ, R172.reuse.H0_H0 ;  /* 0x200000acffad7230 */ /* 0x100fe40000004100 */
[-C--:B------:R-:W-:Y:S01]  /*81b0*/  FFMA.FTZ R81, R81, R164.reuse, -R168 ;  /* 0x000000a451517223 */ /* 0x080fe200000108a8 */
[----:B------:R-:W-:Y:S01]  /*81c0*/  FFMA.FTZ R160, R162, R164, R167 ;  /* 0x000000a4a2a07223 */ /* 0x000fe200000100a7 */
[----:B------:R-:W-:Y:S01]  /*81d0*/  F2FP.F16.E4M3.UNPACK_B R164, R87.H1 ;  /* 0x00000057ffa4723e */ /* 0x000fe200030006ff */
[----:B------:R-:W-:Y:S01]  /*81e0*/  HADD2.F32 R172, -RZ, R172.H1_H1 ;  /* 0x300000acffac7230 */ /* 0x000fe20000004100 */
[----:B------:R-:W-:-:S02]  /*81f0*/  F2FP.F16.E4M3.UNPACK_B R83, R83.H1 ;  /* 0x00000053ff53723e */ /* 0x000fc400030006ff */
[----:B------:R-:W-:Y:S01]  /*8200*/  F2FP.F16.E4M3.UNPACK_B R163, R87 ;  /* 0x00000057ffa3723e */ /* 0x000fe200020006ff */
[----:B------:R-:W-:Y:S01]  /*8210*/  HADD2.F32 R167, -RZ, R164.H0_H0 ;  /* 0x200000a4ffa77230 */ /* 0x000fe20000004100 */
[-C--:B------:R-:W-:Y:S01]  /*8220*/  F2FP.F16.E4M3.UNPACK_B R169, R48.reuse.H1 ;  /* 0x00000030ffa9723e */ /* 0x080fe200030006ff */
[----:B------:R-:W-:Y:S01]  /*8230*/  HADD2.F32 R162, -RZ, R83.H0_H0 ;  /* 0x20000053ffa27230 */ /* 0x000fe20000004100 */
[----:B------:R-:W-:Y:S01]  /*8240*/  F2FP.F16.E4M3.UNPACK_B R168, R48 ;  /* 0x00000030ffa8723e */ /* 0x000fe200020006ff */
[----:B------:R-:W-:Y:S02]  /*8250*/  HADD2.F32 R166, -RZ, R163.H0_H0 ;  /* 0x200000a3ffa67230 */ /* 0x000fe40000004100 */
[-C--:B------:R-:W-:Y:S01]  /*8260*/  FMUL.FTZ R177, R167, R173.reuse ;  /* 0x000000ada7b17220 */ /* 0x080fe20000410000 */
[----:B------:R-:W-:Y:S02]  /*8270*/  HADD2.F32 R48, -RZ, R171.H0_H0 ;  /* 0x200000abff307230 */ /* 0x000fe40000004100 */
[----:B------:R-:W-:Y:S01]  /*8280*/  FMUL.FTZ R176, R162, R173 ;  /* 0x000000ada2b07220 */ /* 0x000fe20000410000 */
[----:B------:R-:W-:Y:S01]  /*8290*/  HADD2.F32 R170, -RZ, R169.H0_H0 ;  /* 0x200000a9ffaa7230 */ /* 0x000fe20000004100 */
[----:B------:R-:W-:Y:S01]  /*82a0*/  F2FP.SATFINITE.E4M3.F32.PACK_AB_MERGE_C R50, R81, R50, RZ ;  /* 0x000000325132723e */ /* 0x000fe200048070ff */
[----:B------:R-:W-:-:S02]  /*82b0*/  HADD2.F32 R87, -RZ, R85.H0_H0 ;  /* 0x20000055ff577230 */ /* 0x000fc40000004100 */
[----:B------:R-:W-:Y:S01]  /*82c0*/  FMUL.FTZ R174, R166, R48 ;  /* 0x00000030a6ae7220 */ /* 0x000fe20000410000 */
[----:B------:R-:W-:Y:S02]  /*82d0*/  HADD2.F32 R49, -RZ, R168.H0_H0 ;  /* 0x200000a8ff317230 */ /* 0x000fe40000004100 */
[----:B------:R-:W-:Y:S01]  /*82e0*/  FFMA.FTZ R177, R162, R170, -R177 ;  /* 0x000000aaa2b17223 */ /* 0x000fe200000108b1 */
[----:B------:R-:W-:Y:S02]  /*82f0*/  HADD2.F32 R164, -RZ, R164.H1_H1 ;  /* 0x300000a4ffa47230 */ /* 0x000fe40000004100 */
[----:B------:R-:W-:Y:S01]  /*8300*/  FMUL.FTZ R175, R87, R48 ;  /* 0x0000003057af7220 */ /* 0x000fe20000410000 */
[----:B------:R-:W-:Y:S02]  /*8310*/  HADD2.F32 R83, -RZ, R83.H1_H1 ;  /* 0x30000053ff537230 */ /* 0x000fe40000004100 */
[----:B------:R-:W-:Y:S01]  /*8320*/  FFMA.FTZ R176, R167, R170, R176 ;  /* 0x000000aaa7b07223 */ /* 0x000fe200000100b0 */
[----:B------:R-:W-:-:S02]  /*8330*/  HADD2.F32 R163, -RZ, R163.H1_H1 ;  /* 0x300000a3ffa37230 */ /* 0x000fc40000004100 */
[-C--:B------:R-:W-:Y:S01]  /*8340*/  FFMA.FTZ R48, R87, R49.reuse, -R174 ;  /* 0x0000003157307223 */ /* 0x080fe200000108ae */
[----:B------:R-:W-:Y:S02]  /*8350*/  HADD2.F32 R162, -RZ, R171.H1_H1 ;  /* 0x300000abffa27230 */ /* 0x000fe40000004100 */
[-C--:B------:R-:W-:Y:S01]  /*8360*/  FMUL.FTZ R170, R164, R172.reuse ;  /* 0x000000aca4aa7220 */ /* 0x080fe20000410000 */
[----:B------:R-:W-:Y:S02]  /*8370*/  HADD2.F32 R169, -RZ, R169.H1_H1 ;  /* 0x300000a9ffa97230 */ /* 0x000fe40000004100 */
[----:B------:R-:W-:Y:S01]  /*8380*/  FMUL.FTZ R87, R83, R172 ;  /* 0x000000ac53577220 */ /* 0x000fe20000410000 */
[----:B------:R-:W-:Y:S02]  /*8390*/  HADD2.F32 R85, -RZ, R85.H1_H1 ;  /* 0x30000055ff557230 */ /* 0x000fe40000004100 */
[----:B------:R-:W-:Y:S01]  /*83a0*/  FFMA.FTZ R49, R166, R49, R175 ;  /* 0x00000031a6317223 */ /* 0x000fe200000100af */
[----:B------:R-:W-:-:S02]  /*83b0*/  HADD2.F32 R168, -RZ, R168.H1_H1 ;  /* 0x300000a8ffa87230 */ /* 0x000fc40000004100 */
[-C--:B------:R-:W-:Y:S01]  /*83c0*/  FMUL.FTZ R166, R163, R162.reuse ;  /* 0x000000a2a3a67220 */ /* 0x080fe20000410000 */
[-C--:B------:R-:W-:Y:S01]  /*83d0*/  FFMA.FTZ R170, R83, R169.reuse, -R170 ;  /* 0x000000a953aa7223 */ /* 0x080fe200000108aa */
[C---:B------:R-:W-:Y:S01]  /*83e0*/  FMUL.FTZ R162, R85.reuse, R162 ;  /* 0x000000a255a27220 */ /* 0x040fe20000410000 */
[----:B------:R-:W-:Y:S01]  /*83f0*/  FFMA.FTZ R87, R164, R169, R87 ;  /* 0x000000a9a4577223 */ /* 0x000fe20000010057 */
[-C--:B------:R-:W-:Y:S01]  /*8400*/  FFMA.FTZ R85, R85, R168.reuse, -R166 ;  /* 0x000000a855557223 */ /* 0x080fe200000108a6 */
[----:B------:R-:W-:Y:S01]  /*8410*/  F2FP.SATFINITE.E4M3.F32.PACK_AB_MERGE_C R51, R160, R51, RZ ;  /* 0x00000033a033723e */ /* 0x000fe200048070ff */
[----:B------:R-:W-:Y:S01]  /*8420*/  FFMA.FTZ R162, R163, R168, R162 ;  /* 0x000000a8a3a27223 */ /* 0x000fe200000100a2 */
[----:B------:R-:W-:Y:S02]  /*8430*/  F2FP.SATFINITE.E4M3.F32.PACK_AB_MERGE_C R170, R170, R177, RZ ;  /* 0x000000b1aaaa723e */ /* 0x000fe400048070ff */
[----:B------:R-:W-:Y:S02]  /*8440*/  F2FP.SATFINITE.E4M3.F32.PACK_AB_MERGE_C R87, R87, R176, RZ ;  /* 0x000000b05757723e */ /* 0x000fe400048070ff */
[----:B------:R-:W-:-:S02]  /*8450*/  F2FP.SATFINITE.E4M3.F32.PACK_AB_MERGE_C R83, R85, R48, R170 ;  /* 0x000000305553723e */ /* 0x000fc400048070aa */
[----:B------:R-:W-:Y:S02]  /*8460*/  F2FP.SATFINITE.E4M3.F32.PACK_AB_MERGE_C R81, R55, R52, R50 ;  /* 0x000000343751723e */ /* 0x000fe40004807032 */
[----:B------:R-:W-:Y:S02]  /*8470*/  F2FP.SATFINITE.E4M3.F32.PACK_AB_MERGE_C R85, R54, R53, R51 ;  /* 0x000000353655723e */ /* 0x000fe40004807033 */
[----:B------:R-:W-:-:S07]  /*8480*/  F2FP.SATFINITE.E4M3.F32.PACK_AB_MERGE_C R87, R162, R49, R87 ;  /* 0x00000031a257723e */ /* 0x000fce0004807057 */
.L_x_394:
[----:B------:R-:W-:Y:S05]  /*8490*/  BSYNC B2 ;  /* 0x0000000000027941 */ /* 0x000fea0003800000 */
.L_x_393:
[----:B------:R-:W-:Y:S01]  /*84a0*/  ISETP.GE.AND P3, PT, R161, R148, PT ;  /* 0x00000094a100720c */ /* 0x000fe20003f66270 */
[----:B------:R-:W-:-:S12]  /*84b0*/  ULDC.64 UR4, c[0x0][0x2e8] ;  /* 0x0000ba0000047ab9 */ /* 0x000fd80000000a00 */
[--C-:B------:R-:W-:Y:S02]  /*84c0*/  @!P3 SHF.R.S32.HI R48, RZ, 0x1f, R161.reuse ;  /* 0x0000001fff30b819 */ /* 0x100fe400000114a1 */
[----:B------:R-:W-:-:S04]  /*84d0*/  @!P3 IADD3 R50, P4, P6, R44, R138, R161 ;  /* 0x0000008a2c32b210 */ /* 0x000fc80007e9e0a1 */
[----:B------:R-:W-:Y:S02]  /*84e0*/  @!P3 IADD3.X R159, R40, R159, R48, P4, P6 ;  /* 0x0000009f289fb210 */ /* 0x000fe400027ec430 */
[----:B------:R-:W-:-:S04]  /*84f0*/  IADD3 R48, P4, R158, UR4, RZ ;  /* 0x000000049e307c10 */ /* 0x000fc8000ff9e0ff */
[----:B------:R-:W-:Y:S02]  /*8500*/  IADD3.X R49, R165, UR5, RZ, P4, !PT ;  /* 0x00000005a5317c10 */ /* 0x000fe4000a7fe4ff */
[----:B------:R-:W-:-:S03]  /*8510*/  @!P3 IADD3 R50, P4, R50, UR4, RZ ;  /* 0x000000043232bc10 */ /* 0x000fc6000ff9e0ff */
[----:B-1----:R1:W-:Y:S01]  /*8520*/  STG.E.128 desc[UR60][R48.64], R80 ;  /* 0x0000005030007986 */ /* 0x0023e2000c101d3c */
[----:B------:R-:W-:-:S05]  /*8530*/  @!P3 IADD3.X R51, R159, UR5, RZ, P4, !PT ;  /* 0x000000059f33bc10 */ /* 0x000fca000a7fe4ff */
[----:B--2---:R1:W-:Y:S04]  /*8540*/  @!P3 STG.E.128 desc[UR60][R50.64], R84 ;  /* 0x000000543200b986 */ /* 0x0043e8000c101d3c */
.L_x_392:
[----:B------:R-:W-:Y:S05]  /*8550*/  BSYNC B1 ;  /* 0x0000000000017941 */ /* 0x000fea0003800000 */
.L_x_391:
[----:B-1----:R-:W-:Y:S01]  /*8560*/  VIADD R49, R228, 0x40 ;  /* 0x00000040e4317836 */ /* 0x002fe20000000000 */
[----:B------:R-:W-:Y:S04]  /*8570*/  BSSY B1, `(.L_x_395) ;  /* 0x0000102000017945 */ /* 0x000fe80003800000 */
[----:B------:R-:W-:-:S13]  /*8580*/  ISETP.GE.OR P3, PT, R49, R119, P0 ;  /* 0x000000773100720c */ /* 0x000fda0000766670 */
[----:B------:R-:W-:Y:S05]  /*8590*/  @P3 BRA `(.L_x_396) ;  /* 0x0000000c00fc3947 */ /* 0x000fea0003800000 */
[----:B------:R-:W3:Y:S01]  /*85a0*/  LDL R50, [R1+0x68] ;  /* 0x0000680001327983 */ /* 0x000ee20000100800 */
[-C--:B--2---:R-:W-:Y:S01]  /*85b0*/  IMAD R48, R125, R128.reuse, RZ ;  /* 0x000000807d307224 */ /* 0x084fe200078e02ff */
[----:B------:R-:W-:Y:S01]  /*85c0*/  ISETP.NE.AND P6, PT, R0, RZ, PT ;  /* 0x000000ff0000720c */ /* 0x000fe20003fc5270 */
[C---:B------:R-:W-:Y:S01]  /*85d0*/  IMAD.WIDE.U32 R80, R49.reuse, R128, R126 ;  /* 0x0000008031507225 */ /* 0x040fe200078e007e */
[----:B------:R-:W-:Y:S03]  /*85e0*/  BSSY B2, `(.L_x_397) ;  /* 0x00000ef000027945 */ /* 0x000fe60003800000 */
[----:B------:R-:W-:Y:S01]  /*85f0*/  IMAD R83, R49, R129, R48 ;  /* 0x0000008131537224 */ /* 0x000fe200078e0230 */
[----:B------:R-:W-:Y:S01]  /*8600*/  SEL R48, R120, R149, !P6 ;  /* 0x0000009578307207 */ /* 0x000fe20007000000 */
[----:B------:R-:W-:Y:S01]  /*8610*/  VIADD R51, R228, 0x40 ;  /* 0x00000040e4337836 */ /* 0x000fe20000000000 */
[----:B------:R-:W-:Y:S01]  /*8620*/  IADD3 R82, P3, P4, R44, R80, R37 ;  /* 0x000000502c527210 */ /* 0x000fe20007c7e025 */
[----:B------:R-:W-:Y:S01]  /*8630*/  VIADD R52, R228, 0x40 ;  /* 0x00000040e4347836 */ /* 0x000fe20000000000 */
[----:B------:R-:W-:Y:S01]  /*8640*/  SHF.R.S32.HI R49, RZ, 0x1f, R48 ;  /* 0x0000001fff317819 */ /* 0x000fe20000011430 */
[----:B------:R-:W-:-:S02]  /*8650*/  IMAD.SHL.U32 R51, R51, 0x80, RZ ;  /* 0x0000008033337824 */ /* 0x000fc400078e00ff */
[----:B------:R-:W-:Y:S01]  /*8660*/  IMAD.IADD R83, R81, 0x1, R83 ;  /* 0x0000000151537824 */ /* 0x000fe200078e0253 */
[----:B------:R-:W-:Y:S02]  /*8670*/  LEA.HI R49, R49, R48, RZ, 0x5 ;  /* 0x0000003031317211 */ /* 0x000fe400078f28ff */
[----:B------:R-:W-:Y:S02]  /*8680*/  SHF.L.U32 R52, R52, 0x7, RZ ;  /* 0x0000000734347819 */ /* 0x000fe400000006ff */
[----:B------:R-:W-:Y:S02]  /*8690*/  LEA.HI.SX32 R49, R49, R36, 0x1b ;  /* 0x0000002431317211 */ /* 0x000fe400078fdaff */
[----:B------:R-:W-:Y:S02]  /*86a0*/  LOP3.LUT R51, R51, 0x380, RZ, 0xc0, !PT ;  /* 0x0000038033337812 */ /* 0x000fe400078ec0ff */
[----:B------:R-:W-:Y:S01]  /*86b0*/  LOP3.LUT R52, R52, 0x380, RZ, 0xc0, !PT ;  /* 0x0000038034347812 */ /* 0x000fe200078ec0ff */
[----:B------:R-:W-:Y:S01]  /*86c0*/  IMAD.SHL.U32 R85, R49, 0x10, RZ ;  /* 0x0000001031557824 */ /* 0x000fe200078e00ff */
[----:B------:R-:W-:Y:S01]  /*86d0*/  SHF.R.U32.HI R51, RZ, 0x3, R51 ;  /* 0x00000003ff337819 */ /* 0x000fe20000011633 */
[----:B------:R-:W-:Y:S01]  /*86e0*/  IMAD R49, R17, 0x7000, R115 ;  /* 0x0000700011317824 */ /* 0x000fe200078e0273 */
[----:B------:R-:W-:-:S02]  /*86f0*/  IADD3.X R86, R40, R83, R39, P3, P4 ;  /* 0x0000005328567210 */ /* 0x000fc40001fe8427 */
[----:B------:R-:W-:Y:S01]  /*8700*/  LOP3.LUT R48, R52, 0x70, R85, 0xf8, !PT ;  /* 0x0000007034307812 */ /* 0x000fe200078ef855 */
[----:B------:R-:W-:-:S03]  /*8710*/  IMAD.IADD R49, R16, 0x1, R49 ;  /* 0x0000000110317824 */ /* 0x000fc600078e0231 */
[----:B------:R-:W-:-:S05]  /*8720*/  LOP3.LUT R48, R48, R51, RZ, 0x3c, !PT ;  /* 0x0000003330307212 */ /* 0x000fca00078e3cff */
[----:B---3--:R-:W-:-:S04]  /*8730*/  IMAD.IADD R48, R50, 0x1, R48 ;  /* 0x0000000132307824 */ /* 0x008fc800078e0230 */
[----:B------:R-:W-:-:S04]  /*8740*/  IMAD R51, R17, 0x7000, R48 ;  /* 0x0000700011337824 */ /* 0x000fc800078e0230 */
[----:B------:R-:W-:Y:S02]  /*8750*/  IMAD.IADD R52, R16, 0x1, R51 ;  /* 0x0000000110347824 */ /* 0x000fe400078e0233 */
[----:B------:R-:W1:Y:S04]  /*8760*/  LDS.128 R48, [R49+0x20400] ;  /* 0x0204000031307984 */ /* 0x000e680000000c00 */
[----:B------:R-:W2:Y:S01]  /*8770*/  LDS.128 R52, [R52+0x20400] ;  /* 0x0204000034347984 */ /* 0x000ea20000000c00 */
[----:B------:R-:W-:Y:S05]  /*8780*/  @P2 BRA `(.L_x_398) ;  /* 0x0000000c00502947 */ /* 0x000fea0003800000 */
[----:B------:R-:W-:Y:S01]  /*8790*/  SHF.R.U32.HI R58, RZ, 0x8, R57 ;  /* 0x00000008ff3a7819 */ /* 0x000fe20000011639 */
[----:B-1----:R-:W-:Y:S01]  /*87a0*/  IMAD.MOV.U32 R60, RZ, RZ, R48 ;  /* 0x000000ffff3c7224 */ /* 0x002fe200078e0030 */
[----:B------:R-:W-:Y:S01]  /*87b0*/  LOP3.LUT R87, R57, 0xff0000ff, RZ, 0xc0, !PT ;  /* 0xff0000ff39577812 */ /* 0x000fe200078ec0ff */
[----:B------:R-:W-:Y:S01]  /*87c0*/  IMAD.MOV.U32 R56, RZ, RZ, R49 ;  /* 0x000000ffff387224 */ /* 0x000fe200078e0031 */
[----:B------:R-:W-:Y:S02]  /*87d0*/  SHF.R.U32.HI R139, RZ, 0x8, R59 ;  /* 0x00000008ff8b7819 */ /* 0x000fe4000001163b */
[----:B------:R-:W-:Y:S01]  /*87e0*/  SHF.L.U32 R48, R58, 0x8, RZ ;  /* 0x000000083a307819 */ /* 0x000fe200000006ff */
[----:B--2---:R-:W-:Y:S01]  /*87f0*/  IMAD.MOV.U32 R58, RZ, RZ, R54 ;  /* 0x000000ffff3a7224 */ /* 0x004fe200078e0036 */
[----:B------:R-:W-:Y:S02]  /*8800*/  SHF.R.U32.HI R138, RZ, 0x8, R61 ;  /* 0x00000008ff8a7819 */ /* 0x000fe4000001163d */
[----:B------:R-:W-:Y:S01]  /*8810*/  LOP3.LUT R87, R87, 0xff00, R48, 0xf8, !PT ;  /* 0x0000ff0057577812 */ /* 0x000fe200078ef830 */
[----:B------:R-:W-:Y:S01]  /*8820*/  IMAD.SHL.U32 R48, R139, 0x100, RZ ;  /* 0x000001008b307824 */ /* 0x000fe200078e00ff */
[----:B------:R-:W-:Y:S01]  /*8830*/  SHF.R.U32.HI R161, RZ, 0x10, R59 ;  /* 0x00000010ffa17819 */ /* 0x000fe2000001163b */
[----:B------:R-:W-:Y:S01]  /*8840*/  IMAD.SHL.U32 R49, R138, 0x100, RZ ;  /* 0x000001008a317824 */ /* 0x000fe200078e00ff */
[----:B------:R-:W-:-:S02]  /*8850*/  SHF.R.U32.HI R84, RZ, 0x8, R63 ;  /* 0x00000008ff547819 */ /* 0x000fc4000001163f */
[----:B------:R-:W-:Y:S02]  /*8860*/  LOP3.LUT R59, R59, 0xff0000ff, RZ, 0xc0, !PT ;  /* 0xff0000ff3b3b7812 */ /* 0x000fe400078ec0ff */
[----:B------:R-:W-:Y:S02]  /*8870*/  SHF.R.U32.HI R160, RZ, 0x10, R61 ;  /* 0x00000010ffa07819 */ /* 0x000fe4000001163d */
[----:B------:R-:W-:Y:S01]  /*8880*/  LOP3.LUT R62, R61, 0xff0000ff, RZ, 0xc0, !PT ;  /* 0xff0000ff3d3e7812 */ /* 0x000fe200078ec0ff */
[----:B------:R-:W-:Y:S01]  /*8890*/  IMAD.MOV.U32 R61, RZ, RZ, R52 ;  /* 0x000000ffff3d7224 */ /* 0x000fe200078e0034 */
[----:B------:R-:W-:Y:S01]  /*88a0*/  SHF.R.U32.HI R159, RZ, 0x10, R57 ;  /* 0x00000010ff9f7819 */ /* 0x000fe20000011639 */
[----:B------:R-:W-:Y:S01]  /*88b0*/  IMAD.SHL.U32 R52, R84, 0x100, RZ ;  /* 0x0000010054347824 */ /* 0x000fe200078e00ff */
[----:B------:R-:W-:Y:S01]  /*88c0*/  SHF.R.U32.HI R158, RZ, 0x10, R63 ;  /* 0x00000010ff9e7819 */ /* 0x000fe2000001163f */
[----:B------:R-:W-:Y:S01]  /*88d0*/  IMAD.MOV.U32 R57, RZ, RZ, R50 ;  /* 0x000000ffff397224 */ /* 0x000fe200078e0032 */
[----:B------:R-:W-:Y:S01]  /*88e0*/  LOP3.LUT R59, R59, 0xff00, R48, 0xf8, !PT ;  /* 0x0000ff003b3b7812 */ /* 0x000fe200078ef830 */
[----:B------:R-:W-:Y:S01]  /*88f0*/  IMAD.U32 R48, R161, 0x10000, RZ ;  /* 0x00010000a1307824 */ /* 0x000fe200078e00ff */
[----:B------:R-:W-:Y:S01]  /*8900*/  LOP3.LUT R63, R63, 0xff0000ff, RZ, 0xc0, !PT ;  /* 0xff0000ff3f3f7812 */ /* 0x000fe200078ec0ff */
[----:B------:R-:W-:Y:S01]  /*8910*/  IMAD.U32 R50, R159, 0x10000, RZ ;  /* 0x000100009f327824 */ /* 0x000fe200078e00ff */
[----:B------:R-:W-:Y:S01]  /*8920*/  LOP3.LUT R139, R62, 0xff00, R49, 0xf8, !PT ;  /* 0x0000ff003e8b7812 */ /* 0x000fe200078ef831 */
[----:B------:R-:W-:Y:S01]  /*8930*/  IMAD.U32 R158, R158, 0x10000, RZ ;  /* 0x000100009e9e7824 */ /* 0x000fe200078e00ff */
[----:B------:R-:W-:-:S02]  /*8940*/  F2FP.F16.E4M3.UNPACK_B R138, R156.H1 ;  /* 0x0000009cff8a723e */ /* 0x000fc400030006ff */
[----:B------:R-:W-:Y:S02]  /*8950*/  F2FP.F16.E4M3.UNPACK_B R84, R61.H1 ;  /* 0x0000003dff54723e */ /* 0x000fe400030006ff */
[----:B------:R-:W-:Y:S01]  /*8960*/  F2FP.F16.E4M3.UNPACK_B R62, R60.H1 ;  /* 0x0000003cff3e723e */ /* 0x000fe200030006ff */
[--C-:B------:R-:W-:Y:S01]  /*8970*/  HADD2.F32 R49, -RZ, R138.reuse.H0_H0 ;  /* 0x2000008aff317230 */ /* 0x100fe20000004100 */
[----:B------:R-:W-:Y:S01]  /*8980*/  LOP3.LUT R159, R63, 0xff00, R52, 0xf8, !PT ;  /* 0x0000ff003f9f7812 */ /* 0x000fe200078ef834 */
[----:B------:R-:W-:Y:S01]  /*8990*/  HADD2.F32 R138, -RZ, R138.H1_H1 ;  /* 0x3000008aff8a7230 */ /* 0x000fe20000004100 */
[----:B------:R-:W-:Y:S01]  /*89a0*/  LOP3.LUT R48, R59, 0xff0000, R48, 0xf8, !PT ;  /* 0x00ff00003b307812 */ /* 0x000fe200078ef830 */
[----:B------:R-:W-:Y:S01]  /*89b0*/  HADD2.F32 R59, -RZ, R84.H0_H0 ;  /* 0x20000054ff3b7230 */ /* 0x000fe20000004100 */
[----:B------:R-:W-:Y:S01]  /*89c0*/  F2FP.F16.E4M3.UNPACK_B R63, R154.H1 ;  /* 0x0000009aff3f723e */ /* 0x000fe200030006ff */
[----:B------:R-:W-:Y:S01]  /*89d0*/  HADD2.F32 R54, -RZ, R62.H0_H0 ;  /* 0x2000003eff367230 */ /* 0x000fe20000004100 */
[----:B------:R-:W-:-:S02]  /*89e0*/  LOP3.LUT R50, R87, 0xff0000, R50, 0xf8, !PT ;  /* 0x00ff000057327812 */ /* 0x000fc400078ef832 */
[----:B------:R-:W-:Y:S01]  /*89f0*/  SHF.L.U32 R52, R160, 0x10, RZ ;  /* 0x00000010a0347819 */ /* 0x000fe200000006ff */
[--C-:B------:R-:W-:Y:S02]  /*8a00*/  HADD2.F32 R87, -RZ, R63.reuse.H0_H0 ;  /* 0x2000003fff577230 */ /* 0x100fe40000004100 */
[-C--:B------:R-:W-:Y:S01]  /*8a10*/  FMUL.FTZ R161, R59, R49.reuse ;  /* 0x000000313ba17220 */ /* 0x080fe20000410000 */
[C---:B------:R-:W-:Y:S01]  /*8a20*/  FMUL.FTZ R160, R54.reuse, R49 ;  /* 0x0000003136a07220 */ /* 0x040fe20000410000 */
[----:B------:R-:W-:Y:S01]  /*8a30*/  LOP3.LUT R49, R159, 0xff0000, R158, 0xf8, !PT ;  /* 0x00ff00009f317812 */ /* 0x000fe200078ef89e */
[----:B------:R-:W-:Y:S01]  /*8a40*/  HADD2.F32 R158, -RZ, R63.H1_H1 ;  /* 0x3000003fff9e7230 */ /* 0x000fe20000004100 */
[----:B------:R-:W-:Y:S01]  /*8a50*/  LOP3.LUT R52, R139, 0xff0000, R52, 0xf8, !PT ;  /* 0x00ff00008b347812 */ /* 0x000fe200078ef834 */
[-C--:B------:R-:W-:Y:S01]  /*8a60*/  FFMA.FTZ R54, R54, R87.reuse, -R161 ;  /* 0x0000005736367223 */ /* 0x080fe200000108a1 */
[----:B------:R-:W-:Y:S01]  /*8a70*/  FFMA.FTZ R59, R59, R87, R160 ;  /* 0x000000573b3b7223 */ /* 0x000fe200000100a0 */
[----:B------:R-:W-:Y:S01]  /*8a80*/  HADD2.F32 R63, -RZ, R62.H1_H1 ;  /* 0x3000003eff3f7230 */ /* 0x000fe20000004100 */
[----:B------:R-:W-:Y:S01]  /*8a90*/  F2FP.F16.E4M3.UNPACK_B R156, R156 ;  /* 0x0000009cff9c723e */ /* 0x000fe200020006ff */
[----:B------:R-:W-:Y:S01]  /*8aa0*/  HADD2.F32 R139, -RZ, R84.H1_H1 ;  /* 0x30000054ff8b7230 */ /* 0x000fe20000004100 */
[----:B------:R-:W-:-:S02]  /*8ab0*/  F2FP.F16.E4M3.UNPACK_B R87, R61 ;  /* 0x0000003dff57723e */ /* 0x000fc400020006ff */
[----:B------:R-:W-:Y:S01]  /*8ac0*/  F2FP.F16.E4M3.UNPACK_B R84, R60 ;  /* 0x0000003cff54723e */ /* 0x000fe200020006ff */
[----:B------:R-:W-:Y:S01]  /*8ad0*/  FMUL.FTZ R160, R63, R138 ;  /* 0x0000008a3fa07220 */ /* 0x000fe20000410000 */
[----:B------:R-:W-:Y:S01]  /*8ae0*/  F2FP.F16.E4M3.UNPACK_B R154, R154 ;  /* 0x0000009aff9a723e */ /* 0x000fe200020006ff */
[----:B------:R-:W-:Y:S01]  /*8af0*/  FMUL.FTZ R60, R139, R138 ;  /* 0x0000008a8b3c7220 */ /* 0x000fe20000410000 */
[----:B------:R-:W-:Y:S02]  /*8b00*/  HADD2.F32 R159, -RZ, R156.H0_H0 ;  /* 0x2000009cff9f7230 */ /* 0x000fe40000004100 */
[----:B------:R-:W-:Y:S02]  /*8b10*/  HADD2.F32 R138, -RZ, R87.H0_H0 ;  /* 0x20000057ff8a7230 */ /* 0x000fe40000004100 */
[-C--:B------:R-:W-:Y:S01]  /*8b20*/  FFMA.FTZ R61, R63, R158.reuse, -R60 ;  /* 0x0000009e3f3d7223 */ /* 0x080fe2000001083c */
[----:B------:R-:W-:Y:S02]  /*8b30*/  HADD2.F32 R62, -RZ, R84.H0_H0 ;  /* 0x20000054ff3e7230 */ /* 0x000fe40000004100 */
[----:B------:R-:W-:Y:S01]  /*8b40*/  FFMA.FTZ R60, R139, R158, R160 ;  /* 0x0000009e8b3c7223 */ /* 0x000fe200000100a0 */
[----:B------:R-:W-:-:S02]  /*8b50*/  HADD2.F32 R63, -RZ, R154.H0_H0 ;  /* 0x2000009aff3f7230 */ /* 0x000fc40000004100 */
[-C--:B------:R-:W-:Y:S01]  /*8b60*/  FMUL.FTZ R161, R138, R159.reuse ;  /* 0x0000009f8aa17220 */ /* 0x080fe20000410000 */
[----:B------:R-:W-:Y:S02]  /*8b70*/  HADD2.F32 R156, -RZ, R156.H1_H1 ;  /* 0x3000009cff9c7230 */ /* 0x000fe40000004100 */
[C---:B------:R-:W-:Y:S01]  /*8b80*/  FMUL.FTZ R159, R62.reuse, R159 ;  /* 0x0000009f3e9f7220 */ /* 0x040fe20000410000 */
[----:B------:R-:W-:Y:S01]  /*8b90*/  HADD2.F32 R139, -RZ, R87.H1_H1 ;  /* 0x30000057ff8b7230 */ /* 0x000fe20000004100 */
[----:B------:R-:W-:Y:S01]  /*8ba0*/  F2FP.F16.E4M3.UNPACK_B R160, R157.H1 ;  /* 0x0000009dffa0723e */ /* 0x000fe200030006ff */
[----:B------:R-:W-:Y:S02]  /*8bb0*/  HADD2.F32 R84, -RZ, R84.H1_H1 ;  /* 0x30000054ff547230 */ /* 0x000fe40000004100 */
[-C--:B------:R-:W-:Y:S01]  /*8bc0*/  FFMA.FTZ R62, R62, R63.reuse, -R161 ;  /* 0x0000003f3e3e7223 */ /* 0x080fe200000108a1 */
[----:B------:R-:W-:Y:S01]  /*8bd0*/  HADD2.F32 R158, -RZ, R154.H1_H1 ;  /* 0x3000009aff9e7230 */ /* 0x000fe20000004100 */
[----:B------:R-:W-:Y:S01]  /*8be0*/  F2FP.F16.E4M3.UNPACK_B R154, R58.H1 ;  /* 0x0000003aff9a723e */ /* 0x000fe200030006ff */
[----:B------:R-:W-:Y:S01]  /*8bf0*/  FFMA.FTZ R63, R138, R63, R159 ;  /* 0x0000003f8a3f7223 */ /* 0x000fe2000001009f */
[-C--:B------:R-:W-:Y:S01]  /*8c00*/  FMUL.FTZ R87, R139, R156.reuse ;  /* 0x0000009c8b577220 */ /* 0x080fe20000410000 */
[----:B------:R-:W-:Y:S01]  /*8c10*/  FMUL.FTZ R162, R84, R156 ;  /* 0x0000009c54a27220 */ /* 0x000fe20000410000 */
[----:B------:R-:W-:Y:S01]  /*8c20*/  F2FP.F16.E4M3.UNPACK_B R159, R155.H1 ;  /* 0x0000009bff9f723e */ /* 0x000fe200030006ff */
[----:B------:R-:W-:Y:S01]  /*8c30*/  HADD2.F32 R161, -RZ, R160.H0_H0 ;  /* 0x200000a0ffa17230 */ /* 0x000fe20000004100 */
[----:B------:R-:W-:Y:S01]  /*8c40*/  F2FP.F16.E4M3.UNPACK_B R138, R57.H1 ;  /* 0x00000039ff8a723e */ /* 0x000fe200030006ff */
[----:B------:R-:W-:-:S02]  /*8c50*/  HADD2.F32 R156, -RZ, R154.H0_H0 ;  /* 0x2000009aff9c7230 */ /* 0x000fc40000004100 */
[-C--:B------:R-:W-:Y:S01]  /*8c60*/  FFMA.FTZ R87, R84, R158.reuse, -R87 ;  /* 0x0000009e54577223 */ /* 0x080fe20000010857 */
[----:B------:R-:W-:Y:S01]  /*8c70*/  FFMA.FTZ R84, R139, R158, R162 ;  /* 0x0000009e8b547223 */ /* 0x000fe200000100a2 */
[----:B------:R-:W-:Y:S01]  /*8c80*/  HADD2.F32 R163, -RZ, R160.H1_H1 ;  /* 0x300000a0ffa37230 */ /* 0x000fe20000004100 */
[----:B------:R-:W-:Y:S01]  /*8c90*/  F2FP.F16.E4M3.UNPACK_B R157, R157 ;  /* 0x0000009dff9d723e */ /* 0x000fe200020006ff */
[----:B------:R-:W-:Y:S02]  /*8ca0*/  HADD2.F32 R139, -RZ, R138.H0_H0 ;  /* 0x2000008aff8b7230 */ /* 0x000fe40000004100 */
[----:B------:R-:W-:Y:S01]  /*8cb0*/  FMUL.FTZ R160, R156, R161 ;  /* 0x000000a19ca07220 */ /* 0x000fe20000410000 */
[----:B------:R-:W-:Y:S01]  /*8cc0*/  HADD2.F32 R158, -RZ, R159.H0_H0 ;  /* 0x2000009fff9e7230 */ /* 0x000fe20000004100 */
[----:B------:R-:W-:Y:S01]  /*8cd0*/  F2FP.F16.E4M3.UNPACK_B R57, R57 ;  /* 0x00000039ff39723e */ /* 0x000fe200020006ff */
[----:B------:R-:W-:Y:S02]  /*8ce0*/  HADD2.F32 R154, -RZ, R154.H1_H1 ;  /* 0x3000009aff9a7230 */ /* 0x000fe40000004100 */
[----:B------:R-:W-:Y:S01]  /*8cf0*/  FMUL.FTZ R161, R139, R161 ;  /* 0x000000a18ba17220 */ /* 0x000fe20000410000 */
[----:B------:R-:W-:-:S02]  /*8d00*/  HADD2.F32 R138, -RZ, R138.H1_H1 ;  /* 0x3000008aff8a7230 */ /* 0x000fc40000004100 */
        /* <DEDUP_REMOVED lines=8> */
[--C-:B------:R-:W-:Y:S02]  /*8d90*/  HADD2.F32 R156, -RZ, R157.reuse.H0_H0 ;  /* 0x2000009dff9c7230 */ /* 0x100fe40000004100 */
[----:B------:R-:W-:Y:S01]  /*8da0*/  FFMA.FTZ R162, R154, R159, R165 ;  /* 0x0000009f9aa27223 */ /* 0x000fe200000100a5 */
[----:B------:R-:W-:Y:S01]  /*8db0*/  HADD2.F32 R157, -RZ, R157.H1_H1 ;  /* 0x3000009dff9d7230 */ /* 0x000fe20000004100 */
[----:B------:R-:W-:Y:S01]  /*8dc0*/  F2FP.SATFINITE.E4M3.F32.PACK_AB_MERGE_C R54, R61, R54, RZ ;  /* 0x000000363d36723e */ /* 0x000fe200048070ff */
[--C-:B------:R-:W-:Y:S01]  /*8dd0*/  HADD2.F32 R139, -RZ, R138.reuse.H0_H0 ;  /* 0x2000008aff8b7230 */ /* 0x100fe20000004100 */
[-C--:B------:R-:W-:Y:S01]  /*8de0*/  F2FP.F16.E4M3.UNPACK_B R61, R56.reuse ;  /* 0x00000038ff3d723e */ /* 0x080fe200020006ff */
[----:B------:R-:W-:Y:S01]  /*8df0*/  HADD2.F32 R58, -RZ, R57.H0_H0 ;  /* 0x20000039ff3a7230 */ /* 0x000fe20000004100 */
[----:B------:R-:W-:Y:S01]  /*8e00*/  F2FP.F16.E4M3.UNPACK_B R56, R56.H1 ;  /* 0x00000038ff38723e */ /* 0x000fe200030006ff */
[----:B------:R-:W-:-:S02]  /*8e10*/  HADD2.F32 R138, -RZ, R138.H1_H1 ;  /* 0x3000008aff8a7230 */ /* 0x000fc40000004100 */
[-C--:B------:R-:W-:Y:S01]  /*8e20*/  FMUL.FTZ R159, R139, R156.reuse ;  /* 0x0000009c8b9f7220 */ /* 0x080fe20000410000 */
[----:B------:R-:W-:Y:S02]  /*8e30*/  HADD2.F32 R57, -RZ, R57.H1_H1 ;  /* 0x30000039ff397230 */ /* 0x000fe40000004100 */
[----:B------:R-:W-:Y:S01]  /*8e40*/  FMUL.FTZ R156, R58, R156 ;  /* 0x0000009c3a9c7220 */ /* 0x000fe20000410000 */
[--C-:B------:R-:W-:Y:S02]  /*8e50*/  HADD2.F32 R154, -RZ, R155.reuse.H0_H0 ;  /* 0x2000009bff9a7230 */ /* 0x100fe40000004100 */
[-C--:B------:R-:W-:Y:S01]  /*8e60*/  FMUL.FTZ R158, R138, R157.reuse ;  /* 0x0000009d8a9e7220 */ /* 0x080fe20000410000 */
[----:B------:R-:W-:Y:S02]  /*8e70*/  HADD2.F32 R155, -RZ, R155.H1_H1 ;  /* 0x3000009bff9b7230 */ /* 0x000fe40000004100 */
[----:B------:R-:W-:Y:S01]  /*8e80*/  FMUL.FTZ R157, R57, R157 ;  /* 0x0000009d399d7220 */ /* 0x000fe20000410000 */
[----:B------:R-:W-:Y:S01]  /*8e90*/  F2FP.SATFINITE.E4M3.F32.PACK_AB_MERGE_C R161, R162, R161, RZ ;  /* 0x000000a1a2a1723e */ /* 0x000fe200048070ff */
[----:B------:R-:W-:Y:S01]  /*8ea0*/  FFMA.FTZ R159, R58, R154, -R159 ;  /* 0x0000009a3a9f7223 */ /* 0x000fe2000001089f */
[----:B------:R-:W-:Y:S01]  /*8eb0*/  F2FP.SATFINITE.E4M3.F32.PACK_AB_MERGE_C R58, R60, R59, RZ ;  /* 0x0000003b3c3a723e */ /* 0x000fe200048070ff */
[----:B------:R-:W-:Y:S01]  /*8ec0*/  FFMA.FTZ R157, R138, R155, R157 ;  /* 0x0000009b8a9d7223 */ /* 0x000fe2000001009d */
[----:B------:R-:W-:Y:S01]  /*8ed0*/  F2FP.SATFINITE.E4M3.F32.PACK_AB_MERGE_C R59, R87, R62, R54 ;  /* 0x0000003e573b723e */ /* 0x000fe20004807036 */
[----:B------:R-:W-:Y:S01]  /*8ee0*/  FFMA.FTZ R156, R139, R154, R156 ;  /* 0x0000009a8b9c7223 */ /* 0x000fe2000001009c */
[----:B------:R-:W-:Y:S01]  /*8ef0*/  F2FP.F16.E4M3.UNPACK_B R138, R53 ;  /* 0x00000035ff8a723e */ /* 0x000fe200020006ff */
[----:B------:R-:W-:Y:S01]  /*8f00*/  HADD2.F32 R60, -RZ, R61.H0_H0 ;  /* 0x2000003dff3c7230 */ /* 0x000fe20000004100 */
[----:B------:R-:W-:Y:S01]  /*8f10*/  F2FP.F16.E4M3.UNPACK_B R62, R52 ;  /* 0x00000034ff3e723e */ /* 0x000fe200020006ff */
[----:B------:R-:W-:Y:S01]  /*8f20*/  FFMA.FTZ R158, R57, R155, -R158 ;  /* 0x0000009b399e7223 */ /* 0x000fe2000001089e */
[----:B------:R-:W-:Y:S01]  /*8f30*/  F2FP.SATFINITE.E4M3.F32.PACK_AB_MERGE_C R58, R84, R63, R58 ;  /* 0x0000003f543a723e */ /* 0x000fe2000480703a */
[----:B------:R-:W-:Y:S01]  /*8f40*/  HADD2.F32 R63, -RZ, R138.H0_H0 ;  /* 0x2000008aff3f7230 */ /* 0x000fe20000004100 */
[-C--:B------:R-:W-:Y:S01]  /*8f50*/  F2FP.F16.E4M3.UNPACK_B R84, R50.reuse ;  /* 0x00000032ff54723e */ /* 0x080fe200020006ff */
[----:B------:R-:W-:Y:S01]  /*8f60*/  HADD2.F32 R139, -RZ, R62.H0_H0 ;  /* 0x2000003eff8b7230 */ /* 0x000fe20000004100 */
[----:B------:R-:W-:Y:S01]  /*8f70*/  F2FP.F16.E4M3.UNPACK_B R50, R50.H1 ;  /* 0x00000032ff32723e */ /* 0x000fe200030006ff */
[----:B------:R-:W-:Y:S01]  /*8f80*/  HADD2.F32 R138, -RZ, R138.H1_H1 ;  /* 0x3000008aff8a7230 */ /* 0x000fe20000004100 */
[----:B------:R-:W-:Y:S01]  /*8f90*/  F2FP.SATFINITE.E4M3.F32.PACK_AB_MERGE_C R54, R157, R156, R161 ;  /* 0x0000009c9d36723e */ /* 0x000fe200048070a1 */
[----:B------:R-:W-:-:S02]  /*8fa0*/  HADD2.F32 R87, -RZ, R84.H0_H0 ;  /* 0x20000054ff577230 */ /* 0x000fc40000004100 */
[-C--:B------:R-:W-:Y:S01]  /*8fb0*/  FMUL.FTZ R155, R63, R139.reuse ;  /* 0x0000008b3f9b7220 */ /* 0x080fe20000410000 */
[C---:B------:R-:W-:Y:S01]  /*8fc0*/  FMUL.FTZ R154, R60.reuse, R139 ;  /* 0x0000008b3c9a7220 */ /* 0x040fe20000410000 */
[----:B------:R-:W-:Y:S01]  /*8fd0*/  HADD2.F32 R139, -RZ, R62.H1_H1 ;  /* 0x3000003eff8b7230 */ /* 0x000fe20000004100 */
[----:B------:R-:W-:Y:S01]  /*8fe0*/  F2FP.SATFINITE.E4M3.F32.PACK_AB_MERGE_C R57, R163, R160, RZ ;  /* 0x000000a0a339723e */ /* 0x000fe200048070ff */
[----:B------:R-:W-:Y:S02]  /*8ff0*/  HADD2.F32 R62, -RZ, R61.H1_H1 ;  /* 0x3000003dff3e7230 */ /* 0x000fe40000004100 */
[-C--:B------:R-:W-:Y:S01]  /*9000*/  FFMA.FTZ R60, R60, R87.reuse, -R155 ;  /* 0x000000573c3c7223 */ /* 0x080fe2000001089b */
[----:B------:R-:W-:Y:S01]  /*9010*/  FFMA.FTZ R61, R63, R87, R154 ;  /* 0x000000573f3d7223 */ /* 0x000fe2000001009a */
[----:B------:R-:W-:Y:S02]  /*9020*/  HADD2.F32 R63, -RZ, R84.H1_H1 ;  /* 0x30000054ff3f7230 */ /* 0x000fe40000004100 */
[-C--:B------:R-:W-:Y:S01]  /*9030*/  FMUL.FTZ R87, R138, R139.reuse ;  /* 0x0000008b8a577220 */ /* 0x080fe20000410000 */
[----:B------:R-:W-:Y:S01]  /*9040*/  FMUL.FTZ R155, R62, R139 ;  /* 0x0000008b3e9b7220 */ /* 0x000fe20000410000 */
[----:B------:R-:W-:-:S02]  /*9050*/  F2FP.F16.E4M3.UNPACK_B R84, R53.H1 ;  /* 0x00000035ff54723e */ /* 0x000fc400030006ff */
[----:B------:R-:W-:Y:S01]  /*9060*/  F2FP.F16.E4M3.UNPACK_B R139, R52.H1 ;  /* 0x00000034ff8b723e */ /* 0x000fe200030006ff */
[-C--:B------:R-:W-:Y:S01]  /*9070*/  FFMA.FTZ R53, R62, R63.reuse, -R87 ;  /* 0x0000003f3e357223 */ /* 0x080fe20000010857 */
[----:B------:R-:W-:Y:S01]  /*9080*/  FFMA.FTZ R52, R138, R63, R155 ;  /* 0x0000003f8a347223 */ /* 0x000fe2000001009b */
[----:B------:R-:W-:Y:S01]  /*9090*/  HADD2.F32 R87, -RZ, R84.H0_H0 ;  /* 0x20000054ff577230 */ /* 0x000fe20000004100 */
[----:B------:R-:W-:Y:S01]  /*90a0*/  F2FP.SATFINITE.E4M3.F32.PACK_AB_MERGE_C R57, R158, R159, R57 ;  /* 0x0000009f9e39723e */ /* 0x000fe20004807039 */
[----:B------:R-:W-:Y:S01]  /*90b0*/  HADD2.F32 R138, -RZ, R139.H0_H0 ;  /* 0x2000008bff8a7230 */ /* 0x000fe20000004100 */
[-C--:B------:R-:W-:Y:S01]  /*90c0*/  F2FP.F16.E4M3.UNPACK_B R159, R49.reuse.H1 ;  /* 0x00000031ff9f723e */ /* 0x080fe200030006ff */
[--C-:B------:R-:W-:Y:S01]  /*90d0*/  HADD2.F32 R62, -RZ, R56.reuse.H0_H0 ;  /* 0x20000038ff3e7230 */ /* 0x100fe20000004100 */
[----:B------:R-:W-:Y:S01]  /*90e0*/  F2FP.F16.E4M3.UNPACK_B R158, R49 ;  /* 0x00000031ff9e723e */ /* 0x000fe200020006ff */
[----:B------:R-:W-:Y:S02]  /*90f0*/  HADD2.F32 R63, -RZ, R56.H1_H1 ;  /* 0x30000038ff3f7230 */ /* 0x000fe40000004100 */
[----:B------:R-:W-:Y:S01]  /*9100*/  FMUL.FTZ R155, R87, R138 ;  /* 0x0000008a579b7220 */ /* 0x000fe20000410000 */
[----:B------:R-:W-:-:S02]  /*9110*/  HADD2.F32 R56, -RZ, R50.H0_H0 ;  /* 0x20000032ff387230 */ /* 0x000fc40000004100 */
[C---:B------:R-:W-:Y:S01]  /*9120*/  FMUL.FTZ R138, R62.reuse, R138 ;  /* 0x0000008a3e8a7220 */ /* 0x040fe20000410000 */
[----:B------:R-:W-:Y:S01]  /*9130*/  HADD2.F32 R84, -RZ, R84.H1_H1 ;  /* 0x30000054ff547230 */ /* 0x000fe20000004100 */
[----:B------:R-:W-:Y:S01]  /*9140*/  F2FP.F16.E4M3.UNPACK_B R49, R48 ;  /* 0x00000030ff31723e */ /* 0x000fe200020006ff */
[----:B------:R-:W-:Y:S02]  /*9150*/  HADD2.F32 R154, -RZ, R139.H1_H1 ;  /* 0x3000008bff9a7230 */ /* 0x000fe40000004100 */
[----:B------:R-:W-:Y:S02]  /*9160*/  HADD2.F32 R139, -RZ, R50.H1_H1 ;  /* 0x30000032ff8b7230 */ /* 0x000fe40000004100 */
[-C--:B------:R-:W-:Y:S01]  /*9170*/  FFMA.FTZ R50, R62, R56.reuse, -R155 ;  /* 0x000000383e327223 */ /* 0x080fe2000001089b */
[----:B------:R-:W-:Y:S01]  /*9180*/  FFMA.FTZ R56, R87, R56, R138 ;  /* 0x0000003857387223 */ /* 0x000fe2000001008a */
[-C--:B------:R-:W-:Y:S01]  /*9190*/  FMUL.FTZ R156, R84, R154.reuse ;  /* 0x0000009a549c7220 */ /* 0x080fe20000410000 */
[----:B------:R-:W-:Y:S01]  /*91a0*/  FMUL.FTZ R87, R63, R154 ;  /* 0x0000009a3f577220 */ /* 0x000fe20000410000 */
[----:B------:R-:W-:Y:S01]  /*91b0*/  F2FP.F16.E4M3.UNPACK_B R62, R51 ;  /* 0x00000033ff3e723e */ /* 0x000fe200020006ff */
[----:B------:R-:W-:-:S02]  /*91c0*/  HADD2.F32 R161, -RZ, R159.H0_H0 ;  /* 0x2000009fffa17230 */ /* 0x000fc40000004100 */
[-C--:B------:R-:W-:Y:S01]  /*91d0*/  FFMA.FTZ R63, R63, R139.reuse, -R156 ;  /* 0x0000008b3f3f7223 */ /* 0x080fe2000001089c */
[----:B------:R-:W-:Y:S01]  /*91e0*/  FFMA.FTZ R87, R84, R139, R87 ;  /* 0x0000008b54577223 */ /* 0x000fe20000010057 */
[-C--:B------:R-:W-:Y:S01]  /*91f0*/  F2FP.F16.E4M3.UNPACK_B R139, R55.reuse.H1 ;  /* 0x00000037ff8b723e */ /* 0x080fe200030006ff */
[----:B------:R-:W-:Y:S01]  /*9200*/  HADD2.F32 R160, -RZ, R158.H0_H0 ;  /* 0x2000009effa07230 */ /* 0x000fe20000004100 */
[----:B------:R-:W-:Y:S01]  /*9210*/  F2FP.F16.E4M3.UNPACK_B R138, R55 ;  /* 0x00000037ff8a723e */ /* 0x000fe200020006ff */
[----:B------:R-:W-:Y:S01]  /*9220*/  HADD2.F32 R55, -RZ, R62.H0_H0 ;  /* 0x2000003eff377230 */ /* 0x000fe20000004100 */
[----:B------:R-:W-:Y:S01]  /*9230*/  F2FP.F16.E4M3.UNPACK_B R51, R51.H1 ;  /* 0x00000033ff33723e */ /* 0x000fe200030006ff */
[----:B------:R-:W-:Y:S01]  /*9240*/  HADD2.F32 R156, -RZ, R49.H0_H0 ;  /* 0x20000031ff9c7230 */ /* 0x000fe20000004100 */
[----:B------:R-:W-:Y:S01]  /*9250*/  F2FP.F16.E4M3.UNPACK_B R155, R48.H1 ;  /* 0x00000030ff9b723e */ /* 0x000fe200030006ff */
[----:B------:R-:W-:Y:S02]  /*9260*/  HADD2.F32 R48, -RZ, R139.H0_H0 ;  /* 0x2000008bff307230 */ /* 0x000fe40000004100 */
[----:B------:R-:W-:Y:S01]  /*9270*/  FMUL.FTZ R163, R55, R160 ;  /* 0x000000a037a37220 */ /* 0x000fe20000410000 */
[----:B------:R-:W-:Y:S01]  /*9280*/  HADD2.F32 R154, -RZ, R138.H0_H0 ;  /* 0x2000008aff9a7230 */ /* 0x000fe20000004100 */
[----:B------:R-:W-:Y:S01]  /*9290*/  F2FP.SATFINITE.E4M3.F32.PACK_AB_MERGE_C R50, R63, R50, RZ ;  /* 0x000000323f32723e */ /* 0x000fe200048070ff */
[----:B------:R-:W-:-:S02]  /*92a0*/  HADD2.F32 R84, -RZ, R51.H0_H0 ;  /* 0x20000033ff547230 */ /* 0x000fc40000004100 */
[-C--:B------:R-:W-:Y:S01]  /*92b0*/  FMUL.FTZ R165, R48, R161.reuse ;  /* 0x000000a130a57220 */ /* 0x080fe20000410000 */
[----:B------:R-:W-:Y:S02]  /*92c0*/  HADD2.F32 R157, -RZ, R155.H0_H0 ;  /* 0x2000009bff9d7230 */ /* 0x000fe40000004100 */
[----:B------:R-:W-:Y:S01]  /*92d0*/  FMUL.FTZ R162, R154, R160 ;  /* 0x000000a09aa27220 */ /* 0x000fe20000410000 */
[----:B------:R-:W-:Y:S02]  /*92e0*/  HADD2.F32 R139, -RZ, R139.H1_H1 ;  /* 0x3000008bff8b7230 */ /* 0x000fe40000004100 */
[C---:B------:R-:W-:Y:S01]  /*92f0*/  FMUL.FTZ R161, R84.reuse, R161 ;  /* 0x000000a154a17220 */ /* 0x040fe20000410000 */
[----:B------:R-:W-:Y:S02]  /*9300*/  HADD2.F32 R51, -RZ, R51.H1_H1 ;  /* 0x30000033ff337230 */ /* 0x000fe40000004100 */
[----:B------:R-:W-:Y:S01]  /*9310*/  FFMA.FTZ R165, R84, R157, -R165 ;  /* 0x0000009d54a57223 */ /* 0x000fe200000108a5 */
[----:B------:R-:W-:-:S02]  /*9320*/  HADD2.F32 R84, -RZ, R159.H1_H1 ;  /* 0x3000009fff547230 */ /* 0x000fc40000004100 */
[-C--:B------:R-:W-:Y:S01]  /*9330*/  FFMA.FTZ R162, R55, R156.reuse, -R162 ;  /* 0x0000009c37a27223 */ /* 0x080fe200000108a2 */
[----:B------:R-:W-:Y:S01]  /*9340*/  FFMA.FTZ R163, R154, R156, R163 ;  /* 0x0000009c9aa37223 */ /* 0x000fe200000100a3 */
[----:B------:R-:W-:Y:S01]  /*9350*/  FFMA.FTZ R161, R48, R157, R161 ;  /* 0x0000009d30a17223 */ /* 0x000fe200000100a1 */
[----:B------:R-:W-:Y:S02]  /*9360*/  HADD2.F32 R138, -RZ, R138.H1_H1 ;  /* 0x3000008aff8a7230 */ /* 0x000fe40000004100 */
[-C--:B------:R-:W-:Y:S01]  /*9370*/  FMUL.FTZ R154, R139, R84.reuse ;  /* 0x000000548b9a7220 */ /* 0x080fe20000410000 */
[----:B------:R-:W-:Y:S02]  /*9380*/  HADD2.F32 R55, -RZ, R158.H1_H1 ;  /* 0x3000009eff377230 */ /* 0x000fe40000004100 */
[----:B------:R-:W-:Y:S01]  /*9390*/  FMUL.FTZ R84, R51, R84 ;  /* 0x0000005433547220 */ /* 0x000fe20000410000 */
[----:B------:R-:W-:Y:S01]  /*93a0*/  HADD2.F32 R62, -RZ, R62.H1_H1 ;  /* 0x3000003eff3e7230 */ /* 0x000fe20000004100 */
[----:B------:R-:W-:Y:S01]  /*93b0*/  F2FP.SATFINITE.E4M3.F32.PACK_AB_MERGE_C R56, R87, R56, RZ ;  /* 0x000000385738723e */ /* 0x000fe200048070ff */
[----:B------:R-:W-:-:S02]  /*93c0*/  HADD2.F32 R48, -RZ, R155.H1_H1 ;  /* 0x3000009bff307230 */ /* 0x000fc40000004100 */
[-C--:B------:R-:W-:Y:S01]  /*93d0*/  FMUL.FTZ R155, R138, R55.reuse ;  /* 0x000000378a9b7220 */ /* 0x080fe20000410000 */
[----:B------:R-:W-:Y:S02]  /*93e0*/  HADD2.F32 R49, -RZ, R49.H1_H1 ;  /* 0x30000031ff317230 */ /* 0x000fe40000004100 */
[C---:B------:R-:W-:Y:S01]  /*93f0*/  FMUL.FTZ R55, R62.reuse, R55 ;  /* 0x000000373e377220 */ /* 0x040fe20000410000 */
[-C--:B------:R-:W-:Y:S01]  /*9400*/  FFMA.FTZ R154, R51, R48.reuse, -R154 ;  /* 0x00000030339a7223 */ /* 0x080fe2000001089a */
[----:B------:R-:W-:Y:S01]  /*9410*/  FFMA.FTZ R84, R139, R48, R84 ;  /* 0x000000308b547223 */ /* 0x000fe20000010054 */
[-C--:B------:R-:W-:Y:S01]  /*9420*/  FFMA.FTZ R155, R62, R49.reuse, -R155 ;  /* 0x000000313e9b7223 */ /* 0x080fe2000001089b */
[----:B------:R-:W-:Y:S01]  /*9430*/  FFMA.FTZ R138, R138, R49, R55 ;  /* 0x000000318a8a7223 */ /* 0x000fe20000010037 */
[----:B------:R-:W-:Y:S01]  /*9440*/  F2FP.SATFINITE.E4M3.F32.PACK_AB_MERGE_C R49, R53, R60, R50 ;  /* 0x0000003c3531723e */ /* 0x000fe20004807032 */
[----:B------:R-:W-:Y:S01]  /*9450*/  IMAD.MOV.U32 R48, RZ, RZ, R59 ;  /* 0x000000ffff307224 */ /* 0x000fe200078e003b */
[----:B------:R-:W-:Y:S01]  /*9460*/  F2FP.SATFINITE.E4M3.F32.PACK_AB_MERGE_C R154, R154, R165, RZ ;  /* 0x000000a59a9a723e */ /* 0x000fe200048070ff */
[----:B------:R-:W-:Y:S01]  /*9470*/  IMAD.MOV.U32 R50, RZ, RZ, R57 ;  /* 0x000000ffff327224 */ /* 0x000fe200078e0039 */
[----:B------:R-:W-:-:S02]  /*9480*/  F2FP.SATFINITE.E4M3.F32.PACK_AB_MERGE_C R84, R84, R161, RZ ;  /* 0x000000a15454723e */ /* 0x000fc400048070ff */
[----:B------:R-:W-:Y:S01]  /*9490*/  F2FP.SATFINITE.E4M3.F32.PACK_AB_MERGE_C R53, R52, R61, R56 ;  /* 0x0000003d3435723e */ /* 0x000fe20004807038 */
[----:B------:R-:W-:Y:S01]  /*94a0*/  IMAD.MOV.U32 R52, RZ, RZ, R58 ;  /* 0x000000ffff347224 */ /* 0x000fe200078e003a */
[----:B------:R-:W-:Y:S02]  /*94b0*/  F2FP.SATFINITE.E4M3.F32.PACK_AB_MERGE_C R51, R155, R162, R154 ;  /* 0x000000a29b33723e */ /* 0x000fe4000480709a */
[----:B------:R-:W-:-:S07]  /*94c0*/  F2FP.SATFINITE.E4M3.F32.PACK_AB_MERGE_C R55, R138, R163, R84 ;  /* 0x000000a38a37723e */ /* 0x000fce0004807054 */
.L_x_398:
[----:B------:R-:W-:Y:S05]  /*94d0*/  BSYNC B2 ;  /* 0x0000000000027941 */ /* 0x000fea0003800000 */
.L_x_397:
        /* <DEDUP_REMOVED lines=11> */
.L_x_396:
[----:B------:R-:W-:Y:S05]  /*9590*/  BSYNC B1 ;  /* 0x0000000000017941 */ /* 0x000fea0003800000 */
.L_x_395:
        /* <DEDUP_REMOVED lines=13> */
[----:B------:R-:W-:Y:S01]  /*9670*/  IMAD.IADD R59, R57, 0x1, R59 ;  /* 0x00000001393b7824 */ /* 0x000fe200078e023b */
[----:B------:R-:W-:-:S02]  /*9680*/  SHF.R.S32.HI R49, RZ, 0x1f, R48 ;  /* 0x0000001fff317819 */ /* 0x000fc40000011430 */
[----:B------:R-:W-:Y:S02]  /*9690*/  SHF.L.U32 R51, R51, 0x7, RZ ;  /* 0x0000000733337819 */ /* 0x000fe400000006ff */
[----:B------:R-:W-:Y:S02]  /*96a0*/  LEA.HI R49, R49, R48, RZ, 0x5 ;  /* 0x0000003031317211 */ /* 0x000fe400078f28ff */
[----:B------:R-:W-:Y:S02]  /*96b0*/  LOP3.LUT R51, R51, 0x380, RZ, 0xc0, !PT ;  /* 0x0000038033337812 */ /* 0x000fe400078ec0ff */
[----:B------:R-:W-:Y:S02]  /*96c0*/  LEA.HI.SX32 R49, R49, R36, 0x1b ;  /* 0x0000002431317211 */ /* 0x000fe400078fdaff */
[----:B------:R-:W-:-:S03]  /*96d0*/  IADD3.X R80, R40, R59, R39, P3, P4 ;  /* 0x0000003b28507210 */ /* 0x000fc60001fe8427 */
[----:B------:R-:W-:Y:S02]  /*96e0*/  IMAD.SHL.U32 R61, R49, 0x10, RZ ;  /* 0x00000010313d7824 */ /* 0x000fe400078e00ff */
[----:B------:R-:W-:-:S03]  /*96f0*/  IMAD R49, R17, 0x7000, R114 ;  /* 0x0000700011317824 */ /* 0x000fc600078e0272 */
        /* <DEDUP_REMOVED lines=11> */
[----:B------:R-:W-:Y:S02]  /*97b0*/  LOP3.LUT R63, R65, 0xff0000ff, RZ, 0xc0, !PT ;  /* 0xff0000ff413f7812 */ /* 0x000fe400078ec0ff */
[----:B------:R-:W-:Y:S01]  /*97c0*/  SHF.R.U32.HI R86, RZ, 0x10, R65 ;  /* 0x00000010ff567819 */ /* 0x000fe20000011641 */
[----:B------:R-:W-:Y:S01]  /*97d0*/  IMAD.MOV.U32 R65, RZ, RZ, R48 ;  /* 0x000000ffff417224 */ /* 0x000fe200078e0030 */
[----:B------:R-:W-:Y:S02]  /*97e0*/  SHF.R.U32.HI R82, RZ, 0x8, R69 ;  /* 0x00000008ff527819 */ /* 0x000fe40000011645 */
[----:B------:R-:W-:Y:S01]  /*97f0*/  SHF.R.U32.HI R70, RZ, 0x8, R71 ;  /* 0x00000008ff467819 */ /* 0x000fe20000011647 */
[----:B------:R-:W-:Y:S01]  /*9800*/  IMAD.U32 R49, R86, 0x10000, RZ ;  /* 0x0001000056317824 */ /* 0x000fe200078e00ff */
[----:B------:R-:W-:-:S02]  /*9810*/  SHF.R.U32.HI R85, RZ, 0x8, R67 ;  /* 0x00000008ff557819 */ /* 0x000fc40000011643 */
[----:B------:R-:W-:Y:S01]  /*9820*/  SHF.L.U32 R48, R62, 0x8, RZ ;  /* 0x000000083e307819 */ /* 0x000fe200000006ff */
[----:B------:R-:W-:Y:S01]  /*9830*/  IMAD.MOV.U32 R62, RZ, RZ, R50 ;  /* 0x000000ffff3e7224 */ /* 0x000fe200078e0032 */
[----:B------:R-:W-:Y:S02]  /*9840*/  LOP3.LUT R66, R69, 0xff0000ff, RZ, 0xc0, !PT ;  /* 0xff0000ff45427812 */ /* 0x000fe400078ec0ff */
[----:B------:R-:W-:Y:S01]  /*9850*/  SHF.R.U32.HI R81, RZ, 0x10, R69 ;  /* 0x00000010ff517819 */ /* 0x000fe20000011645 */
[----:B------:R-:W-:Y:S01]  /*9860*/  IMAD.SHL.U32 R69, R82, 0x100, RZ ;  /* 0x0000010052457824 */ /* 0x000fe200078e00ff */
[----:B------:R-:W-:Y:S02]  /*9870*/  LOP3.LUT R68, R71, 0xff0000ff, RZ, 0xc0, !PT ;  /* 0xff0000ff47447812 */ /* 0x000fe400078ec0ff */
[----:B------:R-:W-:Y:S01]  /*9880*/  SHF.R.U32.HI R83, RZ, 0x10, R71 ;  /* 0x00000010ff537819 */ /* 0x000fe20000011647 */
[----:B------:R-:W-:Y:S01]  /*9890*/  IMAD.SHL.U32 R71, R70, 0x100, RZ ;  /* 0x0000010046477824 */ /* 0x000fe200078e00ff */
[----:B------:R-:W-:Y:S01]  /*98a0*/  LOP3.LUT R64, R67, 0xff0000ff, RZ, 0xc0, !PT ;  /* 0xff0000ff43407812 */ /* 0x000fe200078ec0ff */
[----:B------:R-:W-:Y:S01]  /*98b0*/  IMAD.U32 R81, R81, 0x10000, RZ ;  /* 0x0001000051517824 */ /* 0x000fe200078e00ff */
[----:B------:R-:W-:Y:S01]  /*98c0*/  SHF.R.U32.HI R84, RZ, 0x10, R67 ;  /* 0x00000010ff547819 */ /* 0x000fe20000011643 */
[----:B--2---:R-:W-:Y:S01]  /*98d0*/  IMAD.MOV.U32 R67, RZ, RZ, R52 ;  /* 0x000000ffff437224 */ /* 0x004fe200078e0034 */
[----:B------:R-:W-:Y:S01]  /*98e0*/  LOP3.LUT R48, R63, 0xff00, R48, 0xf8, !PT ;  /* 0x0000ff003f307812 */ /* 0x000fe200078ef830 */
[----:B------:R-:W-:Y:S01]  /*98f0*/  IMAD.SHL.U32 R63, R85, 0x100, RZ ;  /* 0x00000100553f7824 */ /* 0x000fe200078e00ff */
[----:B------:R-:W-:-:S02]  /*9900*/  LOP3.LUT R52, R66, 0xff00, R69, 0xf8, !PT ;  /* 0x0000ff0042347812 */ /* 0x000fc400078ef845 */
[----:B------:R-:W-:Y:S01]  /*9910*/  LOP3.LUT R50, R48, 0xff0000, R49, 0xf8, !PT ;  /* 0x00ff000030327812 */ /* 0x000fe200078ef831 */
[----:B------:R-:W-:Y:S01]  /*9920*/  IMAD.U32 R48, R84, 0x10000, RZ ;  /* 0x0001000054307824 */ /* 0x000fe200078e00ff */
[----:B------:R-:W-:Y:S02]  /*9930*/  LOP3.LUT R82, R68, 0xff00, R71, 0xf8, !PT ;  /* 0x0000ff0044527812 */ /* 0x000fe400078ef847 */
[----:B------:R-:W-:Y:S02]  /*9940*/  LOP3.LUT R63, R64, 0xff00, R63, 0xf8, !PT ;  /* 0x0000ff00403f7812 */ /* 0x000fe400078ef83f */
[----:B------:R-:W-:Y:S02]  /*9950*/  F2FP.F16.E4M3.UNPACK_B R71, R151.H1 ;  /* 0x00000097ff47723e */ /* 0x000fe400030006ff */
[----:B------:R-:W-:Y:S02]  /*9960*/  F2FP.F16.E4M3.UNPACK_B R68, R67.H1 ;  /* 0x00000043ff44723e */ /* 0x000fe400030006ff */
[----:B------:R-:W-:Y:S01]  /*9970*/  F2FP.F16.E4M3.UNPACK_B R66, R65.H1 ;  /* 0x00000041ff42723e */ /* 0x000fe200030006ff */
[----:B------:R-:W-:Y:S01]  /*9980*/  HADD2.F32 R49, -RZ, R71.H0_H0 ;  /* 0x20000047ff317230 */ /* 0x000fe20000004100 */
[----:B------:R-:W-:Y:S01]  /*9990*/  LOP3.LUT R48, R63, 0xff0000, R48, 0xf8, !PT ;  /* 0x00ff00003f307812 */ /* 0x000fe200078ef830 */
[----:B------:R-:W-:Y:S01]  /*99a0*/  HADD2.F32 R64, -RZ, R68.H0_H0 ;  /* 0x20000044ff407230 */ /* 0x000fe20000004100 */
[----:B------:R-:W-:Y:S01]  /*99b0*/  F2FP.F16.E4M3.UNPACK_B R69, R153.H1 ;  /* 0x00000099ff45723e */ /* 0x000fe200030006ff */
[--C-:B------:R-:W-:Y:S01]  /*99c0*/  HADD2.F32 R63, -RZ, R66.reuse.H0_H0 ;  /* 0x20000042ff3f7230 */ /* 0x100fe20000004100 */
[----:B------:R-:W-:Y:S01]  /*99d0*/  LOP3.LUT R52, R52, 0xff0000, R81, 0xf8, !PT ;  /* 0x00ff000034347812 */ /* 0x000fe200078ef851 */
[----:B------:R-:W-:-:S02]  /*99e0*/  HADD2.F32 R66, -RZ, R66.H1_H1 ;  /* 0x30000042ff427230 */ /* 0x000fc40000004100 */
[CC--:B------:R-:W-:Y:S01]  /*99f0*/  FMUL.FTZ R84, R64.reuse, R49.reuse ;  /* 0x0000003140547220 */ /* 0x0c0fe20000410000 */
[--C-:B------:R-:W-:Y:S02]  /*9a00*/  HADD2.F32 R70, -RZ, R69.reuse.H0_H0 ;  /* 0x20000045ff467230 */ /* 0x100fe40000004100 */
[----:B------:R-:W-:Y:S01]  /*9a10*/  FMUL.FTZ R85, R63, R49 ;  /* 0x000000313f557220 */ /* 0x000fe20000410000 */
[----:B------:R-:W-:Y:S01]  /*9a20*/  HADD2.F32 R81, -RZ, R69.H1_H1 ;  /* 0x30000045ff517230 */ /* 0x000fe20000004100 */
[----:B------:R-:W-:Y:S01]  /*9a30*/  SHF.L.U32 R83, R83, 0x10, RZ ;  /* 0x0000001053537819 */ /* 0x000fe200000006ff */
[-C--:B------:R-:W-:Y:S01]  /*9a40*/  FFMA.FTZ R63, R63, R70.reuse, -R84 ;  /* 0x000000463f3f7223 */ /* 0x080fe20000010854 */
[----:B------:R-:W-:Y:S01]  /*9a50*/  FFMA.FTZ R64, R64, R70, R85 ;  /* 0x0000004640407223 */ /* 0x000fe20000010055 */
[----:B------:R-:W-:Y:S01]  /*9a60*/  HADD2.F32 R70, -RZ, R71.H1_H1 ;  /* 0x30000047ff467230 */ /* 0x000fe20000004100 */
[----:B------:R-:W-:Y:S01]  /*9a70*/  F2FP.F16.E4M3.UNPACK_B R151, R151 ;  /* 0x00000097ff97723e */ /* 0x000fe200020006ff */
[----:B------:R-:W-:Y:S01]  /*9a80*/  HADD2.F32 R71, -RZ, R68.H1_H1 ;  /* 0x30000044ff477230 */ /* 0x000fe20000004100 */
[----:B------:R-:W-:-:S02]  /*9a90*/  F2FP.F16.E4M3.UNPACK_B R68, R67 ;  /* 0x00000043ff44723e */ /* 0x000fc400020006ff */
[----:B------:R-:W-:Y:S01]  /*9aa0*/  F2FP.F16.E4M3.UNPACK_B R69, R65 ;  /* 0x00000041ff45723e */ /* 0x000fe200020006ff */
[-C--:B------:R-:W-:Y:S01]  /*9ab0*/  FMUL.FTZ R84, R66, R70.reuse ;  /* 0x0000004642547220 */ /* 0x080fe20000410000 */
[C---:B------:R-:W-:Y:S01]  /*9ac0*/  FMUL.FTZ R65, R71.reuse, R70 ;  /* 0x0000004647417220 */ /* 0x040fe20000410000 */
[----:B------:R-:W-:Y:S01]  /*9ad0*/  LOP3.LUT R49, R82, 0xff0000, R83, 0xf8, !PT ;  /* 0x00ff000052317812 */ /* 0x000fe200078ef853 */
[----:B------:R-:W-:Y:S01]  /*9ae0*/  HADD2.F32 R82, -RZ, R151.H0_H0 ;  /* 0x20000097ff527230 */ /* 0x000fe20000004100 */
[----:B------:R-:W-:Y:S01]  /*9af0*/  F2FP.F16.E4M3.UNPACK_B R153, R153 ;  /* 0x00000099ff99723e */ /* 0x000fe200020006ff */
[----:B------:R-:W-:Y:S02]  /*9b00*/  HADD2.F32 R70, -RZ, R68.H0_H0 ;  /* 0x20000044ff467230 */ /* 0x000fe40000004100 */
[-C--:B------:R-:W-:Y:S01]  /*9b10*/  FFMA.FTZ R66, R66, R81.reuse, -R65 ;  /* 0x0000005142427223 */ /* 0x080fe20000010841 */
[----:B------:R-:W-:Y:S02]  /*9b20*/  HADD2.F32 R67, -RZ, R69.H0_H0 ;  /* 0x20000045ff437230 */ /* 0x000fe40000004100 */
[----:B------:R-:W-:Y:S01]  /*9b30*/  FFMA.FTZ R65, R71, R81, R84 ;  /* 0x0000005147417223 */ /* 0x000fe20000010054 */
[----:B------:R-:W-:-:S02]  /*9b40*/  HADD2.F32 R81, -RZ, R153.H0_H0 ;  /* 0x20000099ff517230 */ /* 0x000fc40000004100 */
[CC--:B------:R-:W-:Y:S01]  /*9b50*/  FMUL.FTZ R84, R70.reuse, R82.reuse ;  /* 0x0000005246547220 */ /* 0x0c0fe20000410000 */
[----:B------:R-:W-:Y:S02]  /*9b60*/  HADD2.F32 R71, -RZ, R68.H1_H1 ;  /* 0x30000044ff477230 */ /* 0x000fe40000004100 */
[C---:B------:R-:W-:Y:S01]  /*9b70*/  FMUL.FTZ R83, R67.reuse, R82 ;  /* 0x0000005243537220 */ /* 0x040fe20000410000 */
[----:B------:R-:W-:Y:S02]  /*9b80*/  HADD2.F32 R82, -RZ, R151.H1_H1 ;  /* 0x30000097ff527230 */ /* 0x000fe40000004100 */
[-C--:B------:R-:W-:Y:S01]  /*9b90*/  FFMA.FTZ R67, R67, R81.reuse, -R84 ;  /* 0x0000005143437223 */ /* 0x080fe20000010854 */
[----:B------:R-:W-:Y:S02]  /*9ba0*/  HADD2.F32 R69, -RZ, R69.H1_H1 ;  /* 0x30000045ff457230 */ /* 0x000fe40000004100 */
[----:B------:R-:W-:Y:S01]  /*9bb0*/  FFMA.FTZ R68, R70, R81, R83 ;  /* 0x0000005146447223 */ /* 0x000fe20000010053 */
[----:B------:R-:W-:-:S02]  /*9bc0*/  HADD2.F32 R70, -RZ, R153.H1_H1 ;  /* 0x30000099ff467230 */ /* 0x000fc40000004100 */
[----:B------:R-:W-:Y:S01]  /*9bd0*/  FMUL.FTZ R86, R71, R82 ;  /* 0x0000005247567220 */ /* 0x000fe20000410000 */
[----:B------:R-:W-:Y:S01]  /*9be0*/  F2FP.F16.E4M3.UNPACK_B R84, R150.H1 ;  /* 0x00000096ff54723e */ /* 0x000fe200030006ff */
[C---:B------:R-:W-:Y:S01]  /*9bf0*/  FMUL.FTZ R138, R69.reuse, R82 ;  /* 0x00000052458a7220 */ /* 0x040fe20000410000 */
[----:B------:R-:W-:Y:S01]  /*9c00*/  F2FP.F16.E4M3.UNPACK_B R81, R54.H1 ;  /* 0x00000036ff51723e */ /* 0x000fe200030006ff */
[----:B------:R-:W-:Y:S01]  /*9c10*/  FFMA.FTZ R86, R69, R70, -R86 ;  /* 0x0000004645567223 */ /* 0x000fe20000010856 */
[----:B------:R-:W-:Y:S01]  /*9c20*/  F2FP.F16.E4M3.UNPACK_B R83, R152.H1 ;  /* 0x00000098ff53723e */ /* 0x000fe200030006ff */
[----:B------:R-:W-:Y:S01]  /*9c30*/  HADD2.F32 R85, -RZ, R84.H0_H0 ;  /* 0x20000054ff557230 */ /* 0x000fe20000004100 */
[----:B------:R-:W-:Y:S01]  /*9c40*/  F2FP.F16.E4M3.UNPACK_B R69, R62.H1 ;  /* 0x0000003eff45723e */ /* 0x000fe200030006ff */
[----:B------:R-:W-:Y:S02]  /*9c50*/  HADD2.F32 R82, -RZ, R81.H0_H0 ;  /* 0x20000051ff527230 */ /* 0x000fe40000004100 */
[----:B------:R-:W-:Y:S01]  /*9c60*/  FFMA.FTZ R87, R71, R70, R138 ;  /* 0x0000004647577223 */ /* 0x000fe2000001008a */
[----:B------:R-:W-:Y:S01]  /*9c70*/  HADD2.F32 R71, -RZ, R83.H0_H0 ;  /* 0x20000053ff477230 */ /* 0x000fe20000004100 */
[----:B------:R-:W-:Y:S01]  /*9c80*/  F2FP.F16.E4M3.UNPACK_B R150, R150 ;  /* 0x00000096ff96723e */ /* 0x000fe200020006ff */
[----:B------:R-:W-:-:S02]  /*9c90*/  HADD2.F32 R70, -RZ, R69.H0_H0 ;  /* 0x20000045ff467230 */ /* 0x000fc40000004100 */
[-C--:B------:R-:W-:Y:S01]  /*9ca0*/  FMUL.FTZ R139, R82, R85.reuse ;  /* 0x00000055528b7220 */ /* 0x080fe20000410000 */
[----:B------:R-:W-:Y:S01]  /*9cb0*/  HADD2.F32 R84, -RZ, R84.H1_H1 ;  /* 0x30000054ff547230 */ /* 0x000fe20000004100 */
[----:B------:R-:W-:Y:S01]  /*9cc0*/  F2FP.F16.E4M3.UNPACK_B R62, R62 ;  /* 0x0000003eff3e723e */ /* 0x000fe200020006ff */
[----:B------:R-:W-:Y:S02]  /*9cd0*/  HADD2.F32 R81, -RZ, R81.H1_H1 ;  /* 0x30000051ff517230 */ /* 0x000fe40000004100 */
[C---:B------:R-:W-:Y:S01]  /*9ce0*/  FMUL.FTZ R85, R70.reuse, R85 ;  /* 0x0000005546557220 */ /* 0x040fe20000410000 */
[-C--:B------:R-:W-:Y:S01]  /*9cf0*/  FFMA.FTZ R139, R70, R71.reuse, -R139 ;  /* 0x00000047468b7223 */ /* 0x080fe2000001088b */
[----:B------:R-:W-:Y:S01]  /*9d00*/  HADD2.F32 R69, -RZ, R69.H1_H1 ;  /* 0x30000045ff457230 */ /* 0x000fe20000004100 */
[----:B------:R-:W-:Y:S01]  /*9d10*/  F2FP.F16.E4M3.UNPACK_B R152, R152 ;  /* 0x00000098ff98723e */ /* 0x000fe200020006ff */
[----:B------:R-:W-:Y:S02]  /*9d20*/  HADD2.F32 R70, -RZ, R83.H1_H1 ;  /* 0x30000053ff467230 */ /* 0x000fe40000004100 */
[-C--:B------:R-:W-:Y:S01]  /*9d30*/  FMUL.FTZ R138, R81, R84.reuse ;  /* 0x00000054518a7220 */ /* 0x080fe20000410000 */
[----:B------:R-:W-:Y:S01]  /*9d40*/  FFMA.FTZ R82, R82, R71, R85 ;  /* 0x0000004752527223 */ /* 0x000fe20000010055 */
[----:B------:R-:W-:Y:S01]  /*9d50*/  FMUL.FTZ R84, R69, R84 ;  /* 0x0000005445547220 */ /* 0x000fe20000410000 */
[----:B------:R-:W-:-:S02]  /*9d60*/  HADD2.F32 R71, -RZ, R152.H0_H0 ;  /* 0x20000098ff477230 */ /* 0x000fc40000004100 */
[----:B------:R-:W-:Y:S01]  /*9d70*/  FFMA.FTZ R138, R69, R70, -R138 ;  /* 0x00000046458a7223 */ /* 0x000fe2000001088a */
[----:B------:R-:W-:Y:S01]  /*9d80*/  F2FP.F16.E4M3.UNPACK_B R69, R54 ;  /* 0x00000036ff45723e */ /* 0x000fe200020006ff */
[----:B------:R-:W-:Y:S01]  /*9d90*/  FFMA.FTZ R151, R81, R70, R84 ;  /* 0x0000004651977223 */ /* 0x000fe20000010054 */
[--C-:B------:R-:W-:Y:S01]  /*9da0*/  HADD2.F32 R81, -RZ, R150.reuse.H0_H0 ;  /* 0x20000096ff517230 */ /* 0x100fe20000004100 */
[----:B------:R-:W-:Y:S01]  /*9db0*/  F2FP.SATFINITE.E4M3.F32.PACK_AB_MERGE_C R63, R66, R63, RZ ;  /* 0x0000003f423f723e */ /* 0x000fe200048070ff */
[----:B------:R-:W-:Y:S01]  /*9dc0*/  HADD2.F32 R150, -RZ, R150.H1_H1 ;  /* 0x30000096ff967230 */ /* 0x000fe20000004100 */
[----:B------:R-:W-:Y:S01]  /*9dd0*/  F2FP.SATFINITE.E4M3.F32.PACK_AB_MERGE_C R65, R65, R64, RZ ;  /* 0x000000404141723e */ /* 0x000fe200048070ff */
[--C-:B------:R-:W-:Y:S01]  /*9de0*/  HADD2.F32 R70, -RZ, R69.reuse.H0_H0 ;  /* 0x20000045ff467230 */ /* 0x100fe20000004100 */
[----:B------:R-:W-:Y:S01]  /*9df0*/  F2FP.F16.E4M3.UNPACK_B R66, R60 ;  /* 0x0000003cff42723e */ /* 0x000fe200020006ff */
[----:B------:R-:W-:Y:S01]  /*9e00*/  HADD2.F32 R54, -RZ, R62.H0_H0 ;  /* 0x2000003eff367230 */ /* 0x000fe20000004100 */
[----:B------:R-:W-:Y:S01]  /*9e10*/  F2FP.SATFINITE.E4M3.F32.PACK_AB_MERGE_C R64, R86, R67, R63 ;  /* 0x000000435640723e */ /* 0x000fe2000480703f */
[----:B------:R-:W-:-:S02]  /*9e20*/  HADD2.F32 R69, -RZ, R69.H1_H1 ;  /* 0x30000045ff457230 */ /* 0x000fc40000004100 */
[-C--:B------:R-:W-:Y:S01]  /*9e30*/  FMUL.FTZ R83, R70, R81.reuse ;  /* 0x0000005146537220 */ /* 0x080fe20000410000 */
[----:B------:R-:W-:Y:S02]  /*9e40*/  HADD2.F32 R62, -RZ, R62.H1_H1 ;  /* 0x3000003eff3e7230 */ /* 0x000fe40000004100 */
[C---:B------:R-:W-:Y:S01]  /*9e50*/  FMUL.FTZ R81, R54.reuse, R81 ;  /* 0x0000005136517220 */ /* 0x040fe20000410000 */
[----:B------:R-:W-:Y:S02]  /*9e60*/  HADD2.F32 R152, -RZ, R152.H1_H1 ;  /* 0x30000098ff987230 */ /* 0x000fe40000004100 */
[CC--:B------:R-:W-:Y:S01]  /*9e70*/  FMUL.FTZ R85, R69.reuse, R150.reuse ;  /* 0x0000009645557220 */ /* 0x0c0fe20000410000 */
[-C--:B------:R-:W-:Y:S01]  /*9e80*/  FFMA.FTZ R83, R54, R71.reuse, -R83 ;  /* 0x0000004736537223 */ /* 0x080fe20000010853 */
[----:B------:R-:W-:Y:S01]  /*9e90*/  FMUL.FTZ R150, R62, R150 ;  /* 0x000000963e967220 */ /* 0x000fe20000410000 */
[----:B------:R-:W-:Y:S01]  /*9ea0*/  FFMA.FTZ R54, R70, R71, R81 ;  /* 0x0000004746367223 */ /* 0x000fe20000010051 */
[----:B------:R-:W-:Y:S01]  /*9eb0*/  FFMA.FTZ R62, R62, R152, -R85 ;  /* 0x000000983e3e7223 */ /* 0x000fe20000010855 */
[----:B------:R-:W-:Y:S01]  /*9ec0*/  F2FP.F16.E4M3.UNPACK_B R81, R52 ;  /* 0x00000034ff51723e */ /* 0x000fe200020006ff */
[----:B------:R-:W-:Y:S01]  /*9ed0*/  FFMA.FTZ R85, R69, R152, R150 ;  /* 0x0000009845557223 */ /* 0x000fe20000010096 */
[----:B------:R-:W-:-:S02]  /*9ee0*/  F2FP.F16.E4M3.UNPACK_B R69, R53 ;  /* 0x00000035ff45723e */ /* 0x000fc400020006ff */
[----:B------:R-:W-:Y:S01]  /*9ef0*/  F2FP.SATFINITE.E4M3.F32.PACK_AB_MERGE_C R63, R87, R68, R65 ;  /* 0x00000044573f723e */ /* 0x000fe20004807041 */
[----:B------:R-:W-:Y:S01]  /*9f00*/  HADD2.F32 R68, -RZ, R81.H0_H0 ;  /* 0x20000051ff447230 */ /* 0x000fe20000004100 */
[----:B------:R-:W-:Y:S01]  /*9f10*/  F2FP.SATFINITE.E4M3.F32.PACK_AB_MERGE_C R82, R151, R82, RZ ;  /* 0x000000529752723e */ /* 0x000fe200048070ff */
[--C-:B------:R-:W-:Y:S01]  /*9f20*/  HADD2.F32 R67, -RZ, R69.reuse.H0_H0 ;  /* 0x20000045ff437230 */ /* 0x100fe20000004100 */
[----:B------:R-:W-:Y:S01]  /*9f30*/  F2FP.F16.E4M3.UNPACK_B R71, R50 ;  /* 0x00000032ff47723e */ /* 0x000fe200020006ff */
[--C-:B------:R-:W-:Y:S01]  /*9f40*/  HADD2.F32 R65, -RZ, R66.reuse.H0_H0 ;  /* 0x20000042ff417230 */ /* 0x100fe20000004100 */
[----:B------:R-:W-:Y:S01]  /*9f50*/  F2FP.SATFINITE.E4M3.F32.PACK_AB_MERGE_C R138, R138, R139, RZ ;  /* 0x0000008b8a8a723e */ /* 0x000fe200048070ff */
[----:B------:R-:W-:Y:S02]  /*9f60*/  HADD2.F32 R70, -RZ, R69.H1_H1 ;  /* 0x30000045ff467230 */ /* 0x000fe40000004100 */
[----:B------:R-:W-:Y:S01]  /*9f70*/  FMUL.FTZ R84, R67, R68 ;  /* 0x0000004443547220 */ /* 0x000fe20000410000 */
[----:B------:R-:W-:Y:S01]  /*9f80*/  F2FP.SATFINITE.E4M3.F32.PACK_AB_MERGE_C R54, R85, R54, R82 ;  /* 0x000000365536723e */ /* 0x000fe20004807052 */
[----:B------:R-:W-:Y:S01]  /*9f90*/  FMUL.FTZ R86, R65, R68 ;  /* 0x0000004441567220 */ /* 0x000fe20000410000 */
[----:B------:R-:W-:Y:S01]  /*9fa0*/  HADD2.F32 R81, -RZ, R81.H1_H1 ;  /* 0x30000051ff517230 */ /* 0x000fe20000004100 */
[----:B------:R-:W-:Y:S01]  /*9fb0*/  F2FP.SATFINITE.E4M3.F32.PACK_AB_MERGE_C R62, R62, R83, R138 ;  /* 0x000000533e3e723e */ /* 0x000fe2000480708a */
[----:B------:R-:W-:Y:S01]  /*9fc0*/  HADD2.F32 R68, -RZ, R66.H1_H1 ;  /* 0x30000042ff447230 */ /* 0x000fe20000004100 */
[----:B------:R-:W-:Y:S01]  /*9fd0*/  F2FP.F16.E4M3.UNPACK_B R69, R53.H1 ;  /* 0x00000035ff45723e */ /* 0x000fe200030006ff */
[----:B------:R-:W-:-:S02]  /*9fe0*/  HADD2.F32 R82, -RZ, R71.H0_H0 ;  /* 0x20000047ff527230 */ /* 0x000fc40000004100 */
[-C--:B------:R-:W-:Y:S01]  /*9ff0*/  FMUL.FTZ R83, R70, R81.reuse ;  /* 0x0000005146537220 */ /* 0x080fe20000410000 */
[----:B------:R-:W-:Y:S02]  /*a000*/  HADD2.F32 R71, -RZ, R71.H1_H1 ;  /* 0x30000047ff477230 */ /* 0x000fe40000004100 */
[C---:B------:R-:W-:Y:S01]  /*a010*/  FMUL.FTZ R85, R68.reuse, R81 ;  /* 0x0000005144557220 */ /* 0x040fe20000410000 */
[----:B------:R-:W-:Y:S01]  /*a020*/  F2FP.F16.E4M3.UNPACK_B R81, R52.H1 ;  /* 0x00000034ff51723e */ /* 0x000fe200030006ff */
[----:B------:R-:W-:Y:S01]  /*a030*/  FFMA.FTZ R66, R67, R82, R86 ;  /* 0x0000005243427223 */ /* 0x000fe20000010056 */
[----:B------:R-:W-:Y:S01]  /*a040*/  F2FP.F16.E4M3.UNPACK_B R67, R60.H1 ;  /* 0x0000003cff43723e */ /* 0x000fe200030006ff */
[----:B------:R-:W-:Y:S01]  /*a050*/  FFMA.FTZ R60, R68, R71, -R83 ;  /* 0x00000047443c7223 */ /* 0x000fe20000010853 */
[----:B------:R-:W-:Y:S01]  /*a060*/  FFMA.FTZ R65, R65, R82, -R84 ;  /* 0x0000005241417223 */ /* 0x000fe20000010854 */
[----:B------:R-:W-:Y:S01]  /*a070*/  HADD2.F32 R68, -RZ, R69.H0_H0 ;  /* 0x20000045ff447230 */ /* 0x000fe20000004100 */
[----:B------:R-:W-:Y:S01]  /*a080*/  F2FP.F16.E4M3.UNPACK_B R50, R50.H1 ;  /* 0x00000032ff32723e */ /* 0x000fe200030006ff */
[----:B------:R-:W-:-:S02]  /*a090*/  HADD2.F32 R83, -RZ, R81.H0_H0 ;  /* 0x20000051ff537230 */ /* 0x000fc40000004100 */
[----:B------:R-:W-:Y:S01]  /*a0a0*/  FFMA.FTZ R53, R70, R71, R85 ;  /* 0x0000004746357223 */ /* 0x000fe20000010055 */
[----:B------:R-:W-:Y:S02]  /*a0b0*/  HADD2.F32 R52, -RZ, R67.H0_H0 ;  /* 0x20000043ff347230 */ /* 0x000fe40000004100 */
[----:B------:R-:W-:Y:S02]  /*a0c0*/  HADD2.F32 R69, -RZ, R69.H1_H1 ;  /* 0x30000045ff457230 */ /* 0x000fe40000004100 */
[----:B------:R-:W-:Y:S02]  /*a0d0*/  HADD2.F32 R82, -RZ, R81.H1_H1 ;  /* 0x30000051ff527230 */ /* 0x000fe40000004100 */
[-C--:B------:R-:W-:Y:S01]  /*a0e0*/  FMUL.FTZ R81, R68, R83.reuse ;  /* 0x0000005344517220 */ /* 0x080fe20000410000 */
[----:B------:R-:W-:Y:S02]  /*a0f0*/  HADD2.F32 R67, -RZ, R67.H1_H1 ;  /* 0x30000043ff437230 */ /* 0x000fe40000004100 */
[----:B------:R-:W-:Y:S01]  /*a100*/  FMUL.FTZ R83, R52, R83 ;  /* 0x0000005334537220 */ /* 0x000fe20000410000 */
[----:B------:R-:W-:-:S02]  /*a110*/  HADD2.F32 R71, -RZ, R50.H0_H0 ;  /* 0x20000032ff477230 */ /* 0x000fc40000004100 */
[----:B------:R-:W-:Y:S02]  /*a120*/  HADD2.F32 R70, -RZ, R50.H1_H1 ;  /* 0x30000032ff467230 */ /* 0x000fe40000004100 */
[-C--:B------:R-:W-:Y:S01]  /*a130*/  FMUL.FTZ R50, R69, R82.reuse ;  /* 0x0000005245327220 */ /* 0x080fe20000410000 */
[C---:B------:R-:W-:Y:S01]  /*a140*/  FMUL.FTZ R82, R67.reuse, R82 ;  /* 0x0000005243527220 */ /* 0x040fe20000410000 */
[----:B------:R-:W-:Y:S01]  /*a150*/  FFMA.FTZ R87, R68, R71, R83 ;  /* 0x0000004744577223 */ /* 0x000fe20000010053 */
[----:B------:R-:W-:Y:S01]  /*a160*/  F2FP.F16.E4M3.UNPACK_B R68, R55.H1 ;  /* 0x00000037ff44723e */ /* 0x000fe200030006ff */
[-C--:B------:R-:W-:Y:S01]  /*a170*/  FFMA.FTZ R139, R67, R70.reuse, -R50 ;  /* 0x00000046438b7223 */ /* 0x080fe20000010832 */
[----:B------:R-:W-:Y:S01]  /*a180*/  F2FP.F16.E4M3.UNPACK_B R50, R51 ;  /* 0x00000033ff32723e */ /* 0x000fe200020006ff */
[----:B------:R-:W-:Y:S01]  /*a190*/  FFMA.FTZ R138, R69, R70, R82 ;  /* 0x00000046458a7223 */ /* 0x000fe20000010052 */
[----:B------:R-:W-:Y:S01]  /*a1a0*/  F2FP.F16.E4M3.UNPACK_B R83, R49.H1 ;  /* 0x00000031ff53723e */ /* 0x000fe200030006ff */
[----:B------:R-:W-:Y:S01]  /*a1b0*/  FFMA.FTZ R86, R52, R71, -R81 ;  /* 0x0000004734567223 */ /* 0x000fe20000010851 */
[----:B------:R-:W-:Y:S01]  /*a1c0*/  F2FP.F16.E4M3.UNPACK_B R51, R51.H1 ;  /* 0x00000033ff33723e */ /* 0x000fe200030006ff */
[----:B------:R-:W-:Y:S01]  /*a1d0*/  HADD2.F32 R52, -RZ, R50.H0_H0 ;  /* 0x20000032ff347230 */ /* 0x000fe20000004100 */
[----:B------:R-:W-:Y:S01]  /*a1e0*/  F2FP.F16.E4M3.UNPACK_B R82, R49 ;  /* 0x00000031ff52723e */ /* 0x000fe200020006ff */
[--C-:B------:R-:W-:Y:S01]  /*a1f0*/  HADD2.F32 R85, -RZ, R83.reuse.H0_H0 ;  /* 0x20000053ff557230 */ /* 0x100fe20000004100 */
[-C--:B------:R-:W-:Y:S01]  /*a200*/  F2FP.F16.E4M3.UNPACK_B R49, R48.reuse ;  /* 0x00000030ff31723e */ /* 0x080fe200020006ff */
[----:B------:R-:W-:Y:S01]  /*a210*/  HADD2.F32 R83, -RZ, R83.H1_H1 ;  /* 0x30000053ff537230 */ /* 0x000fe20000004100 */
[----:B------:R-:W-:Y:S01]  /*a220*/  F2FP.F16.E4M3.UNPACK_B R70, R48.H1 ;  /* 0x00000030ff46723e */ /* 0x000fe200030006ff */
[----:B------:R-:W-:Y:S01]  /*a230*/  HADD2.F32 R48, -RZ, R68.H0_H0 ;  /* 0x20000044ff307230 */ /* 0x000fe20000004100 */
[----:B------:R-:W-:Y:S01]  /*a240*/  F2FP.F16.E4M3.UNPACK_B R67, R55 ;  /* 0x00000037ff43723e */ /* 0x000fe200020006ff */
[----:B------:R-:W-:Y:S01]  /*a250*/  HADD2.F32 R55, -RZ, R51.H0_H0 ;  /* 0x20000033ff377230 */ /* 0x000fe20000004100 */
[----:B------:R-:W-:Y:S01]  /*a260*/  F2FP.SATFINITE.E4M3.F32.PACK_AB_MERGE_C R86, R139, R86, RZ ;  /* 0x000000568b56723e */ /* 0x000fe200048070ff */
[----:B------:R-:W-:-:S02]  /*a270*/  HADD2.F32 R81, -RZ, R70.H0_H0 ;  /* 0x20000046ff517230 */ /* 0x000fc40000004100 */
[CC--:B------:R-:W-:Y:S01]  /*a280*/  FMUL.FTZ R150, R48.reuse, R85.reuse ;  /* 0x0000005530967220 */ /* 0x0c0fe20000410000 */
[----:B------:R-:W-:Y:S02]  /*a290*/  HADD2.F32 R68, -RZ, R68.H1_H1 ;  /* 0x30000044ff447230 */ /* 0x000fe40000004100 */
[C---:B------:R-:W-:Y:S01]  /*a2a0*/  FMUL.FTZ R85, R55.reuse, R85 ;  /* 0x0000005537557220 */ /* 0x040fe20000410000 */
[----:B------:R-:W-:Y:S02]  /*a2b0*/  HADD2.F32 R51, -RZ, R51.H1_H1 ;  /* 0x30000033ff337230 */ /* 0x000fe40000004100 */
[-C--:B------:R-:W-:Y:S01]  /*a2c0*/  FFMA.FTZ R150, R55, R81.reuse, -R150 ;  /* 0x0000005137967223 */ /* 0x080fe20000010896 */
[----:B------:R-:W-:Y:S02]  /*a2d0*/  HADD2.F32 R69, -RZ, R67.H0_H0 ;  /* 0x20000043ff457230 */ /* 0x000fe40000004100 */
[----:B------:R-:W-:Y:S01]  /*a2e0*/  FFMA.FTZ R85, R48, R81, R85 ;  /* 0x0000005130557223 */ /* 0x000fe20000010055 */
[----:B------:R-:W-:-:S02]  /*a2f0*/  HADD2.F32 R84, -RZ, R82.H0_H0 ;  /* 0x20000052ff547230 */ /* 0x000fc40000004100 */
[-C--:B------:R-:W-:Y:S01]  /*a300*/  FMUL.FTZ R48, R68, R83.reuse ;  /* 0x0000005344307220 */ /* 0x080fe20000410000 */
[----:B------:R-:W-:Y:S02]  /*a310*/  HADD2.F32 R67, -RZ, R67.H1_H1 ;  /* 0x30000043ff437230 */ /* 0x000fe40000004100 */
[----:B------:R-:W-:Y:S01]  /*a320*/  FMUL.FTZ R83, R51, R83 ;  /* 0x0000005333537220 */ /* 0x000fe20000410000 */
[----:B------:R-:W-:Y:S02]  /*a330*/  HADD2.F32 R82, -RZ, R82.H1_H1 ;  /* 0x30000052ff527230 */ /* 0x000fe40000004100 */
[-C--:B------:R-:W-:Y:S01]  /*a340*/  FMUL.FTZ R151, R69, R84.reuse ;  /* 0x0000005445977220 */ /* 0x080fe20000410000 */
[----:B------:R-:W-:Y:S02]  /*a350*/  HADD2.F32 R50, -RZ, R50.H1_H1 ;  /* 0x30000032ff327230 */ /* 0x000fe40000004100 */
[----:B------:R-:W-:Y:S01]  /*a360*/  FMUL.FTZ R84, R52, R84 ;  /* 0x0000005434547220 */ /* 0x000fe20000410000 */
[----:B------:R-:W-:-:S02]  /*a370*/  HADD2.F32 R70, -RZ, R70.H1_H1 ;  /* 0x30000046ff467230 */ /* 0x000fc40000004100 */
[-C--:B------:R-:W-:Y:S01]  /*a380*/  FMUL.FTZ R55, R67, R82.reuse ;  /* 0x0000005243377220 */ /* 0x080fe20000410000 */
[--C-:B------:R-:W-:Y:S02]  /*a390*/  HADD2.F32 R71, -RZ, R49.reuse.H0_H0 ;  /* 0x20000031ff477230 */ /* 0x100fe40000004100 */
[----:B------:R-:W-:Y:S01]  /*a3a0*/  FMUL.FTZ R82, R50, R82 ;  /* 0x0000005232527220 */ /* 0x000fe20000410000 */
[----:B------:R-:W-:Y:S02]  /*a3b0*/  HADD2.F32 R49, -RZ, R49.H1_H1 ;  /* 0x30000031ff317230 */ /* 0x000fe40000004100 */
[-C--:B------:R-:W-:Y:S01]  /*a3c0*/  FFMA.FTZ R51, R51, R70.reuse, -R48 ;  /* 0x0000004633337223 */ /* 0x080fe20000010830 */
[----:B------:R-:W-:Y:S01]  /*a3d0*/  FFMA.FTZ R68, R68, R70, R83 ;  /* 0x0000004644447223 */ /* 0x000fe20000010053 */
[-C--:B------:R-:W-:Y:S01]  /*a3e0*/  FFMA.FTZ R151, R52, R71.reuse, -R151 ;  /* 0x0000004734977223 */ /* 0x080fe20000010897 */
[----:B------:R-:W-:Y:S01]  /*a3f0*/  FFMA.FTZ R84, R69, R71, R84 ;  /* 0x0000004745547223 */ /* 0x000fe20000010054 */
[-C--:B------:R-:W-:Y:S01]  /*a400*/  FFMA.FTZ R50, R50, R49.reuse, -R55 ;  /* 0x0000003132327223 */ /* 0x080fe20000010837 */
[----:B------:R-:W-:Y:S01]  /*a410*/  FFMA.FTZ R49, R67, R49, R82 ;  /* 0x0000003143317223 */ /* 0x000fe20000010052 */
[----:B------:R-:W-:Y:S01]  /*a420*/  F2FP.SATFINITE.E4M3.F32.PACK_AB_MERGE_C R51, R51, R150, RZ ;  /* 0x000000963333723e */ /* 0x000fe200048070ff */
[----:B------:R-:W-:Y:S01]  /*a430*/  IMAD.MOV.U32 R48, RZ, RZ, R64 ;  /* 0x000000ffff307224 */ /* 0x000fe200078e0040 */
[----:B------:R-:W-:Y:S01]  /*a440*/  F2FP.SATFINITE.E4M3.F32.PACK_AB_MERGE_C R68, R68, R85, RZ ;  /* 0x000000554444723e */ /* 0x000fe200048070ff */
[----:B------:R-:W-:Y:S01]  /*a450*/  IMAD.MOV.U32 R52, RZ, RZ, R63 ;  /* 0x000000ffff347224 */ /* 0x000fe200078e003f */
[----:B------:R-:W-:-:S02]  /*a460*/  F2FP.SATFINITE.E4M3.F32.PACK_AB_MERGE_C R65, R60, R65, R86 ;  /* 0x000000413c41723e */ /* 0x000fc40004807056 */
[----:B------:R-:W-:Y:S02]  /*a470*/  F2FP.SATFINITE.E4M3.F32.PACK_AB_MERGE_C R87, R138, R87, RZ ;  /* 0x000000578a57723e */ /* 0x000fe400048070ff */
[----:B------:R-:W-:Y:S01]  /*a480*/  F2FP.SATFINITE.E4M3.F32.PACK_AB_MERGE_C R51, R50, R151, R51 ;  /* 0x000000973233723e */ /* 0x000fe20004807033 */
[----:B------:R-:W-:Y:S01]  /*a490*/  IMAD.MOV.U32 R50, RZ, RZ, R62 ;  /* 0x000000ffff327224 */ /* 0x000fe200078e003e */
[----:B------:R-:W-:Y:S01]  /*a4a0*/  F2FP.SATFINITE.E4M3.F32.PACK_AB_MERGE_C R55, R49, R84, R68 ;  /* 0x000000543137723e */ /* 0x000fe20004807044 */
[----:B------:R-:W-:Y:S01]  /*a4b0*/  IMAD.MOV.U32 R49, RZ, RZ, R65 ;  /* 0x000000ffff317224 */ /* 0x000fe200078e0041 */
[----:B------:R-:W-:-:S07]  /*a4c0*/  F2FP.SATFINITE.E4M3.F32.PACK_AB_MERGE_C R53, R53, R66, R87 ;  /* 0x000000423535723e */ /* 0x000fce0004807057 */
.L_x_402:
[----:B------:R-:W-:Y:S05]  /*a4d0*/  BSYNC B2 ;  /* 0x0000000000027941 */ /* 0x000fea0003800000 */
.L_x_401:
        /* <DEDUP_REMOVED lines=11> */
.L_x_400:
[----:B------:R-:W-:Y:S05]  /*a590*/  BSYNC B1 ;  /* 0x0000000000017941 */ /* 0x000fea0003800000 */
.L_x_399:
[----:B-1----:R-:W-:Y:S02]  /*a5a0*/  VIADD R49, R228, 0xc0 ;  /* 0x000000c0e4317836 */ /* 0x002fe40000000000 */
[-C--:B--2---:R-:W-:Y:S02]  /*a5b0*/  IMAD R48, R123, R128.reuse, RZ ;  /* 0x000000807b307224 */ /* 0x084fe400078e02ff */
[C---:B------:R-:W-:Y:S01]  /*a5c0*/  IMAD.WIDE.U32 R126, R49.reuse, R128, R126 ;  /* 0x00000080317e7225 */ /* 0x040fe200078e007e */
[----:B------:R-:W-:-:S03]  /*a5d0*/  ISETP.GE.OR P3, PT, R49, R119, P0 ;  /* 0x000000773100720c */ /* 0x000fc60000766670 */
[----:B------:R-:W-:-:S10]  /*a5e0*/  IMAD R61, R49, R129, R48 ;  /* 0x00000081313d7224 */ /* 0x000fd400078e0230 */
[----:B------:R-:W-:Y:S05]  /*a5f0*/  @P3 BRA `(.L_x_381) ;  /* 0x0000001400903947 */ /* 0x000fea0003800000 */
[----:B------:R-:W2:Y:S01]  /*a600*/  LDL R50, [R1+0x6c] ;  /* 0x00006c0001327983 */ /* 0x000ea20000100800 */
[----:B------:R-:W1:Y:S01]  /*a610*/  LDC.64 R56, c[0x0][0x2e8] ;  /* 0x0000ba00ff387b82 */ /* 0x000e620000000a00 */
[----:B------:R-:W-:Y:S01]  /*a620*/  IMAD.IADD R61, R127, 0x1, R61 ;  /* 0x000000017f3d7824 */ /* 0x000fe200078e023d */
[----:B------:R-:W-:Y:S01]  /*a630*/  IADD3 R59, P3, P4, R44, R126, R37 ;  /* 0x0000007e2c3b7210 */ /* 0x000fe20007c7e025 */
[----:B------:R-:W-:Y:S01]  /*a640*/  BSSY B1, `(.L_x_403) ;  /* 0x00000ea000017945 */ /* 0x000fe20003800000 */
[----:B------:R-:W-:Y:S02]  /*a650*/  ISETP.NE.AND P6, PT, R0, RZ, PT ;  /* 0x000000ff0000720c */ /* 0x000fe40003fc5270 */
[----:B------:R-:W-:Y:S02]  /*a660*/  IADD3.X R48, R40, R61, R39, P3, P4 ;  /* 0x0000003d28307210 */ /* 0x000fe40001fe8427 */
[----:B------:R-:W-:Y:S02]  /*a670*/  SEL R149, R120, R149, !P6 ;  /* 0x0000009578957207 */ /* 0x000fe40007000000 */
[----:B------:R-:W-:-:S05]  /*a680*/  IADD3 R49, R228, 0xc0, RZ ;  /* 0x000000c0e4317810 */ /* 0x000fca0007ffe0ff */
[----:B------:R-:W-:-:S05]  /*a690*/  IMAD.SHL.U32 R49, R49, 0x80, RZ ;  /* 0x0000008031317824 */ /* 0x000fca00078e00ff */
[----:B------:R-:W-:Y:S02]  /*a6a0*/  LOP3.LUT R49, R49, 0x380, RZ, 0xc0, !PT ;  /* 0x0000038031317812 */ /* 0x000fe400078ec0ff */
[----:B-1----:R-:W-:-:S05]  /*a6b0*/  IADD3 R58, P3, R59, R56, RZ ;  /* 0x000000383b3a7210 */ /* 0x002fca0007f7e0ff */
[----:B------:R-:W-:Y:S01]  /*a6c0*/  IMAD.X R59, R48, 0x1, R57, P3 ;  /* 0x00000001303b7824 */ /* 0x000fe200018e0639 */
[----:B------:R-:W-:-:S04]  /*a6d0*/  SHF.R.S32.HI R48, RZ, 0x1f, R149 ;  /* 0x0000001fff307819 */ /* 0x000fc80000011495 */
[----:B------:R-:W-:-:S04]  /*a6e0*/  LEA.HI R149, R48, R149, RZ, 0x5 ;  /* 0x0000009530957211 */ /* 0x000fc800078f28ff */
[----:B------:R-:W-:-:S05]  /*a6f0*/  LEA.HI.SX32 R63, R149, R36, 0x1b ;  /* 0x00000024953f7211 */ /* 0x000fca00078fdaff */
[----:B------:R-:W-:-:S05]  /*a700*/  IMAD.SHL.U32 R63, R63, 0x10, RZ ;  /* 0x000000103f3f7824 */ /* 0x000fca00078e00ff */
[----:B------:R-:W-:-:S04]  /*a710*/  LOP3.LUT R49, R49, 0x70, R63, 0xf8, !PT ;  /* 0x0000007031317812 */ /* 0x000fc800078ef83f */
[----:B------:R-:W-:-:S05]  /*a720*/  LOP3.LUT R49, R49, R142, RZ, 0x3c, !PT ;  /* 0x0000008e31317212 */ /* 0x000fca00078e3cff */
[----:B--2---:R-:W-:Y:S02]  /*a730*/  IMAD.IADD R48, R50, 0x1, R49 ;  /* 0x0000000132307824 */ /* 0x004fe400078e0231 */
[C---:B------:R-:W-:Y:S02]  /*a740*/  IMAD R49, R17.reuse, 0x7000, R113 ;  /* 0x0000700011317824 */ /* 0x040fe400078e0271 */
[----:B------:R-:W-:Y:S02]  /*a750*/  IMAD R51, R17, 0x7000, R48 ;  /* 0x0000700011337824 */ /* 0x000fe400078e0230 */
[C---:B------:R-:W-:Y:S02]  /*a760*/  IMAD.IADD R49, R16.reuse, 0x1, R49 ;  /* 0x0000000110317824 */ /* 0x040fe400078e0231 */
[----:B------:R-:W-:-:S04]  /*a770*/  IMAD.IADD R52, R16, 0x1, R51 ;  /* 0x0000000110347824 */ /* 0x000fc800078e0233 */
[----:B------:R-:W1:Y:S04]  /*a780*/  LDS.128 R48, [R49+0x20400] ;  /* 0x0204000031307984 */ /* 0x000e680000000c00 */
[----:B------:R-:W2:Y:S01]  /*a790*/  LDS.128 R52, [R52+0x20400] ;  /* 0x0204000034347984 */ /* 0x000ea20000000c00 */
[----:B------:R-:W-:Y:S05]  /*a7a0*/  @P2 BRA `(.L_x_404) ;  /* 0x0000000c004c2947 */ /* 0x000fea0003800000 */
[----:B------:R-:W-:Y:S01]  /*a7b0*/  SHF.R.U32.HI R62, RZ, 0x8, R73 ;  /* 0x00000008ff3e7819 */ /* 0x000fe20000011649 */
[----:B-1----:R-:W-:Y:S01]  /*a7c0*/  IMAD.MOV.U32 R66, RZ, RZ, R48 ;  /* 0x000000ffff427224 */ /* 0x002fe200078e0030 */
[----:B------:R-:W-:Y:S01]  /*a7d0*/  LOP3.LUT R65, R73, 0xff0000ff, RZ, 0xc0, !PT ;  /* 0xff0000ff49417812 */ /* 0x000fe200078ec0ff */
[----:B------:R-:W-:Y:S01]  /*a7e0*/  IMAD.MOV.U32 R60, RZ, RZ, R49 ;  /* 0x000000ffff3c7224 */ /* 0x000fe200078e0031 */
[----:B------:R-:W-:Y:S01]  /*a7f0*/  SHF.R.U32.HI R70, RZ, 0x8, R75 ;  /* 0x00000008ff467819 */ /* 0x000fe2000001164b */
[----:B------:R-:W-:Y:S01]  /*a800*/  IMAD.SHL.U32 R48, R62, 0x100, RZ ;  /* 0x000001003e307824 */ /* 0x000fe200078e00ff */
[----:B------:R-:W-:Y:S01]  /*a810*/  SHF.R.U32.HI R64, RZ, 0x8, R79 ;  /* 0x00000008ff407819 */ /* 0x000fe2000001164f */
[----:B------:R-:W-:Y:S01]  /*a820*/  IMAD.MOV.U32 R62, RZ, RZ, R50 ;  /* 0x000000ffff3e7224 */ /* 0x000fe200078e0032 */
[----:B------:R-:W-:Y:S02]  /*a830*/  SHF.R.U32.HI R78, RZ, 0x10, R73 ;  /* 0x00000010ff4e7819 */ /* 0x000fe40000011649 */
[----:B------:R-:W-:Y:S01]  /*a840*/  LOP3.LUT R65, R65, 0xff00, R48, 0xf8, !PT ;  /* 0x0000ff0041417812 */ /* 0x000fe200078ef830 */
[----:B------:R-:W-:Y:S01]  /*a850*/  IMAD.SHL.U32 R48, R70, 0x100, RZ ;  /* 0x0000010046307824 */ /* 0x000fe200078e00ff */
[----:B------:R-:W-:Y:S01]  /*a860*/  SHF.R.U32.HI R76, RZ, 0x10, R75 ;  /* 0x00000010ff4c7819 */ /* 0x000fe2000001164b */
[----:B------:R-:W-:Y:S01]  /*a870*/  IMAD.SHL.U32 R64, R64, 0x100, RZ ;  /* 0x0000010040407824 */ /* 0x000fe200078e00ff */
[----:B------:R-:W-:Y:S01]  /*a880*/  LOP3.LUT R67, R75, 0xff0000ff, RZ, 0xc0, !PT ;  /* 0xff0000ff4b437812 */ /* 0x000fe200078ec0ff */
[----:B------:R-:W-:Y:S01]  /*a890*/  IMAD.U32 R50, R78, 0x10000, RZ ;  /* 0x000100004e327824 */ /* 0x000fe200078e00ff */
[----:B------:R-:W-:-:S02]  /*a8a0*/  LOP3.LUT R73, R79, 0xff0000ff, RZ, 0xc0, !PT ;  /* 0xff0000ff4f497812 */ /* 0x000fc400078ec0ff */
[----:B--2---:R-:W-:Y:S02]  /*a8b0*/  MOV R69, R52 ;  /* 0x0000003400457202 */ /* 0x004fe40000000f00 */
[--C-:B------:R-:W-:Y:S02]  /*a8c0*/  SHF.R.U32.HI R74, RZ, 0x10, R77.reuse ;  /* 0x00000010ff4a7819 */ /* 0x100fe4000001164d */
[----:B------:R-:W-:Y:S02]  /*a8d0*/  SHF.R.U32.HI R68, RZ, 0x8, R77 ;  /* 0x00000008ff447819 */ /* 0x000fe4000001164d */
[----:B------:R-:W-:Y:S02]  /*a8e0*/  LOP3.LUT R71, R77, 0xff0000ff, RZ, 0xc0, !PT ;  /* 0xff0000ff4d477812 */ /* 0x000fe400078ec0ff */
[----:B------:R-:W-:Y:S01]  /*a8f0*/  LOP3.LUT R49, R67, 0xff00, R48, 0xf8, !PT ;  /* 0x0000ff0043317812 */ /* 0x000fe200078ef830 */
[----:B------:R-:W-:Y:S01]  /*a900*/  IMAD.U32 R48, R76, 0x10000, RZ ;  /* 0x000100004c307824 */ /* 0x000fe200078e00ff */
[----:B------:R-:W-:Y:S01]  /*a910*/  LOP3.LUT R77, R73, 0xff00, R64, 0xf8, !PT ;  /* 0x0000ff00494d7812 */ /* 0x000fe200078ef840 */
[----:B------:R-:W-:Y:S01]  /*a920*/  IMAD.SHL.U32 R52, R68, 0x100, RZ ;  /* 0x0000010044347824 */ /* 0x000fe200078e00ff */
[----:B------:R-:W-:-:S02]  /*a930*/  F2FP.F16.E4M3.UNPACK_B R73, R146.H1 ;  /* 0x00000092ff49723e */ /* 0x000fc400030006ff */
[----:B------:R-:W-:Y:S02]  /*a940*/  F2FP.F16.E4M3.UNPACK_B R70, R69.H1 ;  /* 0x00000045ff46723e */ /* 0x000fe400030006ff */
[----:B------:R-:W-:Y:S02]  /*a950*/  F2FP.F16.E4M3.UNPACK_B R67, R66.H1 ;  /* 0x00000042ff43723e */ /* 0x000fe400030006ff */
[----:B------:R-:W-:Y:S02]  /*a960*/  SHF.R.U32.HI R72, RZ, 0x10, R79 ;  /* 0x00000010ff487819 */ /* 0x000fe4000001164f */
[----:B------:R-:W-:Y:S01]  /*a970*/  LOP3.LUT R50, R65, 0xff0000, R50, 0xf8, !PT ;  /* 0x00ff000041327812 */ /* 0x000fe200078ef832 */
[----:B------:R-:W-:Y:S01]  /*a980*/  HADD2.F32 R65, -RZ, R70.H0_H0 ;  /* 0x20000046ff417230 */ /* 0x000fe20000004100 */
[----:B------:R-:W-:Y:S01]  /*a990*/  LOP3.LUT R48, R49, 0xff0000, R48, 0xf8, !PT ;  /* 0x00ff000031307812 */ /* 0x000fe200078ef830 */
[----:B------:R-:W-:Y:S01]  /*a9a0*/  HADD2.F32 R49, -RZ, R73.H0_H0 ;  /* 0x20000049ff317230 */ /* 0x000fe20000004100 */
[----:B------:R-:W-:Y:S01]  /*a9b0*/  F2FP.F16.E4M3.UNPACK_B R68, R144.H1 ;  /* 0x00000090ff44723e */ /* 0x000fe200030006ff */
[----:B------:R-:W-:Y:S01]  /*a9c0*/  HADD2.F32 R64, -RZ, R67.H0_H0 ;  /* 0x20000043ff407230 */ /* 0x000fe20000004100 */
[----:B------:R-:W-:Y:S01]  /*a9d0*/  LOP3.LUT R75, R71, 0xff00, R52, 0xf8, !PT ;  /* 0x0000ff00474b7812 */ /* 0x000fe200078ef834 */
[----:B------:R-:W-:Y:S01]  /*a9e0*/  IMAD.U32 R72, R72, 0x10000, RZ ;  /* 0x0001000048487824 */ /* 0x000fe200078e00ff */
[----:B------:R-:W-:Y:S01]  /*a9f0*/  SHF.L.U32 R52, R74, 0x10, RZ ;  /* 0x000000104a347819 */ /* 0x000fe200000006ff */
[----:B------:R-:W-:-:S02]  /*aa00*/  HADD2.F32 R71, -RZ, R68.H0_H0 ;  /* 0x20000044ff477230 */ /* 0x000fc40000004100 */
[-C--:B------:R-:W-:Y:S01]  /*aa10*/  FMUL.FTZ R79, R65, R49.reuse ;  /* 0x00000031414f7220 */ /* 0x080fe20000410000 */
[C---:B------:R-:W-:Y:S01]  /*aa20*/  FMUL.FTZ R74, R64.reuse, R49 ;  /* 0x00000031404a7220 */ /* 0x040fe20000410000 */
[----:B------:R-:W-:Y:S01]  /*aa30*/  LOP3.LUT R49, R77, 0xff0000, R72, 0xf8, !PT ;  /* 0x00ff00004d317812 */ /* 0x000fe200078ef848 */
[----:B------:R-:W-:Y:S02]  /*aa40*/  HADD2.F32 R72, -RZ, R68.H1_H1 ;  /* 0x30000044ff487230 */ /* 0x000fe40000004100 */
[-C--:B------:R-:W-:Y:S01]  /*aa50*/  FFMA.FTZ R64, R64, R71.reuse, -R79 ;  /* 0x0000004740407223 */ /* 0x080fe2000001084f */
[----:B------:R-:W-:Y:S01]  /*aa60*/  FFMA.FTZ R65, R65, R71, R74 ;  /* 0x0000004741417223 */ /* 0x000fe2000001004a */
[----:B------:R-:W-:Y:S01]  /*aa70*/  HADD2.F32 R74, -RZ, R73.H1_H1 ;  /* 0x30000049ff4a7230 */ /* 0x000fe20000004100 */
[----:B------:R-:W-:Y:S01]  /*aa80*/  F2FP.F16.E4M3.UNPACK_B R146, R146 ;  /* 0x00000092ff92723e */ /* 0x000fe200020006ff */
[----:B------:R-:W-:Y:S01]  /*aa90*/  HADD2.F32 R71, -RZ, R70.H1_H1 ;  /* 0x30000046ff477230 */ /* 0x000fe20000004100 */
[----:B------:R-:W-:Y:S01]  /*aaa0*/  F2FP.F16.E4M3.UNPACK_B R69, R69 ;  /* 0x00000045ff45723e */ /* 0x000fe200020006ff */
[----:B------:R-:W-:Y:S01]  /*aab0*/  HADD2.F32 R68, -RZ, R67.H1_H1 ;  /* 0x30000043ff447230 */ /* 0x000fe20000004100 */
[----:B------:R-:W-:Y:S01]  /*aac0*/  F2FP.F16.E4M3.UNPACK_B R66, R66 ;  /* 0x00000042ff42723e */ /* 0x000fe200020006ff */
[----:B------:R-:W-:Y:S01]  /*aad0*/  HADD2.F32 R73, -RZ, R146.H0_H0 ;  /* 0x20000092ff497230 */ /* 0x000fe20000004100 */
[----:B------:R-:W-:Y:S01]  /*aae0*/  LOP3.LUT R52, R75, 0xff0000, R52, 0xf8, !PT ;  /* 0x00ff00004b347812 */ /* 0x000fe200078ef834 */
[----:B------:R-:W-:Y:S01]  /*aaf0*/  FMUL.FTZ R75, R71, R74 ;  /* 0x0000004a474b7220 */ /* 0x000fe20000410000 */
[----:B------:R-:W-:Y:S01]  /*ab00*/  F2FP.F16.E4M3.UNPACK_B R144, R144 ;  /* 0x00000090ff90723e */ /* 0x000fe200020006ff */
[----:B------:R-:W-:Y:S01]  /*ab10*/  FMUL.FTZ R74, R68, R74 ;  /* 0x0000004a444a7220 */ /* 0x000fe20000410000 */
[----:B------:R-:W-:-:S02]  /*ab20*/  HADD2.F32 R70, -RZ, R69.H0_H0 ;  /* 0x20000045ff467230 */ /* 0x000fc40000004100 */
[-C--:B------:R-:W-:Y:S01]  /*ab30*/  FFMA.FTZ R79, R68, R72.reuse, -R75 ;  /* 0x00000048444f7223 */ /* 0x080fe2000001084b */
[----:B------:R-:W-:Y:S02]  /*ab40*/  HADD2.F32 R67, -RZ, R66.H0_H0 ;  /* 0x20000042ff437230 */ /* 0x000fe40000004100 */
[----:B------:R-:W-:Y:S01]  /*ab50*/  FFMA.FTZ R76, R71, R72, R74 ;  /* 0x00000048474c7223 */ /* 0x000fe2000001004a */
[----:B------:R-:W-:Y:S02]  /*ab60*/  HADD2.F32 R68, -RZ, R144.H0_H0 ;  /* 0x20000090ff447230 */ /* 0x000fe40000004100 */
[-C--:B------:R-:W-:Y:S01]  /*ab70*/  FMUL.FTZ R72, R70, R73.reuse ;  /* 0x0000004946487220 */ /* 0x080fe20000410000 */
[----:B------:R-:W-:Y:S02]  /*ab80*/  HADD2.F32 R146, -RZ, R146.H1_H1 ;  /* 0x30000092ff927230 */ /* 0x000fe40000004100 */
[----:B------:R-:W-:Y:S01]  /*ab90*/  FMUL.FTZ R73, R67, R73 ;  /* 0x0000004943497220 */ /* 0x000fe20000410000 */
[----:B------:R-:W-:-:S02]  /*aba0*/  HADD2.F32 R69, -RZ, R69.H1_H1 ;  /* 0x30000045ff457230 */ /* 0x000fc40000004100 */
        /* <DEDUP_REMOVED lines=11> */
[----:B------:R-:W-:Y:S01]  /*ac60*/  F2FP.F16.E4M3.UNPACK_B R66, R62.H1 ;  /* 0x0000003eff42723e */ /* 0x000fe200030006ff */
[----:B------:R-:W-:-:S02]  /*ac70*/  HADD2.F32 R70, -RZ, R68.H0_H0 ;  /* 0x20000044ff467230 */ /* 0x000fc40000004100 */
        /* <DEDUP_REMOVED lines=10> */
[----:B------:R-:W-:Y:S01]  /*ad20*/  FFMA.FTZ R78, R67, R69, -R78 ;  /* 0x00000045434e7223 */ /* 0x000fe2000001084e */
[----:B------:R-:W-:Y:S02]  /*ad30*/  HADD2.F32 R71, -RZ, R71.H1_H1 ;  /* 0x30000047ff477230 */ /* 0x000fe40000004100 */
[----:B------:R-:W-:Y:S01]  /*ad40*/  FMUL.FTZ R67, R68, R73 ;  /* 0x0000004944437220 */ /* 0x000fe20000410000 */
[----:B------:R-:W-:Y:S01]  /*ad50*/  FFMA.FTZ R72, R70, R69, R81 ;  /* 0x0000004546487223 */ /* 0x000fe20000010051 */
[C---:B------:R-:W-:Y:S01]  /*ad60*/  FMUL.FTZ R83, R66.reuse, R73 ;  /* 0x0000004942537220 */ /* 0x040fe20000410000 */
[----:B------:R-:W-:Y:S01]  /*ad70*/  F2FP.F16.E4M3.UNPACK_B R145, R145 ;  /* 0x00000091ff91723e */ /* 0x000fe200020006ff */
[-C--:B------:R-:W-:Y:S01]  /*ad80*/  FFMA.FTZ R73, R66, R71.reuse, -R67 ;  /* 0x0000004742497223 */ /* 0x080fe20000010843 */
[----:B------:R-:W-:Y:S01]  /*ad90*/  F2FP.F16.E4M3.UNPACK_B R66, R54 ;  /* 0x00000036ff42723e */ /* 0x000fe200020006ff */
[--C-:B------:R-:W-:Y:S02]  /*ada0*/  HADD2.F32 R69, -RZ, R147.reuse.H0_H0 ;  /* 0x20000093ff457230 */ /* 0x100fe40000004100 */
[----:B------:R-:W-:Y:S01]  /*adb0*/  FFMA.FTZ R83, R68, R71, R83 ;  /* 0x0000004744537223 */ /* 0x000fe20000010053 */
[----:B------:R-:W-:Y:S01]  /*adc0*/  HADD2.F32 R54, -RZ, R62.H0_H0 ;  /* 0x2000003eff367230 */ /* 0x000fe20000004100 */
[----:B------:R-:W-:Y:S01]  /*add0*/  F2FP.SATFINITE.E4M3.F32.PACK_AB_MERGE_C R64, R79, R64, RZ ;  /* 0x000000404f40723e */ /* 0x000fe200048070ff */
[----:B------:R-:W-:Y:S01]  /*ade0*/  HADD2.F32 R67, -RZ, R66.H0_H0 ;  /* 0x20000042ff437230 */ /* 0x000fe20000004100 */
[----:B------:R-:W-:Y:S01]  /*adf0*/  F2FP.SATFINITE.E4M3.F32.PACK_AB_MERGE_C R76, R76, R65, RZ ;  /* 0x000000414c4c723e */ /* 0x000fe200048070ff */
[----:B------:R-:W-:-:S02]  /*ae00*/  HADD2.F32 R147, -RZ, R147.H1_H1 ;  /* 0x30000093ff937230 */ /* 0x000fc40000004100 */
[-C--:B------:R-:W-:Y:S01]  /*ae10*/  FMUL.FTZ R70, R54, R69.reuse ;  /* 0x0000004536467220 */ /* 0x080fe20000410000 */
[----:B------:R-:W-:Y:S02]  /*ae20*/  HADD2.F32 R66, -RZ, R66.H1_H1 ;  /* 0x30000042ff427230 */ /* 0x000fe40000004100 */
[----:B------:R-:W-:Y:S01]  /*ae30*/  FMUL.FTZ R71, R67, R69 ;  /* 0x0000004543477220 */ /* 0x000fe20000410000 */
[--C-:B------:R-:W-:Y:S01]  /*ae40*/  HADD2.F32 R68, -RZ, R145.reuse.H0_H0 ;  /* 0x20000091ff447230 */ /* 0x100fe20000004100 */
[----:B------:R-:W-:Y:S01]  /*ae50*/  F2FP.SATFINITE.E4M3.F32.PACK_AB_MERGE_C R65, R77, R74, R64 ;  /* 0x0000004a4d41723e */ /* 0x000fe20004807040 */
[----:B------:R-:W-:Y:S02]  /*ae60*/  HADD2.F32 R62, -RZ, R62.H1_H1 ;  /* 0x3000003eff3e7230 */ /* 0x000fe40000004100 */
[-C--:B------:R-:W-:Y:S01]  /*ae70*/  FMUL.FTZ R69, R66, R147.reuse ;  /* 0x0000009342457220 */ /* 0x080fe20000410000 */
[----:B------:R-:W-:Y:S02]  /*ae80*/  HADD2.F32 R145, -RZ, R145.H1_H1 ;  /* 0x30000091ff917230 */ /* 0x000fe40000004100 */
[-C--:B------:R-:W-:Y:S01]  /*ae90*/  FFMA.FTZ R54, R54, R68.reuse, -R71 ;  /* 0x0000004436367223 */ /* 0x080fe20000010847 */
[----:B------:R-:W-:Y:S01]  /*aea0*/  FFMA.FTZ R70, R67, R68, R70 ;  /* 0x0000004443467223 */ /* 0x000fe20000010046 */
[C---:B------:R-:W-:Y:S01]  /*aeb0*/  FMUL.FTZ R147, R62.reuse, R147 ;  /* 0x000000933e937220 */ /* 0x040fe20000410000 */
[----:B------:R-:W-:Y:S01]  /*aec0*/  F2FP.F16.E4M3.UNPACK_B R68, R53 ;  /* 0x00000035ff44723e */ /* 0x000fe200020006ff */
[-C--:B------:R-:W-:Y:S01]  /*aed0*/  FFMA.FTZ R81, R62, R145.reuse, -R69 ;  /* 0x000000913e517223 */ /* 0x080fe20000010845 */
[----:B------:R-:W-:Y:S01]  /*aee0*/  F2FP.SATFINITE.E4M3.F32.PACK_AB_MERGE_C R62, R73, R78, RZ ;  /* 0x0000004e493e723e */ /* 0x000fe200048070ff */
[----:B------:R-:W-:Y:S01]  /*aef0*/  FFMA.FTZ R147, R66, R145, R147 ;  /* 0x0000009142937223 */ /* 0x000fe20000010093 */
[----:B------:R-:W-:Y:S01]  /*af00*/  F2FP.F16.E4M3.UNPACK_B R73, R52 ;  /* 0x00000034ff49723e */ /* 0x000fe200020006ff */
[----:B------:R-:W-:Y:S01]  /*af10*/  HADD2.F32 R69, -RZ, R68.H0_H0 ;  /* 0x20000044ff457230 */ /* 0x000fe20000004100 */
[----:B------:R-:W-:-:S02]  /*af20*/  F2FP.F16.E4M3.UNPACK_B R67, R60 ;  /* 0x0000003cff43723e */ /* 0x000fc400020006ff */
[----:B------:R-:W-:Y:S01]  /*af30*/  F2FP.SATFINITE.E4M3.F32.PACK_AB_MERGE_C R72, R83, R72, RZ ;  /* 0x000000485348723e */ /* 0x000fe200048070ff */
[----:B------:R-:W-:Y:S01]  /*af40*/  HADD2.F32 R74, -RZ, R73.H0_H0 ;  /* 0x20000049ff4a7230 */ /* 0x000fe20000004100 */
[----:B------:R-:W-:Y:S01]  /*af50*/  F2FP.F16.E4M3.UNPACK_B R71, R50 ;  /* 0x00000032ff47723e */ /* 0x000fe200020006ff */
[----:B------:R-:W-:Y:S01]  /*af60*/  HADD2.F32 R66, -RZ, R67.H0_H0 ;  /* 0x20000043ff427230 */ /* 0x000fe20000004100 */
[----:B------:R-:W-:Y:S01]  /*af70*/  F2FP.SATFINITE.E4M3.F32.PACK_AB_MERGE_C R62, R81, R54, R62 ;  /* 0x00000036513e723e */ /* 0x000fe2000480703e */
[----:B------:R-:W-:Y:S01]  /*af80*/  HADD2.F32 R73, -RZ, R73.H1_H1 ;  /* 0x30000049ff497230 */ /* 0x000fe20000004100 */
[----:B------:R-:W-:Y:S01]  /*af90*/  F2FP.SATFINITE.E4M3.F32.PACK_AB_MERGE_C R64, R146, R75, R76 ;  /* 0x0000004b9240723e */ /* 0x000fe2000480704c */
[----:B------:R-:W-:Y:S01]  /*afa0*/  FMUL.FTZ R75, R69, R74 ;  /* 0x0000004a454b7220 */ /* 0x000fe20000410000 */
[----:B------:R-:W-:Y:S01]  /*afb0*/  F2FP.SATFINITE.E4M3.F32.PACK_AB_MERGE_C R54, R147, R70, R72 ;  /* 0x000000469336723e */ /* 0x000fe20004807048 */
[----:B------:R-:W-:Y:S02]  /*afc0*/  HADD2.F32 R72, -RZ, R71.H0_H0 ;  /* 0x20000047ff487230 */ /* 0x000fe40000004100 */
[----:B------:R-:W-:Y:S01]  /*afd0*/  FMUL.FTZ R74, R66, R74 ;  /* 0x0000004a424a7220 */ /* 0x000fe20000410000 */
[----:B------:R-:W-:Y:S01]  /*afe0*/  HADD2.F32 R70, -RZ, R68.H1_H1 ;  /* 0x30000044ff467230 */ /* 0x000fe20000004100 */
[----:B------:R-:W-:Y:S01]  /*aff0*/  F2FP.F16.E4M3.UNPACK_B R53, R53.H1 ;  /* 0x00000035ff35723e */ /* 0x000fe200030006ff */
[----:B------:R-:W-:-:S02]  /*b000*/  HADD2.F32 R68, -RZ, R67.H1_H1 ;  /* 0x30000043ff447230 */ /* 0x000fc40000004100 */
[----:B------:R-:W-:Y:S01]  /*b010*/  FFMA.FTZ R67, R69, R72, R74 ;  /* 0x0000004845437223 */ /* 0x000fe2000001004a */
[----:B------:R-:W-:Y:S02]  /*b020*/  HADD2.F32 R71, -RZ, R71.H1_H1 ;  /* 0x30000047ff477230 */ /* 0x000fe40000004100 */
[-C--:B------:R-:W-:Y:S01]  /*b030*/  FMUL.FTZ R69, R70, R73.reuse ;  /* 0x0000004946457220 */ /* 0x080fe20000410000 */
[----:B------:R-:W-:Y:S01]  /*b040*/  F2FP.F16.E4M3.UNPACK_B R60, R60.H1 ;  /* 0x0000003cff3c723e */ /* 0x000fe200030006ff */
[----:B------:R-:W-:Y:S01]  /*b050*/  FMUL.FTZ R73, R68, R73 ;  /* 0x0000004944497220 */ /* 0x000fe20000410000 */
[----:B------:R-:W-:Y:S01]  /*b060*/  FFMA.FTZ R66, R66, R72, -R75 ;  /* 0x0000004842427223 */ /* 0x000fe2000001084b */
[----:B------:R-:W-:Y:S01]  /*b070*/  FFMA.FTZ R77, R68, R71, -R69 ;  /* 0x00000047444d7223 */ /* 0x000fe20000010845 */
[----:B------:R-:W-:Y:S01]  /*b080*/  F2FP.F16.E4M3.UNPACK_B R69, R52.H1 ;  /* 0x00000034ff45723e */ /* 0x000fe200030006ff */
[----:B------:R-:W-:Y:S01]  /*b090*/  HADD2.F32 R68, -RZ, R53.H0_H0 ;  /* 0x20000035ff447230 */ /* 0x000fe20000004100 */
[----:B------:R-:W-:Y:S01]  /*b0a0*/  F2FP.F16.E4M3.UNPACK_B R50, R50.H1 ;  /* 0x00000032ff32723e */ /* 0x000fe200030006ff */
[----:B------:R-:W-:-:S02]  /*b0b0*/  HADD2.F32 R52, -RZ, R60.H0_H0 ;  /* 0x2000003cff347230 */ /* 0x000fc40000004100 */
[----:B------:R-:W-:Y:S01]  /*b0c0*/  FFMA.FTZ R76, R70, R71, R73 ;  /* 0x00000047464c7223 */ /* 0x000fe20000010049 */
[----:B------:R-:W-:Y:S02]  /*b0d0*/  HADD2.F32 R53, -RZ, R53.H1_H1 ;  /* 0x30000035ff357230 */ /* 0x000fe40000004100 */
[--C-:B------:R-:W-:Y:S02]  /*b0e0*/  HADD2.F32 R72, -RZ, R69.reuse.H1_H1 ;  /* 0x30000045ff487230 */ /* 0x100fe40000004100 */
[----:B------:R-:W-:Y:S02]  /*b0f0*/  HADD2.F32 R60, -RZ, R60.H1_H1 ;  /* 0x3000003cff3c7230 */ /* 0x000fe40000004100 */
[----:B------:R-:W-:Y:S02]  /*b100*/  HADD2.F32 R71, -RZ, R69.H0_H0 ;  /* 0x20000045ff477230 */ /* 0x000fe40000004100 */
[----:B------:R-:W-:Y:S01]  /*b110*/  FMUL.FTZ R75, R53, R72 ;  /* 0x00000048354b7220 */ /* 0x000fe20000410000 */
[----:B------:R-:W-:-:S02]  /*b120*/  HADD2.F32 R70, -RZ, R50.H1_H1 ;  /* 0x30000032ff467230 */ /* 0x000fc40000004100 */
[----:B------:R-:W-:Y:S01]  /*b130*/  FMUL.FTZ R72, R60, R72 ;  /* 0x000000483c487220 */ /* 0x000fe20000410000 */
[----:B------:R-:W-:Y:S02]  /*b140*/  HADD2.F32 R69, -RZ, R50.H0_H0 ;  /* 0x20000032ff457230 */ /* 0x000fe40000004100 */
[-C--:B------:R-:W-:Y:S01]  /*b150*/  FMUL.FTZ R73, R68, R71.reuse ;  /* 0x0000004744497220 */ /* 0x080fe20000410000 */
[----:B------:R-:W-:Y:S01]  /*b160*/  FMUL.FTZ R71, R52, R71 ;  /* 0x0000004734477220 */ /* 0x000fe20000410000 */
[-C--:B------:R-:W-:Y:S01]  /*b170*/  FFMA.FTZ R81, R60, R70.reuse, -R75 ;  /* 0x000000463c517223 */ /* 0x080fe2000001084b */
[----:B------:R-:W-:Y:S01]  /*b180*/  FFMA.FTZ R80, R53, R70, R72 ;  /* 0x0000004635507223 */ /* 0x000fe20000010048 */
[----:B------:R-:W-:Y:S01]  /*b190*/  F2FP.F16.E4M3.UNPACK_B R60, R55 ;  /* 0x00000037ff3c723e */ /* 0x000fe200020006ff */
[----:B------:R-:W-:Y:S01]  /*b1a0*/  FFMA.FTZ R78, R52, R69, -R73 ;  /* 0x00000045344e7223 */ /* 0x000fe20000010849 */
[----:B------:R-:W-:Y:S01]  /*b1b0*/  F2FP.F16.E4M3.UNPACK_B R72, R49 ;  /* 0x00000031ff48723e */ /* 0x000fe200020006ff */
[----:B------:R-:W-:Y:S01]  /*b1c0*/  FFMA.FTZ R79, R68, R69, R71 ;  /* 0x00000045444f7223 */ /* 0x000fe20000010047 */
[----:B------:R-:W-:Y:S01]  /*b1d0*/  F2FP.F16.E4M3.UNPACK_B R73, R49.H1 ;  /* 0x00000031ff49723e */ /* 0x000fe200030006ff */
[----:B------:R-:W-:Y:S01]  /*b1e0*/  HADD2.F32 R68, -RZ, R60.H0_H0 ;  /* 0x2000003cff447230 */ /* 0x000fe20000004100 */
[----:B------:R-:W-:Y:S01]  /*b1f0*/  F2FP.F16.E4M3.UNPACK_B R50, R51 ;  /* 0x00000033ff32723e */ /* 0x000fe200020006ff */
[----:B------:R-:W-:Y:S01]  /*b200*/  HADD2.F32 R75, -RZ, R72.H0_H0 ;  /* 0x20000048ff4b7230 */ /* 0x000fe20000004100 */
[----:B------:R-:W-:Y:S01]  /*b210*/  F2FP.F16.E4M3.UNPACK_B R55, R55.H1 ;  /* 0x00000037ff37723e */ /* 0x000fe200030006ff */
[----:B------:R-:W-:Y:S01]  /*b220*/  HADD2.F32 R74, -RZ, R73.H0_H0 ;  /* 0x20000049ff4a7230 */ /* 0x000fe20000004100 */
[-C--:B------:R-:W-:Y:S01]  /*b230*/  F2FP.F16.E4M3.UNPACK_B R49, R48.reuse ;  /* 0x00000030ff31723e */ /* 0x080fe200020006ff */
[----:B------:R-:W-:Y:S01]  /*b240*/  HADD2.F32 R52, -RZ, R50.H0_H0 ;  /* 0x20000032ff347230 */ /* 0x000fe20000004100 */
[----:B------:R-:W-:Y:S01]  /*b250*/  F2FP.F16.E4M3.UNPACK_B R51, R51.H1 ;  /* 0x00000033ff33723e */ /* 0x000fe200030006ff */
[----:B------:R-:W-:Y:S01]  /*b260*/  FMUL.FTZ R83, R68, R75 ;  /* 0x0000004b44537220 */ /* 0x000fe20000410000 */
[----:B------:R-:W-:Y:S01]  /*b270*/  F2FP.F16.E4M3.UNPACK_B R69, R48.H1 ;  /* 0x00000030ff45723e */ /* 0x000fe200030006ff */
[----:B------:R-:W-:-:S02]  /*b280*/  HADD2.F32 R48, -RZ, R55.H0_H0 ;  /* 0x20000037ff307230 */ /* 0x000fc40000004100 */
[----:B------:R-:W-:Y:S01]  /*b290*/  FMUL.FTZ R75, R52, R75 ;  /* 0x0000004b344b7220 */ /* 0x000fe20000410000 */
[----:B------:R-:W-:Y:S01]  /*b2a0*/  HADD2.F32 R71, -RZ, R49.H0_H0 ;  /* 0x20000031ff477230 */ /* 0x000fe20000004100 */
[----:B------:R-:W-:Y:S01]  /*b2b0*/  F2FP.SATFINITE.E4M3.F32.PACK_AB_MERGE_C R78, R81, R78, RZ ;  /* 0x0000004e514e723e */ /* 0x000fe200048070ff */
[----:B------:R-:W-:Y:S02]  /*b2c0*/  HADD2.F32 R53, -RZ, R51.H0_H0 ;  /* 0x20000033ff357230 */ /* 0x000fe40000004100 */
[-C--:B------:R-:W-:Y:S01]  /*b2d0*/  FMUL.FTZ R82, R48, R74.reuse ;  /* 0x0000004a30527220 */ /* 0x080fe20000410000 */
[----:B------:R-:W-:Y:S02]  /*b2e0*/  HADD2.F32 R70, -RZ, R69.H0_H0 ;  /* 0x20000045ff467230 */ /* 0x000fe40000004100 */
[----:B------:R-:W-:Y:S01]  /*b2f0*/  FFMA.FTZ R83, R52, R71, -R83 ;  /* 0x0000004734537223 */ /* 0x000fe20000010853 */
[----:B------:R-:W-:Y:S02]  /*b300*/  HADD2.F32 R55, -RZ, R55.H1_H1 ;  /* 0x30000037ff377230 */ /* 0x000fe40000004100 */
[----:B------:R-:W-:Y:S01]  /*b310*/  FMUL.FTZ R85, R53, R74 ;  /* 0x0000004a35557220 */ /* 0x000fe20000410000 */
[----:B------:R-:W-:-:S02]  /*b320*/  HADD2.F32 R52, -RZ, R73.H1_H1 ;  /* 0x30000049ff347230 */ /* 0x000fc40000004100 */
[-C--:B------:R-:W-:Y:S01]  /*b330*/  FFMA.FTZ R82, R53, R70.reuse, -R82 ;  /* 0x0000004635527223 */ /* 0x080fe20000010852 */
[----:B------:R-:W-:Y:S02]  /*b340*/  HADD2.F32 R51, -RZ, R51.H1_H1 ;  /* 0x30000033ff337230 */ /* 0x000fe40000004100 */
        /* <DEDUP_REMOVED lines=18> */
[----:B------:R-:W-:-:S02]  /*b470*/  F2FP.SATFINITE.E4M3.F32.PACK_AB_MERGE_C R51, R51, R82, RZ ;  /* 0x000000523333723e */ /* 0x000fc400048070ff */
[----:B------:R-:W-:Y:S02]  /*b480*/  F2FP.SATFINITE.E4M3.F32.PACK_AB_MERGE_C R52, R52, R85, RZ ;  /* 0x000000553434723e */ /* 0x000fe400048070ff */
[----:B------:R-:W-:Y:S01]  /*b490*/  F2FP.SATFINITE.E4M3.F32.PACK_AB_MERGE_C R51, R50, R83, R51 ;  /* 0x000000533233723e */ /* 0x000fe20004807033 */
[----:B------:R-:W-:Y:S01]  /*b4a0*/  IMAD.MOV.U32 R50, RZ, RZ, R62 ;  /* 0x000000ffff327224 */ /* 0x000fe200078e003e */
[----:B------:R-:W-:Y:S01]  /*b4b0*/  F2FP.SATFINITE.E4M3.F32.PACK_AB_MERGE_C R55, R60, R75, R52 ;  /* 0x0000004b3c37723e */ /* 0x000fe20004807034 */
[----:B------:R-:W-:Y:S01]  /*b4c0*/  IMAD.MOV.U32 R52, RZ, RZ, R64 ;  /* 0x000000ffff347224 */ /* 0x000fe200078e0040 */
[----:B------:R-:W-:-:S07]  /*b4d0*/  F2FP.SATFINITE.E4M3.F32.PACK_AB_MERGE_C R53, R76, R67, R79 ;  /* 0x000000434c35723e */ /* 0x000fce000480704f */
.L_x_404:
[----:B------:R-:W-:Y:S05]  /*b4e0*/  BSYNC B1 ;  /* 0x0000000000017941 */ /* 0x000fea0003800000 */
.L_x_403:
[----:B-1----:R1:W-:Y:S01]  /*b4f0*/  STG.E.128 desc[UR60][R58.64], R48 ;  /* 0x000000303a007986 */ /* 0x0023e2000c101d3c */
[----:B------:R-:W-:-:S13]  /*b500*/  ISETP.GE.AND P2, PT, R63, R148, PT ;  /* 0x000000943f00720c */ /* 0x000fda0003f46270 */
[----:B------:R-:W-:Y:S05]  /*b510*/  @P2 BRA `(.L_x_381) ;  /* 0x0000000400c82947 */ /* 0x000fea0003800000 */
[--C-:B-1----:R-:W-:Y:S02]  /*b520*/  SHF.R.S32.HI R48, RZ, 0x1f, R63.reuse ;  /* 0x0000001fff307819 */ /* 0x102fe4000001143f */
[----:B------:R-:W-:-:S04]  /*b530*/  IADD3 R63, P2, P3, R44, R126, R63 ;  /* 0x0000007e2c3f7210 */ /* 0x000fc80007b5e03f */
[----:B------:R-:W-:Y:S02]  /*b540*/  IADD3.X R48, R40, R61, R48, P2, P3 ;  /* 0x0000003d28307210 */ /* 0x000fe400017e6430 */
[----:B------:R-:W-:-:S05]  /*b550*/  IADD3 R56, P2, R63, R56, RZ ;  /* 0x000000383f387210 */ /* 0x000fca0007f5e0ff */
[----:B------:R-:W-:-:S05]  /*b560*/  IMAD.X R57, R48, 0x1, R57, P2 ;  /* 0x0000000130397824 */ /* 0x000fca00010e0639 */
[----:B--2---:R1:W-:Y:S01]  /*b570*/  STG.E.128 desc[UR60][R56.64], R52 ;  /* 0x0000003438007986 */ /* 0x0043e2000c101d3c */
[----:B------:R-:W-:Y:S05]  /*b580*/  BRA `(.L_x_381) ;  /* 0x0000000400ac7947 */ /* 0x000fea0003800000 */
.L_x_344:
[----:B------:R-:W-:-:S13]  /*b590*/  ISETP.NE.AND P5, PT, R232, 0x3, PT ;  /* 0x00000003e800780c */ /* 0x000fda0003fa5270 */
[----:B------:R-:W-:Y:S05]  /*b5a0*/  @!P5 BRA `(.L_x_405) ;  /* 0x000000000004d947 */ /* 0x000fea0003800000 */
[----:B------:R-:W-:Y:S01]  /*b5b0*/  BPT.TRAP 0x1 ;  /* 0x000000040000795c */ /* 0x000fe20000300000 */
.L_x_405:
[----:B------:R-:W-:Y:S01]  /*b5c0*/  IMAD R110, R17, 0x8, R16 ;  /* 0x00000008116e7824 */ /* 0x000fe200078e0210 */
[----:B------:R-:W-:Y:S01]  /*b5d0*/  SHF.L.U32 R130, R231, 0x1f, RZ ;  /* 0x0000001fe7827819 */ /* 0x000fe200000006ff */
[-C--:B------:R-:W-:Y:S01]  /*b5e0*/  IMAD R48, R13, R25.reuse, RZ ;  /* 0x000000190d307224 */ /* 0x080fe200078e02ff */
[----:B------:R-:W-:Y:S01]  /*b5f0*/  SHF.R.S32.HI R49, RZ, 0x1f, R25 ;  /* 0x0000001fff317819 */ /* 0x000fe20000011419 */
[----:B------:R-:W-:Y:S01]  /*b600*/  IMAD R119, R25, -0xe0, R2 ;  /* 0xffffff2019777824 */ /* 0x000fe200078e0202 */
[----:B------:R-:W0:Y:S01]  /*b610*/  SYNCS.PHASECHK.TRANS64.TRYWAIT P2, [R110+URZ+0x2e890], R130 ;  /* 0x02e890826e0075a7 */ /* 0x000e22000804017f */
[----:B------:R-:W-:Y:S01]  /*b620*/  IMAD.WIDE.U32 R52, R132, R25, RZ ;  /* 0x0000001984347225 */ /* 0x000fe200078e00ff */
[----:B------:R-:W-:Y:S02]  /*b630*/  BSSY B1, `(.L_x_406) ;  /* 0x0000005000017945 */ /* 0x000fe40003800000 */
[----:B------:R-:W-:Y:S01]  /*b640*/  VIMNMX R119, R119, 0xe0, PT ;  /* 0x000000e077777848 */ /* 0x000fe20003fe0100 */
[----:B------:R-:W-:-:S04]  /*b650*/  IMAD R49, R49, R132, R48 ;  /* 0x0000008431317224 */ /* 0x000fc800078e0230 */
[----:B------:R-:W-:Y:S01]  /*b660*/  IMAD.IADD R57, R49, 0x1, R53 ;  /* 0x0000000131397824 */ /* 0x000fe200078e0235 */
[----:B0-----:R-:W-:Y:S06]  /*b670*/  @!P2 BRA `(.L_x_407) ;  /* 0x0000019c0054a947 */ /* 0x001fec0003800000 */
.L_x_645:
[----:B------:R-:W-:Y:S05]  /*b680*/  BSYNC B1 ;  /* 0x0000000000017941 */ /* 0x000fea0003800000 */
.L_x_406:
[----:B------:R-:W-:Y:S01]  /*b690*/  ISETP.GE.AND P2, PT, R228, R119, PT ;  /* 0x00000077e400720c */ /* 0x000fe20003f46270 */
[----:B------:R-:W-:-:S12]  /*b6a0*/  BSSY B1, `(.L_x_408) ;  /* 0x0000012000017945 */ /* 0x000fd80003800000 */
[----:B------:R-:W-:Y:S05]  /*b6b0*/  @P2 BRA `(.L_x_409) ;  /* 0x0000000000402947 */ /* 0x000fea0003800000 */
[----:B------:R-:W1:Y:S01]  /*b6c0*/  @!P0 LDS.128 R48, [R118+0x20400] ;  /* 0x0204000076308984 */ /* 0x000e620000000c00 */
[----:B------:R-:W2:Y:S02]  /*b6d0*/  @!P0 LDC.64 R54, c[0x0][0x2e8] ;  /* 0x0000ba00ff368b82 */ /* 0x000ea40000000a00 */
[----:B--2---:R-:W-:-:S04]  /*b6e0*/  @!P0 IADD3 R54, P2, P3, R52, R54, R38 ;  /* 0x0000003634368210 */ /* 0x004fc80007b5e026 */
[----:B------:R-:W-:-:S05]  /*b6f0*/  @!P0 IADD3.X R55, R57, R55, R106, P2, P3 ;  /* 0x0000003739378210 */ /* 0x000fca00017e646a */
[----:B-1----:R1:W-:Y:S01]  /*b700*/  @!P0 STG.E.128 desc[UR60][R54.64], R48 ;  /* 0x0000003036008986 */ /* 0x0023e2000c101d3c */
[----:B------:R-:W-:Y:S05]  /*b710*/  @P1 BRA `(.L_x_409) ;  /* 0x0000000000281947 */ /* 0x000fea0003800000 */
[----:B------:R-:W-:Y:S01]  /*b720*/  ULDC.64 UR4, c[0x0][0x2e8] ;  /* 0x0000ba0000047ab9 */ /* 0x000fe20000000a00 */
[----:B-1----:R-:W-:Y:S02]  /*b730*/  IADD3 R48, R30, 0x40, RZ ;  /* 0x000000401e307810 */ /* 0x002fe40007ffe0ff */
[----:B------:R-:W-:-:S04]  /*b740*/  IADD3 R54, P2, P3, R43, UR4, R52 ;  /* 0x000000042b367c10 */ /* 0x000fc8000fb5e034 */
[----:B------:R-:W-:Y:S02]  /*b750*/  IADD3.X R55, R108, UR5, R57, P2, P3 ;  /* 0x000000056c377c10 */ /* 0x000fe400097e6439 */
[----:B------:R-:W-:-:S13]  /*b760*/  LOP3.LUT P2, RZ, R229, 0x4, RZ, 0xc0, !PT ;  /* 0x00000004e5ff7812 */ /* 0x000fda000784c0ff */
[----:B------:R-:W-:-:S04]  /*b770*/  @P2 VIADD R48, R30, 0xffffffc0 ;  /* 0xffffffc01e302836 */ /* 0x000fc80000000000 */
[----:B------:R-:W-:-:S04]  /*b780*/  IMAD R49, R17, 0x7000, R48 ;  /* 0x0000700011317824 */ /* 0x000fc800078e0230 */
[----:B------:R-:W-:-:S06]  /*b790*/  IMAD.IADD R49, R16, 0x1, R49 ;  /* 0x0000000110317824 */ /* 0x000fcc00078e0231 */
[----:B------:R-:W1:Y:S04]  /*b7a0*/  LDS.128 R48, [R49+0x20400] ;  /* 0x0204000031307984 */ /* 0x000e680000000c00 */
[----:B-1----:R2:W-:Y:S02]  /*b7b0*/  STG.E.128 desc[UR60][R54.64], R48 ;  /* 0x0000003036007986 */ /* 0x0025e4000c101d3c */
.L_x_409:
[----:B------:R-:W-:Y:S05]  /*b7c0*/  BSYNC B1 ;  /* 0x0000000000017941 */ /* 0x000fea0003800000 */
.L_x_408:
[----:B-12---:R-:W-:Y:S01]  /*b7d0*/  VIADD R48, R228, 0x40 ;  /* 0x00000040e4307836 */ /* 0x006fe20000000000 */
[----:B------:R-:W-:Y:S04]  /*b7e0*/  BSSY B1, `(.L_x_410) ;  /* 0x0000015000017945 */ /* 0x000fe80003800000 */
[----:B------:R-:W-:-:S13]  /*b7f0*/  ISETP.GE.AND P2, PT, R48, R119, PT ;  /* 0x000000773000720c */ /* 0x000fda0003f46270 */
[----:B------:R-:W-:Y:S05]  /*b800*/  @P2 BRA `(.L_x_411) ;  /* 0x0000000000482947 */ /* 0x000fea0003800000 */
[----:B------:R-:W1:Y:S01]  /*b810*/  @!P0 LDS.128 R48, [R118+0x22400] ;  /* 0x0224000076308984 */ /* 0x000e620000000c00 */
[----:B------:R-:W2:Y:S01]  /*b820*/  @!P0 LDC.64 R54, c[0x0][0x2e8] ;  /* 0x0000ba00ff368b82 */ /* 0x000ea20000000a00 */
[----:B------:R-:W-:-:S05]  /*b830*/  IADD3 R59, P2, R104, R52, RZ ;  /* 0x00000034683b7210 */ /* 0x000fca0007f5e0ff */
[----:B------:R-:W-:Y:S01]  /*b840*/  IMAD.X R61, R57, 0x1, R105, P2 ;  /* 0x00000001393d7824 */ /* 0x000fe200010e0669 */
[----:B--2---:R-:W-:-:S04]  /*b850*/  @!P0 IADD3 R54, P2, P3, R59, R54, R38 ;  /* 0x000000363b368210 */ /* 0x004fc80007b5e026 */
[----:B------:R-:W-:-:S05]  /*b860*/  @!P0 IADD3.X R55, R61, R55, R106, P2, P3 ;  /* 0x000000373d378210 */ /* 0x000fca00017e646a */
[----:B-1----:R1:W-:Y:S01]  /*b870*/  @!P0 STG.E.128 desc[UR60][R54.64], R48 ;  /* 0x0000003036008986 */ /* 0x0023e2000c101d3c */
[----:B------:R-:W-:Y:S05]  /*b880*/  @P1 BRA `(.L_x_411) ;  /* 0x0000000000281947 */ /* 0x000fea0003800000 */
[----:B------:R-:W-:Y:S01]  /*b890*/  ULDC.64 UR4, c[0x0][0x2e8] ;  /* 0x0000ba0000047ab9 */ /* 0x000fe20000000a00 */
[----:B-1----:R-:W-:Y:S01]  /*b8a0*/  VIADD R48, R30, 0x40 ;  /* 0x000000401e307836 */ /* 0x002fe20000000000 */
        /* <DEDUP_REMOVED lines=8> */
.L_x_411:
[----:B------:R-:W-:Y:S05]  /*b930*/  BSYNC B1 ;  /* 0x0000000000017941 */ /* 0x000fea0003800000 */
.L_x_410:
[----:B-12---:R-:W-:Y:S01]  /*b940*/  IADD3 R48, R228, 0x80, RZ ;  /* 0x00000080e4307810 */ /* 0x006fe20007ffe0ff */
[----:B------:R-:W-:Y:S03]  /*b950*/  BSSY B1, `(.L_x_412) ;  /* 0x0000015000017945 */ /* 0x000fe60003800000 */
[----:B------:R-:W-:-:S13]  /*b960*/  ISETP.GE.AND P2, PT, R48, R119, PT ;  /* 0x000000773000720c */ /* 0x000fda0003f46270 */
[----:B------:R-:W-:Y:S05]  /*b970*/  @P2 BRA `(.L_x_413) ;  /* 0x0000000000482947 */ /* 0x000fea0003800000 */
[----:B------:R-:W1:Y:S01]  /*b980*/  @!P0 LDS.128 R48, [R118+0x24400] ;  /* 0x0244000076308984 */ /* 0x000e620000000c00 */
[----:B------:R-:W2:Y:S01]  /*b990*/  @!P0 LDC.64 R54, c[0x0][0x2e8] ;  /* 0x0000ba00ff368b82 */ /* 0x000ea20000000a00 */
[----:B------:R-:W-:-:S05]  /*b9a0*/  LEA R59, P2, R42, R52, 0x7 ;  /* 0x000000342a3b7211 */ /* 0x000fca00078438ff */
        /* <DEDUP_REMOVED lines=15> */
.L_x_413:
[----:B------:R-:W-:Y:S05]  /*baa0*/  BSYNC B1 ;  /* 0x0000000000017941 */ /* 0x000fea0003800000 */
.L_x_412:
[----:B-12---:R-:W-:-:S05]  /*bab0*/  VIADD R48, R228, 0xc0 ;  /* 0x000000c0e4307836 */ /* 0x006fca0000000000 */
[----:B------:R-:W-:-:S13]  /*bac0*/  ISETP.GE.AND P2, PT, R48, R119, PT ;  /* 0x000000773000720c */ /* 0x000fda0003f46270 */
[----:B------:R-:W-:Y:S05]  /*bad0*/  @P2 BRA `(.L_x_381) ;  /* 0x0000000000582947 */ /* 0x000fea0003800000 */
[----:B------:R-:W1:Y:S01]  /*bae0*/  LDC.64 R50, c[0x0][0x300] ;  /* 0x0000c000ff327b82 */ /* 0x000e620000000a00 */
[----:B------:R-:W-:Y:S02]  /*baf0*/  IMAD.MOV.U32 R54, RZ, RZ, R52 ;  /* 0x000000ffff367224 */ /* 0x000fe400078e0034 */
[----:B------:R-:W-:-:S05]  /*bb00*/  IMAD.MOV.U32 R55, RZ, RZ, R57 ;  /* 0x000000ffff377224 */ /* 0x000fca00078e0039 */
[----:B------:R-:W2:Y:S01]  /*bb10*/  @!P0 LDC.64 R48, c[0x0][0x2e8] ;  /* 0x0000ba00ff308b82 */ /* 0x000ea20000000a00 */
[----:B-1----:R-:W-:-:S04]  /*bb20*/  IMAD.WIDE.U32 R54, R50, 0xc0, R54 ;  /* 0x000000c032367825 */ /* 0x002fc800078e0036 */
[----:B------:R-:W-:Y:S01]  /*bb30*/  IMAD R51, R51, 0xc0, RZ ;  /* 0x000000c033337824 */ /* 0x000fe200078e02ff */
[----:B--2---:R-:W-:-:S04]  /*bb40*/  @!P0 IADD3 R52, P2, P3, R54, R48, R38 ;  /* 0x0000003036348210 */ /* 0x004fc80007b5e026 */
[----:B------:R-:W-:-:S04]  /*bb50*/  IADD3 R57, R55, R51, RZ ;  /* 0x0000003337397210 */ /* 0x000fc80007ffe0ff */
[----:B------:R-:W-:Y:S02]  /*bb60*/  @!P0 IADD3.X R53, R57, R49, R106, P2, P3 ;  /* 0x0000003139358210 */ /* 0x000fe400017e646a */
[----:B------:R-:W1:Y:S04]  /*bb70*/  @!P0 LDS.128 R48, [R118+0x26400] ;  /* 0x0264000076308984 */ /* 0x000e680000000c00 */
        /* <DEDUP_REMOVED lines=12> */
.L_x_381:
[----:B------:R-:W-:Y:S05]  /*bc40*/  BSYNC B0 ;  /* 0x0000000000007941 */ /* 0x000fea0003800000 */
.L_x_343:
[----:B01234-:R-:W0:Y:S01]  /*bc50*/  S2R R48, SR_TID.X ;  /* 0x0000000000307919 */ /* 0x01fe220000002100 */
[----:B------:R-:W-:Y:S01]  /*bc60*/  @!PT LDS RZ, [RZ] ;  /* 0x00000000fffff984 */ /* 0x000fe20000000800 */
[----:B------:R-:W-:Y:S01]  /*bc70*/  @!PT LDS RZ, [RZ] ;  /* 0x00000000fffff984 */ /* 0x000fe20000000800 */
[----:B------:R-:W-:Y:S01]  /*bc80*/  @!PT LDS RZ, [RZ] ;  /* 0x00000000fffff984 */ /* 0x000fe20000000800 */
[----:B------:R-:W-:Y:S01]  /*bc90*/  @!PT LDS RZ, [RZ] ;  /* 0x00000000fffff984 */ /* 0x000fe20000000800 */
[----:B------:R1:W-:Y:S06]  /*bca0*/  MEMBAR.ALL.CTA ;  /* 0x0000000000007992 */ /* 0x0003ec0000008000 */
[----:B-1----:R-:W1:Y:S01]  /*bcb0*/  FENCE.VIEW.ASYNC.S ;  /* 0x00000000000073c6 */ /* 0x002e620000000000 */
[----:B------:R-:W-:Y:S05]  /*bcc0*/  WARPSYNC.ALL ;  /* 0x0000000000007948 */ /* 0x000fea0003800000 */
[----:B------:R-:W-:Y:S01]  /*bcd0*/  BSSY B0, `(.L_x_414) ;  /* 0x0000009000007945 */ /* 0x000fe20003800000 */
[----:B0-----:R-:W-:Y:S01]  /*bce0*/  LOP3.LUT R48, R48, 0x7f, RZ, 0xc0, !PT ;  /* 0x0000007f30307812 */ /* 0x001fe200078ec0ff */
[----:B-1----:R0:W-:Y:S03]  /*bcf0*/  BAR.SYNC.DEFER_BLOCKING R137, 0x80 ;  /* 0x000200890000751d */ /* 0x0021e60000010000 */
[----:B------:R-:W-:-:S13]  /*bd00*/  ISETP.NE.AND P2, PT, R48, RZ, PT ;  /* 0x000000ff3000720c */ /* 0x000fda0003f45270 */
[----:B------:R-:W-:-:S05]  /*bd10*/  @!P2 VIADD R48, R110, 0x2e8a0 ;  /* 0x0002e8a06e30a836 */ /* 0x000fca0000000000 */
[----:B------:R-:W-:-:S04]  /*bd20*/  @!P2 PRMT R48, RZ, 0x654, R48 ;  /* 0x00000654ff30a816 */ /* 0x000fc80000000030 */
[----:B------:R0:W-:Y:S01]  /*bd30*/  @!P2 SYNCS.ARRIVE.TRANS64.RED.A1T0 RZ, [R48+URZ], RZ ;  /* 0x000000ff30ffa9a7 */ /* 0x0001e2000810043f */
[----:B------:R-:W-:Y:S05]  /*bd40*/  @!P5 BRA `(.L_x_415) ;  /* 0x000000000004d947 */ /* 0x000fea0003800000 */
[----:B------:R-:W-:Y:S01]  /*bd50*/  BPT.TRAP 0x1 ;  /* 0x000000040000795c */ /* 0x000fe20000300000 */
.L_x_415:
[----:B------:R-:W-:Y:S05]  /*bd60*/  BSYNC B0 ;  /* 0x0000000000007941 */ /* 0x000fea0003800000 */
.L_x_414:
[----:B------:R-:W1:Y:S01]  /*bd70*/  SYNCS.PHASECHK.TRANS64.TRYWAIT P3, [R110+URZ+0x2e8b0], R130 ;  /* 0x02e8b0826e0075a7 */ /* 0x000e62000806017f */
[----:B------:R-:W-:Y:S01]  /*bd80*/  ULDC.64 UR38, c[0x0][0x328] ;  /* 0x0000ca0000267ab9 */ /* 0x000fe20000000a00 */
[----:B------:R-:W-:Y:S01]  /*bd90*/  ULDC.64 UR36, c[0x0][0x318] ;  /* 0x0000c60000247ab9 */ /* 0x000fe20000000a00 */
[----:B------:R-:W-:Y:S01]  /*bda0*/  BSSY B0, `(.L_x_416) ;  /* 0x0000003000007945 */ /* 0x000fe20003800000 */
[----:B------:R-:W-:-:S03]  /*bdb0*/  IMAD.WIDE R52, R25, 0xe0, R100 ;  /* 0x000000e019347825 */ /* 0x000fc600078e0264 */
[----:B-1----:R-:W-:Y:S05]  /*bdc0*/  @!P3 BRA `(.L_x_417) ;  /* 0x000001940094b947 */ /* 0x002fea0003800000 */
.L_x_646:
[----:B------:R-:W-:Y:S05]  /*bdd0*/  BSYNC B0 ;  /* 0x0000000000007941 */ /* 0x000fea0003800000 */
.L_x_416:
[----:B------:R-:W-:Y:S01]  /*bde0*/  ISETP.GE.AND P3, PT, R228, R119, PT ;  /* 0x00000077e400720c */ /* 0x000fe20003f66270 */
[----:B------:R-:W-:-:S12]  /*bdf0*/  BSSY B0, `(.L_x_418) ;  /* 0x0000016000007945 */ /* 0x000fd80003800000 */
[----:B------:R-:W-:Y:S05]  /*be00*/  @P3 BRA `(.L_x_419) ;  /* 0x0000000000503947 */ /* 0x000fea0003800000 */
[----:B------:R-:W-:Y:S01]  /*be10*/  ULDC UR4, c[0x0][0x2f4] ;  /* 0x0000bd0000047ab9 */ /* 0x000fe20000000800 */
[----:B------:R-:W-:Y:S01]  /*be20*/  PLOP3.LUT P4, PT, PT, PT, PT, 0x8, 0x0 ;  /* 0x000000000000781c */ /* 0x000fe20003f8e170 */
[----:B0-----:R-:W-:Y:S01]  /*be30*/  IMAD.MOV.U32 R48, RZ, RZ, R46 ;  /* 0x000000ffff307224 */ /* 0x001fe200078e002e */
[----:B------:R-:W-:Y:S01]  /*be40*/  ISETP.GE.AND P3, PT, R4, UR4, PT ;  /* 0x0000000404007c0c */ /* 0x000fe2000bf66270 */
[----:B------:R-:W-:Y:S02]  /*be50*/  IMAD.MOV.U32 R49, RZ, RZ, R109 ;  /* 0x000000ffff317224 */ /* 0x000fe400078e006d */
[----:B------:R-:W-:Y:S02]  /*be60*/  IMAD R51, R53, UR38, RZ ;  /* 0x0000002635337c24 */ /* 0x000fe4000f8e02ff */
[----:B------:R-:W-:-:S04]  /*be70*/  IMAD.WIDE.U32 R48, R52, UR38, R48 ;  /* 0x0000002634307c25 */ /* 0x000fc8000f8e0030 */
[----:B------:R-:W-:-:S04]  /*be80*/  IMAD R51, R52, UR39, R51 ;  /* 0x0000002734337c24 */ /* 0x000fc8000f8e0233 */
[----:B------:R-:W-:Y:S01]  /*be90*/  @!P3 LOP3.LUT P5, RZ, R229, 0x4, RZ, 0xc0, !PT ;  /* 0x00000004e5ffb812 */ /* 0x000fe200078ac0ff */
[----:B------:R-:W-:-:S03]  /*bea0*/  @!P3 VIADD R56, R117, 0x40 ;  /* 0x000000407538b836 */ /* 0x000fc60000000000 */
[----:B------:R-:W-:Y:S02]  /*beb0*/  @!P3 PLOP3.LUT P4, PT, P5, PT, PT, 0x80, 0x0 ;  /* 0x000000000000b81c */ /* 0x000fe40002f8f070 */
[----:B------:R-:W-:-:S04]  /*bec0*/  IADD3 R54, P5, R48, UR36, RZ ;  /* 0x0000002430367c10 */ /* 0x000fc8000ffbe0ff */
[----:B------:R-:W-:-:S07]  /*bed0*/  IADD3.X R55, R49, UR37, R51, P5, !PT ;  /* 0x0000002531377c10 */ /* 0x000fce000affe433 */
[----:B------:R-:W-:Y:S02]  /*bee0*/  @P4 IADD3 R56, R117, -0x40, RZ ;  /* 0xffffffc075384810 */ /* 0x000fe40007ffe0ff */
[----:B------:R-:W-:-:S03]  /*bef0*/  ISETP.GE.AND P4, PT, R18, UR4, PT ;  /* 0x0000000412007c0c */ /* 0x000fc6000bf86270 */
[----:B------:R-:W-:-:S10]  /*bf00*/  @!P3 IMAD.IADD R56, R16, 0x1, R56 ;  /* 0x000000011038b824 */ /* 0x000fd400078e0238 */
[----:B------:R-:W0:Y:S04]  /*bf10*/  @!P4 LDS.128 R48, [R118+0xe400] ;  /* 0x00e400007630c984 */ /* 0x000e280000000c00 */
[----:B0-----:R-:W-:Y:S04]  /*bf20*/  @!P4 STG.E.128 desc[UR60][R54.64], R48 ;  /* 0x000000303600c986 */ /* 0x001fe8000c101d3c */
[----:B------:R-:W0:Y:S04]  /*bf30*/  @!P3 LDS.128 R48, [R56+0xe400] ;  /* 0x00e400003830b984 */ /* 0x000e280000000c00 */
[----:B0-----:R2:W-:Y:S02]  /*bf40*/  @!P3 STG.E.128 desc[UR60][R54.64+0x40], R48 ;  /* 0x000040303600b986 */ /* 0x0015e4000c101d3c */
.L_x_419:
[----:B------:R-:W-:Y:S05]  /*bf50*/  BSYNC B0 ;  /* 0x0000000000007941 */ /* 0x000fea0003800000 */
.L_x_418:
[----:B0-2---:R-:W-:Y:S01]  /*bf60*/  VIADD R48, R228, 0x40 ;  /* 0x00000040e4307836 */ /* 0x005fe20000000000 */
[----:B------:R-:W-:Y:S04]  /*bf70*/  BSSY B0, `(.L_x_420) ;  /* 0x0000019000007945 */ /* 0x000fe80003800000 */
[----:B------:R-:W-:-:S13]  /*bf80*/  ISETP.GE.AND P3, PT, R48, R119, PT ;  /* 0x000000773000720c */ /* 0x000fda0003f66270 */
[----:B------:R-:W-:Y:S05]  /*bf90*/  @P3 BRA `(.L_x_421) ;  /* 0x0000000000583947 */ /* 0x000fea0003800000 */
[----:B------:R-:W-:Y:S01]  /*bfa0*/  ULDC UR4, c[0x0][0x2f4] ;  /* 0x0000bd0000047ab9 */ /* 0x000fe20000000800 */
[----:B------:R-:W-:Y:S01]  /*bfb0*/  PLOP3.LUT P4, PT, PT, PT, PT, 0x8, 0x0 ;  /* 0x000000000000781c */ /* 0x000fe20003f8e170 */
[----:B------:R-:W-:Y:S01]  /*bfc0*/  IMAD.MOV.U32 R48, RZ, RZ, R46 ;  /* 0x000000ffff307224 */ /* 0x000fe200078e002e */
[----:B------:R-:W-:Y:S01]  /*bfd0*/  ISETP.GE.AND P3, PT, R4, UR4, PT ;  /* 0x0000000404007c0c */ /* 0x000fe2000bf66270 */
[----:B------:R-:W-:-:S12]  /*bfe0*/  IMAD.MOV.U32 R49, RZ, RZ, R109 ;  /* 0x000000ffff317224 */ /* 0x000fd800078e006d */
[----:B------:R-:W-:Y:S01]  /*bff0*/  @!P3 LOP3.LUT P5, RZ, R229, 0x4, RZ, 0xc0, !PT ;  /* 0x00000004e5ffb812 */ /* 0x000fe200078ac0ff */
[----:B------:R-:W-:-:S03]  /*c000*/  @!P3 VIADD R56, R117, 0x40 ;  /* 0x000000407538b836 */ /* 0x000fc60000000000 */
[----:B------:R-:W-:Y:S02]  /*c010*/  @!P3 PLOP3.LUT P4, PT, P5, PT, PT, 0x80, 0x0 ;  /* 0x000000000000b81c */ /* 0x000fe40002f8f070 */
[----:B------:R-:W-:-:S05]  /*c020*/  IADD3 R51, P5, R52, 0x40, RZ ;  /* 0x0000004034337810 */ /* 0x000fca0007fbe0ff */
[----:B------:R-:W-:Y:S02]  /*c030*/  IMAD.X R50, RZ, RZ, R53, P5 ;  /* 0x000000ffff327224 */ /* 0x000fe400028e0635 */
[----:B------:R-:W-:-:S04]  /*c040*/  IMAD.WIDE.U32 R48, R51, UR38, R48 ;  /* 0x0000002633307c25 */ /* 0x000fc8000f8e0030 */
[----:B------:R-:W-:Y:S02]  /*c050*/  IMAD R50, R50, UR38, RZ ;  /* 0x0000002632327c24 */ /* 0x000fe4000f8e02ff */
[----:B------:R-:W-:Y:S01]  /*c060*/  @P4 VIADD R56, R117, 0xffffffc0 ;  /* 0xffffffc075384836 */ /* 0x000fe20000000000 */
[----:B------:R-:W-:Y:S01]  /*c070*/  IADD3 R54, P4, R48, UR36, RZ ;  /* 0x0000002430367c10 */ /* 0x000fe2000ff9e0ff */
[----:B------:R-:W-:-:S03]  /*c080*/  IMAD R51, R51, UR39, R50 ;  /* 0x0000002733337c24 */ /* 0x000fc6000f8e0232 */
[----:B------:R-:W-:Y:S02]  /*c090*/  @!P3 IADD3 R56, R16, R56, RZ ;  /* 0x000000381038b210 */ /* 0x000fe40007ffe0ff */
[----:B------:R-:W-:Y:S02]  /*c0a0*/  IADD3.X R55, R49, UR37, R51, P4, !PT ;  /* 0x0000002531377c10 */ /* 0x000fe4000a7fe433 */
[----:B------:R-:W-:-:S13]  /*c0b0*/  ISETP.GE.AND P4, PT, R18, UR4, PT ;  /* 0x0000000412007c0c */ /* 0x000fda000bf86270 */
[----:B------:R-:W0:Y:S04]  /*c0c0*/  @!P4 LDS.128 R48, [R118+0x10400] ;  /* 0x010400007630c984 */ /* 0x000e280000000c00 */
[----:B0-----:R-:W-:Y:S04]  /*c0d0*/  @!P4 STG.E.128 desc[UR60][R54.64], R48 ;  /* 0x000000303600c986 */ /* 0x001fe8000c101d3c */
[----:B------:R-:W0:Y:S04]  /*c0e0*/  @!P3 LDS.128 R48, [R56+0x10400] ;  /* 0x010400003830b984 */ /* 0x000e280000000c00 */
[----:B0-----:R0:W-:Y:S02]  /*c0f0*/  @!P3 STG.E.128 desc[UR60][R54.64+0x40], R48 ;  /* 0x000040303600b986 */ /* 0x0011e4000c101d3c */
.L_x_421:
[----:B------:R-:W-:Y:S05]  /*c100*/  BSYNC B0 ;  /* 0x0000000000007941 */ /* 0x000fea0003800000 */
.L_x_420:
[----:B0-----:R-:W-:Y:S01]  /*c110*/  VIADD R48, R228, 0x80 ;  /* 0x00000080e4307836 */ /* 0x001fe20000000000 */
        /* <DEDUP_REMOVED lines=17> */
[----:B------:R-:W-:Y:S02]  /*c230*/  IMAD R51, R51, UR39, R50 ;  /* 0x0000002733337c24 */ /* 0x000fe4000f8e0232 */
[----:B------:R-:W-:-:S03]  /*c240*/  @!P3 IMAD.IADD R56, R16, 0x1, R56 ;  /* 0x000000011038b824 */ /* 0x000fc600078e0238 */
[----:B------:R-:W-:Y:S02]  /*c250*/  IADD3.X R55, R49, UR37, R51, P4, !PT ;  /* 0x0000002531377c10 */ /* 0x000fe4000a7fe433 */
[----:B------:R-:W-:-:S13]  /*c260*/  ISETP.GE.AND P4, PT, R18, UR4, PT ;  /* 0x0000000412007c0c */ /* 0x000fda000bf86270 */
[----:B------:R-:W0:Y:S04]  /*c270*/  @!P4 LDS.128 R48, [R118+0x12400] ;  /* 0x012400007630c984 */ /* 0x000e280000000c00 */
[----:B0-----:R-:W-:Y:S04]  /*c280*/  @!P4 STG.E.128 desc[UR60][R54.64], R48 ;  /* 0x000000303600c986 */ /* 0x001fe8000c101d3c */
[----:B------:R-:W0:Y:S04]  /*c290*/  @!P3 LDS.128 R48, [R56+0x12400] ;  /* 0x012400003830b984 */ /* 0x000e280000000c00 */
[----:B0-----:R0:W-:Y:S02]  /*c2a0*/  @!P3 STG.E.128 desc[UR60][R54.64+0x40], R48 ;  /* 0x000040303600b986 */ /* 0x0011e4000c101d3c */
.L_x_423:
[----:B------:R-:W-:Y:S05]  /*c2b0*/  BSYNC B0 ;  /* 0x0000000000007941 */ /* 0x000fea0003800000 */
.L_x_422:
[----:B0-----:R-:W-:Y:S01]  /*c2c0*/  IADD3 R48, R228, 0xc0, RZ ;  /* 0x000000c0e4307810 */ /* 0x001fe20007ffe0ff */
[----:B------:R-:W-:Y:S03]  /*c2d0*/  BSSY B0, `(.L_x_424) ;  /* 0x0000019000007945 */ /* 0x000fe60003800000 */
        /* <DEDUP_REMOVED lines=14> */
[----:B------:R-:W-:Y:S02]  /*c3c0*/  @P4 VIADD R54, R117, 0xffffffc0 ;  /* 0xffffffc075364836 */ /* 0x000fe40000000000 */
[----:B------:R-:W-:Y:S01]  /*c3d0*/  IMAD R51, R51, UR39, R52 ;  /* 0x0000002733337c24 */ /* 0x000fe2000f8e0234 */
[----:B------:R-:W-:Y:S01]  /*c3e0*/  IADD3 R52, P4, R48, UR36, RZ ;  /* 0x0000002430347c10 */ /* 0x000fe2000ff9e0ff */
[----:B------:R-:W-:-:S03]  /*c3f0*/  @!P3 IMAD.IADD R54, R16, 0x1, R54 ;  /* 0x000000011036b824 */ /* 0x000fc600078e0236 */
[----:B------:R-:W-:Y:S02]  /*c400*/  IADD3.X R53, R49, UR37, R51, P4, !PT ;  /* 0x0000002531357c10 */ /* 0x000fe4000a7fe433 */
[----:B------:R-:W-:-:S13]  /*c410*/  ISETP.GE.AND P4, PT, R18, UR4, PT ;  /* 0x0000000412007c0c */ /* 0x000fda000bf86270 */
[----:B------:R-:W0:Y:S04]  /*c420*/  @!P4 LDS.128 R48, [R118+0x14400] ;  /* 0x014400007630c984 */ /* 0x000e280000000c00 */
[----:B0-----:R-:W-:Y:S04]  /*c430*/  @!P4 STG.E.128 desc[UR60][R52.64], R48 ;  /* 0x000000303400c986 */ /* 0x001fe8000c101d3c */
[----:B------:R-:W0:Y:S04]  /*c440*/  @!P3 LDS.128 R48, [R54+0x14400] ;  /* 0x014400003630b984 */ /* 0x000e280000000c00 */
[----:B0-----:R0:W-:Y:S02]  /*c450*/  @!P3 STG.E.128 desc[UR60][R52.64+0x40], R48 ;  /* 0x000040303400b986 */ /* 0x0011e4000c101d3c */
.L_x_425:
[----:B------:R-:W-:Y:S05]  /*c460*/  BSYNC B0 ;  /* 0x0000000000007941 */ /* 0x000fea0003800000 */
.L_x_424:
[----:B------:R-:W-:Y:S01]  /*c470*/  @!PT LDS RZ, [RZ] ;  /* 0x00000000fffff984 */ /* 0x000fe20000000800 */
[----:B------:R-:W-:Y:S01]  /*c480*/  @!PT LDS RZ, [RZ] ;  /* 0x00000000fffff984 */ /* 0x000fe20000000800 */
[----:B------:R-:W-:Y:S01]  /*c490*/  @!PT LDS RZ, [RZ] ;  /* 0x00000000fffff984 */ /* 0x000fe20000000800 */
[----:B------:R-:W-:Y:S01]  /*c4a0*/  @!PT LDS RZ, [RZ] ;  /* 0x00000000fffff984 */ /* 0x000fe20000000800 */
[----:B------:R2:W-:Y:S06]  /*c4b0*/  MEMBAR.ALL.CTA ;  /* 0x0000000000007992 */ /* 0x0005ec0000008000 */
[----:B--2---:R-:W2:Y:S01]  /*c4c0*/  FENCE.VIEW.ASYNC.S ;  /* 0x00000000000073c6 */ /* 0x004ea20000000000 */
[----:B-1----:R-:W-:Y:S01]  /*c4d0*/  @!P2 VIADD R110, R110, 0x2e8c0 ;  /* 0x0002e8c06e6ea836 */ /* 0x002fe20000000000 */
[----:B--2---:R1:W-:Y:S01]  /*c4e0*/  BAR.SYNC.DEFER_BLOCKING R137, 0x80 ;  /* 0x000200890000751d */ /* 0x0043e20000010000 */
[----:B------:R-:W-:-:S03]  /*c4f0*/  ISETP.NE.AND P3, PT, R111, RZ, PT ;  /* 0x000000ff6f00720c */ /* 0x000fc60003f65270 */
[----:B------:R-:W-:Y:S02]  /*c500*/  @!P2 PRMT R110, RZ, 0x654, R110 ;  /* 0x00000654ff6ea816 */ /* 0x000fe4000000006e */
[----:B------:R-:W-:Y:S02]  /*c510*/  IADD3 R17, R17, 0x1, RZ ;  /* 0x0000000111117810 */ /* 0x000fe40007ffe0ff */
[----:B------:R1:W-:Y:S02]  /*c520*/  @!P2 SYNCS.ARRIVE.TRANS64.RED.A1T0 RZ, [R110+URZ], RZ ;  /* 0x000000ff6effa9a7 */ /* 0x0003e4000810043f */
[----:B------:R-:W-:-:S04]  /*c530*/  ISETP.NE.AND P2, PT, R17, 0x2, PT ;  /* 0x000000021100780c */ /* 0x000fc80003f45270 */
[----:B0-----:R-:W-:Y:S02]  /*c540*/  SEL R48, RZ, 0x1, P2 ;  /* 0x00000001ff307807 */ /* 0x001fe40001000000 */
[----:B------:R-:W-:Y:S02]  /*c550*/  SEL R17, R17, RZ, P2 ;  /* 0x000000ff11117207 */ /* 0x000fe40001000000 */
[----:B------:R-:W-:Y:S01]  /*c560*/  LOP3.LUT R231, R231, R48, RZ, 0x3c, !PT ;  /* 0x00000030e7e77212 */ /* 0x000fe200078e3cff */
[----:B-1----:R-:W-:Y:S06]  /*c570*/  @P3 BRA `(.L_x_426) ;  /* 0xffffff6000d03947 */ /* 0x002fec000383ffff */
[----:B------:R-:W0:Y:S01]  /*c580*/  S2R R49, SR_TID.X ;  /* 0x0000000000317919 */ /* 0x000e220000002100 */
[----:B------:R-:W-:Y:S02]  /*c590*/  PLOP3.LUT P0, PT, PT, PT, PT, 0x8, 0x0 ;  /* 0x000000000000781c */ /* 0x000fe40003f0e170 */
[----:B0-----:R-:W-:-:S04]  /*c5a0*/  SHF.R.U32.HI R49, RZ, 0x7, R49 ;  /* 0x00000007ff317819 */ /* 0x001fc80000011631 */
[----:B------:R-:W-:-:S13]  /*c5b0*/  ISETP.NE.AND P3, PT, R49, 0x1, PT ;  /* 0x000000013100780c */ /* 0x000fda0003f65270 */
[----:B------:R-:W-:Y:S06]  /*c5c0*/  @!P3 BAR.ARV 0x9, 0x100 ;  /* 0x024400000000bb1d */ /* 0x000fec0000002000 */
.L_x_338:
[----:B------:R-:W-:Y:S05]  /*c5d0*/  @P0 BRA `(.L_x_427) ;  /* 0x00000000000c0947 */ /* 0x000fea0003800000 */
[----:B------:R-:W0:Y:S01]  /*c5e0*/  FENCE.VIEW.ASYNC.G ;  /* 0x00000000000073c6 */ /* 0x000e220000000100 */
[----:B------:R-:W-:Y:S05]  /*c5f0*/  WARPSYNC.ALL ;  /* 0x0000000000007948 */ /* 0x000fea0003800000 */
[----:B0-----:R-:W-:Y:S06]  /*c600*/  BAR.ARV 0xc, 0x180 ;  /* 0x0306000000007b1d */ /* 0x001fec0000002000 */
.L_x_427:
[----:B------:R-:W2:Y:S01]  /*c610*/  LDL R2, [R1+0x8c] ;  /* 0x00008c0001027983 */ /* 0x000ea20000100800 */
[----:B------:R-:W-:Y:S01]  /*c620*/  ULDC.64 UR4, c[0x0][0x990] ;  /* 0x0002640000047ab9 */ /* 0x000fe20000000a00 */
[----:B------:R-:W-:Y:S02]  /*c630*/  ULDC.64 UR6, c[0x0][0x998] ;  /* 0x0002660000067ab9 */ /* 0x000fe40000000a00 */
[----:B------:R-:W3:Y:S04]  /*c640*/  LDL R4, [R1+0x74] ;  /* 0x0000740001047983 */ /* 0x000ee80000100800 */
[----:B------:R-:W4:Y:S01]  /*c650*/  LDL R14, [R1+0x60] ;  /* 0x00006000010e7983 */ /* 0x000f220000100800 */
[----:B------:R-:W-:Y:S02]  /*c660*/  ISETP.NE.U32.AND P0, PT, RZ, UR4, PT ;  /* 0x00000004ff007c0c */ /* 0x000fe4000bf05070 */
[----:B------:R-:W-:-:S02]  /*c670*/  ISETP.NE.U32.AND P1, PT, RZ, UR6, PT ;  /* 0x00000006ff007c0c */ /* 0x000fc4000bf25070 */
[----:B------:R-:W-:Y:S02]  /*c680*/  ISETP.NE.AND.EX P0, PT, RZ, UR5, PT, P0 ;  /* 0x00000005ff007c0c */ /* 0x000fe4000bf05300 */
[----:B------:R-:W-:Y:S02]  /*c690*/  ISETP.NE.AND.EX P1, PT, RZ, UR7, PT, P1 ;  /* 0x00000007ff007c0c */ /* 0x000fe4000bf25310 */
[----:B------:R-:W-:-:S09]  /*c6a0*/  ISETP.NE.AND P4, PT, R141, RZ, PT ;  /* 0x000000ff8d00720c */ /* 0x000fd20003f85270 */
[----:B------:R-:W2:Y:S08]  /*c6b0*/  @P0 LDC.64 R6, c[0x0][0x9a8] ;  /* 0x00026a00ff060b82 */ /* 0x000eb00000000a00 */
[----:B------:R-:W0:Y:S08]  /*c6c0*/  @P1 LDC.64 R8, c[0x0][0x9b8] ;  /* 0x00026e00ff081b82 */ /* 0x000e300000000a00 */
[----:B------:R-:W4:Y:S08]  /*c6d0*/  @P0 LDC.64 R10, c[0x0][0x9b0] ;  /* 0x00026c00ff0a0b82 */ /* 0x000f300000000a00 */
[----:B------:R-:W1:Y:S01]  /*c6e0*/  @P1 LDC.64 R12, c[0x0][0x9c0] ;  /* 0x00027000ff0c1b82 */ /* 0x000e620000000a00 */
[----:B--2---:R-:W-:-:S02]  /*c6f0*/  @P0 IMAD R0, R2, R6, RZ ;  /* 0x0000000602000224 */ /* 0x004fc400078e02ff */
[----:B0-----:R-:W-:Y:S02]  /*c700*/  @P1 IMAD R2, R2, R8, RZ ;  /* 0x0000000802021224 */ /* 0x001fe400078e02ff */
[C---:B---3--:R-:W-:Y:S02]  /*c710*/  @P0 IMAD R7, R4.reuse, R7, R0 ;  /* 0x0000000704070224 */ /* 0x048fe400078e0200 */
[C---:B------:R-:W-:Y:S02]  /*c720*/  @P1 IMAD R9, R4.reuse, R9, R2 ;  /* 0x0000000904091224 */ /* 0x040fe400078e0202 */
[----:B------:R-:W-:-:S04]  /*c730*/  @P0 IMAD.WIDE.U32 R2, R4, R6, RZ ;  /* 0x0000000604020225 */ /* 0x000fc800078e00ff */
[----:B------:R-:W-:-:S04]  /*c740*/  @P1 IMAD.WIDE.U32 R4, R4, R8, RZ ;  /* 0x0000000804041225 */ /* 0x000fc800078e00ff */
[----:B------:R-:W-:Y:S02]  /*c750*/  @P0 IMAD.IADD R3, R3, 0x1, R7 ;  /* 0x0000000103030824 */ /* 0x000fe400078e0207 */
[----:B------:R-:W-:Y:S02]  /*c760*/  @P1 IMAD.IADD R5, R5, 0x1, R9 ;  /* 0x0000000105051824 */ /* 0x000fe400078e0209 */
[----:B----4-:R-:W-:-:S04]  /*c770*/  @P0 IMAD.WIDE.U32 R2, R14, R10, R2 ;  /* 0x0000000a0e020225 */ /* 0x010fc800078e0002 */
[----:B-1----:R-:W-:Y:S01]  /*c780*/  @P1 IMAD.WIDE.U32 R6, R14, R12, R4 ;  /* 0x0000000c0e061225 */ /* 0x002fe200078e0004 */
[----:B------:R-:W-:Y:S01]  /*c790*/  @P0 LEA R4, P2, R2, UR4, 0x2 ;  /* 0x0000000402040c11 */ /* 0x000fe2000f8410ff */
[----:B------:R-:W-:Y:S02]  /*c7a0*/  ULDC UR4, c[0x0][0x988] ;  /* 0x0002620000047ab9 */ /* 0x000fe40000000800 */
[----:B------:R-:W-:Y:S01]  /*c7b0*/  @P0 IMAD R5, R14, R11, R3 ;  /* 0x0000000b0e050224 */ /* 0x000fe200078e0203 */
[----:B------:R-:W-:Y:S01]  /*c7c0*/  @P1 LEA R8, P3, R6, UR6, 0x2 ;  /* 0x0000000606081c11 */ /* 0x000fe2000f8610ff */
[----:B------:R-:W-:Y:S02]  /*c7d0*/  @P1 IMAD R3, R14, R13, R7 ;  /* 0x0000000d0e031224 */ /* 0x000fe400078e0207 */
[----:B------:R-:W-:Y:S01]  /*c7e0*/  IMAD.MOV.U32 R0, RZ, RZ, 0x3f800000 ;  /* 0x3f800000ff007424 */ /* 0x000fe200078e00ff */
[----:B------:R-:W-:Y:S02]  /*c7f0*/  @P0 LEA.HI.X R5, R2, UR5, R5, 0x2, P2 ;  /* 0x0000000502050c11 */ /* 0x000fe400090f1405 */
[----:B------:R-:W-:Y:S01]  /*c800*/  @P1 LEA.HI.X R9, R6, UR7, R3, 0x2, P3 ;  /* 0x0000000706091c11 */ /* 0x000fe200098f1403 */
[----:B------:R-:W-:-:S04]  /*c810*/  IMAD.MOV.U32 R3, RZ, RZ, 0x3f800000 ;  /* 0x3f800000ff037424 */ /* 0x000fc800078e00ff */
[----:B------:R-:W2:Y:S04]  /*c820*/  @P1 LDG.E R0, desc[UR60][R8.64] ;  /* 0x0000003c08001981 */ /* 0x000ea8000c1e1900 */
[----:B------:R-:W2:Y:S01]  /*c830*/  @P0 LDG.E R3, desc[UR60][R4.64] ;  /* 0x0000003c04030981 */ /* 0x000ea2000c1e1900 */
[----:B------:R-:W-:Y:S01]  /*c840*/  BSSY B0, `(.L_x_428) ;  /* 0x0000023000007945 */ /* 0x000fe20003800000 */
[----:B------:R-:W-:Y:S02]  /*c850*/  IMAD.MOV.U32 R6, RZ, RZ, RZ ;  /* 0x000000ffff067224 */ /* 0x000fe400078e00ff */
[----:B--2---:R-:W-:-:S04]  /*c860*/  FMUL.FTZ R0, R3, R0 ;  /* 0x0000000003007220 */ /* 0x004fc80000410000 */
[----:B------:R-:W-:Y:S01]  /*c870*/  FMUL.FTZ R2, R0, UR4 ;  /* 0x0000000400027c20 */ /* 0x000fe20008410000 */
[----:B------:R-:W-:Y:S06]  /*c880*/  @!P4 BRA `(.L_x_429) ;  /* 0x000000000078c947 */ /* 0x000fec0003800000 */
[----:B------:R-:W2:Y:S01]  /*c890*/  LDL R14, [R1+0x7c] ;  /* 0x00007c00010e7983 */ /* 0x000ea20000100800 */
[----:B------:R-:W-:Y:S01]  /*c8a0*/  ULDC UR4, c[0x0][0x9f0] ;  /* 0x00027c0000047ab9 */ /* 0x000fe20000000800 */
[----:B--2---:R-:W-:-:S04]  /*c8b0*/  ISETP.NE.AND P0, PT, R14, RZ, PT ;  /* 0x000000ff0e00720c */ /* 0x004fc80003f05270 */
        /* <DEDUP_REMOVED lines=9> */
[----:B0-----:R-:W-:Y:S01]  /*c950*/  VIADD R4, R3, 0xffffffe ;  /* 0x0ffffffe03047836 */ /* 0x001fe20000000000 */
[----:B------:R-:W-:-:S05]  /*c960*/  IADD3 R3, RZ, -R10, RZ ;  /* 0x8000000aff037210 */ /* 0x000fca0007ffe0ff */
        /* <DEDUP_REMOVED lines=14> */
[----:B------:R-:W-:-:S05]  /*ca50*/  @!P1 LOP3.LUT R5, RZ, R9, RZ, 0x33, !PT ;  /* 0x00000009ff059212 */ /* 0x000fca00078e33ff */
[----:B------:R-:W-:-:S07]  /*ca60*/  IMAD.MOV.U32 R6, RZ, RZ, R5 ;  /* 0x000000ffff067224 */ /* 0x000fce00078e0005 */
.L_x_429:
[----:B------:R-:W-:Y:S05]  /*ca70*/  BSYNC B0 ;  /* 0x0000000000007941 */ /* 0x000fea0003800000 */
.L_x_428:
[----:B------:R-:W2:Y:S01]  /*ca80*/  LDL R0, [R1+0x94] ;  /* 0x0000940001007983 */ /* 0x000ea20000100800 */
[----:B------:R-:W-:Y:S02]  /*ca90*/  PLOP3.LUT P0, PT, PT, PT, PT, 0x80, 0x0 ;  /* 0x000000000000781c */ /* 0x000fe40003f0f070 */
[----:B------:R-:W-:Y:S02]  /*caa0*/  CS2R R4, SRZ ;  /* 0x0000000000047805 */ /* 0x000fe4000001ff00 */
[----:B------:R-:W-:Y:S01]  /*cab0*/  CS2R R88, SRZ ;  /* 0x0000000000587805 */ /* 0x000fe2000001ff00 */
[----:B------:R-:W-:Y:S01]  /*cac0*/  IMAD.MOV.U32 R3, RZ, RZ, RZ ;  /* 0x000000ffff037224 */ /* 0x000fe200078e00ff */
[----:B------:R-:W-:Y:S02]  /*cad0*/  CS2R R38, SRZ ;  /* 0x0000000000267805 */ /* 0x000fe4000001ff00 */
[----:B------:R-:W-:Y:S01]  /*cae0*/  MOV R105, RZ ;  /* 0x000000ff00697202 */ /* 0x000fe20000000f00 */
[----:B------:R-:W-:Y:S01]  /*caf0*/  IMAD.MOV.U32 R90, RZ, RZ, RZ ;  /* 0x000000ffff5a7224 */ /* 0x000fe200078e00ff */
[----:B------:R-:W-:Y:S01]  /*cb00*/  CS2R R44, SRZ ;  /* 0x00000000002c7805 */ /* 0x000fe2000001ff00 */
[----:B------:R-:W-:Y:S01]  /*cb10*/  IMAD.MOV.U32 R72, RZ, RZ, RZ ;  /* 0x000000ffff487224 */ /* 0x000fe200078e00ff */
        /* <DEDUP_REMOVED lines=9> */
[----:B------:R-:W-:Y:S02]  /*cbb0*/  CS2R R56, SRZ ;  /* 0x0000000000387805 */ /* 0x000fe4000001ff00 */
[----:B------:R-:W-:Y:S01]  /*cbc0*/  CS2R R40, SRZ ;  /* 0x0000000000287805 */ /* 0x000fe2000001ff00 */
[----:B------:R-:W-:Y:S01]  /*cbd0*/  IMAD.MOV.U32 R46, RZ, RZ, RZ ;  /* 0x000000ffff2e7224 */ /* 0x000fe200078e00ff */
[----:B------:R-:W-:Y:S01]  /*cbe0*/  MOV R42, RZ ;  /* 0x000000ff002a7202 */ /* 0x000fe20000000f00 */
[----:B------:R-:W-:Y:S01]  /*cbf0*/  IMAD.MOV.U32 R111, RZ, RZ, RZ ;  /* 0x000000ffff6f7224 */ /* 0x000fe200078e00ff */
[----:B------:R-:W-:Y:S01]  /*cc00*/  CS2R R24, SRZ ;  /* 0x0000000000187805 */ /* 0x000fe2000001ff00 */
[----:B------:R-:W-:Y:S01]  /*cc10*/  IMAD.MOV.U32 R55, RZ, RZ, RZ ;  /* 0x000000ffff377224 */ /* 0x000fe200078e00ff */
        /* <DEDUP_REMOVED lines=9> */
[----:B------:R-:W-:Y:S01]  /*ccb0*/  CS2R R32, SRZ ;  /* 0x0000000000207805 */ /* 0x000fe2000001ff00 */
[----:B------:R-:W-:Y:S01]  /*ccc0*/  IMAD.MOV.U32 R109, RZ, RZ, RZ ;  /* 0x000000ffff6d7224 */ /* 0x000fe200078e00ff */
[----:B------:R-:W-:Y:S01]  /*ccd0*/  CS2R R30, SRZ ;  /* 0x00000000001e7805 */ /* 0x000fe2000001ff00 */
[----:B------:R-:W-:Y:S01]  /*cce0*/  IMAD.MOV.U32 R28, RZ, RZ, RZ ;  /* 0x000000ffff1c7224 */ /* 0x000fe200078e00ff */
[----:B------:R-:W-:Y:S01]  /*ccf0*/  MOV R149, RZ ;  /* 0x000000ff00957202 */ /* 0x000fe20000000f00 */
[----:B------:R-:W-:Y:S02]  /*cd00*/  IMAD.MOV.U32 R97, RZ, RZ, RZ ;  /* 0x000000ffff617224 */ /* 0x000fe400078e00ff */
[----:B------:R-:W-:Y:S02]  /*cd10*/  IMAD.MOV.U32 R9, RZ, RZ, RZ ;  /* 0x000000ffff097224 */ /* 0x000fe400078e00ff */
[----:B------:R-:W-:-:S02]  /*cd20*/  IMAD.MOV.U32 R81, RZ, RZ, RZ ;  /* 0x000000ffff517224 */ /* 0x000fc400078e00ff */
[----:B------:R-:W-:Y:S02]  /*cd30*/  IMAD.MOV.U32 R34, RZ, RZ, RZ ;  /* 0x000000ffff227224 */ /* 0x000fe400078e00ff */
[----:B--2---:R-:W-:-:S05]  /*cd40*/  IMAD R0, R0, R6, RZ ;  /* 0x0000000600007224 */ /* 0x004fca00078e02ff */
[----:B------:R-:W-:Y:S01]  /*cd50*/  VIADDMNMX R137, R0, R6, R131, PT ;  /* 0x0000000600897246 */ /* 0x000fe20003800183 */
[----:B------:R0:W-:Y:S01]  /*cd60*/  STL [R1+0x40], R0 ;  /* 0x0000400001007387 */ /* 0x0001e20000100800 */
[----:B------:R-:W-:Y:S02]  /*cd70*/  IMAD.MOV.U32 R6, RZ, RZ, RZ ;  /* 0x000000ffff067224 */ /* 0x000fe400078e00ff */
[----:B------:R-:W-:Y:S01]  /*cd80*/  ISETP.GT.AND P1, PT, R137, R0, PT ;  /* 0x000000008900720c */ /* 0x000fe20003f24270 */
[----:B0-----:R-:W-:-:S12]  /*cd90*/  IMAD.MOV.U32 R0, RZ, RZ, RZ ;  /* 0x000000ffff007224 */ /* 0x001fd800078e00ff */
[----:B------:R-:W-:Y:S05]  /*cda0*/  @!P1 BRA `(.L_x_430) ;  /* 0x000000d400389947 */ /* 0x000fea0003800000 */
[----:B------:R-:W-:-:S03]  /*cdb0*/  UMOV UR4, 0xffffffff ;  /* 0xffffffff00047882 */ /* 0x000fc60000000000 */
[----:B------:R-:W-:Y:S05]  /*cdc0*/  BRA.DIV UR4, `(.L_x_431) ;  /* 0x0000018604a87947 */ /* 0x000fea000b800000 */
[----:B------:R-:W0:Y:S02]  /*cdd0*/  S2R R0, SR_TID.X ;  /* 0x0000000000007919 */ /* 0x000e240000002100 */
[----:B0-----:R-:W-:-:S05]  /*cde0*/  VIADD R3, R0, 0xffffff80 ;  /* 0xffffff8000037836 */ /* 0x001fca0000000000 */
[----:B------:R-:W-:-:S04]  /*cdf0*/  SHF.R.S32.HI R0, RZ, 0x1f, R3 ;  /* 0x0000001fff007819 */ /* 0x000fc80000011403 */
[----:B------:R-:W-:-:S04]  /*ce00*/  LEA.HI R0, R0, R3, RZ, 0x7 ;  /* 0x0000000300007211 */ /* 0x000fc800078f38ff */
[----:B------:R-:W-:-:S06]  /*ce10*/  SHF.R.S32.HI R0, RZ, 0x7, R0 ;  /* 0x00000007ff007819 */ /* 0x000fcc0000011400 */
[----:B------:R-:W0:Y:S04]  /*ce20*/  SHFL.IDX PT, R0, R0, RZ, 0x1f ;  /* 0x00001fff00007589 */ /* 0x000e2800000e0000 */
[----:B0-----:R1:W-:Y:S02]  /*ce30*/  STL [R1+0x44], R0 ;  /* 0x0000440001007387 */ /* 0x0013e40000100800 */
.L_x_649:
[----:B------:R-:W1:Y:S01]  /*ce40*/  LDL R3, [R1+0x44] ;  /* 0x0000440001037983 */ /* 0x000e620000100800 */
[----:B------:R-:W-:Y:S01]  /*ce50*/  VIADD R27, R16, 0x1c400 ;  /* 0x0001c400101b7836 */ /* 0x000fe20000000000 */
[----:B------:R-:W-:Y:S04]  /*ce60*/  BSSY B6, `(.L_x_432) ;  /* 0x0000019000067945 */ /* 0x000fe80003800000 */
[----:B------:R-:W-:Y:S02]  /*ce70*/  LOP3.LUT P0, RZ, R27, 0x9f, RZ, 0xc0, !PT ;  /* 0x0000009f1bff7812 */ /* 0x000fe4000780c0ff */
[----:B-1----:R-:W-:-:S04]  /*ce80*/  LEA.HI R0, R3, R3, RZ, 0x1 ;  /* 0x0000000303007211 */ /* 0x002fc800078f08ff */
[----:B------:R-:W-:-:S05]  /*ce90*/  LOP3.LUT R0, R0, 0x1e, RZ, 0xc0, !PT ;  /* 0x0000001e00007812 */ /* 0x000fca00078ec0ff */
[----:B------:R-:W-:-:S05]  /*cea0*/  IMAD.IADD R0, R3, 0x1, -R0 ;  /* 0x0000000103007824 */ /* 0x000fca00078e0a00 */
[----:B------:R-:W-:-:S04]  /*ceb0*/  LEA R0, R0, R27, 0xd ;  /* 0x0000001b00007211 */ /* 0x000fc800078e68ff */
[----:B------:R-:W-:-:S04]  /*cec0*/  SHF.R.U32.HI R0, RZ, 0x4, R0 ;  /* 0x00000004ff007819 */ /* 0x000fc80000011600 */
[----:B------:R-:W-:Y:S01]  /*ced0*/  LOP3.LUT R28, R0, 0x3fff, RZ, 0xc0, !PT ;  /* 0x00003fff001c7812 */ /* 0x000fe200078ec0ff */
[----:B------:R-:W-:Y:S06]  /*cee0*/  @!P0 BRA `(.L_x_433) ;  /* 0x0000000000408947 */ /* 0x000fec0003800000 */
[----:B------:R-:W-:Y:S01]  /*cef0*/  MOV R0, 0x0 ;  /* 0x0000000000007802 */ /* 0x000fe20000000f00 */
[----:B------:R-:W-:Y:S01]  /*cf00*/  ULDC.64 UR4, c[0x4][0x98] ;  /* 0x0100260000047ab9 */ /* 0x000fe20000000a00 */
[----:B------:R-:W-:Y:S01]  /*cf10*/  ULDC.64 UR6, c[0x4][0xa0] ;  /* 0x0100280000067ab9 */ /* 0x000fe20000000a00 */
[----:B------:R-:W-:Y:S01]  /*cf20*/  IMAD.U32 R4, RZ, RZ, UR4 ;  /* 0x00000004ff047e24 */ /* 0x000fe2000f8e00ff */
[----:B0-----:R0:W1:Y:S01]  /*cf30*/  LDC.64 R14, c[0x4][R0] ;  /* 0x01000000000e7b82 */ /* 0x0010620000000a00 */
[----:B------:R-:W-:Y:S01]  /*cf40*/  IMAD.U32 R5, RZ, RZ, UR5 ;  /* 0x00000005ff057e24 */ /* 0x000fe2000f8e00ff */
[----:B------:R-:W-:Y:S01]  /*cf50*/  ULDC.64 UR4, c[0x4][0x30] ;  /* 0x01000c0000047ab9 */ /* 0x000fe20000000a00 */
[----:B------:R-:W-:Y:S01]  /*cf60*/  IMAD.U32 R6, RZ, RZ, UR6 ;  /* 0x00000006ff067e24 */ /* 0x000fe2000f8e00ff */
[----:B------:R-:W-:Y:S01]  /*cf70*/  MOV R12, 0x1 ;  /* 0x00000001000c7802 */ /* 0x000fe20000000f00 */
[----:B------:R-:W-:Y:S02]  /*cf80*/  IMAD.U32 R7, RZ, RZ, UR7 ;  /* 0x00000007ff077e24 */ /* 0x000fe4000f8e00ff */
[----:B------:R-:W-:-:S02]  /*cf90*/  IMAD.U32 R10, RZ, RZ, UR4 ;  /* 0x00000004ff0a7e24 */ /* 0x000fc4000f8e00ff */
[----:B------:R-:W-:Y:S02]  /*cfa0*/  IMAD.U32 R11, RZ, RZ, UR5 ;  /* 0x00000005ff0b7e24 */ /* 0x000fe4000f8e00ff */
[----:B------:R-:W-:Y:S02]  /*cfb0*/  IMAD.MOV.U32 R8, RZ, RZ, 0x70 ;  /* 0x00000070ff087424 */ /* 0x000fe400078e00ff */
[----:B0-----:R-:W-:-:S07]  /*cfc0*/  IMAD.MOV.U32 R13, RZ, RZ, RZ ;  /* 0x000000ffff0d7224 */ /* 0x001fce00078e00ff */
[----:B------:R-:W-:-:S07]  /*cfd0*/  LEPC R20, `(.L_x_433) ;  /* 0x000000001014794e */ /* 0x000fce0000000000 */
[----:B-1---5:R-:W-:Y:S05]  /*cfe0*/  CALL.ABS.NOINC R14 ;  /* 0x000000000e007343 */ /* 0x022fea0003c00000 */
.L_x_433:
[----:B------:R-:W-:Y:S05]  /*cff0*/  BSYNC B6 ;  /* 0x0000000000067941 */ /* 0x000fea0003800000 */
.L_x_432:
[----:B------:R-:W-:Y:S02]  /*d000*/  ULDC UR4, c[0x0][0x3f4] ;  /* 0x0000fd0000047ab9 */ /* 0x000fe40000000800 */
[----:B------:R-:W-:-:S13]  /*d010*/  ISETP.LT.AND P0, PT, RZ, UR4, PT ;  /* 0x00000004ff007c0c */ /* 0x000fda000bf01270 */
[----:B------:R-:W-:Y:S05]  /*d020*/  @P0 BRA `(.L_x_434) ;  /* 0x0000000000400947 */ /* 0x000fea0003800000 */
[----:B------:R-:W2:Y:S02]  /*d030*/  LDL R20, [R1+0x88] ;  /* 0x0000880001147983 */ /* 0x000ea40000100800 */
[----:B--2---:R-:W-:-:S04]  /*d040*/  LEA.HI R0, R20, R20, RZ, 0x1 ;  /* 0x0000001414007211 */ /* 0x004fc800078f08ff */
[----:B------:R-:W-:-:S05]  /*d050*/  LOP3.LUT R0, R0, 0xfffffffe, RZ, 0xc0, !PT ;  /* 0xfffffffe00007812 */ /* 0x000fca00078ec0ff */
[----:B------:R-:W-:-:S05]  /*d060*/  IMAD.IADD R0, R20, 0x1, -R0 ;  /* 0x0000000114007824 */ /* 0x000fca00078e0a00 */
[----:B------:R-:W-:-:S04]  /*d070*/  SHF.L.U32 R3, R0, 0x1f, RZ ;  /* 0x0000001f00037819 */ /* 0x000fc800000006ff */
[----:B------:R1:W2:Y:S03]  /*d080*/  SYNCS.PHASECHK.TRANS64.TRYWAIT P0, [R16+URZ+0x2e800], R3 ;  /* 0x02e80003100075a7 */ /* 0x0002a6000800017f */
[----:B--2---:R-:W-:Y:S05]  /*d090*/  @!P0 NANOSLEEP.SYNCS 0x989680 ;  /* 0x009896800000895d */ /* 0x004fea0003900000 */
[----:B------:R-:W2:Y:S01]  /*d0a0*/  @!P0 SYNCS.PHASECHK.TRANS64 P0, [R16+URZ+0x2e800], R3 ;  /* 0x02e80003100085a7 */ /* 0x000ea2000800007f */
[----:B------:R-:W-:Y:S04]  /*d0b0*/  BSSY B0, `(.L_x_435) ;  /* 0x0000006000007945 */ /* 0x000fe80003800000 */
[----:B--2---:R-:W-:Y:S05]  /*d0c0*/  @P0 BRA `(.L_x_436) ;  /* 0x0000000000100947 */ /* 0x004fea0003800000 */
.L_x_437:
[----:B--2---:R2:W3:Y:S02]  /*d0d0*/  SYNCS.PHASECHK.TRANS64.TRYWAIT P0, [R16+URZ+0x2e800], R3 ;  /* 0x02e80003100075a7 */ /* 0x0044e4000800017f */
[----:B---3--:R-:W-:Y:S05]  /*d0e0*/  @!P0 NANOSLEEP.SYNCS 0x989680 ;  /* 0x009896800000895d */ /* 0x008fea0003900000 */
[----:B------:R-:W3:Y:S02]  /*d0f0*/  @!P0 SYNCS.PHASECHK.TRANS64 P0, [R16+URZ+0x2e800], R3 ;  /* 0x02e80003100085a7 */ /* 0x000ee4000800007f */
[----:B---3--:R-:W-:Y:S05]  /*d100*/  @!P0 BRA `(.L_x_437) ;  /* 0xfffffffc00f08947 */ /* 0x008fea000383ffff */
.L_x_436:
[----:B------:R-:W-:Y:S05]  /*d110*/  BSYNC B0 ;  /* 0x0000000000007941 */ /* 0x000fea0003800000 */
.L_x_435:
[----:B------:R-:W-:Y:S05]  /*d120*/  BRA `(.L_x_438) ;  /* 0x00000040003c7947 */ /* 0x000fea0003800000 */
.L_x_434:
[----:B------:R-:W1:Y:S01]  /*d130*/  LDC.64 R24, c[0x0][0x3e8] ;  /* 0x0000fa00ff187b82 */ /* 0x000e620000000a00 */
[----:B------:R-:W-:Y:S01]  /*d140*/  LOP3.LUT P0, RZ, R27, 0x3ff, RZ, 0xc0, !PT ;  /* 0x000003ff1bff7812 */ /* 0x000fe2000780c0ff */
[----:B------:R-:W-:Y:S01]  /*d150*/  ULDC.64 UR4, c[0x0][0x3f8] ;  /* 0x0000fe0000047ab9 */ /* 0x000fe20000000a00 */
[----:B-----5:R-:W-:Y:S01]  /*d160*/  SHF.R.S32.HI R0, RZ, 0x1f, R122 ;  /* 0x0000001fff007819 */ /* 0x020fe2000001147a */
[----:B------:R-:W-:Y:S01]  /*d170*/  ULDC.64 UR6, c[0x0][0x408] ;  /* 0x0001020000067ab9 */ /* 0x000fe20000000a00 */
[----:B------:R-:W-:Y:S03]  /*d180*/  BSSY B6, `(.L_x_439) ;  /* 0x000001b000067945 */ /* 0x000fe60003800000 */
[----:B------:R-:W2:Y:S01]  /*d190*/  LDC.64 R4, c[0x0][0x400] ;  /* 0x00010000ff047b82 */ /* 0x000ea20000000a00 */
[C---:B------:R-:W-:Y:S02]  /*d1a0*/  IMAD R3, R0.reuse, UR4, RZ ;  /* 0x0000000400037c24 */ /* 0x040fe4000f8e02ff */
[----:B------:R-:W-:-:S02]  /*d1b0*/  IMAD R7, R0, UR6, RZ ;  /* 0x0000000600077c24 */ /* 0x000fc4000f8e02ff */
[C---:B------:R-:W-:Y:S02]  /*d1c0*/  IMAD R3, R122.reuse, UR5, R3 ;  /* 0x000000057a037c24 */ /* 0x040fe4000f8e0203 */
[C---:B------:R-:W-:Y:S02]  /*d1d0*/  IMAD R7, R122.reuse, UR7, R7 ;  /* 0x000000077a077c24 */ /* 0x040fe4000f8e0207 */
[----:B-1----:R-:W-:-:S04]  /*d1e0*/  IMAD.WIDE.U32 R24, R122, UR4, R24 ;  /* 0x000000047a187c25 */ /* 0x002fc8000f8e0018 */
[----:B------:R-:W-:Y:S02]  /*d1f0*/  IMAD.IADD R26, R3, 0x1, R25 ;  /* 0x00000001031a7824 */ /* 0x000fe400078e0219 */
[----:B--2---:R-:W-:-:S04]  /*d200*/  IMAD.WIDE.U32 R122, R122, UR6, R4 ;  /* 0x000000067a7a7c25 */ /* 0x004fc8000f8e0004 */
[----:B------:R-:W-:Y:S01]  /*d210*/  IMAD.IADD R27, R7, 0x1, R123 ;  /* 0x00000001071b7824 */ /* 0x000fe200078e027b */
        /* <DEDUP_REMOVED lines=16> */
[----:B-1----:R-:W-:Y:S05]  /*d320*/  CALL.ABS.NOINC R14 ;  /* 0x000000000e007343 */ /* 0x002fea0003c00000 */
.L_x_440:
[----:B------:R-:W-:Y:S05]  /*d330*/  BSYNC B6 ;  /* 0x0000000000067941 */ /* 0x000fea0003800000 */
.L_x_439:
[----:B------:R-:W-:Y:S01]  /*d340*/  ULDC.U8 UR4, c[0x0][0x410] ;  /* 0x0001040000047ab9 */ /* 0x000fe20000000000 */
[----:B------:R-:W-:Y:S01]  /*d350*/  BSSY B0, `(.L_x_441) ;  /* 0x00003e4000007945 */ /* 0x000fe20003800000 */
[----:B------:R-:W-:Y:S01]  /*d360*/  ISETP.NE.AND P0, PT, RZ, UR4, PT ;  /* 0x00000004ff007c0c */ /* 0x000fe2000bf05270 */
[----:B------:R-:W-:-:S12]  /*d370*/  IMAD R0, R121, 0x80, R228 ;  /* 0x0000008079007824 */ /* 0x000fd800078e02e4 */
[----:B------:R-:W-:Y:S05]  /*d380*/  @!P0 BRA `(.L_x_442) ;  /* 0x0000001c00d48947 */ /* 0x000fea0003800000 */
[----:B------:R-:W-:-:S03]  /*d390*/  UMOV UR4, 0xffffffff ;  /* 0xffffffff00047882 */ /* 0x000fc60000000000 */
[----:B------:R-:W-:Y:S05]  /*d3a0*/  BRA.DIV UR4, `(.L_x_443) ;  /* 0x0000018204707947 */ /* 0x000fea000b800000 */
[----:B------:R1:W2:Y:S04]  /*d3b0*/  SHFL.IDX PT, R5, R24, RZ, 0x1c1f ;  /* 0x001c1fff18057589 */ /* 0x0002a800000e0000 */
[----:B0-----:R1:W0:Y:S04]  /*d3c0*/  SHFL.IDX PT, R14, R122, RZ, 0x1c1f ;  /* 0x001c1fff7a0e7589 */ /* 0x00122800000e0000 */
[----:B------:R1:W3:Y:S04]  /*d3d0*/  SHFL.IDX PT, R3, R26, RZ, 0x1c1f ;  /* 0x001c1fff1a037589 */ /* 0x0002e800000e0000 */
[----:B------:R1:W4:Y:S02]  /*d3e0*/  SHFL.IDX PT, R7, R27, RZ, 0x1c1f ;  /* 0x001c1fff1b077589 */ /* 0x00032400000e0000 */
.L_x_655:
[----:B------:R-:W5:Y:S01]  /*d3f0*/  LDL R10, [R1+0x88] ;  /* 0x00008800010a7983 */ /* 0x000f620000100800 */
[C---:B------:R-:W-:Y:S01]  /*d400*/  IMAD.SHL.U32 R4, R229.reuse, 0x80, RZ ;  /* 0x00000080e5047824 */ /* 0x040fe200078e00ff */
[----:B------:R-:W-:Y:S01]  /*d410*/  ULDC UR4, c[0x0][0x448] ;  /* 0x0001120000047ab9 */ /* 0x000fe20000000800 */
[----:B------:R-:W-:Y:S01]  /*d420*/  BSSY B1, `(.L_x_444) ;  /* 0x000002f000017945 */ /* 0x000fe20003800000 */
[----:B------:R-:W2:Y:S01]  /*d430*/  S2R R8, SR_TID.X ;  /* 0x0000000000087919 */ /* 0x000ea20000002100 */
[----:B------:R-:W-:Y:S01]  /*d440*/  IMAD R32, R136, UR4, RZ ;  /* 0x0000000488207c24 */ /* 0x000fe2000f8e02ff */
[----:B------:R-:W-:Y:S02]  /*d450*/  LOP3.LUT R9, R4, 0x380, RZ, 0xc0, !PT ;  /* 0x0000038004097812 */ /* 0x000fe400078ec0ff */
[----:B------:R-:W-:Y:S02]  /*d460*/  CS2R R20, SRZ ;  /* 0x0000000000147805 */ /* 0x000fe4000001ff00 */
[----:B------:R-:W-:-:S02]  /*d470*/  LOP3.LUT P0, RZ, R229, 0x4, RZ, 0xc0, !PT ;  /* 0x00000004e5ff7812 */ /* 0x000fc4000780c0ff */
[----:B-1----:R-:W-:Y:S02]  /*d480*/  CS2R R26, SRZ ;  /* 0x00000000001a7805 */ /* 0x002fe4000001ff00 */
[----:B------:R-:W-:Y:S01]  /*d490*/  ISETP.GE.AND P1, PT, R0, R32, PT ;  /* 0x000000200000720c */ /* 0x000fe20003f26270 */
[----:B------:R-:W-:Y:S01]  /*d4a0*/  IMAD R32, R121, -0x80, R32 ;  /* 0xffffff8079207824 */ /* 0x000fe200078e0220 */
[----:B------:R-:W-:Y:S02]  /*d4b0*/  LOP3.LUT R6, R9, 0x30, R18, 0xf8, !PT ;  /* 0x0000003009067812 */ /* 0x000fe400078ef812 */
[----:B------:R-:W-:Y:S02]  /*d4c0*/  CS2R R24, SRZ ;  /* 0x0000000000187805 */ /* 0x000fe4000001ff00 */
[----:B------:R-:W-:-:S04]  /*d4d0*/  SHF.R.U32.HI R9, RZ, 0x3, R9 ;  /* 0x00000003ff097819 */ /* 0x000fc80000011609 */
[----:B------:R-:W-:Y:S02]  /*d4e0*/  LOP3.LUT R9, R6, R9, RZ, 0x3c, !PT ;  /* 0x0000000906097212 */ /* 0x000fe400078e3cff */
[----:B--2---:R-:W-:-:S04]  /*d4f0*/  IADD3 R11, R8, -0x80, RZ ;  /* 0xffffff80080b7810 */ /* 0x004fc80007ffe0ff */
[----:B------:R-:W-:-:S04]  /*d500*/  SHF.R.S32.HI R8, RZ, 0x1f, R11 ;  /* 0x0000001fff087819 */ /* 0x000fc8000001140b */
[----:B------:R-:W-:-:S05]  /*d510*/  LEA.HI R8, R8, R11, RZ, 0x5 ;  /* 0x0000000b08087211 */ /* 0x000fca00078f28ff */
[----:B------:R-:W-:-:S05]  /*d520*/  IMAD.SHL.U32 R8, R8, 0x20, RZ ;  /* 0x0000002008087824 */ /* 0x000fca00078e00ff */
[----:B------:R-:W-:Y:S02]  /*d530*/  LOP3.LUT R8, R8, 0xfffffc00, RZ, 0xc0, !PT ;  /* 0xfffffc0008087812 */ /* 0x000fe400078ec0ff */
[----:B-----5:R-:W-:-:S04]  /*d540*/  LEA.HI R4, R10, R10, RZ, 0x1 ;  /* 0x0000000a0a047211 */ /* 0x020fc800078f08ff */
[----:B------:R-:W-:-:S05]  /*d550*/  LOP3.LUT R4, R4, 0xfffffffe, RZ, 0xc0, !PT ;  /* 0xfffffffe04047812 */ /* 0x000fca00078ec0ff */
[----:B------:R-:W-:Y:S01]  /*d560*/  IMAD.IADD R4, R10, 0x1, -R4 ;  /* 0x000000010a047824 */ /* 0x000fe200078e0a04 */
[----:B------:R-:W-:Y:S02]  /*d570*/  IADD3 R10, R16, R9, R8 ;  /* 0x00000009100a7210 */ /* 0x000fe40007ffe008 */
[----:B------:R-:W-:Y:S02]  /*d580*/  CS2R R8, SRZ ;  /* 0x0000000000087805 */ /* 0x000fe4000001ff00 */
[----:B------:R-:W-:Y:S01]  /*d590*/  SHF.L.U32 R39, R4, 0x1f, RZ ;  /* 0x0000001f04277819 */ /* 0x000fe200000006ff */
[C---:B------:R-:W-:Y:S02]  /*d5a0*/  VIADD R11, R10.reuse, 0x1c400 ;  /* 0x0001c4000a0b7836 */ /* 0x040fe40000000000 */
[----:B------:R-:W-:Y:S01]  /*d5b0*/  VIADD R0, R10, 0x1c440 ;  /* 0x0001c4400a007836 */ /* 0x000fe20000000000 */
[----:B------:R-:W-:Y:S06]  /*d5c0*/  @P1 BRA `(.L_x_445) ;  /* 0x0000000000501947 */ /* 0x000fec0003800000 */
[----:B------:R-:W-:Y:S01]  /*d5d0*/  ULDC UR4, c[0x0][0x3f4] ;  /* 0x0000fd0000047ab9 */ /* 0x000fe20000000800 */
[----:B------:R-:W-:Y:S02]  /*d5e0*/  SHF.R.S32.HI R6, RZ, 0x1f, R230 ;  /* 0x0000001fff067819 */ /* 0x000fe400000114e6 */
[----:B------:R-:W-:Y:S02]  /*d5f0*/  CS2R R24, SRZ ;  /* 0x0000000000187805 */ /* 0x000fe4000001ff00 */
[----:B------:R-:W-:Y:S02]  /*d600*/  ISETP.GE.AND P2, PT, R230, UR4, PT ;  /* 0x00000004e6007c0c */ /* 0x000fe4000bf46270 */
[----:B------:R-:W-:Y:S02]  /*d610*/  ISETP.GE.AND P1, PT, R22, UR4, PT ;  /* 0x0000000416007c0c */ /* 0x000fe4000bf26270 */
[----:B------:R-:W-:-:S09]  /*d620*/  CS2R R8, SRZ ;  /* 0x0000000000087805 */ /* 0x000fd2000001ff00 */
[C---:B------:R-:W-:Y:S02]  /*d630*/  @!P2 IADD3 R12, P3, R230.reuse, R5, RZ ;  /* 0x00000005e60ca210 */ /* 0x040fe40007f7e0ff */
[----:B0-----:R-:W-:-:S03]  /*d640*/  @!P2 IADD3 R30, P5, R230, R14, RZ ;  /* 0x0000000ee61ea210 */ /* 0x001fc60007fbe0ff */
[--C-:B---3--:R-:W-:Y:S01]  /*d650*/  @!P2 IMAD.X R13, R3, 0x1, R6.reuse, P3 ;  /* 0x00000001030da824 */ /* 0x108fe200018e0606 */
[C---:B------:R-:W-:Y:S02]  /*d660*/  @!P1 IADD3 R4, P3, R22.reuse, R5, RZ ;  /* 0x0000000516049210 */ /* 0x040fe40007f7e0ff */
[----:B------:R-:W-:Y:S02]  /*d670*/  @!P1 IADD3 R14, P4, R22, R14, RZ ;  /* 0x0000000e160e9210 */ /* 0x000fe40007f9e0ff */
[----:B------:R-:W-:Y:S02]  /*d680*/  CS2R R26, SRZ ;  /* 0x00000000001a7805 */ /* 0x000fe4000001ff00 */
[----:B------:R-:W-:Y:S01]  /*d690*/  CS2R R20, SRZ ;  /* 0x0000000000147805 */ /* 0x000fe2000001ff00 */
[C---:B----4-:R-:W-:Y:S01]  /*d6a0*/  @!P2 IMAD.X R31, R7.reuse, 0x1, R6, P5 ;  /* 0x00000001071fa824 */ /* 0x050fe200028e0606 */
[----:B------:R-:W-:Y:S01]  /*d6b0*/  @!P1 IADD3.X R15, R7, R23, RZ, P4, !PT ;  /* 0x00000017070f9210 */ /* 0x000fe200027fe4ff */
[----:B------:R-:W-:Y:S01]  /*d6c0*/  @!P1 IMAD.X R5, R3, 0x1, R23, P3 ;  /* 0x0000000103059824 */ /* 0x000fe200018e0617 */
[----:B------:R1:W5:Y:S04]  /*d6d0*/  @!P2 LD.E.64 R24, desc[UR60][R12.64] ;  /* 0x0000003c0c18a980 */ /* 0x000368000c101b00 */
[----:B------:R1:W5:Y:S04]  /*d6e0*/  @!P2 LD.E.64 R8, desc[UR60][R30.64] ;  /* 0x0000003c1e08a980 */ /* 0x000368000c101b00 */
[----:B------:R1:W5:Y:S04]  /*d6f0*/  @!P1 LD.E.64 R26, desc[UR60][R4.64] ;  /* 0x0000003c041a9980 */ /* 0x000368000c101b00 */
[----:B------:R1:W5:Y:S02]  /*d700*/  @!P1 LD.E.64 R20, desc[UR60][R14.64] ;  /* 0x0000003c0e149980 */ /* 0x000364000c101b00 */
.L_x_445:
[----:B------:R-:W-:Y:S05]  /*d710*/  BSYNC B1 ;  /* 0x0000000000017941 */ /* 0x000fea0003800000 */
.L_x_444:
[----:B------:R-:W-:Y:S01]  /*d720*/  @P0 VIADD R0, R11, 0xffffffc0 ;  /* 0xffffffc00b000836 */ /* 0x000fe20000000000 */
[----:B------:R-:W2:Y:S01]  /*d730*/  SYNCS.PHASECHK.TRANS64.TRYWAIT P0, [R16+URZ+0x2e800], R39 ;  /* 0x02e80027100075a7 */ /* 0x000ea2000800017f */
[----:B-1---5:R-:W-:Y:S01]  /*d740*/  SHF.R.U32.HI R12, RZ, 0x8, R27 ;  /* 0x00000008ff0c7819 */ /* 0x022fe2000001161b */
[----:B------:R-:W-:Y:S01]  /*d750*/  BSSY B1, `(.L_x_446) ;  /* 0x000002e000017945 */ /* 0x000fe20003800000 */
[----:B---3--:R-:W-:Y:S02]  /*d760*/  SHF.R.U32.HI R3, RZ, 0x8, R26 ;  /* 0x00000008ff037819 */ /* 0x008fe4000001161a */
[----:B----4-:R-:W-:Y:S02]  /*d770*/  LOP3.LUT R7, R27, 0xff, RZ, 0xc0, !PT ;  /* 0x000000ff1b077812 */ /* 0x010fe400078ec0ff */
[----:B------:R-:W-:Y:S02]  /*d780*/  SHF.R.U32.HI R4, RZ, 0x8, R24 ;  /* 0x00000008ff047819 */ /* 0x000fe40000011618 */
[----:B------:R-:W-:-:S02]  /*d790*/  LOP3.LUT R12, R12, 0xff, RZ, 0xc0, !PT ;  /* 0x000000ff0c0c7812 */ /* 0x000fc400078ec0ff */
[----:B------:R-:W-:Y:S02]  /*d7a0*/  LOP3.LUT R5, R26, 0xff, RZ, 0xc0, !PT ;  /* 0x000000ff1a057812 */ /* 0x000fe400078ec0ff */
[----:B------:R-:W-:Y:S02]  /*d7b0*/  LOP3.LUT R11, R24, 0xff, RZ, 0xc0, !PT ;  /* 0x000000ff180b7812 */ /* 0x000fe400078ec0ff */
[----:B------:R-:W-:Y:S02]  /*d7c0*/  LOP3.LUT R6, R3, 0xff, RZ, 0xc0, !PT ;  /* 0x000000ff03067812 */ /* 0x000fe400078ec0ff */
[----:B------:R-:W-:Y:S02]  /*d7d0*/  LOP3.LUT R4, R4, 0xff, RZ, 0xc0, !PT ;  /* 0x000000ff04047812 */ /* 0x000fe400078ec0ff */
[----:B------:R-:W-:Y:S02]  /*d7e0*/  PRMT R7, R12, 0x7604, R7 ;  /* 0x000076040c077816 */ /* 0x000fe40000000007 */
[----:B------:R-:W-:-:S02]  /*d7f0*/  SHF.R.U32.HI R3, RZ, 0x8, R20 ;  /* 0x00000008ff037819 */ /* 0x000fc40000011614 */
[----:B------:R-:W-:Y:S02]  /*d800*/  SHF.R.U32.HI R12, RZ, 0x8, R21 ;  /* 0x00000008ff0c7819 */ /* 0x000fe40000011615 */
[----:B------:R-:W-:Y:S02]  /*d810*/  PRMT R5, R6, 0x7604, R5 ;  /* 0x0000760406057816 */ /* 0x000fe40000000005 */
[----:B------:R-:W-:Y:S02]  /*d820*/  PRMT R15, R4, 0x7604, R11 ;  /* 0x00007604040f7816 */ /* 0x000fe4000000000b */
[----:B------:R-:W-:Y:S02]  /*d830*/  LOP3.LUT R6, R20, 0xff, RZ, 0xc0, !PT ;  /* 0x000000ff14067812 */ /* 0x000fe400078ec0ff */
[----:B------:R-:W-:Y:S02]  /*d840*/  LOP3.LUT R11, R21, 0xff, RZ, 0xc0, !PT ;  /* 0x000000ff150b7812 */ /* 0x000fe400078ec0ff */
[----:B------:R-:W-:-:S02]  /*d850*/  SHF.R.U32.HI R4, RZ, 0x8, R8 ;  /* 0x00000008ff047819 */ /* 0x000fc40000011608 */
[----:B------:R-:W-:Y:S02]  /*d860*/  LOP3.LUT R3, R3, 0xff, RZ, 0xc0, !PT ;  /* 0x000000ff03037812 */ /* 0x000fe400078ec0ff */
[----:B------:R-:W-:Y:S02]  /*d870*/  LOP3.LUT R12, R12, 0xff, RZ, 0xc0, !PT ;  /* 0x000000ff0c0c7812 */ /* 0x000fe400078ec0ff */
[----:B0-----:R-:W-:Y:S02]  /*d880*/  SHF.R.U32.HI R14, RZ, 0x8, R25 ;  /* 0x00000008ff0e7819 */ /* 0x001fe40000011619 */
[----:B------:R-:W-:Y:S02]  /*d890*/  SHF.R.U32.HI R33, RZ, 0x8, R9 ;  /* 0x00000008ff217819 */ /* 0x000fe40000011609 */
[----:B------:R-:W-:Y:S02]  /*d8a0*/  LOP3.LUT R29, R4, 0xff, RZ, 0xc0, !PT ;  /* 0x000000ff041d7812 */ /* 0x000fe400078ec0ff */
[----:B------:R-:W-:-:S02]  /*d8b0*/  PRMT R31, R3, 0x7604, R6 ;  /* 0x00007604031f7816 */ /* 0x000fc40000000006 */
[----:B------:R-:W-:Y:S02]  /*d8c0*/  PRMT R11, R12, 0x7604, R11 ;  /* 0x000076040c0b7816 */ /* 0x000fe4000000000b */
[----:B------:R-:W-:Y:S02]  /*d8d0*/  LOP3.LUT R13, R25, 0xff, RZ, 0xc0, !PT ;  /* 0x000000ff190d7812 */ /* 0x000fe400078ec0ff */
[----:B------:R-:W-:Y:S02]  /*d8e0*/  LOP3.LUT R14, R14, 0xff, RZ, 0xc0, !PT ;  /* 0x000000ff0e0e7812 */ /* 0x000fe400078ec0ff */
[----:B------:R-:W-:Y:S02]  /*d8f0*/  SHF.R.U32.HI R4, RZ, 0x10, R27 ;  /* 0x00000010ff047819 */ /* 0x000fe4000001161b */
[----:B------:R-:W-:Y:S02]  /*d900*/  SHF.R.U32.HI R6, RZ, 0x10, R25 ;  /* 0x00000010ff067819 */ /* 0x000fe40000011619 */
[----:B------:R-:W-:Y:S01]  /*d910*/  SHF.R.U32.HI R12, RZ, 0x10, R21 ;  /* 0x00000010ff0c7819 */ /* 0x000fe20000011615 */
[----:B------:R-:W-:Y:S01]  /*d920*/  IMAD.U32 R4, R4, 0x10000, RZ ;  /* 0x0001000004047824 */ /* 0x000fe200078e00ff */
[----:B------:R-:W-:Y:S01]  /*d930*/  SHF.R.U32.HI R3, RZ, 0x10, R9 ;  /* 0x00000010ff037819 */ /* 0x000fe20000011609 */
[----:B------:R-:W-:Y:S01]  /*d940*/  IMAD.U32 R6, R6, 0x10000, RZ ;  /* 0x0001000006067824 */ /* 0x000fe200078e00ff */
[----:B------:R-:W-:Y:S01]  /*d950*/  LOP3.LUT R30, R9, 0xff, RZ, 0xc0, !PT ;  /* 0x000000ff091e7812 */ /* 0x000fe200078ec0ff */
[----:B------:R-:W-:Y:S01]  /*d960*/  IMAD.U32 R12, R12, 0x10000, RZ ;  /* 0x000100000c0c7824 */ /* 0x000fe200078e00ff */
[----:B------:R-:W-:Y:S01]  /*d970*/  LOP3.LUT R33, R33, 0xff, RZ, 0xc0, !PT ;  /* 0x000000ff21217812 */ /* 0x000fe200078ec0ff */
[----:B------:R-:W-:Y:S01]  /*d980*/  IMAD.U32 R3, R3, 0x10000, RZ ;  /* 0x0001000003037824 */ /* 0x000fe200078e00ff */
[----:B------:R-:W-:-:S02]  /*d990*/  PRMT R13, R14, 0x7604, R13 ;  /* 0x000076040e0d7816 */ /* 0x000fc4000000000d */
[----:B------:R-:W-:Y:S02]  /*d9a0*/  LOP3.LUT R14, R8, 0xff, RZ, 0xc0, !PT ;  /* 0x000000ff080e7812 */ /* 0x000fe400078ec0ff */
[----:B------:R-:W-:Y:S02]  /*d9b0*/  PRMT R30, R33, 0x7604, R30 ;  /* 0x00007604211e7816 */ /* 0x000fe4000000001e */
[----:B------:R-:W-:Y:S02]  /*d9c0*/  PRMT R35, R29, 0x7604, R14 ;  /* 0x000076041d237816 */ /* 0x000fe4000000000e */
[----:B------:R-:W-:Y:S02]  /*d9d0*/  LOP3.LUT R7, R7, 0xff0000, R4, 0xf8, !PT ;  /* 0x00ff000007077812 */ /* 0x000fe400078ef804 */
[----:B------:R-:W-:Y:S02]  /*d9e0*/  LOP3.LUT R29, R13, 0xff0000, R6, 0xf8, !PT ;  /* 0x00ff00000d1d7812 */ /* 0x000fe400078ef806 */
[----:B------:R-:W-:-:S02]  /*d9f0*/  LOP3.LUT R33, R11, 0xff0000, R12, 0xf8, !PT ;  /* 0x00ff00000b217812 */ /* 0x000fc400078ef80c */
[----:B------:R-:W-:Y:S02]  /*da00*/  LOP3.LUT R37, R30, 0xff0000, R3, 0xf8, !PT ;  /* 0x00ff00001e257812 */ /* 0x000fe400078ef803 */
[----:B------:R-:W-:Y:S01]  /*da10*/  LOP3.LUT R5, R5, 0xff0000, R26, 0xf8, !PT ;  /* 0x00ff000005057812 */ /* 0x000fe200078ef81a */
[----:B--2---:R-:W-:Y:S06]  /*da20*/  @!P0 BRA `(.L_x_447) ;  /* 0x0000017c00408947 */ /* 0x004fec0003800000 */
.L_x_656:
[----:B------:R-:W-:Y:S05]  /*da30*/  BSYNC B1 ;  /* 0x0000000000017941 */ /* 0x000fea0003800000 */
.L_x_446:
[----:B------:R-:W-:Y:S01]  /*da40*/  VIMNMX R13, R32, 0x80, PT ;  /* 0x00000080200d7848 */ /* 0x000fe20003fe0100 */
[----:B------:R-:W-:Y:S01]  /*da50*/  BSSY B1, `(.L_x_448) ;  /* 0x00000c9000017945 */ /* 0x000fe20003800000 */
[----:B------:R-:W-:Y:S02]  /*da60*/  LOP3.LUT R3, R15, 0xff0000, R24, 0xf8, !PT ;  /* 0x00ff00000f037812 */ /* 0x000fe400078ef818 */
[----:B------:R-:W-:Y:S02]  /*da70*/  ISETP.GE.AND P0, PT, R228, R13, PT ;  /* 0x0000000de400720c */ /* 0x000fe40003f06270 */
[----:B------:R-:W-:Y:S02]  /*da80*/  LOP3.LUT R15, R31, 0xff0000, R20, 0xf8, !PT ;  /* 0x00ff00001f0f7812 */ /* 0x000fe400078ef814 */
[----:B------:R-:W-:Y:S02]  /*da90*/  LOP3.LUT R35, R35, 0xff0000, R8, 0xf8, !PT ;  /* 0x00ff000023237812 */ /* 0x000fe400078ef808 */
[----:B------:R-:W-:-:S02]  /*daa0*/  LOP3.LUT R15, R15, 0xff000000, R20, 0xf8, !PT ;  /* 0xff0000000f0f7812 */ /* 0x000fc400078ef814 */
[----:B------:R-:W-:Y:S02]  /*dab0*/  LOP3.LUT R11, R5, 0xff000000, R26, 0xf8, !PT ;  /* 0xff000000050b7812 */ /* 0x000fe400078ef81a */
[----:B------:R-:W-:Y:S02]  /*dac0*/  LOP3.LUT R14, R7, 0xff000000, R27, 0xf8, !PT ;  /* 0xff000000070e7812 */ /* 0x000fe400078ef81b */
[----:B------:R-:W-:Y:S02]  /*dad0*/  LOP3.LUT R3, R3, 0xff000000, R24, 0xf8, !PT ;  /* 0xff00000003037812 */ /* 0x000fe400078ef818 */
[----:B------:R-:W-:Y:S02]  /*dae0*/  LOP3.LUT R12, R29, 0xff000000, R25, 0xf8, !PT ;  /* 0xff0000001d0c7812 */ /* 0x000fe400078ef819 */
[----:B------:R-:W-:Y:S02]  /*daf0*/  LOP3.LUT R20, R33, 0xff000000, R21, 0xf8, !PT ;  /* 0xff00000021147812 */ /* 0x000fe400078ef815 */
[----:B------:R-:W-:-:S02]  /*db00*/  LOP3.LUT R8, R35, 0xff000000, R8, 0xf8, !PT ;  /* 0xff00000023087812 */ /* 0x000fc400078ef808 */
[----:B------:R-:W-:Y:S01]  /*db10*/  LOP3.LUT R9, R37, 0xff000000, R9, 0xf8, !PT ;  /* 0xff00000025097812 */ /* 0x000fe200078ef809 */
[----:B------:R-:W-:Y:S06]  /*db20*/  @P0 BRA `(.L_x_449) ;  /* 0x0000000800ec0947 */ /* 0x000fec0003800000 */
[----:B------:R-:W1:Y:S01]  /*db30*/  LDC R5, c[0x0][0x3f4] ;  /* 0x0000fd00ff057b82 */ /* 0x000e620000000800 */
[----:B------:R-:W-:Y:S01]  /*db40*/  BSSY B2, `(.L_x_450) ;  /* 0x000005e000027945 */ /* 0x000fe20003800000 */
[-C--:B-1----:R-:W-:Y:S02]  /*db50*/  ISETP.GE.AND P0, PT, R22, R5.reuse, PT ;  /* 0x000000051600720c */ /* 0x082fe40003f06270 */
[----:B------:R-:W-:-:S11]  /*db60*/  ISETP.GE.AND P1, PT, R230, R5, PT ;  /* 0x00000005e600720c */ /* 0x000fd60003f26270 */
[----:B------:R-:W-:Y:S05]  /*db70*/  @P0 BRA `(.L_x_451) ;  /* 0x0000000400680947 */ /* 0x000fea0003800000 */
[----:B------:R-:W1:Y:S01]  /*db80*/  LDS.128 R4, [R10+0x1c400] ;  /* 0x01c400000a047984 */ /* 0x000e620000000c00 */
[----:B------:R-:W-:Y:S02]  /*db90*/  F2FP.F16.E4M3.UNPACK_B R31, R15 ;  /* 0x0000000fff1f723e */ /* 0x000fe400020006ff */
[----:B------:R-:W-:-:S03]  /*dba0*/  F2FP.F16.E4M3.UNPACK_B R29, R11 ;  /* 0x0000000bff1d723e */ /* 0x000fc600020006ff */
[----:B------:R-:W-:Y:S02]  /*dbb0*/  HADD2.F32 R32, -RZ, R31.H1_H1 ;  /* 0x3000001fff207230 */ /* 0x000fe40000004100 */
[----:B------:R-:W-:Y:S02]  /*dbc0*/  HADD2.F32 R30, -RZ, R29.H1_H1 ;  /* 0x3000001dff1e7230 */ /* 0x000fe40000004100 */
[----:B------:R-:W-:Y:S02]  /*dbd0*/  HADD2.F32 R31, -RZ, R31.H0_H0 ;  /* 0x2000001fff1f7230 */ /* 0x000fe40000004100 */
[----:B------:R-:W-:Y:S01]  /*dbe0*/  HADD2.F32 R29, -RZ, R29.H0_H0 ;  /* 0x2000001dff1d7230 */ /* 0x000fe20000004100 */
[-C--:B-1----:R-:W-:Y:S02]  /*dbf0*/  F2FP.F16.E4M3.UNPACK_B R21, R4.reuse.H1 ;  /* 0x00000004ff15723e */ /* 0x082fe400030006ff */
[-C--:B------:R-:W-:Y:S02]  /*dc00*/  F2FP.F16.E4M3.UNPACK_B R25, R5.reuse ;  /* 0x00000005ff19723e */ /* 0x080fe400020006ff */
[----:B------:R-:W-:Y:S01]  /*dc10*/  F2FP.F16.E4M3.UNPACK_B R26, R5.H1 ;  /* 0x00000005ff1a723e */ /* 0x000fe200030006ff */
[--C-:B------:R-:W-:Y:S01]  /*dc20*/  HADD2.F32 R24, -RZ, R21.reuse.H0_H0 ;  /* 0x20000015ff187230 */ /* 0x100fe20000004100 */
[----:B------:R-:W-:Y:S01]  /*dc30*/  F2FP.F16.E4M3.UNPACK_B R4, R4 ;  /* 0x00000004ff04723e */ /* 0x000fe200020006ff */
[----:B------:R-:W-:Y:S01]  /*dc40*/  HADD2.F32 R21, -RZ, R21.H1_H1 ;  /* 0x30000015ff157230 */ /* 0x000fe20000004100 */
[----:B------:R-:W-:-:S02]  /*dc50*/  F2FP.F16.E4M3.UNPACK_B R27, R6 ;  /* 0x00000006ff1b723e */ /* 0x000fc400020006ff */
[----:B------:R-:W-:Y:S02]  /*dc60*/  F2FP.F16.E4M3.UNPACK_B R6, R6.H1 ;  /* 0x00000006ff06723e */ /* 0x000fe400030006ff */
[C---:B------:R-:W-:Y:S01]  /*dc70*/  FMUL.FTZ R5, R21.reuse, R32 ;  /* 0x0000002015057220 */ /* 0x040fe20000410000 */
[-C--:B------:R-:W-:Y:S01]  /*dc80*/  FMUL.FTZ R33, R21, R30.reuse ;  /* 0x0000001e15217220 */ /* 0x080fe20000410000 */
[----:B------:R-:W-:Y:S02]  /*dc90*/  F2FP.F16.E4M3.UNPACK_B R21, R7 ;  /* 0x00000007ff15723e */ /* 0x000fe400020006ff */
[C---:B------:R-:W-:Y:S01]  /*dca0*/  FFMA.FTZ R35, R24.reuse, R30, -R5 ;  /* 0x0000001e18237223 */ /* 0x040fe20000010805 */
[--C-:B------:R-:W-:Y:S01]  /*dcb0*/  HADD2.F32 R5, -RZ, R4.reuse.H1_H1 ;  /* 0x30000004ff057230 */ /* 0x100fe20000004100 */
[----:B------:R-:W-:Y:S01]  /*dcc0*/  F2FP.F16.E4M3.UNPACK_B R30, R15.H1 ;  /* 0x0000000fff1e723e */ /* 0x000fe200030006ff */
[----:B------:R-:W-:Y:S01]  /*dcd0*/  FFMA.FTZ R36, R24, R32, R33 ;  /* 0x0000002018247223 */ /* 0x000fe20000010021 */
[----:B------:R-:W-:Y:S01]  /*dce0*/  HADD2.F32 R4, -RZ, R4.H0_H0 ;  /* 0x20000004ff047230 */ /* 0x000fe20000004100 */
[----:B------:R-:W-:Y:S01]  /*dcf0*/  F2FP.F16.E4M3.UNPACK_B R24, R11.H1 ;  /* 0x0000000bff18723e */ /* 0x000fe200030006ff */
[C---:B------:R-:W-:Y:S01]  /*dd00*/  FMUL.FTZ R33, R5.reuse, R31 ;  /* 0x0000001f05217220 */ /* 0x040fe20000410000 */
[----:B------:R-:W-:Y:S01]  /*dd10*/  FMUL.FTZ R34, R5, R29 ;  /* 0x0000001d05227220 */ /* 0x000fe20000410000 */
[----:B------:R-:W-:Y:S01]  /*dd20*/  HADD2.F32 R32, -RZ, R30.H1_H1 ;  /* 0x3000001eff207230 */ /* 0x000fe20000004100 */
[----:B------:R-:W-:Y:S01]  /*dd30*/  F2FP.F16.E4M3.UNPACK_B R7, R7.H1 ;  /* 0x00000007ff07723e */ /* 0x000fe200030006ff */
[----:B------:R-:W-:-:S02]  /*dd40*/  HADD2.F32 R5, -RZ, R26.H1_H1 ;  /* 0x3000001aff057230 */ /* 0x000fc40000004100 */
[C---:B------:R-:W-:Y:S01]  /*dd50*/  FFMA.FTZ R33, R4.reuse, R29, -R33 ;  /* 0x0000001d04217223 */ /* 0x040fe20000010821 */
[----:B------:R-:W-:Y:S01]  /*dd60*/  FFMA.FTZ R34, R4, R31, R34 ;  /* 0x0000001f04227223 */ /* 0x000fe20000010022 */
[----:B------:R-:W-:Y:S02]  /*dd70*/  HADD2.F32 R29, -RZ, R24.H1_H1 ;  /* 0x30000018ff1d7230 */ /* 0x000fe40000004100 */
[----:B------:R-:W-:Y:S02]  /*dd80*/  HADD2.F32 R26, -RZ, R26.H0_H0 ;  /* 0x2000001aff1a7230 */ /* 0x000fe40000004100 */
[C---:B------:R-:W-:Y:S01]  /*dd90*/  FMUL.FTZ R31, R5.reuse, R32 ;  /* 0x00000020051f7220 */ /* 0x040fe20000410000 */
[----:B------:R-:W-:Y:S02]  /*dda0*/  HADD2.F32 R30, -RZ, R30.H0_H0 ;  /* 0x2000001eff1e7230 */ /* 0x000fe40000004100 */
[----:B------:R-:W-:Y:S01]  /*ddb0*/  FMUL.FTZ R5, R5, R29 ;  /* 0x0000001d05057220 */ /* 0x000fe20000410000 */
[----:B------:R-:W-:-:S02]  /*ddc0*/  HADD2.F32 R4, -RZ, R25.H1_H1 ;  /* 0x30000019ff047230 */ /* 0x000fc40000004100 */
[C---:B0-----:R-:W-:Y:S01]  /*ddd0*/  FFMA.FTZ R39, R26.reuse, R29, -R31 ;  /* 0x0000001d1a277223 */ /* 0x041fe2000001081f */
[----:B------:R-:W-:Y:S01]  /*dde0*/  HADD2.F32 R24, -RZ, R24.H0_H0 ;  /* 0x20000018ff187230 */ /* 0x000fe20000004100 */
[----:B------:R-:W-:Y:S01]  /*ddf0*/  F2FP.F16.E4M3.UNPACK_B R29, R20 ;  /* 0x00000014ff1d723e */ /* 0x000fe200020006ff */
[----:B------:R-:W-:Y:S02]  /*de00*/  HADD2.F32 R25, -RZ, R25.H0_H0 ;  /* 0x20000019ff197230 */ /* 0x000fe40000004100 */
[----:B------:R-:W-:Y:S01]  /*de10*/  FFMA.FTZ R32, R26, R32, R5 ;  /* 0x000000201a207223 */ /* 0x000fe20000010005 */
[C---:B------:R-:W-:Y:S01]  /*de20*/  FMUL.FTZ R38, R4.reuse, R30 ;  /* 0x0000001e04267220 */ /* 0x040fe20000410000 */
[----:B------:R-:W-:Y:S01]  /*de30*/  F2FP.F16.E4M3.UNPACK_B R26, R14 ;  /* 0x0000000eff1a723e */ /* 0x000fe200020006ff */
[-C--:B------:R-:W-:Y:S01]  /*de40*/  FMUL.FTZ R37, R4, R24.reuse ;  /* 0x0000001804257220 */ /* 0x080fe20000410000 */
[----:B------:R-:W-:Y:S02]  /*de50*/  HADD2.F32 R31, -RZ, R29.H1_H1 ;  /* 0x3000001dff1f7230 */ /* 0x000fe40000004100 */
[----:B------:R-:W-:Y:S01]  /*de60*/  FFMA.FTZ R38, R25, R24, -R38 ;  /* 0x0000001819267223 */ /* 0x000fe20000010826 */
[----:B------:R-:W-:-:S02]  /*de70*/  HADD2.F32 R5, -RZ, R6.H1_H1 ;  /* 0x30000006ff057230 */ /* 0x000fc40000004100 */
[----:B------:R-:W-:Y:S01]  /*de80*/  FFMA.FTZ R37, R25, R30, R37 ;  /* 0x0000001e19257223 */ /* 0x000fe20000010025 */
[----:B------:R-:W-:Y:S01]  /*de90*/  HADD2.F32 R24, -RZ, R26.H1_H1 ;  /* 0x3000001aff187230 */ /* 0x000fe20000004100 */
[----:B------:R-:W-:Y:S01]  /*dea0*/  F2FP.SATFINITE.E4M3.F32.PACK_AB_MERGE_C R32, R32, R39, RZ ;  /* 0x000000272020723e */ /* 0x000fe200048070ff */
[----:B------:R-:W-:Y:S02]  /*deb0*/  HADD2.F32 R6, -RZ, R6.H0_H0 ;  /* 0x20000006ff067230 */ /* 0x000fe40000004100 */
[C---:B------:R-:W-:Y:S01]  /*dec0*/  FMUL.FTZ R25, R5.reuse, R31 ;  /* 0x0000001f05197220 */ /* 0x040fe20000410000 */
[----:B------:R-:W-:Y:S02]  /*ded0*/  HADD2.F32 R26, -RZ, R26.H0_H0 ;  /* 0x2000001aff1a7230 */ /* 0x000fe40000004100 */
[-C--:B------:R-:W-:Y:S01]  /*dee0*/  FMUL.FTZ R43, R5, R24.reuse ;  /* 0x00000018052b7220 */ /* 0x080fe20000410000 */
[----:B------:R-:W-:Y:S02]  /*def0*/  HADD2.F32 R29, -RZ, R29.H0_H0 ;  /* 0x2000001dff1d7230 */ /* 0x000fe40000004100 */
[----:B------:R-:W-:Y:S01]  /*df00*/  FFMA.FTZ R41, R6, R24, -R25 ;  /* 0x0000001806297223 */ /* 0x000fe20000010819 */
[--C-:B------:R-:W-:Y:S01]  /*df10*/  HADD2.F32 R4, -RZ, R27.reuse.H1_H1 ;  /* 0x3000001bff047230 */ /* 0x100fe20000004100 */
[----:B------:R-:W-:Y:S01]  /*df20*/  F2FP.F16.E4M3.UNPACK_B R5, R14.H1 ;  /* 0x0000000eff05723e */ /* 0x000fe200030006ff */
[----:B------:R-:W-:-:S02]  /*df30*/  HADD2.F32 R27, -RZ, R27.H0_H0 ;  /* 0x2000001bff1b7230 */ /* 0x000fc40000004100 */
[----:B------:R-:W-:Y:S01]  /*df40*/  FFMA.FTZ R42, R6, R31, R43 ;  /* 0x0000001f062a7223 */ /* 0x000fe2000001002b */
[CC--:B------:R-:W-:Y:S01]  /*df50*/  FMUL.FTZ R24, R4.reuse, R29.reuse ;  /* 0x0000001d04187220 */ /* 0x0c0fe20000410000 */
[----:B------:R-:W-:Y:S01]  /*df60*/  FMUL.FTZ R40, R4, R26 ;  /* 0x0000001a04287220 */ /* 0x000fe20000410000 */
[----:B------:R-:W-:Y:S01]  /*df70*/  F2FP.F16.E4M3.UNPACK_B R4, R20.H1 ;  /* 0x00000014ff04723e */ /* 0x000fe200030006ff */
[--C-:B------:R-:W-:Y:S02]  /*df80*/  HADD2.F32 R6, -RZ, R5.reuse.H0_H0 ;  /* 0x20000005ff067230 */ /* 0x100fe40000004100 */
[C---:B------:R-:W-:Y:S01]  /*df90*/  FFMA.FTZ R30, R27.reuse, R26, -R24 ;  /* 0x0000001a1b1e7223 */ /* 0x040fe20000010818 */
[----:B------:R-:W-:Y:S02]  /*dfa0*/  HADD2.F32 R24, -RZ, R5.H1_H1 ;  /* 0x30000005ff187230 */ /* 0x000fe40000004100 */
[----:B------:R-:W-:Y:S01]  /*dfb0*/  FFMA.FTZ R27, R27, R29, R40 ;  /* 0x0000001d1b1b7223 */ /* 0x000fe20000010028 */
[----:B------:R-:W-:-:S02]  /*dfc0*/  HADD2.F32 R26, -RZ, R4.H1_H1 ;  /* 0x30000004ff1a7230 */ /* 0x000fc40000004100 */
[----:B------:R-:W-:Y:S02]  /*dfd0*/  HADD2.F32 R5, -RZ, R7.H1_H1 ;  /* 0x30000007ff057230 */ /* 0x000fe40000004100 */
[----:B------:R-:W-:Y:S02]  /*dfe0*/  HADD2.F32 R25, -RZ, R4.H0_H0 ;  /* 0x20000004ff197230 */ /* 0x000fe40000004100 */
[----:B------:R-:W-:Y:S02]  /*dff0*/  HADD2.F32 R4, -RZ, R21.H1_H1 ;  /* 0x30000015ff047230 */ /* 0x000fe40000004100 */
[C---:B------:R-:W-:Y:S01]  /*e000*/  FMUL.FTZ R44, R5.reuse, R26 ;  /* 0x0000001a052c7220 */ /* 0x040fe20000410000 */
[----:B------:R-:W-:Y:S02]  /*e010*/  HADD2.F32 R7, -RZ, R7.H0_H0 ;  /* 0x20000007ff077230 */ /* 0x000fe40000004100 */
[----:B------:R-:W-:Y:S01]  /*e020*/  FMUL.FTZ R5, R5, R24 ;  /* 0x0000001805057220 */ /* 0x000fe20000410000 */
[----:B------:R-:W-:-:S02]  /*e030*/  HADD2.F32 R21, -RZ, R21.H0_H0 ;  /* 0x20000015ff157230 */ /* 0x000fc40000004100 */
[CC--:B------:R-:W-:Y:S01]  /*e040*/  FMUL.FTZ R40, R4.reuse, R25.reuse ;  /* 0x0000001904287220 */ /* 0x0c0fe20000410000 */
[----:B------:R-:W-:Y:S01]  /*e050*/  FMUL.FTZ R4, R4, R6 ;  /* 0x0000000604047220 */ /* 0x000fe20000410000 */
[C---:B------:R-:W-:Y:S01]  /*e060*/  FFMA.FTZ R44, R7.reuse, R24, -R44 ;  /* 0x00000018072c7223 */ /* 0x040fe2000001082c */
[----:B------:R-:W-:Y:S01]  /*e070*/  FFMA.FTZ R5, R7, R26, R5 ;  /* 0x0000001a07057223 */ /* 0x000fe20000010005 */
[C---:B------:R-:W-:Y:S01]  /*e080*/  FFMA.FTZ R7, R21.reuse, R6, -R40 ;  /* 0x0000000615077223 */ /* 0x040fe20000010828 */
[----:B------:R-:W-:Y:S01]  /*e090*/  FFMA.FTZ R24, R21, R25, R4 ;  /* 0x0000001915187223 */ /* 0x000fe20000010004 */
[----:B------:R-:W-:Y:S02]  /*e0a0*/  F2FP.SATFINITE.E4M3.F32.PACK_AB_MERGE_C R4, R36, R35, RZ ;  /* 0x000000232404723e */ /* 0x000fe400048070ff */
[----:B------:R-:W-:Y:S02]  /*e0b0*/  F2FP.SATFINITE.E4M3.F32.PACK_AB_MERGE_C R6, R42, R41, RZ ;  /* 0x000000292a06723e */ /* 0x000fe400048070ff */
[----:B------:R-:W-:-:S02]  /*e0c0*/  F2FP.SATFINITE.E4M3.F32.PACK_AB_MERGE_C R44, R5, R44, RZ ;  /* 0x0000002c052c723e */ /* 0x000fc400048070ff */
[----:B------:R-:W-:Y:S02]  /*e0d0*/  F2FP.SATFINITE.E4M3.F32.PACK_AB_MERGE_C R4, R34, R33, R4 ;  /* 0x000000212204723e */ /* 0x000fe40004807004 */
[----:B------:R-:W-:Y:S02]  /*e0e0*/  F2FP.SATFINITE.E4M3.F32.PACK_AB_MERGE_C R5, R37, R38, R32 ;  /* 0x000000262505723e */ /* 0x000fe40004807020 */
[----:B------:R-:W-:Y:S02]  /*e0f0*/  F2FP.SATFINITE.E4M3.F32.PACK_AB_MERGE_C R6, R27, R30, R6 ;  /* 0x0000001e1b06723e */ /* 0x000fe40004807006 */
[----:B------:R-:W-:-:S05]  /*e100*/  F2FP.SATFINITE.E4M3.F32.PACK_AB_MERGE_C R7, R24, R7, R44 ;  /* 0x000000071807723e */ /* 0x000fca000480702c */
[----:B------:R1:W-:Y:S02]  /*e110*/  STS.128 [R10+0x1c400], R4 ;  /* 0x01c400040a007388 */ /* 0x0003e40000000c00 */
.L_x_451:
[----:B------:R-:W-:Y:S05]  /*e120*/  BSYNC B2 ;  /* 0x0000000000027941 */ /* 0x000fea0003800000 */
.L_x_450:
[----:B------:R-:W-:Y:S05]  /*e130*/  @P1 BRA `(.L_x_449) ;  /* 0x0000000400681947 */ /* 0x000fea0003800000 */
[----:B-1----:R-:W1:Y:S01]  /*e140*/  LDS.128 R4, [R0] ;  /* 0x0000000000047984 */ /* 0x002e620000000c00 */
        /* <DEDUP_REMOVED lines=60> */
[C---:B------:R-:W-:Y:S01]  /*e510*/  FMUL.FTZ R24, R4.reuse, R29 ;  /* 0x0000001d04187220 */ /* 0x040fe20000410000 */
[-C--:B------:R-:W-:Y:S01]  /*e520*/  FMUL.FTZ R40, R4, R26.reuse ;  /* 0x0000001a04287220 */ /* 0x080fe20000410000 */
        /* <DEDUP_REMOVED lines=26> */
[----:B------:R2:W-:Y:S02]  /*e6d0*/  STS.128 [R0], R4 ;  /* 0x0000000400007388 */ /* 0x0005e40000000c00 */
.L_x_449:
[----:B------:R-:W-:Y:S05]  /*e6e0*/  BSYNC B1 ;  /* 0x0000000000017941 */ /* 0x000fea0003800000 */
.L_x_448:
[----:B-12---:R-:W-:-:S05]  /*e6f0*/  VIADD R4, R228, 0x40 ;  /* 0x00000040e4047836 */ /* 0x006fca0000000000 */
[----:B------:R-:W-:-:S13]  /*e700*/  ISETP.GE.AND P0, PT, R4, R13, PT ;  /* 0x0000000d0400720c */ /* 0x000fda0003f06270 */
[----:B------:R-:W-:Y:S05]  /*e710*/  @P0 BRA `(.L_x_452) ;  /* 0x00000028009c0947 */ /* 0x000fea0003800000 */
        /* <DEDUP_REMOVED lines=10> */
[----:B------:R-:W-:Y:S01]  /*e7c0*/  HADD2.F32 R34, -RZ, R31.H0_H0 ;  /* 0x2000001fff227230 */ /* 0x000fe20000004100 */
[-C--:B-1----:R-:W-:Y:S02]  /*e7d0*/  F2FP.F16.E4M3.UNPACK_B R13, R4.reuse.H1 ;  /* 0x00000004ff0d723e */ /* 0x082fe400030006ff */
[----:B------:R-:W-:Y:S02]  /*e7e0*/  F2FP.F16.E4M3.UNPACK_B R4, R4 ;  /* 0x00000004ff04723e */ /* 0x000fe400020006ff */
[-C--:B------:R-:W-:Y:S01]  /*e7f0*/  F2FP.F16.E4M3.UNPACK_B R24, R5.reuse ;  /* 0x00000005ff18723e */ /* 0x080fe200020006ff */
[--C-:B------:R-:W-:Y:S01]  /*e800*/  HADD2.F32 R21, -RZ, R13.reuse.H0_H0 ;  /* 0x2000000dff157230 */ /* 0x100fe20000004100 */
[----:B------:R-:W-:Y:S01]  /*e810*/  F2FP.F16.E4M3.UNPACK_B R25, R5.H1 ;  /* 0x00000005ff19723e */ /* 0x000fe200030006ff */
[----:B------:R-:W-:Y:S01]  /*e820*/  HADD2.F32 R13, -RZ, R13.H1_H1 ;  /* 0x3000000dff0d7230 */ /* 0x000fe20000004100 */
[-C--:B------:R-:W-:Y:S01]  /*e830*/  F2FP.F16.E4M3.UNPACK_B R26, R6.reuse ;  /* 0x00000006ff1a723e */ /* 0x080fe200020006ff */
[--C-:B------:R-:W-:Y:S01]  /*e840*/  HADD2.F32 R5, -RZ, R4.reuse.H1_H1 ;  /* 0x30000004ff057230 */ /* 0x100fe20000004100 */
[----:B------:R-:W-:Y:S01]  /*e850*/  F2FP.F16.E4M3.UNPACK_B R6, R6.H1 ;  /* 0x00000006ff06723e */ /* 0x000fe200030006ff */
[----:B------:R-:W-:-:S02]  /*e860*/  HADD2.F32 R4, -RZ, R4.H0_H0 ;  /* 0x20000004ff047230 */ /* 0x000fc40000004100 */
[-C--:B------:R-:W-:Y:S01]  /*e870*/  FMUL.FTZ R30, R33, R13.reuse ;  /* 0x0000000d211e7220 */ /* 0x080fe20000410000 */
[C---:B------:R-:W-:Y:S01]  /*e880*/  FMUL.FTZ R32, R27.reuse, R13 ;  /* 0x0000000d1b207220 */ /* 0x040fe20000410000 */
[----:B------:R-:W-:Y:S02]  /*e890*/  F2FP.F16.E4M3.UNPACK_B R13, R7 ;  /* 0x00000007ff0d723e */ /* 0x000fe400020006ff */
[-C--:B------:R-:W-:Y:S01]  /*e8a0*/  FFMA.FTZ R27, R27, R21.reuse, -R30 ;  /* 0x000000151b1b7223 */ /* 0x080fe2000001081e */
[----:B------:R-:W-:Y:S02]  /*e8b0*/  HADD2.F32 R30, -RZ, R29.H0_H0 ;  /* 0x2000001dff1e7230 */ /* 0x000fe40000004100 */
[----:B------:R-:W-:Y:S01]  /*e8c0*/  FFMA.FTZ R32, R33, R21, R32 ;  /* 0x0000001521207223 */ /* 0x000fe20000010020 */
[----:B------:R-:W-:Y:S01]  /*e8d0*/  F2FP.F16.E4M3.UNPACK_B R21, R11.H1 ;  /* 0x0000000bff15723e */ /* 0x000fe200030006ff */
[----:B------:R-:W-:Y:S01]  /*e8e0*/  FMUL.FTZ R11, R34, R5 ;  /* 0x00000005220b7220 */ /* 0x000fe20000410000 */
[----:B------:R-:W-:Y:S01]  /*e8f0*/  F2FP.F16.E4M3.UNPACK_B R29, R15.H1 ;  /* 0x0000000fff1d723e */ /* 0x000fe200030006ff */
[----:B------:R-:W-:Y:S01]  /*e900*/  FMUL.FTZ R15, R30, R5 ;  /* 0x000000051e0f7220 */ /* 0x000fe20000410000 */
[----:B------:R-:W-:-:S02]  /*e910*/  HADD2.F32 R5, -RZ, R25.H1_H1 ;  /* 0x30000019ff057230 */ /* 0x000fc40000004100 */
[-C--:B------:R-:W-:Y:S01]  /*e920*/  FFMA.FTZ R11, R30, R4.reuse, -R11 ;  /* 0x000000041e0b7223 */ /* 0x080fe2000001080b */
[----:B------:R-:W-:Y:S02]  /*e930*/  HADD2.F32 R38, -RZ, R21.H0_H0 ;  /* 0x20000015ff267230 */ /* 0x000fe40000004100 */
[----:B------:R-:W-:Y:S01]  /*e940*/  FFMA.FTZ R30, R34, R4, R15 ;  /* 0x00000004221e7223 */ /* 0x000fe2000001000f */
[----:B------:R-:W-:Y:S01]  /*e950*/  HADD2.F32 R31, -RZ, R29.H1_H1 ;  /* 0x3000001dff1f7230 */ /* 0x000fe20000004100 */
[----:B------:R-:W-:Y:S01]  /*e960*/  F2FP.F16.E4M3.UNPACK_B R33, R20 ;  /* 0x00000014ff21723e */ /* 0x000fe200020006ff */
[----:B------:R-:W-:Y:S01]  /*e970*/  HADD2.F32 R15, -RZ, R21.H1_H1 ;  /* 0x30000015ff0f7230 */ /* 0x000fe20000004100 */
[----:B------:R-:W-:Y:S01]  /*e980*/  F2FP.F16.E4M3.UNPACK_B R7, R7.H1 ;  /* 0x00000007ff07723e */ /* 0x000fe200030006ff */
[----:B------:R-:W-:Y:S02]  /*e990*/  HADD2.F32 R40, -RZ, R29.H0_H0 ;  /* 0x2000001dff287230 */ /* 0x000fe40000004100 */
[----:B------:R-:W-:Y:S01]  /*e9a0*/  FMUL.FTZ R34, R31, R5 ;  /* 0x000000051f227220 */ /* 0x000fe20000410000 */
[----:B------:R-:W-:-:S02]  /*e9b0*/  HADD2.F32 R4, -RZ, R24.H1_H1 ;  /* 0x30000018ff047230 */ /* 0x000fc40000004100 */
[C---:B------:R-:W-:Y:S01]  /*e9c0*/  FMUL.FTZ R36, R15.reuse, R5 ;  /* 0x000000050f247220 */ /* 0x040fe20000410000 */
[----:B------:R-:W-:Y:S01]  /*e9d0*/  HADD2.F32 R25, -RZ, R25.H0_H0 ;  /* 0x20000019ff197230 */ /* 0x000fe20000004100 */
[----:B------:R-:W-:Y:S01]  /*e9e0*/  F2FP.F16.E4M3.UNPACK_B R29, R14 ;  /* 0x0000000eff1d723e */ /* 0x000fe200020006ff */
[----:B------:R-:W-:Y:S02]  /*e9f0*/  HADD2.F32 R24, -RZ, R24.H0_H0 ;  /* 0x20000018ff187230 */ /* 0x000fe40000004100 */
[-C--:B------:R-:W-:Y:S01]  /*ea00*/  FMUL.FTZ R5, R40, R4.reuse ;  /* 0x0000000428057220 */ /* 0x080fe20000410000 */
[C---:B------:R-:W-:Y:S01]  /*ea10*/  FMUL.FTZ R21, R38.reuse, R4 ;  /* 0x0000000426157220 */ /* 0x040fe20000410000 */
[----:B------:R-:W-:Y:S01]  /*ea20*/  FFMA.FTZ R34, R15, R25, -R34 ;  /* 0x000000190f227223 */ /* 0x000fe20000010822 */
[----:B------:R-:W-:Y:S02]  /*ea30*/  HADD2.F32 R42, -RZ, R33.H1_H1 ;  /* 0x30000021ff2a7230 */ /* 0x000fe40000004100 */
[----:B------:R-:W-:Y:S01]  /*ea40*/  FFMA.FTZ R15, R38, R24, -R5 ;  /* 0x00000018260f7223 */ /* 0x000fe20000010805 */
[----:B------:R-:W-:-:S02]  /*ea50*/  HADD2.F32 R5, -RZ, R6.H1_H1 ;  /* 0x30000006ff057230 */ /* 0x000fc40000004100 */
[----:B------:R-:W-:Y:S01]  /*ea60*/  FFMA.FTZ R24, R40, R24, R21 ;  /* 0x0000001828187223 */ /* 0x000fe20000010015 */
[----:B------:R-:W-:Y:S02]  /*ea70*/  HADD2.F32 R38, -RZ, R29.H1_H1 ;  /* 0x3000001dff267230 */ /* 0x000fe40000004100 */
[----:B------:R-:W-:Y:S01]  /*ea80*/  FFMA.FTZ R25, R31, R25, R36 ;  /* 0x000000191f197223 */ /* 0x000fe20000010024 */
[----:B------:R-:W-:Y:S02]  /*ea90*/  HADD2.F32 R40, -RZ, R33.H0_H0 ;  /* 0x20000021ff287230 */ /* 0x000fe40000004100 */
[-C--:B------:R-:W-:Y:S01]  /*eaa0*/  FMUL.FTZ R21, R42, R5.reuse ;  /* 0x000000052a157220 */ /* 0x080fe20000410000 */
[----:B------:R-:W-:Y:S02]  /*eab0*/  HADD2.F32 R4, -RZ, R26.H1_H1 ;  /* 0x3000001aff047230 */ /* 0x000fe40000004100 */
[----:B------:R-:W-:Y:S01]  /*eac0*/  FMUL.FTZ R31, R38, R5 ;  /* 0x00000005261f7220 */ /* 0x000fe20000410000 */
[----:B------:R-:W-:Y:S01]  /*ead0*/  HADD2.F32 R6, -RZ, R6.H0_H0 ;  /* 0x20000006ff067230 */ /* 0x000fe20000004100 */
[----:B------:R-:W-:Y:S01]  /*eae0*/  F2FP.F16.E4M3.UNPACK_B R33, R14.H1 ;  /* 0x0000000eff21723e */ /* 0x000fe200030006ff */
[----:B------:R-:W-:-:S02]  /*eaf0*/  HADD2.F32 R36, -RZ, R29.H0_H0 ;  /* 0x2000001dff247230 */ /* 0x000fc40000004100 */
[----:B------:R-:W-:Y:S01]  /*eb00*/  FMUL.FTZ R5, R40, R4 ;  /* 0x0000000428057220 */ /* 0x000fe20000410000 */
[----:B------:R-:W-:Y:S01]  /*eb10*/  HADD2.F32 R26, -RZ, R26.H0_H0 ;  /* 0x2000001aff1a7230 */ /* 0x000fe20000004100 */
[----:B------:R-:W-:Y:S01]  /*eb20*/  F2FP.F16.E4M3.UNPACK_B R20, R20.H1 ;  /* 0x00000014ff14723e */ /* 0x000fe200030006ff */
[-C--:B------:R-:W-:Y:S01]  /*eb30*/  FFMA.FTZ R29, R38, R6.reuse, -R21 ;  /* 0x00000006261d7223 */ /* 0x080fe20000010815 */
[----:B------:R-:W-:Y:S01]  /*eb40*/  FFMA.FTZ R14, R42, R6, R31 ;  /* 0x000000062a0e7223 */ /* 0x000fe2000001001f */
[C---:B------:R-:W-:Y:S01]  /*eb50*/  FMUL.FTZ R21, R36.reuse, R4 ;  /* 0x0000000424157220 */ /* 0x040fe20000410000 */
[----:B------:R-:W-:Y:S01]  /*eb60*/  FFMA.FTZ R6, R36, R26, -R5 ;  /* 0x0000001a24067223 */ /* 0x000fe20000010805 */
[----:B------:R-:W-:Y:S01]  /*eb70*/  HADD2.F32 R31, -RZ, R33.H1_H1 ;  /* 0x30000021ff1f7230 */ /* 0x000fe20000004100 */
[----:B------:R-:W-:Y:S01]  /*eb80*/  F2FP.SATFINITE.E4M3.F32.PACK_AB_MERGE_C R25, R25, R34, RZ ;  /* 0x000000221919723e */ /* 0x000fe200048070ff */
[--C-:B------:R-:W-:Y:S02]  /*eb90*/  HADD2.F32 R37, -RZ, R20.reuse.H1_H1 ;  /* 0x30000014ff257230 */ /* 0x100fe40000004100 */
[----:B------:R-:W-:Y:S01]  /*eba0*/  FFMA.FTZ R21, R40, R26, R21 ;  /* 0x0000001a28157223 */ /* 0x000fe20000010015 */
[----:B------:R-:W-:Y:S01]  /*ebb0*/  HADD2.F32 R5, -RZ, R7.H1_H1 ;  /* 0x30000007ff057230 */ /* 0x000fe20000004100 */
[----:B------:R-:W-:Y:S01]  /*ebc0*/  F2FP.SATFINITE.E4M3.F32.PACK_AB_MERGE_C R14, R14, R29, RZ ;  /* 0x0000001d0e0e723e */ /* 0x000fe200048070ff */
[----:B------:R-:W-:-:S02]  /*ebd0*/  HADD2.F32 R35, -RZ, R20.H0_H0 ;  /* 0x20000014ff237230 */ /* 0x000fc40000004100 */
[----:B------:R-:W-:Y:S02]  /*ebe0*/  HADD2.F32 R4, -RZ, R13.H1_H1 ;  /* 0x3000000dff047230 */ /* 0x000fe40000004100 */
[-C--:B------:R-:W-:Y:S01]  /*ebf0*/  FMUL.FTZ R26, R37, R5.reuse ;  /* 0x00000005251a7220 */ /* 0x080fe20000410000 */
[----:B------:R-:W-:Y:S02]  /*ec00*/  HADD2.F32 R33, -RZ, R33.H0_H0 ;  /* 0x20000021ff217230 */ /* 0x000fe40000004100 */
[----:B------:R-:W-:Y:S01]  /*ec10*/  FMUL.FTZ R36, R31, R5 ;  /* 0x000000051f247220 */ /* 0x000fe20000410000 */
[----:B------:R-:W-:Y:S02]  /*ec20*/  HADD2.F32 R7, -RZ, R7.H0_H0 ;  /* 0x20000007ff077230 */ /* 0x000fe40000004100 */
[-C--:B------:R-:W-:Y:S01]  /*ec30*/  FMUL.FTZ R20, R35, R4.reuse ;  /* 0x0000000423147220 */ /* 0x080fe20000410000 */
[----:B------:R-:W-:Y:S02]  /*ec40*/  HADD2.F32 R13, -RZ, R13.H0_H0 ;  /* 0x2000000dff0d7230 */ /* 0x000fe40000004100 */
[----:B------:R-:W-:Y:S01]  /*ec50*/  FMUL.FTZ R4, R33, R4 ;  /* 0x0000000421047220 */ /* 0x000fe20000410000 */
[----:B------:R-:W-:Y:S01]  /*ec60*/  F2FP.SATFINITE.E4M3.F32.PACK_AB_MERGE_C R6, R21, R6, R14 ;  /* 0x000000061506723e */ /* 0x000fe2000480700e */
[-C--:B------:R-:W-:Y:S01]  /*ec70*/  FFMA.FTZ R26, R31, R7.reuse, -R26 ;  /* 0x000000071f1a7223 */ /* 0x080fe2000001081a */
[----:B------:R-:W-:Y:S01]  /*ec80*/  FFMA.FTZ R5, R37, R7, R36 ;  /* 0x0000000725057223 */ /* 0x000fe20000010024 */
[-C--:B------:R-:W-:Y:S01]  /*ec90*/  FFMA.FTZ R7, R33, R13.reuse, -R20 ;  /* 0x0000000d21077223 */ /* 0x080fe20000010814 */
[----:B------:R-:W-:Y:S01]  /*eca0*/  FFMA.FTZ R20, R35, R13, R4 ;  /* 0x0000000d23147223 */ /* 0x000fe20000010004 */
[----:B------:R-:W-:-:S02]  /*ecb0*/  F2FP.SATFINITE.E4M3.F32.PACK_AB_MERGE_C R4, R32, R27, RZ ;  /* 0x0000001b2004723e */ /* 0x000fc400048070ff */
[----:B------:R-:W-:Y:S02]  /*ecc0*/  F2FP.SATFINITE.E4M3.F32.PACK_AB_MERGE_C R26, R5, R26, RZ ;  /* 0x0000001a051a723e */ /* 0x000fe400048070ff */
[----:B------:R-:W-:Y:S02]  /*ecd0*/  F2FP.SATFINITE.E4M3.F32.PACK_AB_MERGE_C R4, R30, R11, R4 ;  /* 0x0000000b1e04723e */ /* 0x000fe40004807004 */
[----:B------:R-:W-:Y:S02]  /*ece0*/  F2FP.SATFINITE.E4M3.F32.PACK_AB_MERGE_C R5, R24, R15, R25 ;  /* 0x0000000f1805723e */ /* 0x000fe40004807019 */
[----:B------:R-:W-:-:S05]  /*ecf0*/  F2FP.SATFINITE.E4M3.F32.PACK_AB_MERGE_C R7, R20, R7, R26 ;  /* 0x000000071407723e */ /* 0x000fca000480701a */
[----:B------:R1:W-:Y:S02]  /*ed00*/  STS.128 [R10+0x1e400], R4 ;  /* 0x01e400040a007388 */ /* 0x0003e40000000c00 */
.L_x_454:
[----:B------:R-:W-:Y:S05]  /*ed10*/  BSYNC B1 ;  /* 0x0000000000017941 */ /* 0x000fea0003800000 */
.L_x_453:
[----:B------:R-:W-:Y:S05]  /*ed20*/  @P1 BRA `(.L_x_452) ;  /* 0x0000002400181947 */ /* 0x000fea0003800000 */
[----:B-1----:R-:W1:Y:S01]  /*ed30*/  LDS.128 R4, [R0+0x2000] ;  /* 0x0020000000047984 */ /* 0x002e620000000c00 */
[----:B------:R-:W-:Y:S02]  /*ed40*/  F2FP.F16.E4M3.UNPACK_B R26, R8 ;  /* 0x00000008ff1a723e */ /* 0x000fe400020006ff */
[----:B------:R-:W-:Y:S02]  /*ed50*/  F2FP.F16.E4M3.UNPACK_B R25, R3 ;  /* 0x00000003ff19723e */ /* 0x000fe400020006ff */
[-C--:B------:R-:W-:Y:S01]  /*ed60*/  F2FP.F16.E4M3.UNPACK_B R33, R9.reuse ;  /* 0x00000009ff21723e */ /* 0x080fe200020006ff */
[--C-:B------:R-:W-:Y:S01]  /*ed70*/  HADD2.F32 R27, -RZ, R26.reuse.H1_H1 ;  /* 0x3000001aff1b7230 */ /* 0x100fe20000004100 */
[----:B------:R-:W-:Y:S01]  /*ed80*/  F2FP.F16.E4M3.UNPACK_B R9, R9.H1 ;  /* 0x00000009ff09723e */ /* 0x000fe200030006ff */
[----:B------:R-:W-:Y:S02]  /*ed90*/  HADD2.F32 R21, -RZ, R25.H1_H1 ;  /* 0x30000019ff157230 */ /* 0x000fe40000004100 */
[----:B------:R-:W-:-:S02]  /*eda0*/  HADD2.F32 R30, -RZ, R26.H0_H0 ;  /* 0x2000001aff1e7230 */ /* 0x000fc40000004100 */
        /* <DEDUP_REMOVED lines=15> */
[----:B------:R-:W-:Y:S01]  /*eea0*/  FFMA.FTZ R21, R27, R11, R24 ;  /* 0x0000000b1b157223 */ /* 0x000fe20000010018 */
[----:B------:R-:W-:Y:S01]  /*eeb0*/  F2FP.F16.E4M3.UNPACK_B R27, R8.H1 ;  /* 0x00000008ff1b723e */ /* 0x000fe200030006ff */
[----:B------:R-:W-:Y:S01]  /*eec0*/  FMUL.FTZ R11, R26, R5 ;  /* 0x000000051a0b7220 */ /* 0x000fe20000410000 */
[----:B------:R-:W-:Y:S01]  /*eed0*/  F2FP.F16.E4M3.UNPACK_B R24, R3.H1 ;  /* 0x00000003ff18723e */ /* 0x000fe200030006ff */
[----:B------:R-:W-:Y:S01]  /*eee0*/  FMUL.FTZ R3, R30, R5 ;  /* 0x000000051e037220 */ /* 0x000fe20000410000 */
[----:B------:R-:W-:-:S02]  /*eef0*/  HADD2.F32 R5, -RZ, R14.H1_H1 ;  /* 0x3000000eff057230 */ /* 0x000fc40000004100 */
[-C--:B------:R-:W-:Y:S01]  /*ef00*/  FFMA.FTZ R11, R30, R4.reuse, R11 ;  /* 0x000000041e0b7223 */ /* 0x080fe2000001000b */
[--C-:B------:R-:W-:Y:S02]  /*ef10*/  HADD2.F32 R32, -RZ, R27.reuse.H1_H1 ;  /* 0x3000001bff207230 */ /* 0x100fe40000004100 */
[----:B------:R-:W-:Y:S01]  /*ef20*/  FFMA.FTZ R8, R26, R4, -R3 ;  /* 0x000000041a087223 */ /* 0x000fe20000010803 */
[----:B------:R-:W-:Y:S01]  /*ef30*/  HADD2.F32 R4, -RZ, R24.H1_H1 ;  /* 0x30000018ff047230 */ /* 0x000fe20000004100 */
[----:B------:R-:W-:Y:S01]  /*ef40*/  F2FP.F16.E4M3.UNPACK_B R26, R12 ;  /* 0x0000000cff1a723e */ /* 0x000fe200020006ff */
[----:B------:R-:W-:Y:S02]  /*ef50*/  HADD2.F32 R14, -RZ, R14.H0_H0 ;  /* 0x2000000eff0e7230 */ /* 0x000fe40000004100 */
[-C--:B------:R-:W-:Y:S01]  /*ef60*/  FMUL.FTZ R25, R32, R5.reuse ;  /* 0x0000000520197220 */ /* 0x080fe20000410000 */
[----:B------:R-:W-:Y:S02]  /*ef70*/  HADD2.F32 R29, -RZ, R27.H0_H0 ;  /* 0x2000001bff1d7230 */ /* 0x000fe40000004100 */
[----:B------:R-:W-:Y:S01]  /*ef80*/  FMUL.FTZ R5, R4, R5 ;  /* 0x0000000504057220 */ /* 0x000fe20000410000 */
[----:B------:R-:W-:-:S02]  /*ef90*/  HADD2.F32 R3, -RZ, R13.H1_H1 ;  /* 0x3000000dff037230 */ /* 0x000fc40000004100 */
        /* <DEDUP_REMOVED lines=9> */
[--C-:B------:R-:W-:Y:S02]  /*f030*/  HADD2.F32 R4, -RZ, R6.reuse.H1_H1 ;  /* 0x30000006ff047230 */ /* 0x100fe40000004100 */
[----:B------:R-:W-:Y:S01]  /*f040*/  FFMA.FTZ R14, R29, R13, R14 ;  /* 0x0000000d1d0e7223 */ /* 0x000fe2000001000e */
[----:B------:R-:W-:Y:S01]  /*f050*/  HADD2.F32 R33, -RZ, R33.H0_H0 ;  /* 0x20000021ff217230 */ /* 0x000fe20000004100 */
[----:B------:R-:W-:Y:S01]  /*f060*/  F2FP.F16.E4M3.UNPACK_B R29, R12.H1 ;  /* 0x0000000cff1d723e */ /* 0x000fe200030006ff */
[--C-:B------:R-:W-:Y:S02]  /*f070*/  HADD2.F32 R3, -RZ, R15.reuse.H1_H1 ;  /* 0x3000000fff037230 */ /* 0x100fe40000004100 */
[-C--:B------:R-:W-:Y:S01]  /*f080*/  FMUL.FTZ R13, R32, R4.reuse ;  /* 0x00000004200d7220 */ /* 0x080fe20000410000 */
[----:B------:R-:W-:Y:S02]  /*f090*/  HADD2.F32 R6, -RZ, R6.H0_H0 ;  /* 0x20000006ff067230 */ /* 0x000fe40000004100 */
[----:B------:R-:W-:Y:S01]  /*f0a0*/  FMUL.FTZ R27, R30, R4 ;  /* 0x000000041e1b7220 */ /* 0x000fe20000410000 */
[----:B------:R-:W-:Y:S01]  /*f0b0*/  HADD2.F32 R31, -RZ, R26.H0_H0 ;  /* 0x2000001aff1f7230 */ /* 0x000fe20000004100 */
[----:B------:R-:W-:Y:S01]  /*f0c0*/  F2FP.F16.E4M3.UNPACK_B R7, R7.H1 ;  /* 0x00000007ff07723e */ /* 0x000fe200030006ff */
[----:B------:R-:W-:-:S02]  /*f0d0*/  HADD2.F32 R15, -RZ, R15.H0_H0 ;  /* 0x2000000fff0f7230 */ /* 0x000fc40000004100 */
[----:B------:R-:W-:Y:S01]  /*f0e0*/  FMUL.FTZ R4, R33, R3 ;  /* 0x0000000321047220 */ /* 0x000fe20000410000 */
[-C--:B------:R-:W-:Y:S01]  /*f0f0*/  FFMA.FTZ R13, R30, R6.reuse, -R13 ;  /* 0x000000061e0d7223 */ /* 0x080fe2000001080d */
[----:B------:R-:W-:Y:S01]  /*f100*/  FFMA.FTZ R26, R32, R6, R27 ;  /* 0x00000006201a7223 */ /* 0x000fe2000001001b */
[--C-:B------:R-:W-:Y:S02]  /*f110*/  HADD2.F32 R27, -RZ, R29.reuse.H1_H1 ;  /* 0x3000001dff1b7230 */ /* 0x100fe40000004100 */
[C---:B------:R-:W-:Y:S01]  /*f120*/  FFMA.FTZ R6, R31.reuse, R15, -R4 ;  /* 0x0000000f1f067223 */ /* 0x040fe20000010804 */
[----:B------:R-:W-:Y:S02]  /*f130*/  HADD2.F32 R30, -RZ, R29.H0_H0 ;  /* 0x2000001dff1e7230 */ /* 0x000fe40000004100 */
[----:B------:R-:W-:Y:S01]  /*f140*/  FMUL.FTZ R12, R31, R3 ;  /* 0x000000031f0c7220 */ /* 0x000fe20000410000 */
[----:B------:R-:W-:Y:S01]  /*f150*/  HADD2.F32 R29, -RZ, R9.H1_H1 ;  /* 0x30000009ff1d7230 */ /* 0x000fe20000004100 */
[----:B------:R-:W-:Y:S01]  /*f160*/  F2FP.SATFINITE.E4M3.F32.PACK_AB_MERGE_C R24, R24, R25, RZ ;  /* 0x000000191818723e */ /* 0x000fe200048070ff */
[----:B------:R-:W-:-:S02]  /*f170*/  HADD2.F32 R4, -RZ, R7.H1_H1 ;  /* 0x30000007ff047230 */ /* 0x000fc40000004100 */
[----:B------:R-:W-:Y:S01]  /*f180*/  FFMA.FTZ R15, R33, R15, R12 ;  /* 0x0000000f210f7223 */ /* 0x000fe2000001000c */
[----:B------:R-:W-:Y:S01]  /*f190*/  HADD2.F32 R32, -RZ, R9.H0_H0 ;  /* 0x20000009ff207230 */ /* 0x000fe20000004100 */
[----:B------:R-:W-:Y:S01]  /*f1a0*/  F2FP.SATFINITE.E4M3.F32.PACK_AB_MERGE_C R13, R26, R13, RZ ;  /* 0x0000000d1a0d723e */ /* 0x000fe200048070ff */
[--C-:B------:R-:W-:Y:S02]  /*f1b0*/  HADD2.F32 R3, -RZ, R10.reuse.H1_H1 ;  /* 0x3000000aff037230 */ /* 0x100fe40000004100 */
[-C--:B------:R-:W-:Y:S01]  /*f1c0*/  FMUL.FTZ R12, R29, R4.reuse ;  /* 0x000000041d0c7220 */ /* 0x080fe20000410000 */
[----:B------:R-:W-:Y:S02]  /*f1d0*/  HADD2.F32 R7, -RZ, R7.H0_H0 ;  /* 0x20000007ff077230 */ /* 0x000fe40000004100 */
[C---:B------:R-:W-:Y:S01]  /*f1e0*/  FMUL.FTZ R4, R27.reuse, R4 ;  /* 0x000000041b047220 */ /* 0x040fe20000410000 */
[----:B------:R-:W-:Y:S02]  /*f1f0*/  HADD2.F32 R10, -RZ, R10.H0_H0 ;  /* 0x2000000aff0a7230 */ /* 0x000fe40000004100 */
[-C--:B------:R-:W-:Y:S01]  /*f200*/  FMUL.FTZ R9, R32, R3.reuse ;  /* 0x0000000320097220 */ /* 0x080fe20000410000 */
[C---:B------:R-:W-:Y:S01]  /*f210*/  FMUL.FTZ R3, R30.reuse, R3 ;  /* 0x000000031e037220 */ /* 0x040fe20000410000 */
        /* <DEDUP_REMOVED lines=8> */
[----:B------:R-:W-:Y:S02]  /*f2a0*/  F2FP.SATFINITE.E4M3.F32.PACK_AB_MERGE_C R6, R15, R6, R13 ;  /* 0x000000060f06723e */ /* 0x000fe4000480700d */
[----:B------:R-:W-:-:S05]  /*f2b0*/  F2FP.SATFINITE.E4M3.F32.PACK_AB_MERGE_C R7, R10, R7, R12 ;  /* 0x000000070a07723e */ /* 0x000fca000480700c */
[----:B------:R2:W-:Y:S01]  /*f2c0*/  STS.128 [R0+0x2000], R4 ;  /* 0x0020000400007388 */ /* 0x0005e20000000c00 */
[----:B------:R-:W-:Y:S05]  /*f2d0*/  BRA `(.L_x_452) ;  /* 0x0000001c00ac7947 */ /* 0x000fea0003800000 */
.L_x_442:
[----:B------:R-:W-:-:S03]  /*f2e0*/  UMOV UR4, 0xffffffff ;  /* 0xffffffff00047882 */ /* 0x000fc60000000000 */
[----:B------:R-:W-:Y:S05]  /*f2f0*/  BRA.DIV UR4, `(.L_x_455) ;  /* 0x0000016604207947 */ /* 0x000fea000b800000 */
[----:B------:R1:W2:Y:S04]  /*f300*/  SHFL.IDX PT, R21, R24, RZ, 0x1c1f ;  /* 0x001c1fff18157589 */ /* 0x0002a800000e0000 */
[----:B0-----:R1:W0:Y:S04]  /*f310*/  SHFL.IDX PT, R14, R122, RZ, 0x1c1f ;  /* 0x001c1fff7a0e7589 */ /* 0x00122800000e0000 */
[----:B------:R1:W3:Y:S04]  /*f320*/  SHFL.IDX PT, R3, R26, RZ, 0x1c1f ;  /* 0x001c1fff1a037589 */ /* 0x0002e800000e0000 */
[----:B------:R1:W4:Y:S02]  /*f330*/  SHFL.IDX PT, R25, R27, RZ, 0x1c1f ;  /* 0x001c1fff1b197589 */ /* 0x00032400000e0000 */
.L_x_662:
[----:B-1----:R-:W5:Y:S01]  /*f340*/  LDL R24, [R1+0x88] ;  /* 0x0000880001187983 */ /* 0x002f620000100800 */
[----:B------:R-:W-:Y:S01]  /*f350*/  ULDC UR4, c[0x0][0x448] ;  /* 0x0001120000047ab9 */ /* 0x000fe20000000800 */
[----:B------:R-:W-:Y:S01]  /*f360*/  BSSY B1, `(.L_x_456) ;  /* 0x0000013000017945 */ /* 0x000fe20003800000 */
[----:B------:R-:W-:Y:S01]  /*f370*/  IMAD R32, R136, UR4, RZ ;  /* 0x0000000488207c24 */ /* 0x000fe2000f8e02ff */
[----:B------:R-:W-:Y:S02]  /*f380*/  CS2R R8, SRZ ;  /* 0x0000000000087805 */ /* 0x000fe4000001ff00 */
[----:B------:R-:W-:Y:S02]  /*f390*/  CS2R R6, SRZ ;  /* 0x0000000000067805 */ /* 0x000fe4000001ff00 */
[----:B------:R-:W-:Y:S02]  /*f3a0*/  CS2R R4, SRZ ;  /* 0x0000000000047805 */ /* 0x000fe4000001ff00 */
[----:B------:R-:W-:-:S02]  /*f3b0*/  CS2R R10, SRZ ;  /* 0x00000000000a7805 */ /* 0x000fc4000001ff00 */
[----:B------:R-:W-:Y:S02]  /*f3c0*/  ISETP.GE.AND P0, PT, R0, R32, PT ;  /* 0x000000200000720c */ /* 0x000fe40003f06270 */
[----:B-----5:R-:W-:-:S11]  /*f3d0*/  LEA.HI R20, R24, R24, RZ, 0x1 ;  /* 0x0000001818147211 */ /* 0x020fd600078f08ff */
[----:B------:R-:W-:Y:S05]  /*f3e0*/  @P0 BRA `(.L_x_457) ;  /* 0x0000000000280947 */ /* 0x000fea0003800000 */
[----:B------:R-:W-:Y:S01]  /*f3f0*/  ULDC UR4, c[0x0][0x3f4] ;  /* 0x0000fd0000047ab9 */ /* 0x000fe20000000800 */
[C---:B--2---:R-:W-:Y:S02]  /*f400*/  IADD3 R12, P0, R18.reuse, R21, RZ ;  /* 0x00000015120c7210 */ /* 0x044fe40007f1e0ff */
[----:B------:R-:W-:Y:S02]  /*f410*/  CS2R R8, SRZ ;  /* 0x0000000000087805 */ /* 0x000fe4000001ff00 */
[C---:B------:R-:W-:Y:S02]  /*f420*/  ISETP.GE.AND P2, PT, R18.reuse, UR4, PT ;  /* 0x0000000412007c0c */ /* 0x040fe4000bf46270 */
[----:B0-----:R-:W-:Y:S01]  /*f430*/  IADD3 R14, P1, R18, R14, RZ ;  /* 0x0000000e120e7210 */ /* 0x001fe20007f3e0ff */
[----:B---3--:R-:W-:-:S03]  /*f440*/  IMAD.X R13, R3, 0x1, R19, P0 ;  /* 0x00000001030d7824 */ /* 0x008fc600000e0613 */
[----:B----4-:R-:W-:-:S07]  /*f450*/  IADD3.X R15, R25, R19, RZ, P1, !PT ;  /* 0x00000013190f7210 */ /* 0x010fce0000ffe4ff */
[----:B------:R-:W-:Y:S05]  /*f460*/  @P2 BRA `(.L_x_457) ;  /* 0x0000000000082947 */ /* 0x000fea0003800000 */
[----:B------:R1:W5:Y:S04]  /*f470*/  LD.E.128 R4, desc[UR60][R12.64] ;  /* 0x0000003c0c047980 */ /* 0x000368000c101d00 */
[----:B------:R1:W5:Y:S02]  /*f480*/  LD.E.128 R8, desc[UR60][R14.64] ;  /* 0x0000003c0e087980 */ /* 0x000364000c101d00 */
.L_x_457:
[----:B------:R-:W-:Y:S05]  /*f490*/  BSYNC B1 ;  /* 0x0000000000017941 */ /* 0x000fea0003800000 */
.L_x_456:
[----:B------:R-:W-:Y:S01]  /*f4a0*/  LOP3.LUT R20, R20, 0xfffffffe, RZ, 0xc0, !PT ;  /* 0xfffffffe14147812 */ /* 0x000fe200078ec0ff */
[----:B------:R-:W-:Y:S01]  /*f4b0*/  IMAD R32, R121, -0x80, R32 ;  /* 0xffffff8079207824 */ /* 0x000fe200078e0220 */
[----:B-----5:R-:W-:Y:S01]  /*f4c0*/  SHF.R.U32.HI R0, RZ, 0x8, R4 ;  /* 0x00000008ff007819 */ /* 0x020fe20000011604 */
[----:B------:R-:W-:Y:S01]  /*f4d0*/  BSSY B1, `(.L_x_458) ;  /* 0x0000034000017945 */ /* 0x000fe20003800000 */
[----:B---3--:R-:W-:Y:S01]  /*f4e0*/  LOP3.LUT R3, R4, 0xff, RZ, 0xc0, !PT ;  /* 0x000000ff04037812 */ /* 0x008fe200078ec0ff */
[----:B------:R-:W-:Y:S01]  /*f4f0*/  IMAD.IADD R20, R24, 0x1, -R20 ;  /* 0x0000000118147824 */ /* 0x000fe200078e0a14 */
[----:B------:R-:W-:Y:S02]  /*f500*/  LOP3.LUT R0, R0, 0xff, RZ, 0xc0, !PT ;  /* 0x000000ff00007812 */ /* 0x000fe400078ec0ff */
[----:B----4-:R-:W-:Y:S02]  /*f510*/  SHF.R.U32.HI R25, RZ, 0x8, R7 ;  /* 0x00000008ff197819 */ /* 0x010fe40000011607 */
[----:B------:R-:W-:-:S02]  /*f520*/  SHF.L.U32 R35, R20, 0x1f, RZ ;  /* 0x0000001f14237819 */ /* 0x000fc400000006ff */
[----:B-1----:R-:W-:Y:S02]  /*f530*/  PRMT R13, R0, 0x7604, R3 ;  /* 0x00007604000d7816 */ /* 0x002fe40000000003 */
[----:B------:R-:W1:Y:S01]  /*f540*/  SYNCS.PHASECHK.TRANS64.TRYWAIT P1, [R16+URZ+0x2e800], R35 ;  /* 0x02e80023100075a7 */ /* 0x000e62000802017f */
[----:B------:R-:W-:Y:S02]  /*f550*/  SHF.R.U32.HI R0, RZ, 0x8, R6 ;  /* 0x00000008ff007819 */ /* 0x000fe40000011606 */
[----:B0-----:R-:W-:Y:S02]  /*f560*/  LOP3.LUT R14, R6, 0xff, RZ, 0xc0, !PT ;  /* 0x000000ff060e7812 */ /* 0x001fe400078ec0ff */
[----:B------:R-:W-:Y:S02]  /*f570*/  LOP3.LUT R20, R7, 0xff, RZ, 0xc0, !PT ;  /* 0x000000ff07147812 */ /* 0x000fe400078ec0ff */
[----:B--2---:R-:W-:Y:S02]  /*f580*/  LOP3.LUT R21, R0, 0xff, RZ, 0xc0, !PT ;  /* 0x000000ff00157812 */ /* 0x004fe400078ec0ff */
[----:B------:R-:W-:-:S02]  /*f590*/  LOP3.LUT R25, R25, 0xff, RZ, 0xc0, !PT ;  /* 0x000000ff19197812 */ /* 0x000fc400078ec0ff */
[----:B------:R-:W-:Y:S02]  /*f5a0*/  SHF.R.U32.HI R0, RZ, 0x8, R8 ;  /* 0x00000008ff007819 */ /* 0x000fe40000011608 */
[----:B------:R-:W-:Y:S02]  /*f5b0*/  SHF.R.U32.HI R29, RZ, 0x8, R9 ;  /* 0x00000008ff1d7819 */ /* 0x000fe40000011609 */
[----:B------:R-:W-:Y:S01]  /*f5c0*/  SHF.R.U32.HI R33, RZ, 0x8, R11 ;  /* 0x00000008ff217819 */ /* 0x000fe2000001160b */
[----:B------:R-:W0:Y:S01]  /*f5d0*/  LDC R3, c[0x0][0x3f4] ;  /* 0x0000fd00ff037b82 */ /* 0x000e220000000800 */
[----:B------:R-:W-:Y:S02]  /*f5e0*/  SHF.R.U32.HI R15, RZ, 0x8, R5 ;  /* 0x00000008ff0f7819 */ /* 0x000fe40000011605 */
[----:B------:R-:W-:Y:S02]  /*f5f0*/  PRMT R21, R21, 0x7604, R14 ;  /* 0x0000760415157816 */ /* 0x000fe4000000000e */
[----:B------:R-:W-:-:S02]  /*f600*/  PRMT R20, R25, 0x7604, R20 ;  /* 0x0000760419147816 */ /* 0x000fc40000000014 */
[----:B------:R-:W-:Y:S02]  /*f610*/  LOP3.LUT R14, R8, 0xff, RZ, 0xc0, !PT ;  /* 0x000000ff080e7812 */ /* 0x000fe400078ec0ff */
[----:B------:R-:W-:Y:S02]  /*f620*/  LOP3.LUT R24, R9, 0xff, RZ, 0xc0, !PT ;  /* 0x000000ff09187812 */ /* 0x000fe400078ec0ff */
[----:B------:R-:W-:Y:S02]  /*f630*/  LOP3.LUT R30, R11, 0xff, RZ, 0xc0, !PT ;  /* 0x000000ff0b1e7812 */ /* 0x000fe400078ec0ff */
[----:B------:R-:W-:Y:S02]  /*f640*/  LOP3.LUT R25, R0, 0xff, RZ, 0xc0, !PT ;  /* 0x000000ff00197812 */ /* 0x000fe400078ec0ff */
[----:B------:R-:W-:Y:S02]  /*f650*/  LOP3.LUT R29, R29, 0xff, RZ, 0xc0, !PT ;  /* 0x000000ff1d1d7812 */ /* 0x000fe400078ec0ff */
[----:B------:R-:W-:-:S02]  /*f660*/  LOP3.LUT R33, R33, 0xff, RZ, 0xc0, !PT ;  /* 0x000000ff21217812 */ /* 0x000fc400078ec0ff */
[----:B------:R-:W-:Y:S02]  /*f670*/  LOP3.LUT R12, R5, 0xff, RZ, 0xc0, !PT ;  /* 0x000000ff050c7812 */ /* 0x000fe400078ec0ff */
[----:B------:R-:W-:Y:S02]  /*f680*/  LOP3.LUT R15, R15, 0xff, RZ, 0xc0, !PT ;  /* 0x000000ff0f0f7812 */ /* 0x000fe400078ec0ff */
[----:B------:R-:W-:Y:S02]  /*f690*/  PRMT R27, R25, 0x7604, R14 ;  /* 0x00007604191b7816 */ /* 0x000fe4000000000e */
[----:B------:R-:W-:Y:S02]  /*f6a0*/  PRMT R24, R29, 0x7604, R24 ;  /* 0x000076041d187816 */ /* 0x000fe40000000018 */
[----:B------:R-:W-:Y:S02]  /*f6b0*/  PRMT R30, R33, 0x7604, R30 ;  /* 0x00007604211e7816 */ /* 0x000fe4000000001e */
[----:B------:R-:W-:-:S02]  /*f6c0*/  SHF.R.U32.HI R0, RZ, 0x10, R5 ;  /* 0x00000010ff007819 */ /* 0x000fc40000011605 */
[----:B------:R-:W-:Y:S02]  /*f6d0*/  SHF.R.U32.HI R25, RZ, 0x10, R7 ;  /* 0x00000010ff197819 */ /* 0x000fe40000011607 */
[----:B------:R-:W-:Y:S01]  /*f6e0*/  SHF.R.U32.HI R29, RZ, 0x10, R9 ;  /* 0x00000010ff1d7819 */ /* 0x000fe20000011609 */
[----:B------:R-:W-:Y:S01]  /*f6f0*/  IMAD.U32 R0, R0, 0x10000, RZ ;  /* 0x0001000000007824 */ /* 0x000fe200078e00ff */
[----:B------:R-:W-:Y:S01]  /*f700*/  SHF.R.U32.HI R33, RZ, 0x10, R11 ;  /* 0x00000010ff217819 */ /* 0x000fe2000001160b */
[----:B------:R-:W-:Y:S01]  /*f710*/  IMAD.U32 R25, R25, 0x10000, RZ ;  /* 0x0001000019197824 */ /* 0x000fe200078e00ff */
[----:B------:R-:W-:Y:S01]  /*f720*/  PRMT R15, R15, 0x7604, R12 ;  /* 0x000076040f0f7816 */ /* 0x000fe2000000000c */
[----:B------:R-:W-:Y:S01]  /*f730*/  IMAD.U32 R29, R29, 0x10000, RZ ;  /* 0x000100001d1d7824 */ /* 0x000fe200078e00ff */
[----:B------:R-:W-:Y:S01]  /*f740*/  SHF.R.U32.HI R12, RZ, 0x8, R10 ;  /* 0x00000008ff0c7819 */ /* 0x000fe2000001160a */
[----:B------:R-:W-:Y:S01]  /*f750*/  IMAD.U32 R33, R33, 0x10000, RZ ;  /* 0x0001000021217824 */ /* 0x000fe200078e00ff */
[----:B------:R-:W-:-:S02]  /*f760*/  LOP3.LUT R26, R10, 0xff, RZ, 0xc0, !PT ;  /* 0x000000ff0a1a7812 */ /* 0x000fc400078ec0ff */
[----:B------:R-:W-:Y:S02]  /*f770*/  LOP3.LUT R31, R12, 0xff, RZ, 0xc0, !PT ;  /* 0x000000ff0c1f7812 */ /* 0x000fe400078ec0ff */
[----:B0-----:R-:W-:Y:S02]  /*f780*/  ISETP.GE.AND P0, PT, R18, R3, PT ;  /* 0x000000031200720c */ /* 0x001fe40003f06270 */
[----:B------:R-:W-:Y:S02]  /*f790*/  PRMT R31, R31, 0x7604, R26 ;  /* 0x000076041f1f7816 */ /* 0x000fe4000000001a */
[----:B------:R-:W-:Y:S02]  /*f7a0*/  LOP3.LUT R15, R15, 0xff0000, R0, 0xf8, !PT ;  /* 0x00ff00000f0f7812 */ /* 0x000fe400078ef800 */
[----:B------:R-:W-:Y:S02]  /*f7b0*/  LOP3.LUT R25, R20, 0xff0000, R25, 0xf8, !PT ;  /* 0x00ff000014197812 */ /* 0x000fe400078ef819 */
[----:B------:R-:W-:-:S02]  /*f7c0*/  LOP3.LUT R29, R24, 0xff0000, R29, 0xf8, !PT ;  /* 0x00ff0000181d7812 */ /* 0x000fc400078ef81d */
[----:B------:R-:W-:Y:S02]  /*f7d0*/  LOP3.LUT R33, R30, 0xff0000, R33, 0xf8, !PT ;  /* 0x00ff00001e217812 */ /* 0x000fe400078ef821 */
[----:B------:R-:W-:Y:S02]  /*f7e0*/  VIMNMX R37, R32, 0x80, PT ;  /* 0x0000008020257848 */ /* 0x000fe40003fe0100 */
[----:B------:R-:W-:Y:S01]  /*f7f0*/  LOP3.LUT R13, R13, 0xff0000, R4, 0xf8, !PT ;  /* 0x00ff00000d0d7812 */ /* 0x000fe200078ef804 */
[----:B-1----:R-:W-:Y:S06]  /*f800*/  @!P1 BRA `(.L_x_459) ;  /* 0x00000160004c9947 */ /* 0x002fec0003800000 */
.L_x_663:
[----:B------:R-:W-:Y:S05]  /*f810*/  BSYNC B1 ;  /* 0x0000000000017941 */ /* 0x000fea0003800000 */
.L_x_458:
[C---:B------:R-:W-:Y:S01]  /*f820*/  ISETP.GE.OR P1, PT, R228.reuse, R37, P0 ;  /* 0x00000025e400720c */ /* 0x040fe20000726670 */
[----:B------:R-:W-:Y:S01]  /*f830*/  VIADD R14, R228, 0x40 ;  /* 0x00000040e40e7836 */ /* 0x000fe20000000000 */
[----:B------:R-:W-:Y:S01]  /*f840*/  LOP3.LUT R0, R13, 0xff000000, R4, 0xf8, !PT ;  /* 0xff0000000d007812 */ /* 0x000fe200078ef804 */
[----:B------:R-:W-:Y:S01]  /*f850*/  BSSY B1, `(.L_x_460) ;  /* 0x00000d1000017945 */ /* 0x000fe20003800000 */
[----:B------:R-:W-:Y:S02]  /*f860*/  LOP3.LUT R12, R15, 0xff000000, R5, 0xf8, !PT ;  /* 0xff0000000f0c7812 */ /* 0x000fe400078ef805 */
[----:B------:R-:W-:Y:S02]  /*f870*/  LOP3.LUT R13, R21, 0xff0000, R6, 0xf8, !PT ;  /* 0x00ff0000150d7812 */ /* 0x000fe400078ef806 */
[----:B------:R-:W-:Y:S02]  /*f880*/  LOP3.LUT R15, R27, 0xff0000, R8, 0xf8, !PT ;  /* 0x00ff00001b0f7812 */ /* 0x000fe400078ef808 */
[----:B------:R-:W-:-:S02]  /*f890*/  LOP3.LUT R21, R31, 0xff0000, R10, 0xf8, !PT ;  /* 0x00ff00001f157812 */ /* 0x000fc400078ef80a */
[----:B------:R-:W-:Y:S02]  /*f8a0*/  ISETP.GE.OR P0, PT, R14, R37, P0 ;  /* 0x000000250e00720c */ /* 0x000fe40000706670 */
[----:B------:R-:W-:Y:S02]  /*f8b0*/  LOP3.LUT R13, R13, 0xff000000, R6, 0xf8, !PT ;  /* 0xff0000000d0d7812 */ /* 0x000fe400078ef806 */
[----:B------:R-:W-:Y:S02]  /*f8c0*/  LOP3.LUT R14, R25, 0xff000000, R7, 0xf8, !PT ;  /* 0xff000000190e7812 */ /* 0x000fe400078ef807 */
[----:B------:R-:W-:Y:S02]  /*f8d0*/  LOP3.LUT R15, R15, 0xff000000, R8, 0xf8, !PT ;  /* 0xff0000000f0f7812 */ /* 0x000fe400078ef808 */
[----:B------:R-:W-:Y:S02]  /*f8e0*/  LOP3.LUT R20, R29, 0xff000000, R9, 0xf8, !PT ;  /* 0xff0000001d147812 */ /* 0x000fe400078ef809 */
[----:B------:R-:W-:-:S02]  /*f8f0*/  LOP3.LUT R21, R21, 0xff000000, R10, 0xf8, !PT ;  /* 0xff00000015157812 */ /* 0x000fc400078ef80a */
[----:B------:R-:W-:Y:S01]  /*f900*/  LOP3.LUT R24, R33, 0xff000000, R11, 0xf8, !PT ;  /* 0xff00000021187812 */ /* 0x000fe200078ef80b */
[----:B------:R-:W-:Y:S06]  /*f910*/  @P1 BRA `(.L_x_461) ;  /* 0x0000000c00101947 */ /* 0x000fec0003800000 */
[----:B------:R-:W1:Y:S01]  /*f920*/  S2R R26, SR_TID.X ;  /* 0x00000000001a7919 */ /* 0x000e620000002100 */
[----:B------:R-:W-:Y:S01]  /*f930*/  IMAD.SHL.U32 R4, R229, 0x80, RZ ;  /* 0x00000080e5047824 */ /* 0x000fe200078e00ff */
[----:B------:R-:W-:Y:S01]  /*f940*/  F2FP.F16.E4M3.UNPACK_B R38, R0.H1 ;  /* 0x00000000ff26723e */ /* 0x000fe200030006ff */
[----:B------:R-:W-:Y:S01]  /*f950*/  IMAD.IADD R5, R18, 0x1, R3 ;  /* 0x0000000112057824 */ /* 0x000fe200078e0203 */
[-C--:B------:R-:W-:Y:S02]  /*f960*/  F2FP.F16.E4M3.UNPACK_B R42, R15.reuse.H1 ;  /* 0x0000000fff2a723e */ /* 0x080fe400030006ff */
[----:B------:R-:W-:Y:S01]  /*f970*/  LOP3.LUT R6, R4, 0x380, RZ, 0xc0, !PT ;  /* 0x0000038004067812 */ /* 0x000fe200078ec0ff */
[----:B------:R-:W-:Y:S01]  /*f980*/  HADD2.F32 R39, -RZ, R38.H0_H0 ;  /* 0x20000026ff277230 */ /* 0x000fe20000004100 */
[----:B------:R-:W-:Y:S01]  /*f990*/  F2FP.F16.E4M3.UNPACK_B R41, R15 ;  /* 0x0000000fff29723e */ /* 0x000fe200020006ff */
[----:B------:R-:W-:Y:S01]  /*f9a0*/  HADD2.F32 R40, -RZ, R42.H0_H0 ;  /* 0x2000002aff287230 */ /* 0x000fe20000004100 */
[----:B------:R-:W-:-:S02]  /*f9b0*/  LOP3.LUT R4, R6, 0x70, R18, 0xf8, !PT ;  /* 0x0000007006047812 */ /* 0x000fc400078ef812 */
[----:B------:R-:W-:Y:S02]  /*f9c0*/  SHF.R.U32.HI R9, RZ, 0x3, R6 ;  /* 0x00000003ff097819 */ /* 0x000fe40000011606 */
[----:B------:R-:W-:Y:S02]  /*f9d0*/  LOP3.LUT R5, R6, 0x70, R5, 0xf8, !PT ;  /* 0x0000007006057812 */ /* 0x000fe400078ef805 */
[-C--:B------:R-:W-:Y:S02]  /*f9e0*/  LOP3.LUT R25, R4, R9.reuse, RZ, 0x3c, !PT ;  /* 0x0000000904197212 */ /* 0x080fe400078e3cff */
[----:B------:R-:W-:Y:S02]  /*f9f0*/  LOP3.LUT R9, R5, R9, RZ, 0x3c, !PT ;  /* 0x0000000905097212 */ /* 0x000fe400078e3cff */
[----:B-1----:R-:W-:-:S04]  /*fa00*/  IADD3 R34, R26, -0x80, RZ ;  /* 0xffffff801a227810 */ /* 0x002fc80007ffe0ff */
[----:B------:R-:W-:-:S04]  /*fa10*/  SHF.R.S32.HI R26, RZ, 0x1f, R34 ;  /* 0x0000001fff1a7819 */ /* 0x000fc80000011422 */
[----:B------:R-:W-:-:S05]  /*fa20*/  LEA.HI R26, R26, R34, RZ, 0x5 ;  /* 0x000000221a1a7211 */ /* 0x000fca00078f28ff */
[----:B------:R-:W-:-:S05]  /*fa30*/  IMAD.SHL.U32 R26, R26, 0x20, RZ ;  /* 0x000000201a1a7824 */ /* 0x000fca00078e00ff */
[----:B------:R-:W-:-:S04]  /*fa40*/  LOP3.LUT R26, R26, 0xfffffc00, RZ, 0xc0, !PT ;  /* 0xfffffc001a1a7812 */ /* 0x000fc800078ec0ff */
[C-C-:B------:R-:W-:Y:S02]  /*fa50*/  IADD3 R25, R16.reuse, R25, R26.reuse ;  /* 0x0000001910197210 */ /* 0x140fe40007ffe01a */
[----:B------:R-:W-:-:S03]  /*fa60*/  IADD3 R26, R16, R9, R26 ;  /* 0x00000009101a7210 */ /* 0x000fc60007ffe01a */
[----:B------:R-:W1:Y:S04]  /*fa70*/  LDS.128 R4, [R25+0x1c400] ;  /* 0x01c4000019047984 */ /* 0x000e680000000c00 */
[----:B------:R-:W2:Y:S01]  /*fa80*/  LDS.128 R8, [R26+0x1c400] ;  /* 0x01c400001a087984 */ /* 0x000ea20000000c00 */
[-C--:B-1----:R-:W-:Y:S02]  /*fa90*/  F2FP.F16.E4M3.UNPACK_B R27, R4.reuse ;  /* 0x00000004ff1b723e */ /* 0x082fe400020006ff */
[----:B------:R-:W-:Y:S02]  /*faa0*/  F2FP.F16.E4M3.UNPACK_B R4, R4.H1 ;  /* 0x00000004ff04723e */ /* 0x000fe400030006ff */
[----:B--2---:R-:W-:Y:S02]  /*fab0*/  F2FP.F16.E4M3.UNPACK_B R33, R8.H1 ;  /* 0x00000008ff21723e */ /* 0x004fe400030006ff */
[----:B------:R-:W-:-:S02]  /*fac0*/  F2FP.F16.E4M3.UNPACK_B R29, R5 ;  /* 0x00000005ff1d723e */ /* 0x000fc400020006ff */
[----:B------:R-:W-:Y:S01]  /*fad0*/  F2FP.F16.E4M3.UNPACK_B R30, R5.H1 ;  /* 0x00000005ff1e723e */ /* 0x000fe200030006ff */
[--C-:B------:R-:W-:Y:S01]  /*fae0*/  HADD2.F32 R34, -RZ, R33.reuse.H0_H0 ;  /* 0x20000021ff227230 */ /* 0x100fe20000004100 */
[-C--:B0-----:R-:W-:Y:S01]  /*faf0*/  F2FP.F16.E4M3.UNPACK_B R35, R9.reuse ;  /* 0x00000009ff23723e */ /* 0x081fe200020006ff */
[----:B------:R-:W-:Y:S01]  /*fb00*/  HADD2.F32 R5, -RZ, R4.H0_H0 ;  /* 0x20000004ff057230 */ /* 0x000fe20000004100 */
[----:B------:R-:W-:Y:S01]  /*fb10*/  F2FP.F16.E4M3.UNPACK_B R36, R9.H1 ;  /* 0x00000009ff24723e */ /* 0x000fe200030006ff */
[----:B------:R-:W-:Y:S02]  /*fb20*/  HADD2.F32 R33, -RZ, R33.H1_H1 ;  /* 0x30000021ff217230 */ /* 0x000fe40000004100 */
[CC--:B------:R-:W-:Y:S01]  /*fb30*/  FMUL.FTZ R9, R34.reuse, R39.reuse ;  /* 0x0000002722097220 */ /* 0x0c0fe20000410000 */
[----:B------:R-:W-:Y:S01]  /*fb40*/  FMUL.FTZ R44, R34, R40 ;  /* 0x00000028222c7220 */ /* 0x000fe20000410000 */
[----:B------:R-:W-:Y:S02]  /*fb50*/  F2FP.F16.E4M3.UNPACK_B R8, R8 ;  /* 0x00000008ff08723e */ /* 0x000fe400020006ff */
[C---:B------:R-:W-:Y:S01]  /*fb60*/  FFMA.FTZ R46, R5.reuse, R40, R9 ;  /* 0x00000028052e7223 */ /* 0x040fe20000010009 */
[----:B------:R-:W-:Y:S01]  /*fb70*/  FFMA.FTZ R45, R5, R39, -R44 ;  /* 0x00000027052d7223 */ /* 0x000fe2000001082c */
[----:B------:R-:W-:Y:S01]  /*fb80*/  HADD2.F32 R40, -RZ, R38.H1_H1 ;  /* 0x30000026ff287230 */ /* 0x000fe20000004100 */
[----:B------:R-:W-:Y:S01]  /*fb90*/  F2FP.F16.E4M3.UNPACK_B R38, R0 ;  /* 0x00000000ff26723e */ /* 0x000fe200020006ff */
[----:B------:R-:W-:Y:S01]  /*fba0*/  HADD2.F32 R44, -RZ, R42.H1_H1 ;  /* 0x3000002aff2c7230 */ /* 0x000fe20000004100 */
[----:B------:R-:W-:Y:S01]  /*fbb0*/  F2FP.F16.E4M3.UNPACK_B R37, R10 ;  /* 0x0000000aff25723e */ /* 0x000fe200020006ff */
[----:B------:R-:W-:-:S02]  /*fbc0*/  HADD2.F32 R42, -RZ, R41.H0_H0 ;  /* 0x20000029ff2a7230 */ /* 0x000fc40000004100 */
[C---:B------:R-:W-:Y:S01]  /*fbd0*/  FMUL.FTZ R43, R33.reuse, R40 ;  /* 0x00000028212b7220 */ /* 0x040fe20000410000 */
[----:B------:R-:W-:Y:S02]  /*fbe0*/  HADD2.F32 R9, -RZ, R8.H0_H0 ;  /* 0x20000008ff097230 */ /* 0x000fe40000004100 */
[----:B------:R-:W-:Y:S01]  /*fbf0*/  FMUL.FTZ R48, R33, R44 ;  /* 0x0000002c21307220 */ /* 0x000fe20000410000 */
[----:B------:R-:W-:Y:S01]  /*fc00*/  HADD2.F32 R5, -RZ, R4.H1_H1 ;  /* 0x30000004ff057230 */ /* 0x000fe20000004100 */
[----:B------:R-:W-:Y:S01]  /*fc10*/  F2FP.F16.E4M3.UNPACK_B R10, R10.H1 ;  /* 0x0000000aff0a723e */ /* 0x000fe200030006ff */
[----:B------:R-:W-:Y:S02]  /*fc20*/  HADD2.F32 R39, -RZ, R38.H0_H0 ;  /* 0x20000026ff277230 */ /* 0x000fe40000004100 */
[----:B------:R-:W-:Y:S01]  /*fc30*/  FMUL.FTZ R33, R9, R42 ;  /* 0x0000002a09217220 */ /* 0x000fe20000410000 */
[----:B------:R-:W-:Y:S02]  /*fc40*/  HADD2.F32 R4, -RZ, R27.H0_H0 ;  /* 0x2000001bff047230 */ /* 0x000fe40000004100 */
[C---:B------:R-:W-:Y:S01]  /*fc50*/  FFMA.FTZ R47, R5.reuse, R44, R43 ;  /* 0x0000002c052f7223 */ /* 0x040fe2000001002b */
[----:B------:R-:W-:Y:S01]  /*fc60*/  FFMA.FTZ R48, R5, R40, -R48 ;  /* 0x0000002805307223 */ /* 0x000fe20000010830 */
[----:B------:R-:W-:Y:S01]  /*fc70*/  FMUL.FTZ R9, R9, R39 ;  /* 0x0000002709097220 */ /* 0x000fe20000410000 */
[----:B------:R-:W-:-:S02]  /*fc80*/  HADD2.F32 R5, -RZ, R36.H0_H0 ;  /* 0x20000024ff057230 */ /* 0x000fc40000004100 */
[C---:B------:R-:W-:Y:S01]  /*fc90*/  FFMA.FTZ R43, R4.reuse, R39, -R33 ;  /* 0x00000027042b7223 */ /* 0x040fe20000010821 */
[----:B------:R-:W-:Y:S01]  /*fca0*/  F2FP.F16.E4M3.UNPACK_B R39, R20.H1 ;  /* 0x00000014ff27723e */ /* 0x000fe200030006ff */
[----:B------:R-:W-:Y:S01]  /*fcb0*/  FFMA.FTZ R42, R4, R42, R9 ;  /* 0x0000002a042a7223 */ /* 0x000fe20000010009 */
[----:B------:R-:W-:Y:S01]  /*fcc0*/  F2FP.F16.E4M3.UNPACK_B R9, R12.H1 ;  /* 0x0000000cff09723e */ /* 0x000fe200030006ff */
[----:B------:R-:W-:Y:S01]  /*fcd0*/  HADD2.F32 R41, -RZ, R41.H1_H1 ;  /* 0x30000029ff297230 */ /* 0x000fe20000004100 */
[-C--:B------:R-:W-:Y:S01]  /*fce0*/  F2FP.F16.E4M3.UNPACK_B R31, R6.reuse ;  /* 0x00000006ff1f723e */ /* 0x080fe200020006ff */
[----:B------:R-:W-:Y:S01]  /*fcf0*/  HADD2.F32 R40, -RZ, R39.H0_H0 ;  /* 0x20000027ff287230 */ /* 0x000fe20000004100 */
[----:B------:R-:W-:Y:S01]  /*fd00*/  F2FP.F16.E4M3.UNPACK_B R6, R6.H1 ;  /* 0x00000006ff06723e */ /* 0x000fe200030006ff */
[----:B------:R-:W-:Y:S01]  /*fd10*/  HADD2.F32 R8, -RZ, R8.H1_H1 ;  /* 0x30000008ff087230 */ /* 0x000fe20000004100 */
[----:B------:R-:W-:Y:S01]  /*fd20*/  F2FP.F16.E4M3.UNPACK_B R34, R11 ;  /* 0x0000000bff22723e */ /* 0x000fe200020006ff */
[----:B------:R-:W-:-:S02]  /*fd30*/  HADD2.F32 R38, -RZ, R38.H1_H1 ;  /* 0x30000026ff267230 */ /* 0x000fc40000004100 */
[C---:B------:R-:W-:Y:S01]  /*fd40*/  FMUL.FTZ R49, R5.reuse, R40 ;  /* 0x0000002805317220 */ /* 0x040fe20000410000 */
[----:B------:R-:W-:Y:S02]  /*fd50*/  HADD2.F32 R33, -RZ, R9.H0_H0 ;  /* 0x20000009ff217230 */ /* 0x000fe40000004100 */
[C---:B------:R-:W-:Y:S01]  /*fd60*/  FMUL.FTZ R44, R8.reuse, R41 ;  /* 0x00000029082c7220 */ /* 0x040fe20000410000 */
[----:B------:R-:W-:Y:S02]  /*fd70*/  HADD2.F32 R4, -RZ, R30.H0_H0 ;  /* 0x2000001eff047230 */ /* 0x000fe40000004100 */
[----:B------:R-:W-:Y:S01]  /*fd80*/  FMUL.FTZ R8, R8, R38 ;  /* 0x0000002608087220 */ /* 0x000fe20000410000 */
[----:B------:R-:W-:Y:S02]  /*fd90*/  HADD2.F32 R27, -RZ, R27.H1_H1 ;  /* 0x3000001bff1b7230 */ /* 0x000fe40000004100 */
[----:B------:R-:W-:Y:S01]  /*fda0*/  FMUL.FTZ R5, R5, R33 ;  /* 0x0000002105057220 */ /* 0x000fe20000410000 */
[----:B------:R-:W-:-:S02]  /*fdb0*/  HADD2.F32 R39, -RZ, R39.H1_H1 ;  /* 0x30000027ff277230 */ /* 0x000fc40000004100 */
[C---:B------:R-:W-:Y:S01]  /*fdc0*/  FFMA.FTZ R50, R4.reuse, R33, -R49 ;  /* 0x0000002104327223 */ /* 0x040fe20000010831 */
[----:B------:R-:W-:Y:S01]  /*fdd0*/  F2FP.F16.E4M3.UNPACK_B R33, R20 ;  /* 0x00000014ff21723e */ /* 0x000fe200020006ff */
[C---:B------:R-:W-:Y:S01]  /*fde0*/  FFMA.FTZ R44, R27.reuse, R38, -R44 ;  /* 0x000000261b2c7223 */ /* 0x040fe2000001082c */
[----:B------:R-:W-:Y:S01]  /*fdf0*/  FFMA.FTZ R41, R27, R41, R8 ;  /* 0x000000291b297223 */ /* 0x000fe20000010008 */
[----:B------:R-:W-:Y:S01]  /*fe00*/  HADD2.F32 R36, -RZ, R36.H1_H1 ;  /* 0x30000024ff247230 */ /* 0x000fe20000004100 */
[----:B------:R-:W-:Y:S01]  /*fe10*/  F2FP.F16.E4M3.UNPACK_B R8, R12 ;  /* 0x0000000cff08723e */ /* 0x000fe200020006ff */
[----:B------:R-:W-:Y:S02]  /*fe20*/  HADD2.F32 R27, -RZ, R9.H1_H1 ;  /* 0x30000009ff1b7230 */ /* 0x000fe40000004100 */
[----:B------:R-:W-:Y:S01]  /*fe30*/  FFMA.FTZ R51, R4, R40, R5 ;  /* 0x0000002804337223 */ /* 0x000fe20000010005 */
[----:B------:R-:W-:Y:S02]  /*fe40*/  HADD2.F32 R38, -RZ, R33.H0_H0 ;  /* 0x20000021ff267230 */ /* 0x000fe40000004100 */
[----:B------:R-:W-:Y:S01]  /*fe50*/  FMUL.FTZ R53, R36, R39 ;  /* 0x0000002724357220 */ /* 0x000fe20000410000 */
[----:B------:R-:W-:-:S02]  /*fe60*/  HADD2.F32 R5, -RZ, R35.H0_H0 ;  /* 0x20000023ff057230 */ /* 0x000fc40000004100 */
[----:B------:R-:W-:Y:S01]  /*fe70*/  FMUL.FTZ R36, R36, R27 ;  /* 0x0000001b24247220 */ /* 0x000fe20000410000 */
[----:B------:R-:W-:Y:S01]  /*fe80*/  HADD2.F32 R30, -RZ, R30.H1_H1 ;  /* 0x3000001eff1e7230 */ /* 0x000fe20000004100 */
[----:B------:R-:W-:Y:S01]  /*fe90*/  F2FP.F16.E4M3.UNPACK_B R11, R11.H1 ;  /* 0x0000000bff0b723e */ /* 0x000fe200030006ff */
[----:B------:R-:W-:Y:S02]  /*fea0*/  HADD2.F32 R9, -RZ, R8.H0_H0 ;  /* 0x20000008ff097230 */ /* 0x000fe40000004100 */
[C---:B------:R-:W-:Y:S01]  /*feb0*/  FMUL.FTZ R49, R5.reuse, R38 ;  /* 0x0000002605317220 */ /* 0x040fe20000410000 */
[----:B------:R-:W-:Y:S02]  /*fec0*/  HADD2.F32 R4, -RZ, R29.H0_H0 ;  /* 0x2000001dff047230 */ /* 0x000fe40000004100 */
[C---:B------:R-:W-:Y:S01]  /*fed0*/  FFMA.FTZ R52, R30.reuse, R39, R36 ;  /* 0x000000271e347223 */ /* 0x040fe20000010024 */
[----:B------:R-:W-:Y:S01]  /*fee0*/  FFMA.FTZ R53, R30, R27, -R53 ;  /* 0x0000001b1e357223 */ /* 0x000fe20000010835 */
[----:B------:R-:W-:Y:S01]  /*fef0*/  FMUL.FTZ R5, R5, R9 ;  /* 0x0000000905057220 */ /* 0x000fe20000410000 */
[----:B------:R-:W-:Y:S01]  /*ff00*/  F2FP.F16.E4M3.UNPACK_B R36, R21.H1 ;  /* 0x00000015ff24723e */ /* 0x000fe200030006ff */
[----:B------:R-:W-:Y:S01]  /*ff10*/  FFMA.FTZ R49, R4, R9, -R49 ;  /* 0x0000000904317223 */ /* 0x000fe20000010831 */
[----:B------:R-:W-:Y:S01]  /*ff20*/  HADD2.F32 R30, -RZ, R33.H1_H1 ;  /* 0x30000021ff1e7230 */ /* 0x000fe20000004100 */
[----:B------:R-:W-:Y:S01]  /*ff30*/  F2FP.F16.E4M3.UNPACK_B R9, R13.H1 ;  /* 0x0000000dff09723e */ /* 0x000fe200030006ff */
[----:B------:R-:W-:-:S02]  /*ff40*/  HADD2.F32 R35, -RZ, R35.H1_H1 ;  /* 0x30000023ff237230 */ /* 0x000fc40000004100 */
[----:B------:R-:W-:Y:S01]  /*ff50*/  FFMA.FTZ R38, R4, R38, R5 ;  /* 0x0000002604267223 */ /* 0x000fe20000010005 */
[----:B------:R-:W-:Y:S01]  /*ff60*/  HADD2.F32 R8, -RZ, R8.H1_H1 ;  /* 0x30000008ff087230 */ /* 0x000fe20000004100 */
[-C--:B------:R-:W-:Y:S01]  /*ff70*/  F2FP.F16.E4M3.UNPACK_B R32, R7.reuse ;  /* 0x00000007ff20723e */ /* 0x080fe200020006ff */
[----:B------:R-:W-:Y:S02]  /*ff80*/  HADD2.F32 R33, -RZ, R36.H0_H0 ;  /* 0x20000024ff217230 */ /* 0x000fe40000004100 */
[C---:B------:R-:W-:Y:S01]  /*ff90*/  FMUL.FTZ R40, R35.reuse, R30 ;  /* 0x0000001e23287220 */ /* 0x040fe20000410000 */
[----:B------:R-:W-:Y:S02]  /*ffa0*/  HADD2.F32 R5, -RZ, R10.H0_H0 ;  /* 0x2000000aff057230 */ /* 0x000fe40000004100 */
[----:B------:R-:W-:Y:S01]  /*ffb0*/  FMUL.FTZ R35, R35, R8 ;  /* 0x0000000823237220 */ /* 0x000fe20000410000 */
[----:B------:R-:W-:Y:S01]  /*ffc0*/  HADD2.F32 R29, -RZ, R29.H1_H1 ;  /* 0x3000001dff1d7230 */ /* 0x000fe20000004100 */
[----:B------:R-:W-:Y:S01]  /*ffd0*/  F2FP.F16.E4M3.UNPACK_B R7, R7.H1 ;  /* 0x00000007ff07723e */ /* 0x000fe200030006ff */
[----:B------:R-:W-:-:S02]  /*ffe0*/  HADD2.F32 R27, -RZ, R9.H0_H0 ;  /* 0x20000009ff1b7230 */ /* 0x000fc40000004100 */
[----:B------:R-:W-:Y:S01]  /*fff0*/  FMUL.FTZ R39, R5, R33 ;  /* 0x0000002105277220 */ /* 0x000fe20000410000 */
[----:B------:R-:W-:Y:S02]  /*10000*/  HADD2.F32 R4, -RZ, R6.H0_H0 ;  /* 0x20000006ff047230 */ /* 0x000fe40000004100 */
[C---:B------:R-:W-:Y:S01]  /*10010*/  FFMA.FTZ R40, R29.reuse, R8, -R40 ;  /* 0x000000081d287223 */ /* 0x040fe20000010828 */
[----:B------:R-:W-:Y:S01]  /*10020*/  FFMA.FTZ R35, R29, R30, R35 ;  /* 0x0000001e1d237223 */ /* 0x000fe20000010023 */
[-C--:B------:R-:W-:Y:S01]  /*10030*/  FMUL.FTZ R54, R5, R27.reuse ;  /* 0x0000001b05367220 */ /* 0x080fe20000410000 */
[----:B------:R-:W-:Y:S02]  /*10040*/  HADD2.F32 R29, -RZ, R36.H1_H1 ;  /* 0x30000024ff1d7230 */ /* 0x000fe40000004100 */
[----:B------:R-:W-:Y:S01]  /*10050*/  FFMA.FTZ R39, R4, R27, -R39 ;  /* 0x0000001b04277223 */ /* 0x000fe20000010827 */
[----:B------:R-:W-:Y:S01]  /*10060*/  HADD2.F32 R10, -RZ, R10.H1_H1 ;  /* 0x3000000aff0a7230 */ /* 0x000fe20000004100 */
[----:B------:R-:W-:Y:S01]  /*10070*/  F2FP.F16.E4M3.UNPACK_B R27, R21 ;  /* 0x00000015ff1b723e */ /* 0x000fe200020006ff */
[----:B------:R-:W-:-:S02]  /*10080*/  HADD2.F32 R9, -RZ, R9.H1_H1 ;  /* 0x30000009ff097230 */ /* 0x000fc40000004100 */
[----:B------:R-:W-:Y:S01]  /*10090*/  FFMA.FTZ R33, R4, R33, R54 ;  /* 0x0000002104217223 */ /* 0x000fe20000010036 */
[----:B------:R-:W-:Y:S01]  /*100a0*/  HADD2.F32 R6, -RZ, R6.H1_H1 ;  /* 0x30000006ff067230 */ /* 0x000fe20000004100 */
[----:B------:R-:W-:Y:S01]  /*100b0*/  F2FP.F16.E4M3.UNPACK_B R8, R13 ;  /* 0x0000000dff08723e */ /* 0x000fe200020006ff */
[C---:B------:R-:W-:Y:S01]  /*100c0*/  FMUL.FTZ R55, R10.reuse, R29 ;  /* 0x0000001d0a377220 */ /* 0x040fe20000410000 */
[-C--:B------:R-:W-:Y:S01]  /*100d0*/  FMUL.FTZ R4, R10, R9.reuse ;  /* 0x000000090a047220 */ /* 0x080fe20000410000 */
[----:B------:R-:W-:Y:S02]  /*100e0*/  HADD2.F32 R10, -RZ, R27.H0_H0 ;  /* 0x2000001bff0a7230 */ /* 0x000fe40000004100 */
[----:B------:R-:W-:Y:S02]  /*100f0*/  HADD2.F32 R5, -RZ, R37.H0_H0 ;  /* 0x20000025ff057230 */ /* 0x000fe40000004100 */
[C---:B------:R-:W-:Y:S01]  /*10100*/  FFMA.FTZ R56, R6.reuse, R9, -R55 ;  /* 0x0000000906387223 */ /* 0x040fe20000010837 */
[----:B------:R-:W-:Y:S01]  /*10110*/  FFMA.FTZ R58, R6, R29, R4 ;  /* 0x0000001d063a7223 */ /* 0x000fe20000010004 */
[----:B------:R-:W-:-:S02]  /*10120*/  HADD2.F32 R6, -RZ, R8.H0_H0 ;  /* 0x20000008ff067230 */ /* 0x000fc40000004100 */
[----:B------:R-:W-:Y:S02]  /*10130*/  HADD2.F32 R4, -RZ, R31.H0_H0 ;  /* 0x2000001fff047230 */ /* 0x000fe40000004100 */
[C---:B------:R-:W-:Y:S01]  /*10140*/  FMUL.FTZ R9, R5.reuse, R10 ;  /* 0x0000000a05097220 */ /* 0x040fe20000410000 */
[----:B------:R-:W-:Y:S02]  /*10150*/  HADD2.F32 R30, -RZ, R27.H1_H1 ;  /* 0x3000001bff1e7230 */ /* 0x000fe40000004100 */
[-C--:B------:R-:W-:Y:S01]  /*10160*/  FMUL.FTZ R5, R5, R6.reuse ;  /* 0x0000000605057220 */ /* 0x080fe20000410000 */
[----:B------:R-:W-:Y:S02]  /*10170*/  HADD2.F32 R37, -RZ, R37.H1_H1 ;  /* 0x30000025ff257230 */ /* 0x000fe40000004100 */
[----:B------:R-:W-:Y:S01]  /*10180*/  FFMA.FTZ R27, R4, R6, -R9 ;  /* 0x00000006041b7223 */ /* 0x000fe20000010809 */
[----:B------:R-:W-:Y:S01]  /*10190*/  HADD2.F32 R8, -RZ, R8.H1_H1 ;  /* 0x30000008ff087230 */ /* 0x000fe20000004100 */
[----:B------:R-:W-:Y:S01]  /*101a0*/  F2FP.F16.E4M3.UNPACK_B R9, R24.H1 ;  /* 0x00000018ff09723e */ /* 0x000fe200030006ff */
[----:B------:R-:W-:-:S02]  /*101b0*/  HADD2.F32 R31, -RZ, R31.H1_H1 ;  /* 0x3000001fff1f7230 */ /* 0x000fc40000004100 */
[----:B------:R-:W-:Y:S01]  /*101c0*/  FFMA.FTZ R29, R4, R10, R5 ;  /* 0x0000000a041d7223 */ /* 0x000fe20000010005 */
[C---:B------:R-:W-:Y:S01]  /*101d0*/  FMUL.FTZ R6, R37.reuse, R30 ;  /* 0x0000001e25067220 */ /* 0x040fe20000410000 */
[----:B------:R-:W-:Y:S01]  /*101e0*/  F2FP.F16.E4M3.UNPACK_B R4, R14.H1 ;  /* 0x0000000eff04723e */ /* 0x000fe200030006ff */
[-C--:B------:R-:W-:Y:S01]  /*101f0*/  FMUL.FTZ R37, R37, R8.reuse ;  /* 0x0000000825257220 */ /* 0x080fe20000410000 */
[----:B------:R-:W-:Y:S02]  /*10200*/  HADD2.F32 R10, -RZ, R9.H0_H0 ;  /* 0x20000009ff0a7230 */ /* 0x000fe40000004100 */
[C---:B------:R-:W-:Y:S01]  /*10210*/  FFMA.FTZ R36, R31.reuse, R8, -R6 ;  /* 0x000000081f247223 */ /* 0x040fe20000010806 */
[----:B------:R-:W-:Y:S02]  /*10220*/  HADD2.F32 R5, -RZ, R11.H0_H0 ;  /* 0x2000000bff057230 */ /* 0x000fe40000004100 */
[----:B------:R-:W-:Y:S01]  /*10230*/  FFMA.FTZ R54, R31, R30, R37 ;  /* 0x0000001e1f367223 */ /* 0x000fe20000010025 */
[----:B------:R-:W-:-:S02]  /*10240*/  HADD2.F32 R6, -RZ, R4.H0_H0 ;  /* 0x20000004ff067230 */ /* 0x000fc40000004100 */
[----:B------:R-:W-:Y:S02]  /*10250*/  HADD2.F32 R8, -RZ, R4.H1_H1 ;  /* 0x30000004ff087230 */ /* 0x000fe40000004100 */
[C---:B------:R-:W-:Y:S01]  /*10260*/  FMUL.FTZ R31, R5.reuse, R10 ;  /* 0x0000000a051f7220 */ /* 0x040fe20000410000 */
[----:B------:R-:W-:Y:S02]  /*10270*/  HADD2.F32 R4, -RZ, R7.H0_H0 ;  /* 0x20000007ff047230 */ /* 0x000fe40000004100 */
[----:B------:R-:W-:Y:S02]  /*10280*/  HADD2.F32 R30, -RZ, R9.H1_H1 ;  /* 0x30000009ff1e7230 */ /* 0x000fe40000004100 */
[-C--:B------:R-:W-:Y:S01]  /*10290*/  FMUL.FTZ R9, R5, R6.reuse ;  /* 0x0000000605097220 */ /* 0x080fe20000410000 */
[----:B------:R-:W-:Y:S02]  /*102a0*/  HADD2.F32 R11, -RZ, R11.H1_H1 ;  /* 0x3000000bff0b7230 */ /* 0x000fe40000004100 */
[C---:B------:R-:W-:Y:S01]  /*102b0*/  FFMA.FTZ R37, R4.reuse, R6, -R31 ;  /* 0x0000000604257223 */ /* 0x040fe2000001081f */
[----:B------:R-:W-:Y:S01]  /*102c0*/  HADD2.F32 R7, -RZ, R7.H1_H1 ;  /* 0x30000007ff077230 */ /* 0x000fe20000004100 */
[----:B------:R-:W-:Y:S01]  /*102d0*/  F2FP.F16.E4M3.UNPACK_B R5, R14 ;  /* 0x0000000eff05723e */ /* 0x000fe200020006ff */
[----:B------:R-:W-:Y:S01]  /*102e0*/  FFMA.FTZ R55, R4, R10, R9 ;  /* 0x0000000a04377223 */ /* 0x000fe20000010009 */
[C---:B------:R-:W-:Y:S01]  /*102f0*/  FMUL.FTZ R6, R11.reuse, R30 ;  /* 0x0000001e0b067220 */ /* 0x040fe20000410000 */
[----:B------:R-:W-:Y:S01]  /*10300*/  FMUL.FTZ R11, R11, R8 ;  /* 0x000000080b0b7220 */ /* 0x000fe20000410000 */
[----:B------:R-:W-:-:S02]  /*10310*/  F2FP.F16.E4M3.UNPACK_B R4, R24 ;  /* 0x00000018ff04723e */ /* 0x000fc400020006ff */
[C---:B------:R-:W-:Y:S01]  /*10320*/  FFMA.FTZ R60, R7.reuse, R8, -R6 ;  /* 0x00000008073c7223 */ /* 0x040fe20000010806 */
[----:B------:R-:W-:Y:S01]  /*10330*/  FFMA.FTZ R62, R7, R30, R11 ;  /* 0x0000001e073e7223 */ /* 0x000fe2000001000b */
[--C-:B------:R-:W-:Y:S02]  /*10340*/  HADD2.F32 R6, -RZ, R5.reuse.H0_H0 ;  /* 0x20000005ff067230 */ /* 0x100fe40000004100 */
[----:B------:R-:W-:Y:S02]  /*10350*/  HADD2.F32 R7, -RZ, R5.H1_H1 ;  /* 0x30000005ff077230 */ /* 0x000fe40000004100 */
[----:B------:R-:W-:Y:S01]  /*10360*/  HADD2.F32 R8, -RZ, R4.H0_H0 ;  /* 0x20000004ff087230 */ /* 0x000fe20000004100 */
[----:B------:R-:W-:Y:S01]  /*10370*/  F2FP.SATFINITE.E4M3.F32.PACK_AB_MERGE_C R55, R62, R55, RZ ;  /* 0x000000373e37723e */ /* 0x000fe200048070ff */
[----:B------:R-:W-:Y:S02]  /*10380*/  HADD2.F32 R5, -RZ, R34.H0_H0 ;  /* 0x20000022ff057230 */ /* 0x000fe40000004100 */
[----:B------:R-:W-:-:S02]  /*10390*/  HADD2.F32 R9, -RZ, R4.H1_H1 ;  /* 0x30000004ff097230 */ /* 0x000fc40000004100 */
[----:B------:R-:W-:Y:S02]  /*103a0*/  HADD2.F32 R34, -RZ, R34.H1_H1 ;  /* 0x30000022ff227230 */ /* 0x000fe40000004100 */
[C---:B------:R-:W-:Y:S01]  /*103b0*/  FMUL.FTZ R11, R5.reuse, R8 ;  /* 0x00000008050b7220 */ /* 0x040fe20000410000 */
[--C-:B------:R-:W-:Y:S02]  /*103c0*/  HADD2.F32 R4, -RZ, R32.reuse.H0_H0 ;  /* 0x20000020ff047230 */ /* 0x100fe40000004100 */
[-C--:B------:R-:W-:Y:S01]  /*103d0*/  FMUL.FTZ R5, R5, R6.reuse ;  /* 0x0000000605057220 */ /* 0x080fe20000410000 */
[----:B------:R-:W-:Y:S02]  /*103e0*/  HADD2.F32 R32, -RZ, R32.H1_H1 ;  /* 0x30000020ff207230 */ /* 0x000fe40000004100 */
[C---:B------:R-:W-:Y:S01]  /*103f0*/  FMUL.FTZ R31, R34.reuse, R9 ;  /* 0x00000009221f7220 */ /* 0x040fe20000410000 */
[-C--:B------:R-:W-:Y:S01]  /*10400*/  FMUL.FTZ R10, R34, R7.reuse ;  /* 0x00000007220a7220 */ /* 0x080fe20000410000 */
[C---:B------:R-:W-:Y:S01]  /*10410*/  FFMA.FTZ R11, R4.reuse, R6, -R11 ;  /* 0x00000006040b7223 */ /* 0x040fe2000001080b */
[----:B------:R-:W-:Y:S01]  /*10420*/  FFMA.FTZ R30, R4, R8, R5 ;  /* 0x00000008041e7223 */ /* 0x000fe20000010005 */
[C---:B------:R-:W-:Y:S01]  /*10430*/  FFMA.FTZ R34, R32.reuse, R7, -R31 ;  /* 0x0000000720227223 */ /* 0x040fe2000001081f */
[----:B------:R-:W-:Y:S01]  /*10440*/  FFMA.FTZ R31, R32, R9, R10 ;  /* 0x00000009201f7223 */ /* 0x000fe2000001000a */
[----:B------:R-:W-:-:S02]  /*10450*/  F2FP.SATFINITE.E4M3.F32.PACK_AB_MERGE_C R4, R48, R45, RZ ;  /* 0x0000002d3004723e */ /* 0x000fc400048070ff */
[----:B------:R-:W-:Y:S02]  /*10460*/  F2FP.SATFINITE.E4M3.F32.PACK_AB_MERGE_C R5, R53, R50, RZ ;  /* 0x000000323505723e */ /* 0x000fe400048070ff */
[----:B------:R-:W-:Y:S02]  /*10470*/  F2FP.SATFINITE.E4M3.F32.PACK_AB_MERGE_C R6, R56, R39, RZ ;  /* 0x000000273806723e */ /* 0x000fe400048070ff */
[----:B------:R-:W-:Y:S02]  /*10480*/  F2FP.SATFINITE.E4M3.F32.PACK_AB_MERGE_C R7, R60, R37, RZ ;  /* 0x000000253c07723e */ /* 0x000fe400048070ff */
[----:B------:R-:W-:Y:S02]  /*10490*/  F2FP.SATFINITE.E4M3.F32.PACK_AB_MERGE_C R8, R47, R46, RZ ;  /* 0x0000002e2f08723e */ /* 0x000fe400048070ff */
[----:B------:R-:W-:Y:S02]  /*104a0*/  F2FP.SATFINITE.E4M3.F32.PACK_AB_MERGE_C R9, R52, R51, RZ ;  /* 0x000000333409723e */ /* 0x000fe400048070ff */
[----:B------:R-:W-:-:S02]  /*104b0*/  F2FP.SATFINITE.E4M3.F32.PACK_AB_MERGE_C R10, R58, R33, RZ ;  /* 0x000000213a0a723e */ /* 0x000fc400048070ff */
[----:B------:R-:W-:Y:S02]  /*104c0*/  F2FP.SATFINITE.E4M3.F32.PACK_AB_MERGE_C R4, R44, R43, R4 ;  /* 0x0000002b2c04723e */ /* 0x000fe40004807004 */
[----:B------:R-:W-:Y:S02]  /*104d0*/  F2FP.SATFINITE.E4M3.F32.PACK_AB_MERGE_C R5, R40, R49, R5 ;  /* 0x000000312805723e */ /* 0x000fe40004807005 */
[----:B------:R-:W-:Y:S02]  /*104e0*/  F2FP.SATFINITE.E4M3.F32.PACK_AB_MERGE_C R6, R36, R27, R6 ;  /* 0x0000001b2406723e */ /* 0x000fe40004807006 */
[----:B------:R-:W-:Y:S02]  /*104f0*/  F2FP.SATFINITE.E4M3.F32.PACK_AB_MERGE_C R7, R34, R11, R7 ;  /* 0x0000000b2207723e */ /* 0x000fe40004807007 */
[----:B------:R-:W-:Y:S02]  /*10500*/  F2FP.SATFINITE.E4M3.F32.PACK_AB_MERGE_C R8, R41, R42, R8 ;  /* 0x0000002a2908723e */ /* 0x000fe40004807008 */
[----:B------:R-:W-:Y:S01]  /*10510*/  F2FP.SATFINITE.E4M3.F32.PACK_AB_MERGE_C R9, R35, R38, R9 ;  /* 0x000000262309723e */ /* 0x000fe20004807009 */
[----:B------:R1:W-:Y:S01]  /*10520*/  STS.128 [R25+0x1c400], R4 ;  /* 0x01c4000419007388 */ /* 0x0003e20000000c00 */
[----:B------:R-:W-:-:S02]  /*10530*/  F2FP.SATFINITE.E4M3.F32.PACK_AB_MERGE_C R10, R54, R29, R10 ;  /* 0x0000001d360a723e */ /* 0x000fc4000480700a */
[----:B------:R-:W-:-:S05]  /*10540*/  F2FP.SATFINITE.E4M3.F32.PACK_AB_MERGE_C R11, R31, R30, R55 ;  /* 0x0000001e1f0b723e */ /* 0x000fca0004807037 */
[----:B------:R1:W-:Y:S02]  /*10550*/  STS.128 [R26+0x1c400], R8 ;  /* 0x01c400081a007388 */ /* 0x0003e40000000c00 */
.L_x_461:
[----:B------:R-:W-:Y:S05]  /*10560*/  BSYNC B1 ;  /* 0x0000000000017941 */ /* 0x000fea0003800000 */
.L_x_460:
[----:B------:R-:W-:Y:S05]  /*10570*/  @P0 BRA `(.L_x_452) ;  /* 0x0000000c00040947 */ /* 0x000fea0003800000 */
[----:B-1----:R-:W2:Y:S01]  /*10580*/  LDL R8, [R1+0x68] ;  /* 0x0000680001087983 */ /* 0x002ea20000100800 */
[C---:B------:R-:W-:Y:S02]  /*10590*/  VIADD R4, R228.reuse, 0x40 ;  /* 0x00000040e4047836 */ /* 0x040fe40000000000 */
[----:B------:R-:W-:Y:S01]  /*105a0*/  VIADD R5, R228, 0x40 ;  /* 0x00000040e4057836 */ /* 0x000fe20000000000 */
[----:B------:R-:W3:Y:S01]  /*105b0*/  LDL R49, [R1+0x9c] ;  /* 0x00009c0001317983 */ /* 0x000ee20000100800 */
[----:B------:R-:W-:Y:S02]  /*105c0*/  IMAD.SHL.U32 R4, R4, 0x80, RZ ;  /* 0x0000008004047824 */ /* 0x000fe400078e00ff */
[----:B------:R-:W-:Y:S02]  /*105d0*/  IMAD.SHL.U32 R5, R5, 0x80, RZ ;  /* 0x0000008005057824 */ /* 0x000fe400078e00ff */
[----:B------:R-:W-:Y:S01]  /*105e0*/  IMAD.IADD R3, R18, 0x1, R3 ;  /* 0x0000000112037824 */ /* 0x000fe200078e0203 */
[----:B------:R-:W-:-:S02]  /*105f0*/  LOP3.LUT R4, R4, 0x380, RZ, 0xc0, !PT ;  /* 0x0000038004047812 */ /* 0x000fc400078ec0ff */
[----:B------:R-:W-:Y:S02]  /*10600*/  LOP3.LUT R5, R5, 0x380, RZ, 0xc0, !PT ;  /* 0x0000038005057812 */ /* 0x000fe400078ec0ff */
[----:B------:R-:W-:Y:S02]  /*10610*/  SHF.R.U32.HI R4, RZ, 0x3, R4 ;  /* 0x00000003ff047819 */ /* 0x000fe40000011604 */
[----:B------:R-:W-:-:S04]  /*10620*/  LOP3.LUT R3, R5, 0x70, R3, 0xf8, !PT ;  /* 0x0000007005037812 */ /* 0x000fc800078ef803 */
[----:B------:R-:W-:Y:S02]  /*10630*/  LOP3.LUT R3, R3, R4, RZ, 0x3c, !PT ;  /* 0x0000000403037212 */ /* 0x000fe400078e3cff */
[----:B------:R-:W-:Y:S02]  /*10640*/  F2FP.F16.E4M3.UNPACK_B R37, R0.H1 ;  /* 0x00000000ff25723e */ /* 0x000fe400030006ff */
[----:B------:R-:W-:-:S03]  /*10650*/  F2FP.F16.E4M3.UNPACK_B R41, R15.H1 ;  /* 0x0000000fff29723e */ /* 0x000fc600030006ff */
[----:B0-----:R-:W-:Y:S02]  /*10660*/  HADD2.F32 R35, -RZ, R37.H0_H0 ;  /* 0x20000025ff237230 */ /* 0x001fe40000004100 */
[--C-:B------:R-:W-:Y:S02]  /*10670*/  HADD2.F32 R39, -RZ, R41.reuse.H0_H0 ;  /* 0x20000029ff277230 */ /* 0x100fe40000004100 */
[----:B------:R-:W-:Y:S02]  /*10680*/  HADD2.F32 R46, -RZ, R41.H1_H1 ;  /* 0x30000029ff2e7230 */ /* 0x000fe40000004100 */
[----:B------:R-:W-:Y:S01]  /*10690*/  HADD2.F32 R40, -RZ, R37.H1_H1 ;  /* 0x30000025ff287230 */ /* 0x000fe20000004100 */
[----:B------:R-:W-:Y:S02]  /*106a0*/  F2FP.F16.E4M3.UNPACK_B R45, R20 ;  /* 0x00000014ff2d723e */ /* 0x000fe400020006ff */
[----:B--2---:R-:W-:Y:S01]  /*106b0*/  IADD3 R3, R16, R3, R8 ;  /* 0x0000000310037210 */ /* 0x004fe20007ffe008 */
[----:B---3--:R-:W0:Y:S04]  /*106c0*/  LDS.128 R4, [R49+0x1c400] ;  /* 0x01c4000031047984 */ /* 0x008e280000000c00 */
[----:B------:R-:W1:Y:S01]  /*106d0*/  LDS.128 R8, [R3+0x1c400] ;  /* 0x01c4000003087984 */ /* 0x000e620000000c00 */
[----:B0-----:R-:W-:-:S02]  /*106e0*/  F2FP.F16.E4M3.UNPACK_B R25, R4 ;  /* 0x00000004ff19723e */ /* 0x001fc400020006ff */
[----:B-1----:R-:W-:Y:S02]  /*106f0*/  F2FP.F16.E4M3.UNPACK_B R31, R8.H1 ;  /* 0x00000008ff1f723e */ /* 0x002fe400030006ff */
[----:B------:R-:W-:-:S03]  /*10700*/  F2FP.F16.E4M3.UNPACK_B R4, R4.H1 ;  /* 0x00000004ff04723e */ /* 0x000fc600030006ff */
[--C-:B------:R-:W-:Y:S01]  /*10710*/  HADD2.F32 R32, -RZ, R31.reuse.H0_H0 ;  /* 0x2000001fff207230 */ /* 0x100fe20000004100 */
[-C--:B------:R-:W-:Y:S02]  /*10720*/  F2FP.F16.E4M3.UNPACK_B R26, R5.reuse ;  /* 0x00000005ff1a723e */ /* 0x080fe400020006ff */
[----:B------:R-:W-:Y:S01]  /*10730*/  F2FP.F16.E4M3.UNPACK_B R27, R5.H1 ;  /* 0x00000005ff1b723e */ /* 0x000fe200030006ff */
[----:B------:R-:W-:Y:S02]  /*10740*/  HADD2.F32 R5, -RZ, R4.H0_H0 ;  /* 0x20000004ff057230 */ /* 0x000fe40000004100 */
[-C--:B------:R-:W-:Y:S01]  /*10750*/  FMUL.FTZ R38, R35, R32.reuse ;  /* 0x0000002023267220 */ /* 0x080fe20000410000 */
[C---:B------:R-:W-:Y:S01]  /*10760*/  FMUL.FTZ R36, R39.reuse, R32 ;  /* 0x0000002027247220 */ /* 0x040fe20000410000 */
[----:B------:R-:W-:Y:S02]  /*10770*/  F2FP.F16.E4M3.UNPACK_B R8, R8 ;  /* 0x00000008ff08723e */ /* 0x000fe400020006ff */
[----:B------:R-:W-:Y:S01]  /*10780*/  FFMA.FTZ R38, R39, R5, R38 ;  /* 0x0000000527267223 */ /* 0x000fe20000010026 */
[----:B------:R-:W-:Y:S01]  /*10790*/  F2FP.F16.E4M3.UNPACK_B R39, R15 ;  /* 0x0000000fff27723e */ /* 0x000fe200020006ff */
[----:B------:R-:W-:Y:S01]  /*107a0*/  FFMA.FTZ R35, R35, R5, -R36 ;  /* 0x0000000523237223 */ /* 0x000fe20000010824 */
[----:B------:R-:W-:Y:S01]  /*107b0*/  F2FP.F16.E4M3.UNPACK_B R36, R0 ;  /* 0x00000000ff24723e */ /* 0x000fe200020006ff */
[----:B------:R-:W-:-:S02]  /*107c0*/  HADD2.F32 R31, -RZ, R31.H1_H1 ;  /* 0x3000001fff1f7230 */ /* 0x000fc40000004100 */
[----:B------:R-:W-:Y:S02]  /*107d0*/  HADD2.F32 R44, -RZ, R39.H0_H0 ;  /* 0x20000027ff2c7230 */ /* 0x000fe40000004100 */
[----:B------:R-:W-:Y:S02]  /*107e0*/  HADD2.F32 R5, -RZ, R8.H0_H0 ;  /* 0x20000008ff057230 */ /* 0x000fe40000004100 */
[-C--:B------:R-:W-:Y:S01]  /*107f0*/  FMUL.FTZ R37, R46, R31.reuse ;  /* 0x0000001f2e257220 */ /* 0x080fe20000410000 */
[----:B------:R-:W-:Y:S02]  /*10800*/  HADD2.F32 R4, -RZ, R4.H1_H1 ;  /* 0x30000004ff047230 */ /* 0x000fe40000004100 */
[----:B------:R-:W-:Y:S01]  /*10810*/  FMUL.FTZ R31, R40, R31 ;  /* 0x0000001f281f7220 */ /* 0x000fe20000410000 */
[----:B------:R-:W-:Y:S02]  /*10820*/  HADD2.F32 R42, -RZ, R36.H0_H0 ;  /* 0x20000024ff2a7230 */ /* 0x000fe40000004100 */
[----:B------:R-:W-:Y:S01]  /*10830*/  FMUL.FTZ R15, R44, R5 ;  /* 0x000000052c0f7220 */ /* 0x000fe20000410000 */
[----:B------:R-:W-:-:S02]  /*10840*/  HADD2.F32 R0, -RZ, R25.H0_H0 ;  /* 0x20000019ff007230 */ /* 0x000fc40000004100 */
[----:B------:R-:W-:Y:S02]  /*10850*/  HADD2.F32 R43, -RZ, R39.H1_H1 ;  /* 0x30000027ff2b7230 */ /* 0x000fe40000004100 */
[----:B------:R-:W-:Y:S02]  /*10860*/  HADD2.F32 R8, -RZ, R8.H1_H1 ;  /* 0x30000008ff087230 */ /* 0x000fe40000004100 */
[----:B------:R-:W-:Y:S01]  /*10870*/  HADD2.F32 R41, -RZ, R36.H1_H1 ;  /* 0x30000024ff297230 */ /* 0x000fe20000004100 */
[----:B------:R-:W-:Y:S01]  /*10880*/  F2FP.F16.E4M3.UNPACK_B R33, R9 ;  /* 0x00000009ff21723e */ /* 0x000fe200020006ff */
[----:B------:R-:W-:Y:S01]  /*10890*/  FMUL.FTZ R5, R42, R5 ;  /* 0x000000052a057220 */ /* 0x000fe20000410000 */
[----:B------:R-:W-:Y:S01]  /*108a0*/  FFMA.FTZ R31, R46, R4, R31 ;  /* 0x000000042e1f7223 */ /* 0x000fe2000001001f */
[----:B------:R-:W-:Y:S01]  /*108b0*/  FFMA.FTZ R15, R42, R0, -R15 ;  /* 0x000000002a0f7223 */ /* 0x000fe2000001080f */
[----:B------:R-:W-:Y:S01]  /*108c0*/  F2FP.F16.E4M3.UNPACK_B R9, R9.H1 ;  /* 0x00000009ff09723e */ /* 0x000fe200030006ff */
[----:B------:R-:W-:Y:S01]  /*108d0*/  HADD2.F32 R25, -RZ, R25.H1_H1 ;  /* 0x30000019ff197230 */ /* 0x000fe20000004100 */
[----:B------:R-:W-:Y:S01]  /*108e0*/  F2FP.F16.E4M3.UNPACK_B R46, R20.H1 ;  /* 0x00000014ff2e723e */ /* 0x000fe200030006ff */
[----:B------:R-:W-:Y:S01]  /*108f0*/  FMUL.FTZ R36, R43, R8 ;  /* 0x000000082b247220 */ /* 0x000fe20000410000 */
[----:B------:R-:W-:Y:S01]  /*10900*/  F2FP.F16.E4M3.UNPACK_B R42, R12.H1 ;  /* 0x0000000cff2a723e */ /* 0x000fe200030006ff */
[----:B------:R-:W-:Y:S01]  /*10910*/  FMUL.FTZ R8, R41, R8 ;  /* 0x0000000829087220 */ /* 0x000fe20000410000 */
[----:B------:R-:W-:Y:S01]  /*10920*/  FFMA.FTZ R40, R40, R4, -R37 ;  /* 0x0000000428287223 */ /* 0x000fe20000010825 */
[----:B------:R-:W-:Y:S01]  /*10930*/  FFMA.FTZ R5, R44, R0, R5 ;  /* 0x000000002c057223 */ /* 0x000fe20000010005 */
[----:B------:R-:W-:-:S02]  /*10940*/  HADD2.F32 R48, -RZ, R46.H0_H0 ;  /* 0x2000002eff307230 */ /* 0x000fc40000004100 */
[-C--:B------:R-:W-:Y:S01]  /*10950*/  FFMA.FTZ R8, R43, R25.reuse, R8 ;  /* 0x000000192b087223 */ /* 0x080fe20000010008 */
[--C-:B------:R-:W-:Y:S02]  /*10960*/  HADD2.F32 R4, -RZ, R9.reuse.H0_H0 ;  /* 0x20000009ff047230 */ /* 0x100fe40000004100 */
[--C-:B------:R-:W-:Y:S02]  /*10970*/  HADD2.F32 R44, -RZ, R42.reuse.H0_H0 ;  /* 0x2000002aff2c7230 */ /* 0x100fe40000004100 */
[----:B------:R-:W-:Y:S02]  /*10980*/  HADD2.F32 R43, -RZ, R42.H1_H1 ;  /* 0x3000002aff2b7230 */ /* 0x000fe40000004100 */
[----:B------:R-:W-:Y:S02]  /*10990*/  HADD2.F32 R9, -RZ, R9.H1_H1 ;  /* 0x30000009ff097230 */ /* 0x000fe40000004100 */
[----:B------:R-:W-:Y:S01]  /*109a0*/  FFMA.FTZ R36, R41, R25, -R36 ;  /* 0x0000001929247223 */ /* 0x000fe20000010824 */
[----:B------:R-:W-:-:S02]  /*109b0*/  HADD2.F32 R0, -RZ, R27.H0_H0 ;  /* 0x2000001bff007230 */ /* 0x000fc40000004100 */
[-C--:B------:R-:W-:Y:S01]  /*109c0*/  FMUL.FTZ R37, R48, R4.reuse ;  /* 0x0000000430257220 */ /* 0x080fe20000410000 */
[C---:B------:R-:W-:Y:S01]  /*109d0*/  FMUL.FTZ R39, R44.reuse, R4 ;  /* 0x000000042c277220 */ /* 0x040fe20000410000 */
[----:B------:R-:W-:Y:S01]  /*109e0*/  HADD2.F32 R47, -RZ, R46.H1_H1 ;  /* 0x3000002eff2f7230 */ /* 0x000fe20000004100 */
[----:B------:R-:W-:Y:S01]  /*109f0*/  F2FP.F16.E4M3.UNPACK_B R41, R12 ;  /* 0x0000000cff29723e */ /* 0x000fe200020006ff */
[----:B------:R-:W-:Y:S02]  /*10a00*/  HADD2.F32 R27, -RZ, R27.H1_H1 ;  /* 0x3000001bff1b7230 */ /* 0x000fe40000004100 */
[----:B------:R-:W-:Y:S01]  /*10a10*/  FMUL.FTZ R42, R43, R9 ;  /* 0x000000092b2a7220 */ /* 0x000fe20000410000 */
[----:B------:R-:W-:Y:S02]  /*10a20*/  HADD2.F32 R46, -RZ, R45.H0_H0 ;  /* 0x2000002dff2e7230 */ /* 0x000fe40000004100 */
[----:B------:R-:W-:Y:S02]  /*10a30*/  HADD2.F32 R4, -RZ, R33.H0_H0 ;  /* 0x20000021ff047230 */ /* 0x000fe40000004100 */
[-C--:B------:R-:W-:Y:S01]  /*10a40*/  FFMA.FTZ R37, R44, R0.reuse, -R37 ;  /* 0x000000002c257223 */ /* 0x080fe20000010825 */
[----:B------:R-:W-:Y:S01]  /*10a50*/  FFMA.FTZ R39, R48, R0, R39 ;  /* 0x0000000030277223 */ /* 0x000fe20000010027 */
[----:B------:R-:W-:-:S02]  /*10a60*/  HADD2.F32 R44, -RZ, R41.H0_H0 ;  /* 0x20000029ff2c7230 */ /* 0x000fc40000004100 */
[C---:B------:R-:W-:Y:S01]  /*10a70*/  FMUL.FTZ R12, R47.reuse, R9 ;  /* 0x000000092f0c7220 */ /* 0x040fe20000410000 */
[----:B------:R-:W-:Y:S01]  /*10a80*/  HADD2.F32 R0, -RZ, R26.H0_H0 ;  /* 0x2000001aff007230 */ /* 0x000fe20000004100 */
[----:B------:R-:W-:Y:S01]  /*10a90*/  F2FP.F16.E4M3.UNPACK_B R34, R10 ;  /* 0x0000000aff22723e */ /* 0x000fe200020006ff */
[----:B------:R-:W-:Y:S01]  /*10aa0*/  FMUL.FTZ R9, R46, R4 ;  /* 0x000000042e097220 */ /* 0x000fe20000410000 */
[----:B------:R-:W-:Y:S01]  /*10ab0*/  FFMA.FTZ R42, R47, R27, R42 ;  /* 0x0000001b2f2a7223 */ /* 0x000fe2000001002a */
[----:B------:R-:W-:Y:S02]  /*10ac0*/  F2FP.F16.E4M3.UNPACK_B R10, R10.H1 ;  /* 0x0000000aff0a723e */ /* 0x000fe400030006ff */
[----:B------:R-:W-:Y:S01]  /*10ad0*/  F2FP.F16.E4M3.UNPACK_B R47, R21.H1 ;  /* 0x00000015ff2f723e */ /* 0x000fe200030006ff */
[C---:B------:R-:W-:Y:S01]  /*10ae0*/  FMUL.FTZ R25, R44.reuse, R4 ;  /* 0x000000042c197220 */ /* 0x040fe20000410000 */
[----:B------:R-:W-:Y:S01]  /*10af0*/  F2FP.F16.E4M3.UNPACK_B R29, R6 ;  /* 0x00000006ff1d723e */ /* 0x000fe200020006ff */
[----:B------:R-:W-:Y:S01]  /*10b00*/  FFMA.FTZ R9, R44, R0, -R9 ;  /* 0x000000002c097223 */ /* 0x000fe20000010809 */
[----:B------:R-:W-:Y:S01]  /*10b10*/  F2FP.F16.E4M3.UNPACK_B R6, R6.H1 ;  /* 0x00000006ff06723e */ /* 0x000fe200030006ff */
[----:B------:R-:W-:Y:S01]  /*10b20*/  HADD2.F32 R50, -RZ, R47.H0_H0 ;  /* 0x2000002fff327230 */ /* 0x000fe20000004100 */
[----:B------:R-:W-:Y:S01]  /*10b30*/  F2FP.F16.E4M3.UNPACK_B R44, R13.H1 ;  /* 0x0000000dff2c723e */ /* 0x000fe200030006ff */
[----:B------:R-:W-:-:S02]  /*10b40*/  HADD2.F32 R4, -RZ, R10.H0_H0 ;  /* 0x2000000aff047230 */ /* 0x000fc40000004100 */
[----:B------:R-:W-:Y:S01]  /*10b50*/  FFMA.FTZ R20, R43, R27, -R12 ;  /* 0x0000001b2b147223 */ /* 0x000fe2000001080c */
[----:B------:R-:W-:Y:S01]  /*10b60*/  FFMA.FTZ R25, R46, R0, R25 ;  /* 0x000000002e197223 */ /* 0x000fe20000010019 */
[----:B------:R-:W-:Y:S02]  /*10b70*/  HADD2.F32 R48, -RZ, R45.H1_H1 ;  /* 0x3000002dff307230 */ /* 0x000fe40000004100 */
[----:B------:R-:W-:Y:S02]  /*10b80*/  HADD2.F32 R33, -RZ, R33.H1_H1 ;  /* 0x30000021ff217230 */ /* 0x000fe40000004100 */
[----:B------:R-:W-:Y:S02]  /*10b90*/  HADD2.F32 R12, -RZ, R41.H1_H1 ;  /* 0x30000029ff0c7230 */ /* 0x000fe40000004100 */
[----:B------:R-:W-:Y:S01]  /*10ba0*/  FMUL.FTZ R41, R50, R4 ;  /* 0x0000000432297220 */ /* 0x000fe20000410000 */
[----:B------:R-:W-:Y:S02]  /*10bb0*/  HADD2.F32 R46, -RZ, R44.H0_H0 ;  /* 0x2000002cff2e7230 */ /* 0x000fe40000004100 */
[----:B------:R-:W-:-:S02]  /*10bc0*/  HADD2.F32 R0, -RZ, R6.H0_H0 ;  /* 0x20000006ff007230 */ /* 0x000fc40000004100 */
[-C--:B------:R-:W-:Y:S01]  /*10bd0*/  FMUL.FTZ R27, R48, R33.reuse ;  /* 0x00000021301b7220 */ /* 0x080fe20000410000 */
[----:B------:R-:W-:Y:S02]  /*10be0*/  HADD2.F32 R26, -RZ, R26.H1_H1 ;  /* 0x3000001aff1a7230 */ /* 0x000fe40000004100 */
[----:B------:R-:W-:Y:S01]  /*10bf0*/  FMUL.FTZ R33, R12, R33 ;  /* 0x000000210c217220 */ /* 0x000fe20000410000 */
[C---:B------:R-:W-:Y:S01]  /*10c00*/  FMUL.FTZ R43, R46.reuse, R4 ;  /* 0x000000042e2b7220 */ /* 0x040fe20000410000 */
[----:B------:R-:W-:Y:S01]  /*10c10*/  FFMA.FTZ R41, R46, R0, -R41 ;  /* 0x000000002e297223 */ /* 0x000fe20000010829 */
[----:B------:R-:W-:Y:S02]  /*10c20*/  HADD2.F32 R46, -RZ, R47.H1_H1 ;  /* 0x3000002fff2e7230 */ /* 0x000fe40000004100 */
[----:B------:R-:W-:Y:S02]  /*10c30*/  HADD2.F32 R10, -RZ, R10.H1_H1 ;  /* 0x3000000aff0a7230 */ /* 0x000fe40000004100 */
[----:B------:R-:W-:-:S02]  /*10c40*/  HADD2.F32 R44, -RZ, R44.H1_H1 ;  /* 0x3000002cff2c7230 */ /* 0x000fc40000004100 */
[-C--:B------:R-:W-:Y:S01]  /*10c50*/  FFMA.FTZ R12, R12, R26.reuse, -R27 ;  /* 0x0000001a0c0c7223 */ /* 0x080fe2000001081b */
[----:B------:R-:W-:Y:S01]  /*10c60*/  FFMA.FTZ R26, R48, R26, R33 ;  /* 0x0000001a301a7223 */ /* 0x000fe20000010021 */
[----:B------:R-:W-:Y:S01]  /*10c70*/  F2FP.F16.E4M3.UNPACK_B R33, R21 ;  /* 0x00000015ff21723e */ /* 0x000fe200020006ff */
[----:B------:R-:W-:Y:S01]  /*10c80*/  HADD2.F32 R6, -RZ, R6.H1_H1 ;  /* 0x30000006ff067230 */ /* 0x000fe20000004100 */
[----:B------:R-:W-:Y:S01]  /*10c90*/  F2FP.F16.E4M3.UNPACK_B R27, R13 ;  /* 0x0000000dff1b723e */ /* 0x000fe200020006ff */
[-C--:B------:R-:W-:Y:S01]  /*10ca0*/  FMUL.FTZ R13, R46, R10.reuse ;  /* 0x0000000a2e0d7220 */ /* 0x080fe20000410000 */
[C---:B------:R-:W-:Y:S01]  /*10cb0*/  FMUL.FTZ R21, R44.reuse, R10 ;  /* 0x0000000a2c157220 */ /* 0x040fe20000410000 */
[----:B------:R-:W-:Y:S02]  /*10cc0*/  HADD2.F32 R10, -RZ, R33.H0_H0 ;  /* 0x20000021ff0a7230 */ /* 0x000fe40000004100 */
[-C--:B------:R-:W-:Y:S01]  /*10cd0*/  FFMA.FTZ R44, R44, R6.reuse, -R13 ;  /* 0x000000062c2c7223 */ /* 0x080fe2000001080d */
[----:B------:R-:W-:Y:S01]  /*10ce0*/  FFMA.FTZ R46, R46, R6, R21 ;  /* 0x000000062e2e7223 */ /* 0x000fe20000010015 */
[----:B------:R-:W-:-:S02]  /*10cf0*/  HADD2.F32 R4, -RZ, R34.H0_H0 ;  /* 0x20000022ff047230 */ /* 0x000fc40000004100 */
[----:B------:R-:W-:Y:S02]  /*10d00*/  HADD2.F32 R6, -RZ, R27.H0_H0 ;  /* 0x2000001bff067230 */ /* 0x000fe40000004100 */
[----:B------:R-:W-:Y:S01]  /*10d10*/  FFMA.FTZ R43, R50, R0, R43 ;  /* 0x00000000322b7223 */ /* 0x000fe2000001002b */
[----:B------:R-:W-:Y:S02]  /*10d20*/  HADD2.F32 R33, -RZ, R33.H1_H1 ;  /* 0x30000021ff217230 */ /* 0x000fe40000004100 */
[----:B------:R-:W-:Y:S02]  /*10d30*/  HADD2.F32 R34, -RZ, R34.H1_H1 ;  /* 0x30000022ff227230 */ /* 0x000fe40000004100 */
[-C--:B------:R-:W-:Y:S01]  /*10d40*/  FMUL.FTZ R13, R10, R4.reuse ;  /* 0x000000040a0d7220 */ /* 0x080fe20000410000 */
[----:B------:R-:W-:Y:S02]  /*10d50*/  HADD2.F32 R0, -RZ, R29.H0_H0 ;  /* 0x2000001dff007230 */ /* 0x000fe40000004100 */
[C---:B------:R-:W-:Y:S01]  /*10d60*/  FMUL.FTZ R21, R6.reuse, R4 ;  /* 0x0000000406157220 */ /* 0x040fe20000410000 */
[----:B------:R-:W-:Y:S01]  /*10d70*/  HADD2.F32 R27, -RZ, R27.H1_H1 ;  /* 0x3000001bff1b7230 */ /* 0x000fe20000004100 */
[-C--:B------:R-:W-:Y:S01]  /*10d80*/  F2FP.F16.E4M3.UNPACK_B R32, R11.reuse ;  /* 0x0000000bff20723e */ /* 0x080fe200020006ff */
[----:B------:R-:W-:Y:S01]  /*10d90*/  HADD2.F32 R29, -RZ, R29.H1_H1 ;  /* 0x3000001dff1d7230 */ /* 0x000fe20000004100 */
[----:B------:R-:W-:Y:S01]  /*10da0*/  F2FP.F16.E4M3.UNPACK_B R11, R11.H1 ;  /* 0x0000000bff0b723e */ /* 0x000fe200030006ff */
[----:B------:R-:W-:Y:S01]  /*10db0*/  FMUL.FTZ R4, R33, R34 ;  /* 0x0000002221047220 */ /* 0x000fe20000410000 */
[----:B------:R-:W-:Y:S01]  /*10dc0*/  F2FP.F16.E4M3.UNPACK_B R47, R24.H1 ;  /* 0x00000018ff2f723e */ /* 0x000fe200030006ff */
[-C--:B------:R-:W-:Y:S01]  /*10dd0*/  FFMA.FTZ R6, R6, R0.reuse, -R13 ;  /* 0x0000000006067223 */ /* 0x080fe2000001080d */
[----:B------:R-:W-:Y:S01]  /*10de0*/  FFMA.FTZ R10, R10, R0, R21 ;  /* 0x000000000a0a7223 */ /* 0x000fe20000010015 */
[----:B------:R-:W-:Y:S01]  /*10df0*/  F2FP.F16.E4M3.UNPACK_B R0, R14.H1 ;  /* 0x0000000eff00723e */ /* 0x000fe200030006ff */
[C---:B------:R-:W-:Y:S01]  /*10e00*/  FMUL.FTZ R34, R27.reuse, R34 ;  /* 0x000000221b227220 */ /* 0x040fe20000410000 */
[----:B------:R-:W-:Y:S01]  /*10e10*/  F2FP.F16.E4M3.UNPACK_B R30, R7 ;  /* 0x00000007ff1e723e */ /* 0x000fe200020006ff */
[----:B------:R-:W-:Y:S01]  /*10e20*/  FFMA.FTZ R13, R27, R29, -R4 ;  /* 0x0000001d1b0d7223 */ /* 0x000fe20000010804 */
[----:B------:R-:W-:Y:S01]  /*10e30*/  F2FP.F16.E4M3.UNPACK_B R7, R7.H1 ;  /* 0x00000007ff07723e */ /* 0x000fe200030006ff */
[----:B------:R-:W-:-:S02]  /*10e40*/  HADD2.F32 R48, -RZ, R47.H0_H0 ;  /* 0x2000002fff307230 */ /* 0x000fc40000004100 */
[----:B------:R-:W-:Y:S01]  /*10e50*/  FFMA.FTZ R29, R33, R29, R34 ;  /* 0x0000001d211d7223 */ /* 0x000fe20000010022 */
[----:B------:R-:W-:Y:S02]  /*10e60*/  HADD2.F32 R4, -RZ, R11.H0_H0 ;  /* 0x2000000bff047230 */ /* 0x000fe40000004100 */
[--C-:B------:R-:W-:Y:S02]  /*10e70*/  HADD2.F32 R34, -RZ, R0.reuse.H0_H0 ;  /* 0x20000000ff227230 */ /* 0x100fe40000004100 */
[----:B------:R-:W-:Y:S02]  /*10e80*/  HADD2.F32 R45, -RZ, R0.H1_H1 ;  /* 0x30000000ff2d7230 */ /* 0x000fe40000004100 */
[-C--:B------:R-:W-:Y:S01]  /*10e90*/  FMUL.FTZ R21, R48, R4.reuse ;  /* 0x0000000430157220 */ /* 0x080fe20000410000 */
[----:B------:R-:W-:Y:S02]  /*10ea0*/  HADD2.F32 R0, -RZ, R7.H0_H0 ;  /* 0x20000007ff007230 */ /* 0x000fe40000004100 */
[----:B------:R-:W-:Y:S01]  /*10eb0*/  FMUL.FTZ R27, R34, R4 ;  /* 0x00000004221b7220 */ /* 0x000fe20000410000 */
[----:B------:R-:W-:-:S02]  /*10ec0*/  HADD2.F32 R47, -RZ, R47.H1_H1 ;  /* 0x3000002fff2f7230 */ /* 0x000fc40000004100 */
[----:B------:R-:W-:Y:S02]  /*10ed0*/  HADD2.F32 R11, -RZ, R11.H1_H1 ;  /* 0x3000000bff0b7230 */ /* 0x000fe40000004100 */
[----:B------:R-:W-:Y:S01]  /*10ee0*/  FFMA.FTZ R33, R34, R0, -R21 ;  /* 0x0000000022217223 */ /* 0x000fe20000010815 */
[----:B------:R-:W-:Y:S01]  /*10ef0*/  HADD2.F32 R7, -RZ, R7.H1_H1 ;  /* 0x30000007ff077230 */ /* 0x000fe20000004100 */
[----:B------:R-:W-:Y:S01]  /*10f00*/  F2FP.F16.E4M3.UNPACK_B R21, R14 ;  /* 0x0000000eff15723e */ /* 0x000fe200020006ff */
[----:B------:R-:W-:Y:S01]  /*10f10*/  FFMA.FTZ R14, R48, R0, R27 ;  /* 0x00000000300e7223 */ /* 0x000fe2000001001b */
[-C--:B------:R-:W-:Y:S01]  /*10f20*/  FMUL.FTZ R4, R47, R11.reuse ;  /* 0x0000000b2f047220 */ /* 0x080fe20000410000 */
[C---:B------:R-:W-:Y:S01]  /*10f30*/  FMUL.FTZ R34, R45.reuse, R11 ;  /* 0x0000000b2d227220 */ /* 0x040fe20000410000 */
[----:B------:R-:W-:Y:S02]  /*10f40*/  F2FP.F16.E4M3.UNPACK_B R0, R24 ;  /* 0x00000018ff00723e */ /* 0x000fe400020006ff */
[-C--:B------:R-:W-:Y:S01]  /*10f50*/  FFMA.FTZ R24, R45, R7.reuse, -R4 ;  /* 0x000000072d187223 */ /* 0x080fe20000010804 */
[----:B------:R-:W-:Y:S01]  /*10f60*/  FFMA.FTZ R45, R47, R7, R34 ;  /* 0x000000072f2d7223 */ /* 0x000fe20000010022 */
[----:B------:R-:W-:-:S02]  /*10f70*/  HADD2.F32 R34, -RZ, R21.H0_H0 ;  /* 0x20000015ff227230 */ /* 0x000fc40000004100 */
[----:B------:R-:W-:Y:S02]  /*10f80*/  HADD2.F32 R50, -RZ, R0.H0_H0 ;  /* 0x20000000ff327230 */ /* 0x000fe40000004100 */
[----:B------:R-:W-:Y:S02]  /*10f90*/  HADD2.F32 R4, -RZ, R32.H0_H0 ;  /* 0x20000020ff047230 */ /* 0x000fe40000004100 */
[----:B------:R-:W-:Y:S02]  /*10fa0*/  HADD2.F32 R52, -RZ, R0.H1_H1 ;  /* 0x30000000ff347230 */ /* 0x000fe40000004100 */
[----:B------:R-:W-:Y:S02]  /*10fb0*/  HADD2.F32 R32, -RZ, R32.H1_H1 ;  /* 0x30000020ff207230 */ /* 0x000fe40000004100 */
[----:B------:R-:W-:Y:S02]  /*10fc0*/  HADD2.F32 R48, -RZ, R21.H1_H1 ;  /* 0x30000015ff307230 */ /* 0x000fe40000004100 */
[----:B------:R-:W-:Y:S01]  /*10fd0*/  FMUL.FTZ R7, R50, R4 ;  /* 0x0000000432077220 */ /* 0x000fe20000410000 */
[----:B------:R-:W-:-:S02]  /*10fe0*/  HADD2.F32 R0, -RZ, R30.H0_H0 ;  /* 0x2000001eff007230 */ /* 0x000fc40000004100 */
[----:B------:R-:W-:Y:S01]  /*10ff0*/  FMUL.FTZ R11, R34, R4 ;  /* 0x00000004220b7220 */ /* 0x000fe20000410000 */
[----:B------:R-:W-:Y:S02]  /*11000*/  HADD2.F32 R30, -RZ, R30.H1_H1 ;  /* 0x3000001eff1e7230 */ /* 0x000fe40000004100 */
[-C--:B------:R-:W-:Y:S01]  /*11010*/  FMUL.FTZ R21, R52, R32.reuse ;  /* 0x0000002034157220 */ /* 0x080fe20000410000 */
[----:B------:R-:W-:Y:S01]  /*11020*/  FMUL.FTZ R27, R48, R32 ;  /* 0x00000020301b7220 */ /* 0x000fe20000410000 */
[-C--:B------:R-:W-:Y:S01]  /*11030*/  FFMA.FTZ R7, R34, R0.reuse, -R7 ;  /* 0x0000000022077223 */ /* 0x080fe20000010807 */
[----:B------:R-:W-:Y:S01]  /*11040*/  FFMA.FTZ R11, R50, R0, R11 ;  /* 0x00000000320b7223 */ /* 0x000fe2000001000b */
[----:B------:R-:W-:Y:S01]  /*11050*/  FFMA.FTZ R0, R48, R30, -R21 ;  /* 0x0000001e30007223 */ /* 0x000fe20000010815 */
[----:B------:R-:W-:Y:S01]  /*11060*/  F2FP.SATFINITE.E4M3.F32.PACK_AB_MERGE_C R31, R31, R38, RZ ;  /* 0x000000261f1f723e */ /* 0x000fe200048070ff */
        /* <DEDUP_REMOVED lines=13> */
[----:B------:R-:W-:-:S02]  /*11140*/  F2FP.SATFINITE.E4M3.F32.PACK_AB_MERGE_C R9, R26, R25, R39 ;  /* 0x000000191a09723e */ /* 0x000fc40004807027 */
[----:B------:R-:W-:Y:S02]  /*11150*/  F2FP.SATFINITE.E4M3.F32.PACK_AB_MERGE_C R10, R29, R10, R43 ;  /* 0x0000000a1d0a723e */ /* 0x000fe4000480702b */
[----:B------:R-:W-:Y:S01]  /*11160*/  F2FP.SATFINITE.E4M3.F32.PACK_AB_MERGE_C R11, R30, R11, R14 ;  /* 0x0000000b1e0b723e */ /* 0x000fe2000480700e */
[----:B------:R3:W-:Y:S04]  /*11170*/  STS.128 [R49+0x1c400], R4 ;  /* 0x01c4000431007388 */ /* 0x0007e80000000c00 */
[----:B------:R3:W-:Y:S02]  /*11180*/  STS.128 [R3+0x1c400], R8 ;  /* 0x01c4000803007388 */ /* 0x0007e40000000c00 */
.L_x_452:
[----:B------:R-:W-:Y:S05]  /*11190*/  BSYNC B0 ;  /* 0x0000000000007941 */ /* 0x000fea0003800000 */
.L_x_441:
[----:B------:R-:W-:Y:S01]  /*111a0*/  @!PT LDS RZ, [RZ] ;  /* 0x00000000fffff984 */ /* 0x000fe20000000800 */
[----:B------:R-:W-:Y:S01]  /*111b0*/  @!PT LDS RZ, [RZ] ;  /* 0x00000000fffff984 */ /* 0x000fe20000000800 */
[----:B------:R-:W-:Y:S01]  /*111c0*/  @!PT LDS RZ, [RZ] ;  /* 0x00000000fffff984 */ /* 0x000fe20000000800 */
[----:B------:R-:W-:Y:S01]  /*111d0*/  @!PT LDS RZ, [RZ] ;  /* 0x00000000fffff984 */ /* 0x000fe20000000800 */
[----:B------:R4:W-:Y:S06]  /*111e0*/  MEMBAR.ALL.CTA ;  /* 0x0000000000007992 */ /* 0x0009ec0000008000 */
[----:B----4-:R-:W4:Y:S01]  /*111f0*/  FENCE.VIEW.ASYNC.S ;  /* 0x00000000000073c6 */ /* 0x010f220000000000 */
[----:B------:R-:W-:Y:S05]  /*11200*/  WARPSYNC.ALL ;  /* 0x0000000000007948 */ /* 0x000fea0003800000 */
[----:B----4-:R-:W-:Y:S06]  /*11210*/  BAR.SYNC.DEFER_BLOCKING 0xd, 0x100 ;  /* 0x0344000000007b1d */ /* 0x010fec0000010000 */
.L_x_438:
[----:B------:R-:W-:-:S13]  /*11220*/  ISETP.NE.AND P0, PT, R232, 0x3, PT ;  /* 0x00000003e800780c */ /* 0x000fda0003f05270 */
[----:B------:R-:W-:Y:S05]  /*11230*/  @!P0 BRA `(.L_x_462) ;  /* 0x0000000000048947 */ /* 0x000fea0003800000 */
[----:B------:R-:W-:Y:S01]  /*11240*/  BPT.TRAP 0x1 ;  /* 0x000000040000795c */ /* 0x000fe20000300000 */
.L_x_462:
[----:B-123--:R-:W-:Y:S02]  /*11250*/  LEA R3, R234, R16, 0x3 ;  /* 0x00000010ea037211 */ /* 0x00efe400078e18ff */
[----:B------:R-:W-:-:S04]  /*11260*/  SHF.L.U32 R6, R237, 0x1f, RZ ;  /* 0x0000001fed067819 */ /* 0x000fc800000006ff */
[----:B------:R1:W2:Y:S01]  /*11270*/  SYNCS.PHASECHK.TRANS64.TRYWAIT P1, [R3+URZ+0x2e830], R6 ;  /* 0x02e83006030075a7 */ /* 0x0002a2000802017f */
[----:B------:R-:W-:Y:S05]  /*11280*/  @!P0 BRA `(.L_x_463) ;  /* 0x0000000000048947 */ /* 0x000fea0003800000 */
[----:B------:R-:W-:Y:S01]  /*11290*/  BPT.TRAP 0x1 ;  /* 0x000000040000795c */ /* 0x000fe20000300000 */
.L_x_463:
[----:B------:R-:W-:Y:S01]  /*112a0*/  VIADD R0, R16, 0x20400 ;  /* 0x0002040010007836 */ /* 0x000fe20000000000 */
[----:B------:R-:W-:Y:S01]  /*112b0*/  LOP3.LUT R4, R28, 0x10000, RZ, 0xfc, !PT ;  /* 0x000100001c047812 */ /* 0x000fe200078efcff */
[----:B------:R-:W-:-:S03]  /*112c0*/  IMAD.MOV.U32 R5, RZ, RZ, 0x40000040 ;  /* 0x40000040ff057424 */ /* 0x000fc600078e00ff */
[----:B------:R-:W-:-:S04]  /*112d0*/  SHF.R.U32.HI R0, RZ, 0x4, R0 ;  /* 0x00000004ff007819 */ /* 0x000fc80000011600 */
[----:B------:R-:W-:-:S04]  /*112e0*/  LOP3.LUT R0, R0, 0x3fff, RZ, 0xc0, !PT ;  /* 0x00003fff00007812 */ /* 0x000fc800078ec0ff */
[----:B------:R-:W-:-:S05]  /*112f0*/  LOP3.LUT R0, R0, 0x10000, RZ, 0xfc, !PT ;  /* 0x0001000000007812 */ /* 0x000fca00078efcff */
[----:B------:R3:W-:Y:S01]  /*11300*/  STL [R1+0x48], R0 ;  /* 0x0000480001007387 */ /* 0x0007e20000100800 */
[----:B--2---:R-:W-:Y:S05]  /*11310*/  @P1 BRA `(.L_x_464) ;  /* 0x0000000000081947 */ /* 0x004fea0003800000 */
[----:B------:R-:W2:Y:S02]  /*11320*/  SYNCS.PHASECHK.TRANS64.TRYWAIT P1, [R3+URZ+0x2e830], R6 ;  /* 0x02e83006030075a7 */ /* 0x000ea4000802017f */
[----:B--2---:R-:W-:Y:S05]  /*11330*/  @!P1 BRA `(.L_x_465) ;  /* 0x0000014400949947 */ /* 0x004fea0003800000 */
.L_x_464:
[----:B---3--:R-:W3:Y:S01]  /*11340*/  LDL R0, [R1+0x48] ;  /* 0x0000480001007983 */ /* 0x008ee20000100800 */
[----:B------:R-:W-:Y:S01]  /*11350*/  IMAD.MOV.U32 R13, RZ, RZ, 0x40000040 ;  /* 0x40000040ff0d7424 */ /* 0x000fe200078e00ff */
[----:B------:R-:W-:Y:S05]  /*11360*/  WARPSYNC.ALL ;  /* 0x0000000000007948 */ /* 0x000fea0003800000 */
[C---:B------:R-:W-:Y:S02]  /*11370*/  R2UR UR4, R4.reuse ;  /* 0x00000000040472ca */ /* 0x040fe400000e0000 */
[----:B------:R-:W-:Y:S02]  /*11380*/  R2UR UR5, R5 ;  /* 0x00000000050572ca */ /* 0x000fe400000e0000 */
[----:B------:R-:W-:Y:S01]  /*11390*/  R2UR UR7, R13 ;  /* 0x000000000d0772ca */ /* 0x000fe200000e0000 */
[----:B-----5:R-:W-:Y:S01]  /*113a0*/  WARPGROUP.ARRIVE ;  /* 0x00000000000079c5 */ /* 0x020fe20000000000 */
[----:B------:R-:W-:Y:S01]  /*113b0*/  IMAD.MOV.U32 R7, RZ, RZ, 0x40000040 ;  /* 0x40000040ff077424 */ /* 0x000fe200078e00ff */
[----:B------:R-:W-:-:S02]  /*113c0*/  R2UR UR8, R4 ;  /* 0x00000000040872ca */ /* 0x000fc400000e0000 */
[C---:B------:R-:W-:Y:S01]  /*113d0*/  R2UR UR9, R5.reuse ;  /* 0x00000000050972ca */ /* 0x040fe200000e0000 */
[----:B------:R-:W-:Y:S01]  /*113e0*/  IMAD.MOV.U32 R9, RZ, RZ, 0x40000040 ;  /* 0x40000040ff097424 */ /* 0x000fe200078e00ff */
[C---:B------:R-:W-:Y:S02]  /*113f0*/  R2UR UR12, R4.reuse ;  /* 0x00000000040c72ca */ /* 0x040fe400000e0000 */
[----:B------:R-:W-:Y:S02]  /*11400*/  R2UR UR13, R5 ;  /* 0x00000000050d72ca */ /* 0x000fe400000e0000 */
[----:B------:R-:W-:Y:S01]  /*11410*/  R2UR UR15, R9 ;  /* 0x00000000090f72ca */ /* 0x000fe200000e0000 */
[----:B------:R-:W-:Y:S01]  /*11420*/  IMAD.MOV.U32 R11, RZ, RZ, 0x40000040 ;  /* 0x40000040ff0b7424 */ /* 0x000fe200078e00ff */
[----:B------:R-:W-:Y:S02]  /*11430*/  R2UR UR16, R4 ;  /* 0x00000000041072ca */ /* 0x000fe400000e0000 */
[----:B------:R-:W-:-:S02]  /*11440*/  R2UR UR17, R5 ;  /* 0x00000000051172ca */ /* 0x000fc400000e0000 */
[----:B------:R-:W-:Y:S01]  /*11450*/  P2R R136, PR, RZ, 0x1 ;  /* 0x00000001ff887803 */ /* 0x000fe20000000000 */
[----:B---3--:R-:W-:Y:S01]  /*11460*/  IMAD R12, R234, 0x700, R0 ;  /* 0x00000700ea0c7824 */ /* 0x008fe200078e0200 */
[----:B------:R-:W-:Y:S01]  /*11470*/  R2UR UR19, R11 ;  /* 0x000000000b1372ca */ /* 0x000fe200000e0000 */
[----:B------:R-:W-:Y:S01]  /*11480*/  IMAD.MOV.U32 R9, RZ, RZ, 0x40000040 ;  /* 0x40000040ff097424 */ /* 0x000fe200078e00ff */
[----:B------:R-:W-:Y:S01]  /*11490*/  R2UR UR20, R4 ;  /* 0x00000000041472ca */ /* 0x000fe200000e0000 */
[----:B------:R-:W-:Y:S01]  /*114a0*/  IMAD.MOV.U32 R15, RZ, RZ, 0x40000040 ;  /* 0x40000040ff0f7424 */ /* 0x000fe200078e00ff */
[C---:B------:R-:W-:Y:S01]  /*114b0*/  R2UR UR6, R12.reuse ;  /* 0x000000000c0672ca */ /* 0x040fe200000e0000 */
[----:B------:R-:W-:Y:S01]  /*114c0*/  IMAD.MOV.U32 R21, RZ, RZ, 0x40000040 ;  /* 0x40000040ff157424 */ /* 0x000fe200078e00ff */
[----:B------:R-:W-:Y:S01]  /*114d0*/  R2UR UR21, R5 ;  /* 0x00000000051572ca */ /* 0x000fe200000e0000 */
[----:B------:R-:W3:Y:S01]  /*114e0*/  LDL R0, [R1+0x64] ;  /* 0x0000640001007983 */ /* 0x000ee20000100800 */
[C---:B-12---:R-:W-:Y:S01]  /*114f0*/  VIADD R6, R12.reuse, 0x100 ;  /* 0x000001000c067836 */ /* 0x046fe20000000000 */
[C---:B------:R-:W-:Y:S01]  /*11500*/  IADD3 R10, R12.reuse, 0x400, RZ ;  /* 0x000004000c0a7810 */ /* 0x040fe20007ffe0ff */
[C---:B------:R-:W-:Y:S01]  /*11510*/  VIADD R8, R12.reuse, 0x300 ;  /* 0x000003000c087836 */ /* 0x040fe20000000000 */
[----:B------:R-:W-:Y:S01]  /*11520*/  R2UR UR23, R9 ;  /* 0x00000000091772ca */ /* 0x000fe200000e0000 */
[----:B0-----:R-:W-:Y:S01]  /*11530*/  VIADD R14, R12, 0x2 ;  /* 0x000000020c0e7836 */ /* 0x001fe20000000000 */
[----:B------:R-:W-:Y:S01]  /*11540*/  R2UR UR18, R10 ;  /* 0x000000000a1272ca */ /* 0x000fe200000e0000 */
[----:B------:R-:W-:Y:S01]  /*11550*/  IMAD.MOV.U32 R11, RZ, RZ, 0x40000040 ;  /* 0x40000040ff0b7424 */ /* 0x000fe200078e00ff */
[----:B------:R-:W-:Y:S01]  /*11560*/  R2UR UR14, R8 ;  /* 0x00000000080e72ca */ /* 0x000fe200000e0000 */
[----:B------:R-:W-:Y:S01]  /*11570*/  VIADD R8, R12, 0x600 ;  /* 0x000006000c087836 */ /* 0x000fe20000000000 */
[----:B------:R-:W-:Y:S01]  /*11580*/  QGMMA.64x32x32.F32.E4M3.E4M3 R120, gdesc[UR4], RZ, !UPT, gsb0 ;  /* 0x00600000047879f3 */ /* 0x000fe2000c0008ff */
[----:B------:R-:W-:Y:S01]  /*11590*/  R2UR UR4, R4 ;  /* 0x00000000040472ca */ /* 0x000fe200000e0000 */
[----:B------:R-:W-:Y:S01]  /*115a0*/  IMAD.MOV.U32 R9, RZ, RZ, 0x40000040 ;  /* 0x40000040ff097424 */ /* 0x000fe200078e00ff */
[----:B------:R-:W-:Y:S01]  /*115b0*/  R2UR UR5, R5 ;  /* 0x00000000050572ca */ /* 0x000fe200000e0000 */
[----:B------:R-:W-:Y:S01]  /*115c0*/  VIADD R20, R12, 0x304 ;  /* 0x000003040c147836 */ /* 0x000fe20000000000 */
[----:B------:R-:W-:Y:S01]  /*115d0*/  R2UR UR6, R6 ;  /* 0x00000000060672ca */ /* 0x000fe200000e0000 */
[----:B------:R-:W-:Y:S01]  /*115e0*/  VIADD R6, R12, 0x200 ;  /* 0x000002000c067836 */ /* 0x000fe20000000000 */
        /* <DEDUP_REMOVED lines=8> */
[----:B------:R-:W-:Y:S01]  /*11670*/  IADD3 R10, R4, 0x2, RZ ;  /* 0x00000002040a7810 */ /* 0x000fe20007ffe0ff */
[----:B------:R-:W-:Y:S01]  /*11680*/  IMAD.MOV.U32 R13, RZ, RZ, 0x40000040 ;  /* 0x40000040ff0d7424 */ /* 0x000fe200078e00ff */
[----:B------:R-:W-:Y:S01]  /*11690*/  R2UR UR26, R14 ;  /* 0x000000000e1a72ca */ /* 0x000fe200000e0000 */
[----:B------:R-:W-:Y:S01]  /*116a0*/  VIADD R14, R12, 0x302 ;  /* 0x000003020c0e7836 */ /* 0x000fe20000000000 */
[----:B------:R-:W-:Y:S01]  /*116b0*/  R2UR UR27, R15 ;  /* 0x000000000f1b72ca */ /* 0x000fe200000e0000 */
[----:B------:R-:W-:Y:S01]  /*116c0*/  IMAD.MOV.U32 R15, RZ, RZ, 0x40000040 ;  /* 0x40000040ff0f7424 */ /* 0x000fe200078e00ff */
[----:B------:R-:W-:Y:S01]  /*116d0*/  R2UR UR24, R10 ;  /* 0x000000000a1872ca */ /* 0x000fe200000e0000 */
[----:B------:R-:W0:Y:S01]  /*116e0*/  S2R R138, SR_TID.X ;  /* 0x00000000008a7919 */ /* 0x000e220000002100 */
[----:B------:R-:W-:-:S02]  /*116f0*/  R2UR UR25, R11 ;  /* 0x000000000b1972ca */ /* 0x000fc400000e0000 */
[----:B0-----:R-:W-:Y:S01]  /*11700*/  LOP3.LUT R138, R138, 0x7f, RZ, 0xc0, !PT ;  /* 0x0000007f8a8a7812 */ /* 0x001fe200078ec0ff */
[----:B------:R-:W-:Y:S02]  /*11710*/  WARPGROUP.DEPBAR.LE gsb0, 0x0 ;  /* 0x00008000000079c5 */ /* 0x000fe40000010000 */
[----:B------:R-:W-:-:S06]  /*11720*/  WARPGROUP.ARRIVE ;  /* 0x00000000000079c5 */ /* 0x000fcc0000000000 */
[----:B------:R-:W-:Y:S01]  /*11730*/  QGMMA.64x32x32.F32.E4M3.E4M3 R104, gdesc[UR4], RZ, !UPT, gsb0 ;  /* 0x00600000046879f3 */ /* 0x000fe2000c0008ff */
[----:B------:R-:W-:Y:S01]  /*11740*/  R2UR UR6, R6 ;  /* 0x00000000060672ca */ /* 0x000fe200000e0000 */
[----:B------:R-:W-:Y:S01]  /*11750*/  VIADD R6, R12, 0x102 ;  /* 0x000001020c067836 */ /* 0x000fe20000000000 */
[----:B------:R-:W-:Y:S01]  /*11760*/  R2UR UR7, R7 ;  /* 0x00000000070772ca */ /* 0x000fe200000e0000 */
[----:B------:R-:W-:Y:S01]  /*11770*/  IMAD.MOV.U32 R7, RZ, RZ, 0x40000040 ;  /* 0x40000040ff077424 */ /* 0x000fe200078e00ff */
[----:B------:R-:W-:Y:S02]  /*11780*/  R2UR UR4, R4 ;  /* 0x00000000040472ca */ /* 0x000fe400000e0000 */
[----:B------:R-:W-:Y:S01]  /*11790*/  R2UR UR5, R5 ;  /* 0x00000000050572ca */ /* 0x000fe200000e0000 */
        /* <DEDUP_REMOVED lines=21> */
[----:B------:R-:W-:Y:S02]  /*118f0*/  R2UR UR16, R10 ;  /* 0x000000000a1072ca */ /* 0x000fe400000e0000 */
[----:B------:R-:W-:Y:S01]  /*11900*/  R2UR UR17, R11 ;  /* 0x000000000b1172ca */ /* 0x000fe200000e0000 */
[----:B------:R-:W-:Y:S02]  /*11910*/  WARPGROUP.DEPBAR.LE gsb0, 0x0 ;  /* 0x00008000000079c5 */ /* 0x000fe40000010000 */
[----:B------:R-:W-:-:S06]  /*11920*/  WARPGROUP.ARRIVE ;  /* 0x00000000000079c5 */ /* 0x000fcc0000000000 */
[----:B------:R-:W-:Y:S01]  /*11930*/  QGMMA.64x32x32.F32.E4M3.E4M3 R40, gdesc[UR4], RZ, !UPT, gsb0 ;  /* 0x00600000042879f3 */ /* 0x000fe2000c0008ff */
[----:B------:R-:W-:Y:S02]  /*11940*/  R2UR UR4, R10 ;  /* 0x000000000a0472ca */ /* 0x000fe400000e0000 */
[----:B------:R-:W-:Y:S02]  /*11950*/  R2UR UR5, R11 ;  /* 0x000000000b0572ca */ /* 0x000fe400000e0000 */
[----:B------:R-:W-:Y:S02]  /*11960*/  R2UR UR6, R6 ;  /* 0x00000000060672ca */ /* 0x000fe400000e0000 */
[----:B------:R-:W-:Y:S01]  /*11970*/  R2UR UR7, R7 ;  /* 0x00000000070772ca */ /* 0x000fe200000e0000 */
[----:B------:R-:W-:Y:S01]  /*11980*/  IMAD.MOV.U32 R7, RZ, RZ, 0x40000040 ;  /* 0x40000040ff077424 */ /* 0x000fe200078e00ff */
[----:B------:R-:W-:-:S04]  /*11990*/  IADD3 R6, R12, 0x402, RZ ;  /* 0x000004020c067810 */ /* 0x000fc80007ffe0ff */
[----:B------:R-:W-:Y:S01]  /*119a0*/  R2UR UR18, R6 ;  /* 0x00000000061272ca */ /* 0x000fe200000e0000 */
[----:B------:R-:W-:Y:S01]  /*119b0*/  VIADD R6, R12, 0x602 ;  /* 0x000006020c067836 */ /* 0x000fe20000000000 */
[----:B------:R-:W-:Y:S01]  /*119c0*/  R2UR UR19, R7 ;  /* 0x00000000071372ca */ /* 0x000fe200000e0000 */
[----:B------:R-:W-:Y:S01]  /*119d0*/  IMAD.MOV.U32 R7, RZ, RZ, 0x40000040 ;  /* 0x40000040ff077424 */ /* 0x000fe200078e00ff */
        /* <DEDUP_REMOVED lines=11> */
[----:B------:R-:W-:Y:S01]  /*11a90*/  QGMMA.64x32x32.F32.E4M3.E4M3 R120, gdesc[UR24], R120, gsb0 ;  /* 0x00600000187879f3 */ /* 0x000fe20008000878 */
[----:B------:R-:W-:Y:S02]  /*11aa0*/  R2UR UR26, R14 ;  /* 0x000000000e1a72ca */ /* 0x000fe400000e0000 */
[----:B------:R-:W-:Y:S01]  /*11ab0*/  R2UR UR27, R15 ;  /* 0x000000000f1b72ca */ /* 0x000fe200000e0000 */
[----:B------:R-:W-:Y:S01]  /*11ac0*/  IMAD.MOV.U32 R15, RZ, RZ, 0x40000040 ;  /* 0x40000040ff0f7424 */ /* 0x000fe200078e00ff */
[----:B------:R-:W-:Y:S01]  /*11ad0*/  IADD3 R14, R12, 0x404, RZ ;  /* 0x000004040c0e7810 */ /* 0x000fe20007ffe0ff */
[----:B------:R-:W-:Y:S02]  /*11ae0*/  WARPGROUP.DEPBAR.LE gsb0, 0x0 ;  /* 0x00008000000079c5 */ /* 0x000fe40000010000 */
[----:B------:R-:W-:-:S06]  /*11af0*/  WARPGROUP.ARRIVE ;  /* 0x00000000000079c5 */ /* 0x000fcc0000000000 */
[----:B------:R-:W-:Y:S01]  /*11b00*/  QGMMA.64x32x32.F32.E4M3.E4M3 R104, gdesc[UR4], R104, gsb0 ;  /* 0x00600000046879f3 */ /* 0x000fe20008000868 */
[----:B------:R-:W-:Y:S02]  /*11b10*/  R2UR UR6, R8 ;  /* 0x00000000080672ca */ /* 0x000fe400000e0000 */
[----:B------:R-:W-:Y:S01]  /*11b20*/  R2UR UR7, R9 ;  /* 0x00000000090772ca */ /* 0x000fe200000e0000 */
[----:B------:R-:W-:Y:S01]  /*11b30*/  IMAD.MOV.U32 R9, RZ, RZ, 0x40000040 ;  /* 0x40000040ff097424 */ /* 0x000fe200078e00ff */
[----:B------:R-:W-:Y:S02]  /*11b40*/  R2UR UR4, R10 ;  /* 0x000000000a0472ca */ /* 0x000fe400000e0000 */
[----:B------:R-:W-:Y:S02]  /*11b50*/  R2UR UR5, R11 ;  /* 0x000000000b0572ca */ /* 0x000fe400000e0000 */
[----:B------:R-:W-:Y:S02]  /*11b60*/  IADD3 R8, R4, 0x4, RZ ;  /* 0x0000000404087810 */ /* 0x000fe40007ffe0ff */
[----:B------:R-:W-:-:S02]  /*11b70*/  R2UR UR25, R9 ;  /* 0x00000000091972ca */ /* 0x000fc400000e0000 */
[----:B------:R-:W-:Y:S01]  /*11b80*/  R2UR UR24, R8 ;  /* 0x00000000081872ca */ /* 0x000fe200000e0000 */
[----:B------:R-:W-:Y:S02]  /*11b90*/  WARPGROUP.DEPBAR.LE gsb0, 0x0 ;  /* 0x00008000000079c5 */ /* 0x000fe40000010000 */
[----:B------:R-:W-:-:S06]  /*11ba0*/  WARPGROUP.ARRIVE ;  /* 0x00000000000079c5 */ /* 0x000fcc0000000000 */
[----:B------:R-:W-:Y:S01]  /*11bb0*/  QGMMA.64x32x32.F32.E4M3.E4M3 R88, gdesc[UR8], R88, gsb0 ;  /* 0x00600000085879f3 */ /* 0x000fe20008000858 */
[----:B------:R-:W-:Y:S02]  /*11bc0*/  R2UR UR8, R8 ;  /* 0x00000000080872ca */ /* 0x000fe400000e0000 */
[----:B------:R-:W-:Y:S01]  /*11bd0*/  R2UR UR9, R9 ;  /* 0x00000000090972ca */ /* 0x000fe200000e0000 */
[----:B------:R-:W-:Y:S02]  /*11be0*/  WARPGROUP.DEPBAR.LE gsb0, 0x0 ;  /* 0x00008000000079c5 */ /* 0x000fe40000010000 */
[----:B------:R-:W-:-:S06]  /*11bf0*/  WARPGROUP.ARRIVE ;  /* 0x00000000000079c5 */ /* 0x000fcc0000000000 */
[----:B------:R-:W-:Y:S01]  /*11c00*/  QGMMA.64x32x32.F32.E4M3.E4M3 R72, gdesc[UR12], R72, gsb0 ;  /* 0x006000000c4879f3 */ /* 0x000fe20008000848 */
        /* <DEDUP_REMOVED lines=19> */
[----:B------:R-:W-:Y:S02]  /*11d40*/  R2UR UR5, R9 ;  /* 0x00000000090572ca */ /* 0x000fe400000e0000 */
[----:B------:R-:W-:Y:S01]  /*11d50*/  R2UR UR6, R6 ;  /* 0x00000000060672ca */ /* 0x000fe200000e0000 */
[----:B------:R-:W-:Y:S01]  /*11d60*/  VIADD R6, R12, 0x204 ;  /* 0x000002040c067836 */ /* 0x000fe20000000000 */
[----:B------:R-:W-:Y:S01]  /*11d70*/  R2UR UR7, R7 ;  /* 0x00000000070772ca */ /* 0x000fe200000e0000 */
[----:B------:R-:W-:-:S03]  /*11d80*/  IMAD.MOV.U32 R7, RZ, RZ, 0x40000040 ;  /* 0x40000040ff077424 */ /* 0x000fc600078e00ff */
[----:B------:R-:W-:Y:S01]  /*11d90*/  R2UR UR10, R6 ;  /* 0x00000000060a72ca */ /* 0x000fe200000e0000 */
[----:B------:R-:W-:Y:S01]  /*11da0*/  VIADD R6, R12, 0x504 ;  /* 0x000005040c067836 */ /* 0x000fe20000000000 */
[----:B------:R-:W-:Y:S01]  /*11db0*/  R2UR UR11, R7 ;  /* 0x00000000070b72ca */ /* 0x000fe200000e0000 */
[----:B------:R-:W-:Y:S01]  /*11dc0*/  IMAD.MOV.U32 R7, RZ, RZ, 0x40000040 ;  /* 0x40000040ff077424 */ /* 0x000fe200078e00ff */
        /* <DEDUP_REMOVED lines=14> */
[----:B---3--:R-:W-:-:S05]  /*11eb0*/  IADD3 R20, R140, 0xe0, -R0 ;  /* 0x000000e08c147810 */ /* 0x008fca0007ffe800 */
        /* <DEDUP_REMOVED lines=38> */
[----:B------:R-:W-:Y:S01]  /*12120*/  IMAD.MOV.U32 R15, RZ, RZ, 0x40000040 ;  /* 0x40000040ff0f7424 */ /* 0x000fe200078e00ff */
[----:B------:R-:W-:Y:S02]  /*12130*/  WARPGROUP.DEPBAR.LE gsb0, 0x0 ;  /* 0x00008000000079c5 */ /* 0x000fe40000010000 */
[----:B------:R-:W-:-:S06]  /*12140*/  WARPGROUP.ARRIVE ;  /* 0x00000000000079c5 */ /* 0x000fcc0000000000 */
[----:B------:R-:W-:Y:S03]  /*12150*/  QGMMA.64x32x32.F32.E4M3.E4M3 R24, gdesc[UR20], R24, gsb0 ;  /* 0x00600000141879f3 */ /* 0x000fe60008000818 */
[----:B------:R-:W-:Y:S02]  /*12160*/  WARPGROUP.DEPBAR.LE gsb0, 0x0 ;  /* 0x00008000000079c5 */ /* 0x000fe40000010000 */
[----:B------:R-:W-:-:S06]  /*12170*/  WARPGROUP.ARRIVE ;  /* 0x00000000000079c5 */ /* 0x000fcc0000000000 */
[----:B------:R-:W-:Y:S03]  /*12180*/  QGMMA.64x32x32.F32.E4M3.E4M3 R120, gdesc[UR24], R120, gsb0 ;  /* 0x00600000187879f3 */ /* 0x000fe60008000878 */
[----:B------:R-:W-:Y:S02]  /*12190*/  WARPGROUP.DEPBAR.LE gsb0, 0x0 ;  /* 0x00008000000079c5 */ /* 0x000fe40000010000 */
[----:B------:R-:W-:Y:S01]  /*121a0*/  WARPGROUP.ARRIVE ;  /* 0x00000000000079c5 */ /* 0x000fe20000000000 */
[----:B------:R-:W-:Y:S02]  /*121b0*/  FSEL R139, R120, -INF , P2 ;  /* 0xff800000788b7808 */ /* 0x000fe40001000000 */
[----:B------:R-:W-:Y:S02]  /*121c0*/  FSEL R120, R121, -INF , P5 ;  /* 0xff80000079787808 */ /* 0x000fe40002800000 */
[----:B------:R-:W-:Y:S01]  /*121d0*/  FSEL R141, R124, -INF , P4 ;  /* 0xff8000007c8d7808 */ /* 0x000fe20002000000 */
[----:B------:R-:W-:Y:S01]  /*121e0*/  QGMMA.64x32x32.F32.E4M3.E4M3 R104, gdesc[UR4], R104, gsb0 ;  /* 0x00600000046879f3 */ /* 0x000fe20008000868 */
[----:B------:R-:W-:-:S02]  /*121f0*/  R2UR UR6, R14 ;  /* 0x000000000e0672ca */ /* 0x000fc400000e0000 */
[----:B------:R-:W-:Y:S01]  /*12200*/  R2UR UR7, R15 ;  /* 0x000000000f0772ca */ /* 0x000fe200000e0000 */
[----:B------:R-:W-:Y:S01]  /*12210*/  IMAD.MOV.U32 R15, RZ, RZ, 0x40000040 ;  /* 0x40000040ff0f7424 */ /* 0x000fe200078e00ff */
[----:B------:R-:W-:Y:S02]  /*12220*/  R2UR UR4, R6 ;  /* 0x00000000060472ca */ /* 0x000fe400000e0000 */
[----:B------:R-:W-:Y:S02]  /*12230*/  R2UR UR5, R7 ;  /* 0x00000000070572ca */ /* 0x000fe400000e0000 */
[----:B------:R-:W-:Y:S02]  /*12240*/  IADD3 R14, R12, 0x306, RZ ;  /* 0x000003060c0e7810 */ /* 0x000fe40007ffe0ff */
        /* <DEDUP_REMOVED lines=23> */
[----:B------:R-:W-:Y:S02]  /*123c0*/  ISETP.GT.AND P4, PT, R20, 0x28, PT ;  /* 0x000000281400780c */ /* 0x000fe40003f84270 */
[----:B------:R-:W-:Y:S01]  /*123d0*/  FSEL R127, R127, -INF , P1 ;  /* 0xff8000007f7f7808 */ /* 0x000fe20000800000 */
[----:B------:R-:W-:Y:S02]  /*123e0*/  WARPGROUP.DEPBAR.LE gsb0, 0x0 ;  /* 0x00008000000079c5 */ /* 0x000fe40000010000 */
[----:B------:R-:W-:Y:S01]  /*123f0*/  WARPGROUP.ARRIVE ;  /* 0x00000000000079c5 */ /* 0x000fe20000000000 */
[----:B------:R-:W-:Y:S01]  /*12400*/  FSEL R153, R104, -INF , P2 ;  /* 0xff80000068997808 */ /* 0x000fe20001000000 */
[----:B------:R-:W-:Y:S01]  /*12410*/  VIADD R104, R12, 0x506 ;  /* 0x000005060c687836 */ /* 0x000fe20000000000 */
[----:B------:R-:W-:Y:S01]  /*12420*/  FSEL R157, R105, -INF , P5 ;  /* 0xff800000699d7808 */ /* 0x000fe20002800000 */
[----:B------:R-:W-:Y:S01]  /*12430*/  IMAD.MOV.U32 R105, RZ, RZ, 0x40000040 ;  /* 0x40000040ff697424 */ /* 0x000fe200078e00ff */
[----:B------:R-:W-:Y:S01]  /*12440*/  FMNMX.FTZ R0, R153, R0, !PT ;  /* 0x0000000099007209 */ /* 0x000fe20007810000 */
[----:B------:R-:W-:Y:S01]  /*12450*/  QGMMA.64x32x32.F32.E4M3.E4M3 R88, gdesc[UR4], R88, gsb0 ;  /* 0x00600000045879f3 */ /* 0x000fe20008000858 */
[----:B------:R-:W-:Y:S01]  /*12460*/  R2UR UR6, R14 ;  /* 0x000000000e0672ca */ /* 0x000fe200000e0000 */
[----:B------:R-:W-:Y:S01]  /*12470*/  VIADD R14, R12, 0x406 ;  /* 0x000004060c0e7836 */ /* 0x000fe20000000000 */
[----:B------:R-:W-:Y:S01]  /*12480*/  R2UR UR7, R15 ;  /* 0x000000000f0772ca */ /* 0x000fe200000e0000 */
[----:B------:R-:W-:Y:S01]  /*12490*/  IMAD.MOV.U32 R15, RZ, RZ, 0x40000040 ;  /* 0x40000040ff0f7424 */ /* 0x000fe200078e00ff */
[----:B------:R-:W-:Y:S01]  /*124a0*/  R2UR UR4, R6 ;  /* 0x00000000060472ca */ /* 0x000fe200000e0000 */
[----:B------:R-:W-:Y:S01]  /*124b0*/  VIADD R12, R12, 0x606 ;  /* 0x000006060c0c7836 */ /* 0x000fe20000000000 */
[----:B------:R-:W-:-:S02]  /*124c0*/  R2UR UR5, R7 ;  /* 0x00000000070572ca */ /* 0x000fc400000e0000 */
        /* <DEDUP_REMOVED lines=14> */
[----:B------:R-:W-:Y:S02]  /*125b0*/  R2UR UR10, R104 ;  /* 0x00000000680a72ca */ /* 0x000fe400000e0000 */
[----:B------:R-:W-:Y:S02]  /*125c0*/  R2UR UR11, R105 ;  /* 0x00000000690b72ca */ /* 0x000fe400000e0000 */
        /* <DEDUP_REMOVED lines=9> */
[----:B------:R-:W-:Y:S01]  /*12660*/  FSEL R113, R118, -INF , P5 ;  /* 0xff80000076717808 */ /* 0x000fe20002800000 */
[----:B------:R-:W-:Y:S02]  /*12670*/  WARPGROUP.DEPBAR.LE gsb0, 0x0 ;  /* 0x00008000000079c5 */ /* 0x000fe40000010000 */
[----:B------:R-:W-:Y:S01]  /*12680*/  WARPGROUP.ARRIVE ;  /* 0x00000000000079c5 */ /* 0x000fe20000000000 */
[----:B------:R-:W-:Y:S02]  /*12690*/  ISETP.GT.AND P5, PT, R20, 0x41, PT ;  /* 0x000000411400780c */ /* 0x000fe40003fa4270 */
[----:B------:R-:W-:Y:S02]  /*126a0*/  FSEL R105, R88, -INF , P2 ;  /* 0xff80000058697808 */ /* 0x000fe40001000000 */
[----:B------:R-:W-:Y:S01]  /*126b0*/  FMNMX.FTZ R0, R117, R0, !PT ;  /* 0x0000000075007209 */ /* 0x000fe20007810000 */
[----:B------:R-:W-:Y:S01]  /*126c0*/  QGMMA.64x32x32.F32.E4M3.E4M3 R72, gdesc[UR4], R72, gsb0 ;  /* 0x00600000044879f3 */ /* 0x000fe20008000848 */
[----:B------:R-:W-:-:S02]  /*126d0*/  R2UR UR6, R14 ;  /* 0x000000000e0672ca */ /* 0x000fc400000e0000 */
[----:B------:R-:W-:Y:S02]  /*126e0*/  R2UR UR7, R15 ;  /* 0x000000000f0772ca */ /* 0x000fe400000e0000 */
[----:B------:R-:W-:Y:S02]  /*126f0*/  R2UR UR4, R6 ;  /* 0x00000000060472ca */ /* 0x000fe400000e0000 */
[----:B------:R-:W-:Y:S02]  /*12700*/  R2UR UR5, R7 ;  /* 0x00000000070572ca */ /* 0x000fe400000e0000 */
        /* <DEDUP_REMOVED lines=25> */
[----:B------:R-:W-:Y:S01]  /*128a0*/  FSEL R101, R101, -INF , P4 ;  /* 0xff80000065657808 */ /* 0x000fe20002000000 */
[----:B------:R-:W-:Y:S02]  /*128b0*/  WARPGROUP.DEPBAR.LE gsb0, 0x0 ;  /* 0x00008000000079c5 */ /* 0x000fe40000010000 */
[----:B------:R-:W-:Y:S01]  /*128c0*/  WARPGROUP.ARRIVE ;  /* 0x00000000000079c5 */ /* 0x000fe20000000000 */
[----:B------:R-:W-:-:S02]  /*128d0*/  ISETP.GT.AND P3, PT, R20, 0x60, PT ;  /* 0x000000601400780c */ /* 0x000fc40003f64270 */
[----:B------:R-:W-:Y:S02]  /*128e0*/  FMNMX.FTZ R0, R179, R0, !PT ;  /* 0x00000000b3007209 */ /* 0x000fe40007810000 */
[----:B------:R-:W-:Y:S01]  /*128f0*/  FSEL R95, R95, -INF , P1 ;  /* 0xff8000005f5f7808 */ /* 0x000fe20000800000 */
[----:B------:R-:W-:Y:S01]  /*12900*/  QGMMA.64x32x32.F32.E4M3.E4M3 R56, gdesc[UR4], R56, gsb0 ;  /* 0x00600000043879f3 */ /* 0x000fe20008000838 */
[----:B------:R-:W-:Y:S02]  /*12910*/  R2UR UR7, R13 ;  /* 0x000000000d0772ca */ /* 0x000fe400000e0000 */
[----:B------:R-:W-:Y:S02]  /*12920*/  ISETP.GT.AND P1, PT, R20, 0x61, PT ;  /* 0x000000611400780c */ /* 0x000fe40003f24270 */
        /* <DEDUP_REMOVED lines=22> */
[----:B------:R-:W-:Y:S02]  /*12a90*/  R2UR UR6, R12 ;  /* 0x000000000c0672ca */ /* 0x000fe400000e0000 */
[----:B------:R-:W-:Y:S02]  /*12aa0*/  FSEL R185, R78, -INF , P2 ;  /* 0xff8000004eb97808 */ /* 0x000fe40001000000 */
[----:B------:R-:W-:Y:S02]  /*12ab0*/  R2UR UR4, R6 ;  /* 0x00000000060472ca */ /* 0x000fe400000e0000 */
[----:B------:R-:W-:-:S02]  /*12ac0*/  R2UR UR5, R7 ;  /* 0x00000000070572ca */ /* 0x000fc400000e0000 */
[----:B------:R-:W-:Y:S02]  /*12ad0*/  ISETP.GT.AND P2, PT, R20, 0x79, PT ;  /* 0x000000791400780c */ /* 0x000fe40003f44270 */
[----:B------:R-:W-:Y:S01]  /*12ae0*/  FSEL R189, R84, -INF , P1 ;  /* 0xff80000054bd7808 */ /* 0x000fe20000800000 */
[----:B------:R-:W-:Y:S02]  /*12af0*/  WARPGROUP.DEPBAR.LE gsb0, 0x0 ;  /* 0x00008000000079c5 */ /* 0x000fe40000010000 */
[----:B------:R-:W-:Y:S01]  /*12b00*/  WARPGROUP.ARRIVE ;  /* 0x00000000000079c5 */ /* 0x000fe20000000000 */
[----:B------:R-:W-:Y:S02]  /*12b10*/  FMNMX.FTZ R0, R81, R0, !PT ;  /* 0x0000000051007209 */ /* 0x000fe40007810000 */
[----:B------:R-:W-:Y:S02]  /*12b20*/  FSEL R79, R79, -INF , P5 ;  /* 0xff8000004f4f7808 */ /* 0x000fe40002800000 */
[----:B------:R-:W-:Y:S01]  /*12b30*/  ISETP.GT.AND P5, PT, R20, 0x80, PT ;  /* 0x000000801400780c */ /* 0x000fe20003fa4270 */
[----:B------:R-:W-:Y:S01]  /*12b40*/  QGMMA.64x32x32.F32.E4M3.E4M3 R40, gdesc[UR8], R40, gsb0 ;  /* 0x00600000082879f3 */ /* 0x000fe20008000828 */
        /* <DEDUP_REMOVED lines=29> */
[----:B------:R-:W-:Y:S01]  /*12d20*/  FMNMX.FTZ R0, R203, R0, !PT ;  /* 0x00000000cb007209 */ /* 0x000fe20007810000 */
[----:B------:R-:W-:Y:S02]  /*12d30*/  WARPGROUP.DEPBAR.LE gsb0, 0x0 ;  /* 0x00008000000079c5 */ /* 0x000fe40000010000 */
[----:B------:R-:W-:Y:S01]  /*12d40*/  WARPGROUP.ARRIVE ;  /* 0x00000000000079c5 */ /* 0x000fe20000000000 */
[----:B------:R-:W-:-:S02]  /*12d50*/  FSEL R63, R63, -INF , P1 ;  /* 0xff8000003f3f7808 */ /* 0x000fc40000800000 */
[----:B------:R-:W-:Y:S02]  /*12d60*/  ISETP.GT.AND P1, PT, R20, 0xa0, PT ;  /* 0x000000a01400780c */ /* 0x000fe40003f24270 */
[----:B------:R-:W-:Y:S01]  /*12d70*/  FSEL R69, R69, -INF , P3 ;  /* 0xff80000045457808 */ /* 0x000fe20001800000 */
[----:B------:R-:W-:Y:S01]  /*12d80*/  QGMMA.64x32x32.F32.E4M3.E4M3 R24, gdesc[UR4], R24, gsb0 ;  /* 0x00600000041879f3 */ /* 0x000fe20008000818 */
        /* <DEDUP_REMOVED lines=26> */
[----:B------:R-:W-:Y:S02]  /*12f30*/  FMNMX.FTZ R0, R219, R0, !PT ;  /* 0x00000000db007209 */ /* 0x000fe40007810000 */
[----:B------:R-:W-:-:S02]  /*12f40*/  FSEL R223, R53, -INF , P0 ;  /* 0xff80000035df7808 */ /* 0x000fc40000000000 */
[----:B------:R-:W-:Y:S02]  /*12f50*/  FMNMX.FTZ R0, R221, R0, !PT ;  /* 0x00000000dd007209 */ /* 0x000fe40007810000 */
[----:B------:R-:W-:Y:S01]  /*12f60*/  ISETP.GT.AND P0, PT, R20, 0xc1, PT ;  /* 0x000000c11400780c */ /* 0x000fe20003f04270 */
[----:B------:R-:W-:Y:S02]  /*12f70*/  WARPGROUP.DEPBAR.LE gsb0, 0x0 ;  /* 0x00008000000079c5 */ /* 0x000fe40000010000 */
        /* <DEDUP_REMOVED lines=12> */
[----:B------:R-:W-:Y:S02]  /*13040*/  FMNMX.FTZ R0, R233, R0, !PT ;  /* 0x00000000e9007209 */ /* 0x000fe40007810000 */
[----:B------:R-:W-:Y:S02]  /*13050*/  ISETP.GT.AND P3, PT, R20, 0xd0, PT ;  /* 0x000000d01400780c */ /* 0x000fe40003f64270 */
[----:B------:R-:W-:Y:S02]  /*13060*/  FSEL R47, R47, -INF , P4 ;  /* 0xff8000002f2f7808 */ /* 0x000fe40002000000 */
[----:B------:R-:W-:-:S02]  /*13070*/  FSEL R235, R32, -INF , P3 ;  /* 0xff80000020eb7808 */ /* 0x000fc40001800000 */
[----:B------:R-:W-:Y:S02]  /*13080*/  FMNMX.FTZ R0, R29, R0, !PT ;  /* 0x000000001d007209 */ /* 0x000fe40007810000 */
[----:B------:R-:W-:Y:S02]  /*13090*/  ISETP.GT.AND P4, PT, R20, 0xd1, PT ;  /* 0x000000d11400780c */ /* 0x000fe40003f84270 */
[----:B------:R-:W-:Y:S02]  /*130a0*/  FSEL R49, R46, -INF , P5 ;  /* 0xff8000002e317808 */ /* 0x000fe40002800000 */
[----:B------:R-:W-:Y:S02]  /*130b0*/  FSEL R12, R33, -INF , P4 ;  /* 0xff800000210c7808 */ /* 0x000fe40002000000 */
[----:B------:R-:W-:Y:S02]  /*130c0*/  FMNMX.FTZ R0, R235, R0, !PT ;  /* 0x00000000eb007209 */ /* 0x000fe40007810000 */
[----:B------:R-:W-:-:S02]  /*130d0*/  ISETP.GT.AND P5, PT, R20, 0xd8, PT ;  /* 0x000000d81400780c */ /* 0x000fc40003fa4270 */
[----:B------:R-:W-:Y:S02]  /*130e0*/  FMNMX.FTZ R0, R12, R0, !PT ;  /* 0x000000000c007209 */ /* 0x000fe40007810000 */
[----:B------:R-:W-:Y:S02]  /*130f0*/  FSEL R33, R36, -INF , P5 ;  /* 0xff80000024217808 */ /* 0x000fe40002800000 */
[----:B------:R-:W-:Y:S02]  /*13100*/  ISETP.GT.AND P6, PT, R20, 0xd9, PT ;  /* 0x000000d91400780c */ /* 0x000fe40003fc4270 */
[----:B------:R-:W-:Y:S02]  /*13110*/  FMNMX.FTZ R0, R33, R0, !PT ;  /* 0x0000000021007209 */ /* 0x000fe40007810000 */
[----:B------:R-:W-:Y:S02]  /*13120*/  FSEL R37, R37, -INF , P6 ;  /* 0xff80000025257808 */ /* 0x000fe40003000000 */
[----:B------:R-:W-:-:S02]  /*13130*/  FMNMX.FTZ R46, R21, R123, !PT ;  /* 0x0000007b152e7209 */ /* 0x000fc40007810000 */
[----:B------:R-:W-:Y:S02]  /*13140*/  FMNMX.FTZ R24, R37, R0, !PT ;  /* 0x0000000025187209 */ /* 0x000fe40007810000 */
[----:B------:R-:W-:Y:S02]  /*13150*/  FMNMX.FTZ R46, R121, R46, !PT ;  /* 0x0000002e792e7209 */ /* 0x000fe40007810000 */
[----:B------:R-:W-:Y:S01]  /*13160*/  P2R R40, PR, RZ, 0x4 ;  /* 0x00000004ff287803 */ /* 0x000fe20000000000 */
[----:B------:R-:W0:Y:S01]  /*13170*/  SHFL.BFLY PT, R0, R24, 0x2, 0x1f ;  /* 0x0c401f0018007f89 */ /* 0x000e2200000e0000 */
[----:B------:R-:W-:Y:S02]  /*13180*/  FMNMX.FTZ R48, R127, R46, !PT ;  /* 0x0000002e7f307209 */ /* 0x000fe40007810000 */
[----:B------:R-:W-:Y:S02]  /*13190*/  P2R R42, PR, RZ, 0x2 ;  /* 0x00000002ff2a7803 */ /* 0x000fe40000000000 */
[----:B------:R-:W-:-:S02]  /*131a0*/  FMNMX.FTZ R48, R143, R48, !PT ;  /* 0x000000308f307209 */ /* 0x000fc40007810000 */
[C---:B------:R-:W-:Y:S02]  /*131b0*/  ISETP.GT.AND P1, PT, R20.reuse, 0xb9, PT ;  /* 0x000000b91400780c */ /* 0x040fe40003f24270 */
[----:B------:R-:W-:Y:S02]  /*131c0*/  FMNMX.FTZ R48, R131, R48, !PT ;  /* 0x0000003083307209 */ /* 0x000fe40007810000 */
[----:B------:R-:W-:Y:S02]  /*131d0*/  P2R R44, PR, RZ, 0x1 ;  /* 0x00000001ff2c7803 */ /* 0x000fe40000000000 */
[----:B------:R-:W-:Y:S02]  /*131e0*/  FMNMX.FTZ R48, R129, R48, !PT ;  /* 0x0000003081307209 */ /* 0x000fe40007810000 */
[----:B------:R-:W-:Y:S02]  /*131f0*/  ISETP.GT.AND P0, PT, R20, 0xc0, PT ;  /* 0x000000c01400780c */ /* 0x000fe40003f04270 */
[----:B------:R-:W-:-:S02]  /*13200*/  FMNMX.FTZ R50, R135, R48, !PT ;  /* 0x0000003087327209 */ /* 0x000fc40007810000 */
[----:B------:R-:W-:Y:S02]  /*13210*/  FSEL R55, R55, -INF , P1 ;  /* 0xff80000037377808 */ /* 0x000fe40000800000 */
[----:B------:R-:W-:Y:S02]  /*13220*/  FMNMX.FTZ R50, R151, R50, !PT ;  /* 0x0000003297327209 */ /* 0x000fe40007810000 */
[----:B------:R-:W-:Y:S02]  /*13230*/  FSEL R26, R26, -INF , P0 ;  /* 0xff8000001a1a7808 */ /* 0x000fe40000000000 */
[----:B0-----:R-:W-:Y:S02]  /*13240*/  FMNMX.FTZ R28, R24, R0, !PT ;  /* 0x00000000181c7209 */ /* 0x001fe40007810000 */
[----:B------:R-:W-:Y:S02]  /*13250*/  FMNMX.FTZ R50, R107, R50, !PT ;  /* 0x000000326b327209 */ /* 0x000fe40007810000 */
[----:B------:R-:W-:Y:S01]  /*13260*/  ISETP.NE.AND P0, PT, R44, RZ, PT ;  /* 0x000000ff2c00720c */ /* 0x000fe20003f05270 */
[----:B------:R-:W0:Y:S01]  /*13270*/  SHFL.BFLY PT, R0, R28, 0x1, 0x1f ;  /* 0x0c201f001c007f89 */ /* 0x000e2200000e0000 */
[----:B------:R-:W-:-:S02]  /*13280*/  FMNMX.FTZ R50, R155, R50, !PT ;  /* 0x000000329b327209 */ /* 0x000fc40007810000 */
[----:B------:R-:W-:Y:S02]  /*13290*/  ISETP.NE.AND P1, PT, R42, RZ, PT ;  /* 0x000000ff2a00720c */ /* 0x000fe40003f25270 */
[----:B------:R-:W-:Y:S02]  /*132a0*/  FSEL R27, R27, -INF , P0 ;  /* 0xff8000001b1b7808 */ /* 0x000fe40000000000 */
[----:B------:R-:W-:Y:S02]  /*132b0*/  FSEL R30, R30, -INF , P1 ;  /* 0xff8000001e1e7808 */ /* 0x000fe40000800000 */
[----:B------:R-:W-:Y:S02]  /*132c0*/  ISETP.NE.AND P0, PT, R136, RZ, PT ;  /* 0x000000ff8800720c */ /* 0x000fe40003f05270 */
[----:B0-----:R-:W-:-:S04]  /*132d0*/  FMNMX.FTZ R0, R28, R0, !PT ;  /* 0x000000001c007209 */ /* 0x001fc80007810000 */
[----:B------:R-:W-:Y:S01]  /*132e0*/  FSETP.NEU.FTZ.AND P2, PT, R0, -INF , PT ;  /* 0xff8000000000780b */ /* 0x000fe20003f5d000 */
[----:B------:R-:W-:-:S05]  /*132f0*/  FFMA.FTZ R14, R2, R0, -8 ;  /* 0xc1000000020e7423 */ /* 0x000fca0000010000 */
[----:B------:R-:W-:Y:S02]  /*13300*/  FSEL R14, R14, RZ, P2 ;  /* 0x000000ff0e0e7208 */ /* 0x000fe40001000000 */
[----:B------:R-:W-:-:S03]  /*13310*/  ISETP.NE.AND P2, PT, R40, RZ, PT ;  /* 0x000000ff2800720c */ /* 0x000fc60003f45270 */
[C-C-:B------:R-:W-:Y:S01]  /*13320*/  FFMA.FTZ R52, R2.reuse, R105, -R14.reuse ;  /* 0x0000006902347223 */ /* 0x140fe2000001080e */
[----:B------:R-:W-:-:S01]  /*13330*/  FFMA.FTZ R13, R2, R13, -R14 ;  /* 0x0000000d020d7223 */ /* 0x000fc2000001080e */
[C-C-:B------:R-:W-:Y:S01]  /*13340*/  FFMA.FTZ R72, R2.reuse, R69, -R14.reuse ;  /* 0x0000004502487223 */ /* 0x140fe2000001080e */
[----:B------:R-:W-:Y:S01]  /*13350*/  FSEL R69, R31, -INF , P2 ;  /* 0xff8000001f457808 */ /* 0x000fe20001000000 */
[----:B------:R0:W-:Y:S01]  /*13360*/  MUFU.EX2 R46, R52 ;  /* 0x00000034002e7308 */ /* 0x0001e20000000800 */
[----:B------:R-:W-:-:S01]  /*13370*/  FFMA.FTZ R42, R2, R163, -R14 ;  /* 0x000000a3022a7223 */ /* 0x000fc2000001080e */
[----:B------:R-:W-:Y:S01]  /*13380*/  FSEL R163, R34, -INF , P3 ;  /* 0xff80000022a37808 */ /* 0x000fe20001800000 */
[----:B------:R-:W-:-:S01]  /*13390*/  FFMA.FTZ R24, R2, R141, -R14 ;  /* 0x0000008d02187223 */ /* 0x000fc2000001080e */
[C-C-:B------:R-:W-:Y:S01]  /*133a0*/  FFMA.FTZ R141, R2.reuse, R147, -R14.reuse ;  /* 0x00000093028d7223 */ /* 0x140fe2000001080e */
[----:B------:R-:W-:-:S01]  /*133b0*/  FFMA.FTZ R147, R2, R165, -R14 ;  /* 0x000000a502937223 */ /* 0x000fc2000001080e */
[----:B------:R-:W-:Y:S01]  /*133c0*/  FSEL R165, R35, -INF , P4 ;  /* 0xff80000023a57808 */ /* 0x000fe20002000000 */
[----:B------:R-:W-:-:S01]  /*133d0*/  FFMA.FTZ R44, R2, R167, -R14 ;  /* 0x000000a7022c7223 */ /* 0x000fc2000001080e */
[----:B------:R-:W-:Y:S01]  /*133e0*/  FSEL R167, R38, -INF , P5 ;  /* 0xff80000026a77808 */ /* 0x000fe20002800000 */
[----:B------:R-:W-:-:S01]  /*133f0*/  FFMA.FTZ R105, R2, R169, -R14 ;  /* 0x000000a902697223 */ /* 0x000fc2000001080e */
[----:B0-----:R-:W-:Y:S01]  /*13400*/  FMNMX.FTZ R52, R111, R50, !PT ;  /* 0x000000326f347209 */ /* 0x001fe20007810000 */
[----:B------:R-:W-:-:S01]  /*13410*/  FFMA.FTZ R173, R2, R173, -R14 ;  /* 0x000000ad02ad7223 */ /* 0x000fc2000001080e */
[----:B------:R-:W-:Y:S01]  /*13420*/  FSEL R169, R39, -INF , P6 ;  /* 0xff80000027a97808 */ /* 0x000fe20003000000 */
[----:B------:R-:W-:-:S01]  /*13430*/  FFMA.FTZ R20, R2, R139, -R14 ;  /* 0x0000008b02147223 */ /* 0x000fc2000001080e */
[----:B------:R-:W-:Y:S01]  /*13440*/  FMNMX.FTZ R52, R161, R52, !PT ;  /* 0x00000034a1347209 */ /* 0x000fe20007810000 */
[----:B------:R-:W-:-:S01]  /*13450*/  FFMA.FTZ R171, R2, R171, -R14 ;  /* 0x000000ab02ab7223 */ /* 0x000fc2000001080e */
[C-C-:B------:R-:W-:Y:S01]  /*13460*/  FFMA.FTZ R139, R2.reuse, R120, -R14.reuse ;  /* 0x00000078028b7223 */ /* 0x140fe2000001080e */
[----:B------:R0:W-:Y:S01]  /*13470*/  MUFU.EX2 R50, R173 ;  /* 0x000000ad00327308 */ /* 0x0001e20000000800 */
[----:B------:R-:W-:Y:S01]  /*13480*/  FMNMX.FTZ R52, R115, R52, !PT ;  /* 0x0000003473347209 */ /* 0x000fe20007810000 */
[C-C-:B------:R-:W-:Y:S01]  /*13490*/  FFMA.FTZ R28, R2.reuse, R145, -R14.reuse ;  /* 0x00000091021c7223 */ /* 0x140fe2000001080e */
[----:B------:R-:W-:-:S01]  /*134a0*/  FFMA.FTZ R32, R2, R149, -R14 ;  /* 0x0000009502207223 */ /* 0x000fc2000001080e */
[C-C-:B------:R-:W-:Y:S01]  /*134b0*/  FFMA.FTZ R36, R2.reuse, R153, -R14.reuse ;  /* 0x0000009902247223 */ /* 0x140fe2000001080e */
[----:B------:R-:W-:Y:S01]  /*134c0*/  FMNMX.FTZ R52, R113, R52, !PT ;  /* 0x0000003471347209 */ /* 0x000fe20007810000 */
[C-C-:B------:R-:W-:Y:S01]  /*134d0*/  FFMA.FTZ R145, R2.reuse, R157, -R14.reuse ;  /* 0x0000009d02917223 */ /* 0x140fe2000001080e */
[----:B------:R-:W-:-:S01]  /*134e0*/  FFMA.FTZ R40, R2, R159, -R14 ;  /* 0x0000009f02287223 */ /* 0x000fc2000001080e */
[----:B------:R-:W-:Y:S01]  /*134f0*/  MUFU.EX2 R48, R171 ;  /* 0x000000ab00307308 */ /* 0x000fe20000000800 */
[----:B------:R-:W-:Y:S01]  /*13500*/  FMNMX.FTZ R54, R119, R52, !PT ;  /* 0x0000003477367209 */ /* 0x000fe20007810000 */
[C-C-:B0-----:R-:W-:Y:S01]  /*13510*/  FFMA.FTZ R173, R2.reuse, R12, -R14.reuse ;  /* 0x0000000c02ad7223 */ /* 0x141fe2000001080e */
[----:B------:R-:W-:-:S01]  /*13520*/  FFMA.FTZ R35, R2, R41, -R14 ;  /* 0x0000002902237223 */ /* 0x000fc2000001080e */
[C-C-:B------:R-:W-:Y:S01]  /*13530*/  FFMA.FTZ R12, R2.reuse, R33, -R14.reuse ;  /* 0x00000021020c7223 */ /* 0x140fe2000001080e */
[----:B------:R-:W-:Y:S01]  /*13540*/  FMNMX.FTZ R54, R15, R54, !PT ;  /* 0x000000360f367209 */ /* 0x000fe20007810000 */
[C-C-:B------:R-:W-:Y:S01]  /*13550*/  FFMA.FTZ R125, R2.reuse, R125, -R14.reuse ;  /* 0x0000007d027d7223 */ /* 0x140fe2000001080e */
[----:B------:R-:W-:-:S01]  /*13560*/  FFMA.FTZ R133, R2, R133, -R14 ;  /* 0x0000008502857223 */ /* 0x000fc2000001080e */
        /* <DEDUP_REMOVED lines=8> */
[C-C-:B------:R-:W-:Y:S01]  /*135f0*/  FFMA.FTZ R101, R2.reuse, R101, -R14.reuse ;  /* 0x0000006502657223 */ /* 0x140fe2000001080e */
[----:B------:R-:W-:Y:S01]  /*13600*/  FMNMX.FTZ R56, R95, R54, !PT ;  /* 0x000000365f387209 */ /* 0x000fe20007810000 */
[C-C-:B------:R-:W-:Y:S01]  /*13610*/  FFMA.FTZ R73, R2.reuse, R73, -R14.reuse ;  /* 0x0000004902497223 */ /* 0x140fe2000001080e */
[----:B------:R1:W-:Y:S01]  /*13620*/  MUFU.EX2 R54, R13 ;  /* 0x0000000d00367308 */ /* 0x0003e20000000800 */
[----:B------:R-:W-:-:S01]  /*13630*/  FFMA.FTZ R181, R2, R181, -R14 ;  /* 0x000000b502b57223 */ /* 0x000fc2000001080e */
[----:B------:R-:W-:Y:S01]  /*13640*/  FMNMX.FTZ R56, R175, R56, !PT ;  /* 0x00000038af387209 */ /* 0x000fe20007810000 */
[----:B------:R-:W-:-:S01]  /*13650*/  FFMA.FTZ R77, R2, R77, -R14 ;  /* 0x0000004d024d7223 */ /* 0x000fc2000001080e */
[C-C-:B------:R-:W-:Y:S01]  /*13660*/  FFMA.FTZ R187, R2.reuse, R187, -R14.reuse ;  /* 0x000000bb02bb7223 */ /* 0x140fe2000001080e */
        /* <DEDUP_REMOVED lines=19> */
[C-C-:B0-----:R-:W-:Y:S01]  /*137a0*/  FFMA.FTZ R72, R2.reuse, R221, -R14.reuse ;  /* 0x000000dd02487223 */ /* 0x141fe2000001080e */
[----:B------:R-:W-:-:S01]  /*137b0*/  FFMA.FTZ R171, R2, R223, -R14 ;  /* 0x000000df02ab7223 */ /* 0x000fc2000001080e */
[----:B------:R-:W-:Y:S01]  /*137c0*/  FMNMX.FTZ R58, R185, R58, !PT ;  /* 0x0000003ab93a7209 */ /* 0x000fe20007810000 */
[----:B------:R-:W-:-:S01]  /*137d0*/  FFMA.FTZ R25, R2, R25, -R14 ;  /* 0x0000001902197223 */ /* 0x000fc2000001080e */
[C-C-:B------:R-:W-:Y:S01]  /*137e0*/  FFMA.FTZ R76, R2.reuse, R233, -R14.reuse ;  /* 0x000000e9024c7223 */ /* 0x140fe2000001080e */
[----:B------:R-:W-:-:S01]  /*137f0*/  FFMA.FTZ R29, R2, R29, -R14 ;  /* 0x0000001d021d7223 */ /* 0x000fc2000001080e */
[----:B------:R-:W-:Y:S01]  /*13800*/  FMNMX.FTZ R60, R79, R58, !PT ;  /* 0x0000003a4f3c7209 */ /* 0x000fe20007810000 */
[----:B------:R-:W-:-:S01]  /*13810*/  FFMA.FTZ R78, R2, R235, -R14 ;  /* 0x000000eb024e7223 */ /* 0x000fc2000001080e */
[----:B------:R-:W-:Y:S01]  /*13820*/  FFMA.FTZ R33, R2, R37, -R14 ;  /* 0x0000002502217223 */ /* 0x000fe2000001080e */
[----:B------:R-:W-:Y:S01]  /*13830*/  MUFU.EX2 R20, R20 ;  /* 0x0000001400147308 */ /* 0x000fe20000000800 */
[----:B------:R-:W-:-:S04]  /*13840*/  FMNMX.FTZ R60, R191, R60, !PT ;  /* 0x0000003cbf3c7209 */ /* 0x000fc80007810000 */
[----:B------:R-:W-:-:S03]  /*13850*/  FMNMX.FTZ R60, R83, R60, !PT ;  /* 0x0000003c533c7209 */ /* 0x000fc60007810000 */
[----:B------:R-:W-:Y:S01]  /*13860*/  MUFU.EX2 R139, R139 ;  /* 0x0000008b008b7308 */ /* 0x000fe20000000800 */
[----:B------:R-:W-:-:S04]  /*13870*/  FMNMX.FTZ R60, R57, R60, !PT ;  /* 0x0000003c393c7209 */ /* 0x000fc80007810000 */
[----:B------:R-:W-:-:S03]  /*13880*/  FMNMX.FTZ R62, R87, R60, !PT ;  /* 0x0000003c573e7209 */ /* 0x000fc60007810000 */
        /* <DEDUP_REMOVED lines=15> */
[----:B------:R-:W2:Y:S01]  /*13980*/  MUFU.EX2 R133, R133 ;  /* 0x0000008500857308 */ /* 0x000ea20000000800 */
[----:B------:R-:W-:-:S04]  /*13990*/  FMNMX.FTZ R66, R49, R66, !PT ;  /* 0x0000004231427209 */ /* 0x000fc80007810000 */
[----:B------:R-:W-:-:S03]  /*139a0*/  FMNMX.FTZ R68, R47, R66, !PT ;  /* 0x000000422f447209 */ /* 0x000fc60007810000 */
[----:B------:R-:W-:Y:S01]  /*139b0*/  MUFU.EX2 R36, R36 ;  /* 0x0000002400247308 */ /* 0x000fe20000000800 */
[----:B------:R-:W-:-:S04]  /*139c0*/  FMNMX.FTZ R68, R53, R68, !PT ;  /* 0x0000004435447209 */ /* 0x000fc80007810000 */
[----:B------:R-:W-:-:S03]  /*139d0*/  FMNMX.FTZ R68, R51, R68, !PT ;  /* 0x0000004433447209 */ /* 0x000fc60007810000 */
[----:B------:R-:W-:Y:S01]  /*139e0*/  MUFU.EX2 R145, R145 ;  /* 0x0000009100917308 */ /* 0x000fe20000000800 */
[----:B------:R-:W-:-:S04]  /*139f0*/  FMNMX.FTZ R68, R227, R68, !PT ;  /* 0x00000044e3447209 */ /* 0x000fc80007810000 */
[----:B-1----:R-:W-:-:S03]  /*13a00*/  FMNMX.FTZ R13, R55, R68, !PT ;  /* 0x00000044370d7209 */ /* 0x002fc60007810000 */
        /* <DEDUP_REMOVED lines=11> */
[----:B------:R-:W-:Y:S01]  /*13ac0*/  FMNMX.FTZ R13, R169, R70, !PT ;  /* 0x00000046a90d7209 */ /* 0x000fe20007810000 */
[----:B------:R-:W-:-:S02]  /*13ad0*/  FFMA.FTZ R70, R2, R219, -R14 ;  /* 0x000000db02467223 */ /* 0x000fc4000001080e */
[----:B------:R-:W-:Y:S02]  /*13ae0*/  MUFU.EX2 R44, R44 ;  /* 0x0000002c002c7308 */ /* 0x000fe40000000800 */
[----:B------:R-:W1:Y:S06]  /*13af0*/  SHFL.BFLY PT, R74, R13, 0x2, 0x1f ;  /* 0x0c401f000d4a7f89 */ /* 0x000e6c00000e0000 */
[----:B------:R-:W-:Y:S08]  /*13b00*/  MUFU.EX2 R117, R117 ;  /* 0x0000007500757308 */ /* 0x000ff00000000800 */
[----:B------:R-:W-:Y:S08]  /*13b10*/  MUFU.EX2 R105, R105 ;  /* 0x0000006900697308 */ /* 0x000ff00000000800 */
[----:B------:R-:W-:Y:S01]  /*13b20*/  MUFU.EX2 R93, R93 ;  /* 0x0000005d005d7308 */ /* 0x000fe20000000800 */
[----:B-1----:R-:W-:Y:S01]  /*13b30*/  FMNMX.FTZ R80, R13, R74, !PT ;  /* 0x0000004a0d507209 */ /* 0x002fe20007810000 */
[----:B------:R-:W-:-:S04]  /*13b40*/  FFMA.FTZ R74, R2, R225, -R14 ;  /* 0x000000e1024a7223 */ /* 0x000fc8000001080e */
[----:B------:R-:W1:Y:S02]  /*13b50*/  SHFL.BFLY PT, R13, R80, 0x1, 0x1f ;  /* 0x0c201f00500d7f89 */ /* 0x000e6400000e0000 */
[----:B------:R-:W-:Y:S08]  /*13b60*/  MUFU.EX2 R149, R149 ;  /* 0x0000009500957308 */ /* 0x000ff00000000800 */
[----:B------:R-:W-:Y:S08]  /*13b70*/  MUFU.EX2 R52, R179 ;  /* 0x000000b300347308 */ /* 0x000ff00000000800 */
[----:B------:R-:W-:Y:S01]  /*13b80*/  MUFU.EX2 R101, R101 ;  /* 0x0000006500657308 */ /* 0x000fe20000000800 */
[----:B-1----:R-:W-:-:S07]  /*13b90*/  FMNMX.FTZ R13, R80, R13, !PT ;  /* 0x0000000d500d7209 */ /* 0x002fce0007810000 */
[----:B------:R-:W-:Y:S01]  /*13ba0*/  MUFU.EX2 R73, R73 ;  /* 0x0000004900497308 */ /* 0x000fe20000000800 */
[----:B------:R-:W-:Y:S01]  /*13bb0*/  FSETP.NEU.FTZ.AND P1, PT, R13, -INF , PT ;  /* 0xff8000000d00780b */ /* 0x000fe20003f3d000 */
[----:B------:R-:W-:Y:S01]  /*13bc0*/  FFMA.FTZ R92, R2, R13, -8 ;  /* 0xc1000000025c7423 */ /* 0x000fe2000001000d */
[----:B0-----:R-:W-:Y:S02]  /*13bd0*/  F2FP.SATFINITE.E4M3.F32.PACK_AB_MERGE_C R224, R125, R24, RZ ;  /* 0x000000187de0723e */ /* 0x001fe400048070ff */
[----:B--2---:R-:W-:-:S03]  /*13be0*/  F2FP.SATFINITE.E4M3.F32.PACK_AB_MERGE_C R226, R133, R32, RZ ;  /* 0x0000002085e2723e */ /* 0x004fc600048070ff */
[----:B------:R-:W-:Y:S01]  /*13bf0*/  MUFU.EX2 R56, R181 ;  /* 0x000000b500387308 */ /* 0x000fe20000000800 */
[----:B------:R-:W-:-:S07]  /*13c00*/  FSEL R92, R92, RZ, P1 ;  /* 0x000000ff5c5c7208 */ /* 0x000fce0000800000 */
[----:B------:R-:W-:Y:S01]  /*13c10*/  MUFU.EX2 R77, R77 ;  /* 0x0000004d004d7308 */ /* 0x000fe20000000800 */
[----:B------:R-:W-:-:S01]  /*13c20*/  FFMA.FTZ R86, R2, R91, -R92 ;  /* 0x0000005b02567223 */ /* 0x000fc2000001085c */
[C-C-:B------:R-:W-:Y:S01]  /*13c30*/  FFMA.FTZ R91, R2.reuse, R89, -R92.reuse ;  /* 0x00000059025b7223 */ /* 0x140fe2000001085c */
[----:B------:R-:W-:-:S01]  /*13c40*/  FFMA.FTZ R89, R2, R99, -R92 ;  /* 0x0000006302597223 */ /* 0x000fc2000001085c */
[C-C-:B------:R-:W-:Y:S01]  /*13c50*/  FFMA.FTZ R14, R2.reuse, R21, -R92.reuse ;  /* 0x00000015020e7223 */ /* 0x140fe2000001085c */
[----:B------:R-:W2:Y:S01]  /*13c60*/  LDL R99, [R1+0x40] ;  /* 0x0000400001637983 */ /* 0x000ea20000100800 */
[----:B------:R-:W-:-:S01]  /*13c70*/  FFMA.FTZ R21, R2, R123, -R92 ;  /* 0x0000007b02157223 */ /* 0x000fc2000001085c */
[C-C-:B------:R-:W-:Y:S01]  /*13c80*/  FFMA.FTZ R94, R2.reuse, R121, -R92.reuse ;  /* 0x00000079025e7223 */ /* 0x140fe2000001085c */
[----:B------:R-:W-:-:S01]  /*13c90*/  FFMA.FTZ R121, R2, R127, -R92 ;  /* 0x0000007f02797223 */ /* 0x000fc2000001085c */
[C-C-:B------:R-:W-:Y:S01]  /*13ca0*/  FFMA.FTZ R37, R2.reuse, R143, -R92.reuse ;  /* 0x0000008f02257223 */ /* 0x140fe2000001085c */
        /* <DEDUP_REMOVED lines=8> */
[----:B------:R-:W0:Y:S01]  /*13d30*/  MUFU.EX2 R21, R21 ;  /* 0x0000001500157308 */ /* 0x000e220000000800 */
[----:B------:R-:W-:-:S01]  /*13d40*/  FADD.FTZ R57, R20, R139 ;  /* 0x0000008b14397221 */ /* 0x000fc20000010000 */
[C-C-:B------:R-:W-:Y:S01]  /*13d50*/  FFMA.FTZ R107, R2.reuse, R107, -R92.reuse ;  /* 0x0000006b026b7223 */ /* 0x140fe2000001085c */
[----:B------:R-:W-:-:S01]  /*13d60*/  FFMA.FTZ R98, R2, R155, -R92 ;  /* 0x0000009b02627223 */ /* 0x000fc2000001085c */
[C-C-:B------:R-:W-:Y:S01]  /*13d70*/  FFMA.FTZ R127, R2.reuse, R111, -R92.reuse ;  /* 0x0000006f027f7223 */ /* 0x140fe2000001085c */
[----:B------:R-:W-:-:S01]  /*13d80*/  FFMA.FTZ R84, R2, R161, -R92 ;  /* 0x000000a102547223 */ /* 0x000fc2000001085c */
[C-C-:B------:R-:W-:Y:S01]  /*13d90*/  FFMA.FTZ R100, R2.reuse, R113, -R92.reuse ;  /* 0x0000007102647223 */ /* 0x140fe2000001085c */
[----:B------:R-:W-:-:S01]  /*13da0*/  FFMA.FTZ R15, R2, R15, -R92 ;  /* 0x0000000f020f7223 */ /* 0x000fc2000001085c */
[----:B------:R-:W1:Y:S01]  /*13db0*/  MUFU.EX2 R94, R94 ;  /* 0x0000005e005e7308 */ /* 0x000e620000000800 */
[----:B------:R-:W-:-:S01]  /*13dc0*/  FADD.FTZ R108, R24, R57 ;  /* 0x00000039186c7221 */ /* 0x000fc20000010000 */
[C-C-:B------:R-:W-:Y:S01]  /*13dd0*/  FFMA.FTZ R104, R2.reuse, R95, -R92.reuse ;  /* 0x0000005f02687223 */ /* 0x140fe2000001085c */
[----:B------:R-:W-:-:S01]  /*13de0*/  FFMA.FTZ R88, R2, R175, -R92 ;  /* 0x000000af02587223 */ /* 0x000fc2000001085c */
[C-C-:B------:R-:W-:Y:S01]  /*13df0*/  FFMA.FTZ R106, R2.reuse, R103, -R92.reuse ;  /* 0x00000067026a7223 */ /* 0x140fe2000001085c */
[----:B------:R-:W-:-:S01]  /*13e00*/  FFMA.FTZ R90, R2, R183, -R92 ;  /* 0x000000b7025a7223 */ /* 0x000fc2000001085c */
[C-C-:B------:R-:W-:Y:S01]  /*13e10*/  FFMA.FTZ R75, R2.reuse, R75, -R92.reuse ;  /* 0x0000004b024b7223 */ /* 0x140fe2000001085c */
[----:B------:R-:W-:-:S01]  /*13e20*/  FFMA.FTZ R110, R2, R79, -R92 ;  /* 0x0000004f026e7223 */ /* 0x000fc2000001085c */
[----:B------:R-:W3:Y:S01]  /*13e30*/  MUFU.EX2 R121, R121 ;  /* 0x0000007900797308 */ /* 0x000ee20000000800 */
[----:B------:R-:W-:-:S01]  /*13e40*/  FFMA.FTZ R57, R2, R61, -R92 ;  /* 0x0000003d02397223 */ /* 0x000fc2000001085c */
[----:B0-----:R-:W-:-:S06]  /*13e50*/  FADD.FTZ R61, R14, R21 ;  /* 0x000000150e3d7221 */ /* 0x001fcc0000010000 */
[----:B------:R-:W-:Y:S01]  /*13e60*/  MUFU.EX2 R58, R187 ;  /* 0x000000bb003a7308 */ /* 0x000fe20000000800 */
[----:B------:R-:W-:Y:S02]  /*13e70*/  F2FP.SATFINITE.E4M3.F32.PACK_AB_MERGE_C R222, R117, R44, RZ ;  /* 0x0000002c75de723e */ /* 0x000fe400048070ff */
[----:B------:R-:W-:-:S05]  /*13e80*/  ISETP.NE.AND P1, PT, R138, RZ, PT ;  /* 0x000000ff8a00720c */ /* 0x000fca0003f25270 */
[----:B------:R-:W0:Y:S01]  /*13e90*/  MUFU.EX2 R37, R37 ;  /* 0x0000002500257308 */ /* 0x000e220000000800 */
[----:B------:R-:W-:-:S01]  /*13ea0*/  FADD.FTZ R87, R125, R108 ;  /* 0x0000006c7d577221 */ /* 0x000fc20000010000 */
[----:B-1----:R-:W-:Y:S01]  /*13eb0*/  FADD.FTZ R114, R94, R61 ;  /* 0x0000003d5e727221 */ /* 0x002fe20000010000 */
[----:B------:R-:W-:-:S01]  /*13ec0*/  FFMA.FTZ R111, R2, R115, -R92 ;  /* 0x00000073026f7223 */ /* 0x000fc2000001085c */
[----:B------:R-:W-:-:S04]  /*13ed0*/  FFMA.FTZ R113, R2, R119, -R92 ;  /* 0x0000007702717223 */ /* 0x000fc8000001085c */
[----:B------:R-:W1:Y:S01]  /*13ee0*/  MUFU.EX2 R80, R80 ;  /* 0x0000005000507308 */ /* 0x000e620000000800 */
[----:B------:R-:W-:-:S01]  /*13ef0*/  FADD.FTZ R116, R28, R87 ;  /* 0x000000571c747221 */ /* 0x000fc20000010000 */
[----:B---3--:R-:W-:-:S06]  /*13f00*/  FADD.FTZ R114, R121, R114 ;  /* 0x0000007279727221 */ /* 0x008fcc0000010000 */
[----:B------:R-:W3:Y:S01]  /*13f10*/  MUFU.EX2 R96, R96 ;  /* 0x0000006000607308 */ /* 0x000ee20000000800 */
[----:B------:R-:W-:-:S01]  /*13f20*/  FFMA.FTZ R108, R2, R59, -R92 ;  /* 0x0000003b026c7223 */ /* 0x000fc2000001085c */
[----:B------:R-:W-:Y:S01]  /*13f30*/  FADD.FTZ R59, R141, R116 ;  /* 0x000000748d3b7221 */ /* 0x000fe20000010000 */
[----:B0-----:R-:W-:-:S01]  /*13f40*/  FADD.FTZ R61, R37, R114 ;  /* 0x00000072253d7221 */ /* 0x001fc20000010000 */
[----:B------:R-:W-:-:S04]  /*13f50*/  FFMA.FTZ R95, R2, R97, -R92 ;  /* 0x00000061025f7223 */ /* 0x000fc8000001085c */
[----:B------:R-:W0:Y:S01]  /*13f60*/  MUFU.EX2 R123, R123 ;  /* 0x0000007b007b7308 */ /* 0x000e220000000800 */
[----:B------:R-:W-:-:S01]  /*13f70*/  FADD.FTZ R114, R32, R59 ;  /* 0x0000003b20727221 */ /* 0x000fc20000010000 */
[----:B-1----:R-:W-:-:S06]  /*13f80*/  FADD.FTZ R61, R80, R61 ;  /* 0x0000003d503d7221 */ /* 0x002fcc0000010000 */
[----:B------:R-:W1:Y:S01]  /*13f90*/  MUFU.EX2 R82, R82 ;  /* 0x0000005200527308 */ /* 0x000e620000000800 */
[----:B------:R-:W-:-:S01]  /*13fa0*/  FFMA.FTZ R116, R2, R63, -R92 ;  /* 0x0000003f02747223 */ /* 0x000fc2000001085c */
[----:B------:R-:W-:Y:S01]  /*13fb0*/  FADD.FTZ R63, R133, R114 ;  /* 0x00000072853f7221 */ /* 0x000fe20000010000 */
[----:B---3--:R-:W-:-:S01]  /*13fc0*/  FADD.FTZ R118, R96, R61 ;  /* 0x0000003d60767221 */ /* 0x008fc20000010000 */
[C-C-:B------:R-:W-:Y:S01]  /*13fd0*/  FFMA.FTZ R97, R2.reuse, R185, -R92.reuse ;  /* 0x000000b902617223 */ /* 0x140fe2000001085c */
[----:B------:R-:W-:-:S03]  /*13fe0*/  FFMA.FTZ R79, R2, R191, -R92 ;  /* 0x000000bf024f7223 */ /* 0x000fc6000001085c */
[----:B------:R-:W3:Y:S01]  /*13ff0*/  MUFU.EX2 R107, R107 ;  /* 0x0000006b006b7308 */ /* 0x000ee20000000800 */
[----:B------:R-:W-:-:S01]  /*14000*/  FADD.FTZ R120, R36, R63 ;  /* 0x0000003f24787221 */ /* 0x000fc20000010000 */
[----:B0-----:R-:W-:-:S06]  /*14010*/  FADD.FTZ R61, R123, R118 ;  /* 0x000000767b3d7221 */ /* 0x001fcc0000010000 */
[----:B------:R-:W0:Y:S01]  /*14020*/  MUFU.EX2 R98, R98 ;  /* 0x0000006200627308 */ /* 0x000e220000000800 */
[----:B------:R-:W-:-:S01]  /*14030*/  FADD.FTZ R63, R145, R120 ;  /* 0x00000078913f7221 */ /* 0x000fc20000010000 */
[----:B-1----:R-:W-:-:S06]  /*14040*/  FADD.FTZ R120, R82, R61 ;  /* 0x0000003d52787221 */ /* 0x002fcc0000010000 */
[----:B------:R-:W1:Y:S01]  /*14050*/  MUFU.EX2 R127, R127 ;  /* 0x0000007f007f7308 */ /* 0x000e620000000800 */
[----:B------:R-:W-:-:S01]  /*14060*/  FADD.FTZ R122, R40, R63 ;  /* 0x0000003f287a7221 */ /* 0x000fc20000010000 */
[----:B------:R-:W-:Y:S01]  /*14070*/  FFMA.FTZ R61, R2, R45, -R92 ;  /* 0x0000002d023d7223 */ /* 0x000fe2000001085c */
[----:B---3--:R-:W-:-:S05]  /*14080*/  FADD.FTZ R45, R107, R120 ;  /* 0x000000786b2d7221 */ /* 0x008fca0000010000 */
[----:B------:R-:W3:Y:S01]  /*14090*/  MUFU.EX2 R84, R84 ;  /* 0x0000005400547308 */ /* 0x000ee20000000800 */
[----:B------:R-:W-:-:S01]  /*140a0*/  FFMA.FTZ R63, R2, R43, -R92 ;  /* 0x0000002b023f7223 */ /* 0x000fc2000001085c */
[----:B------:R-:W-:Y:S01]  /*140b0*/  FADD.FTZ R43, R109, R122 ;  /* 0x0000007a6d2b7221 */ /* 0x000fe20000010000 */
[----:B0-----:R-:W-:-:S05]  /*140c0*/  FADD.FTZ R120, R98, R45 ;  /* 0x0000002d62787221 */ /* 0x001fca0000010000 */
[----:B------:R-:W0:Y:S01]  /*140d0*/  MUFU.EX2 R111, R111 ;  /* 0x0000006f006f7308 */ /* 0x000e220000000800 */
[----:B------:R-:W-:-:S01]  /*140e0*/  FADD.FTZ R122, R42, R43 ;  /* 0x0000002b2a7a7221 */ /* 0x000fc20000010000 */
[----:B-1----:R-:W-:-:S06]  /*140f0*/  FADD.FTZ R43, R127, R120 ;  /* 0x000000787f2b7221 */ /* 0x002fcc0000010000 */
[----:B------:R-:W1:Y:S01]  /*14100*/  MUFU.EX2 R100, R100 ;  /* 0x0000006400647308 */ /* 0x000e620000000800 */
[----:B------:R-:W-:-:S01]  /*14110*/  FADD.FTZ R45, R147, R122 ;  /* 0x0000007a932d7221 */ /* 0x000fc20000010000 */
[----:B---3--:R-:W-:-:S06]  /*14120*/  FADD.FTZ R120, R84, R43 ;  /* 0x0000002b54787221 */ /* 0x008fcc0000010000 */
[----:B------:R-:W3:Y:S01]  /*14130*/  MUFU.EX2 R113, R113 ;  /* 0x0000007100717308 */ /* 0x000ee20000000800 */
[----:B------:R-:W-:-:S01]  /*14140*/  FADD.FTZ R122, R44, R45 ;  /* 0x0000002d2c7a7221 */ /* 0x000fc20000010000 */
[----:B------:R-:W-:Y:S01]  /*14150*/  FFMA.FTZ R59, R2, R65, -R92 ;  /* 0x00000041023b7223 */ /* 0x000fe2000001085c */
[----:B0-----:R-:W-:-:S05]  /*14160*/  FADD.FTZ R45, R111, R120 ;  /* 0x000000786f2d7221 */ /* 0x001fca0000010000 */
[----:B------:R-:W0:Y:S01]  /*14170*/  MUFU.EX2 R15, R15 ;  /* 0x0000000f000f7308 */ /* 0x000e220000000800 */
[----:B------:R-:W-:-:S01]  /*14180*/  FFMA.FTZ R65, R2, R49, -R92 ;  /* 0x0000003102417223 */ /* 0x000fc2000001085c */
[----:B------:R-:W-:Y:S01]  /*14190*/  FFMA.FTZ R49, R2, R47, -R92 ;  /* 0x0000002f02317223 */ /* 0x000fe2000001085c */
[----:B------:R-:W-:-:S05]  /*141a0*/  FADD.FTZ R47, R117, R122 ;  /* 0x0000007a752f7221 */ /* 0x000fca0000010000 */
[----:B------:R-:W4:Y:S01]  /*141b0*/  MUFU.EX2 R86, R86 ;  /* 0x0000005600567308 */ /* 0x000f220000000800 */
[----:B-1----:R-:W-:-:S01]  /*141c0*/  FADD.FTZ R120, R100, R45 ;  /* 0x0000002d64787221 */ /* 0x002fc20000010000 */
[----:B------:R-:W-:Y:S01]  /*141d0*/  FFMA.FTZ R45, R2, R26, -R92 ;  /* 0x0000001a022d7223 */ /* 0x000fe2000001085c */
[----:B------:R-:W-:-:S05]  /*141e0*/  FADD.FTZ R26, R46, R47 ;  /* 0x0000002f2e1a7221 */ /* 0x000fca0000010000 */
[----:B------:R-:W1:Y:S01]  /*141f0*/  MUFU.EX2 R91, R91 ;  /* 0x0000005b005b7308 */ /* 0x000e620000000800 */
[----:B---3--:R-:W-:-:S01]  /*14200*/  FADD.FTZ R120, R113, R120 ;  /* 0x0000007871787221 */ /* 0x008fc20000010000 */
[----:B------:R-:W-:Y:S01]  /*14210*/  FFMA.FTZ R114, R2, R67, -R92 ;  /* 0x0000004302727223 */ /* 0x000fe2000001085c */
[----:B------:R-:W-:-:S05]  /*14220*/  FADD.FTZ R67, R105, R26 ;  /* 0x0000001a69437221 */ /* 0x000fca0000010000 */
[----:B------:R-:W3:Y:S01]  /*14230*/  MUFU.EX2 R104, R104 ;  /* 0x0000006800687308 */ /* 0x000ee20000000800 */
[----:B0-----:R-:W-:-:S01]  /*14240*/  FADD.FTZ R47, R15, R120 ;  /* 0x000000780f2f7221 */ /* 0x001fc20000010000 */
[----:B------:R-:W-:-:S06]  /*14250*/  FADD.FTZ R26, R48, R67 ;  /* 0x00000043301a7221 */ /* 0x000fcc0000010000 */
[----:B------:R-:W0:Y:S01]  /*14260*/  MUFU.EX2 R88, R88 ;  /* 0x0000005800587308 */ /* 0x000e220000000800 */
[----:B----4-:R-:W-:-:S01]  /*14270*/  FADD.FTZ R120, R86, R47 ;  /* 0x0000002f56787221 */ /* 0x010fc20000010000 */
[----:B------:R-:W-:-:S06]  /*14280*/  FADD.FTZ R67, R93, R26 ;  /* 0x0000001a5d437221 */ /* 0x000fcc0000010000 */
[----:B------:R-:W4:Y:S01]  /*14290*/  MUFU.EX2 R89, R89 ;  /* 0x0000005900597308 */ /* 0x000f220000000800 */
[----:B-1----:R-:W-:-:S01]  /*142a0*/  FADD.FTZ R47, R91, R120 ;  /* 0x000000785b2f7221 */ /* 0x002fc20000010000 */
[----:B------:R-:W-:-:S06]  /*142b0*/  FADD.FTZ R120, R50, R67 ;  /* 0x0000004332787221 */ /* 0x000fcc0000010000 */
        /* <DEDUP_REMOVED lines=10> */
[----:B------:R-:W4:Y:S08]  /*14360*/  MUFU.EX2 R75, R75 ;  /* 0x0000004b004b7308 */ /* 0x000f300000000800 */
[----:B------:R-:W4:Y:S08]  /*14370*/  MUFU.EX2 R97, R97 ;  /* 0x0000006100617308 */ /* 0x000f300000000800 */
[----:B------:R1:W-:Y:S08]  /*14380*/  MUFU.EX2 R26, R61 ;  /* 0x0000003d001a7308 */ /* 0x0003f00000000800 */
[----:B------:R-:W4:Y:S01]  /*14390*/  MUFU.EX2 R110, R110 ;  /* 0x0000006e006e7308 */ /* 0x000f220000000800 */
[----:B-1----:R-:W-:-:S01]  /*143a0*/  FADD.FTZ R61, R95, R32 ;  /* 0x000000205f3d7221 */ /* 0x002fc20000010000 */
[----:B------:R-:W-:-:S03]  /*143b0*/  FADD.FTZ R32, R54, R67 ;  /* 0x0000004336207221 */ /* 0x000fc60000010000 */
[----:B---3--:R-:W-:-:S03]  /*143c0*/  FADD.FTZ R61, R106, R61 ;  /* 0x0000003d6a3d7221 */ /* 0x008fc60000010000 */
[----:B------:R-:W1:Y:S01]  /*143d0*/  MUFU.EX2 R81, R81 ;  /* 0x0000005100517308 */ /* 0x000e620000000800 */
[----:B------:R-:W-:-:S07]  /*143e0*/  F2FP.SATFINITE.E4M3.F32.PACK_AB_MERGE_C R220, R109, R40, RZ ;  /* 0x000000286ddc723e */ /* 0x000fce00048070ff */
[----:B------:R3:W-:Y:S01]  /*143f0*/  MUFU.EX2 R47, R63 ;  /* 0x0000003f002f7308 */ /* 0x0007e20000000800 */
[----:B------:R-:W-:-:S07]  /*14400*/  F2FP.SATFINITE.E4M3.F32.PACK_AB_MERGE_C R204, R77, R56, RZ ;  /* 0x000000384dcc723e */ /* 0x000fce00048070ff */
[----:B------:R-:W1:Y:S01]  /*14410*/  MUFU.EX2 R79, R79 ;  /* 0x0000004f004f7308 */ /* 0x000e620000000800 */
[----:B---3--:R-:W-:-:S01]  /*14420*/  FADD.FTZ R63, R73, R32 ;  /* 0x00000020493f7221 */ /* 0x008fc20000010000 */
[----:B0-----:R-:W-:-:S03]  /*14430*/  FADD.FTZ R32, R90, R61 ;  /* 0x0000003d5a207221 */ /* 0x001fc60000010000 */
[----:B------:R-:W-:Y:S01]  /*14440*/  FADD.FTZ R44, R56, R63 ;  /* 0x0000003f382c7221 */ /* 0x000fe20000010000 */
[----:B----4-:R-:W-:-:S02]  /*14450*/  FADD.FTZ R40, R75, R32 ;  /* 0x000000204b287221 */ /* 0x010fc40000010000 */
[----:B------:R-:W0:Y:S01]  /*14460*/  MUFU.EX2 R60, R189 ;  /* 0x000000bd003c7308 */ /* 0x000e220000000800 */
[----:B------:R-:W-:-:S01]  /*14470*/  FADD.FTZ R77, R77, R44 ;  /* 0x0000002c4d4d7221 */ /* 0x000fc20000010000 */
[----:B------:R-:W-:-:S06]  /*14480*/  FADD.FTZ R61, R97, R40 ;  /* 0x00000028613d7221 */ /* 0x000fcc0000010000 */
[----:B------:R-:W3:Y:S01]  /*14490*/  MUFU.EX2 R102, R102 ;  /* 0x0000006600667308 */ /* 0x000ee20000000800 */
[----:B------:R-:W-:-:S07]  /*144a0*/  FADD.FTZ R44, R58, R77 ;  /* 0x0000004d3a2c7221 */ /* 0x000fce0000010000 */
[----:B------:R-:W4:Y:S01]  /*144b0*/  MUFU.EX2 R85, R85 ;  /* 0x0000005500557308 */ /* 0x000f220000000800 */
[----:B------:R-:W-:-:S07]  /*144c0*/  FADD.FTZ R40, R110, R61 ;  /* 0x0000003d6e287221 */ /* 0x000fce0000010000 */
[----:B------:R-:W-:Y:S01]  /*144d0*/  MUFU.EX2 R83, R83 ;  /* 0x0000005300537308 */ /* 0x000fe20000000800 */
[----:B-1----:R-:W-:-:S01]  /*144e0*/  FADD.FTZ R63, R81, R44 ;  /* 0x0000002c513f7221 */ /* 0x002fc20000010000 */
[----:B------:R-:W-:-:S06]  /*144f0*/  @!P1 IADD3 R3, R3, 0x2e840, RZ ;  /* 0x0002e84003039810 */ /* 0x000fcc0007ffe0ff */
[----:B------:R-:W1:Y:S01]  /*14500*/  MUFU.EX2 R62, R193 ;  /* 0x000000c1003e7308 */ /* 0x000e620000000800 */
[----:B------:R-:W-:-:S07]  /*14510*/  FADD.FTZ R61, R79, R40 ;  /* 0x000000284f3d7221 */ /* 0x000fce0000010000 */
[----:B------:R-:W-:Y:S01]  /*14520*/  MUFU.EX2 R112, R112 ;  /* 0x0000007000707308 */ /* 0x000fe20000000800 */
[----:B------:R-:W-:-:S01]  /*14530*/  FFMA.FTZ R53, R2, R53, -R92 ;  /* 0x0000003502357223 */ /* 0x000fc2000001085c */
[----:B0-----:R-:W-:-:S06]  /*14540*/  FADD.FTZ R44, R60, R63 ;  /* 0x0000003f3c2c7221 */ /* 0x001fcc0000010000 */
[----:B------:R-:W0:Y:S01]  /*14550*/  MUFU.EX2 R153, R153 ;  /* 0x0000009900997308 */ /* 0x000e220000000800 */
[----:B------:R-:W-:Y:S01]  /*14560*/  @!P1 PRMT R3, RZ, 0x654, R3 ;  /* 0x00000654ff039816 */ /* 0x000fe20000000003 */
[----:B---3--:R-:W-:-:S06]  /*14570*/  FADD.FTZ R40, R102, R61 ;  /* 0x0000003d66287221 */ /* 0x008fcc0000010000 */
[----:B------:R-:W3:Y:S01]  /*14580*/  MUFU.EX2 R57, R57 ;  /* 0x0000003900397308 */ /* 0x000ee20000000800 */
[C---:B----4-:R-:W-:Y:S01]  /*14590*/  F2FP.SATFINITE.E4M3.F32.PACK_AB_MERGE_C R206, R85.reuse, R60, RZ ;  /* 0x0000003c55ce723e */ /* 0x050fe200048070ff */
[----:B------:R-:W-:Y:S01]  /*145a0*/  FADD.FTZ R85, R85, R44 ;  /* 0x0000002c55557221 */ /* 0x000fe20000010000 */
[----:B------:R4:W-:Y:S05]  /*145b0*/  @!P1 SYNCS.ARRIVE.TRANS64.RED.A1T0 RZ, [R3+URZ], RZ ;  /* 0x000000ff03ff99a7 */ /* 0x0009ea000810043f */
[----:B------:R-:W2:Y:S01]  /*145c0*/  MUFU.EX2 R64, R197 ;  /* 0x000000c500407308 */ /* 0x000ea20000000800 */
[----:B------:R-:W-:-:S07]  /*145d0*/  F2FP.SATFINITE.E4M3.F32.PACK_AB_MERGE_C R226, R141, R28, R226 ;  /* 0x0000001c8de2723e */ /* 0x000fce00048070e2 */
[----:B------:R-:W2:Y:S01]  /*145e0*/  MUFU.EX2 R108, R108 ;  /* 0x0000006c006c7308 */ /* 0x000ea20000000800 */
[----:B----4-:R-:W-:-:S01]  /*145f0*/  FFMA.FTZ R3, R2, R207, -R92 ;  /* 0x000000cf02037223 */ /* 0x010fc2000001085c */
[----:B-1----:R-:W-:-:S06]  /*14600*/  FADD.FTZ R28, R62, R85 ;  /* 0x000000553e1c7221 */ /* 0x002fcc0000010000 */
[----:B------:R-:W1:Y:S08]  /*14610*/  MUFU.EX2 R157, R157 ;  /* 0x0000009d009d7308 */ /* 0x000e700000000800 */
[----:B------:R-:W4:Y:S08]  /*14620*/  MUFU.EX2 R59, R59 ;  /* 0x0000003b003b7308 */ /* 0x000f300000000800 */
[----:B------:R3:W-:Y:S01]  /*14630*/  MUFU.EX2 R32, R53 ;  /* 0x0000003500207308 */ /* 0x0007e20000000800 */
[----:B0-----:R-:W-:-:S07]  /*14640*/  FADD.FTZ R61, R153, R28 ;  /* 0x0000001c993d7221 */ /* 0x001fce0000010000 */
[----:B------:R-:W0:Y:S01]  /*14650*/  MUFU.EX2 R66, R201 ;  /* 0x000000c900427308 */ /* 0x000e220000000800 */
[----:B---3--:R-:W-:-:S01]  /*14660*/  FADD.FTZ R53, R83, R40 ;  /* 0x0000002853357221 */ /* 0x008fc20000010000 */
[----:B------:R-:W-:-:S03]  /*14670*/  F2FP.SATFINITE.E4M3.F32.PACK_AB_MERGE_C R83, R112, R83, RZ ;  /* 0x000000537053723e */ /* 0x000fc600048070ff */
[----:B------:R-:W-:-:S03]  /*14680*/  FADD.FTZ R112, R112, R53 ;  /* 0x0000003570707221 */ /* 0x000fc60000010000 */
[----:B------:R-:W3:Y:S01]  /*14690*/  MUFU.EX2 R116, R116 ;  /* 0x0000007400747308 */ /* 0x000ee20000000800 */
[----:B------:R-:W-:-:S01]  /*146a0*/  FADD.FTZ R53, R57, R112 ;  /* 0x0000007039357221 */ /* 0x000fc20000010000 */
[----:B------:R-:W-:Y:S01]  /*146b0*/  F2FP.SATFINITE.E4M3.F32.PACK_AB_MERGE_C R220, R145, R36, R220 ;  /* 0x0000002491dc723e */ /* 0x000fe200048070dc */
[----:B------:R-:W-:-:S05]  /*146c0*/  FFMA.FTZ R211, R2, R211, -R92 ;  /* 0x000000d302d37223 */ /* 0x000fca000001085c */
[----:B------:R-:W3:Y:S01]  /*146d0*/  MUFU.EX2 R159, R159 ;  /* 0x0000009f009f7308 */ /* 0x000ee20000000800 */
[----:B--2---:R-:W-:-:S01]  /*146e0*/  FADD.FTZ R36, R64, R61 ;  /* 0x0000003d40247221 */ /* 0x004fc20000010000 */
[----:B------:R-:W-:-:S06]  /*146f0*/  FADD.FTZ R28, R108, R53 ;  /* 0x000000356c1c7221 */ /* 0x000fcc0000010000 */
[----:B------:R-:W2:Y:S01]  /*14700*/  MUFU.EX2 R3, R3 ;  /* 0x0000000300037308 */ /* 0x000ea20000000800 */
[C---:B-1----:R-:W-:Y:S01]  /*14710*/  F2FP.SATFINITE.E4M3.F32.PACK_AB_MERGE_C R208, R157.reuse, R64, RZ ;  /* 0x000000409dd0723e */ /* 0x042fe200048070ff */
[----:B------:R-:W-:-:S06]  /*14720*/  FADD.FTZ R157, R157, R36 ;  /* 0x000000249d9d7221 */ /* 0x000fcc0000010000 */
[----:B------:R-:W1:Y:S01]  /*14730*/  MUFU.EX2 R68, R205 ;  /* 0x000000cd00447308 */ /* 0x000e620000000800 */
[----:B----4-:R-:W-:-:S07]  /*14740*/  FADD.FTZ R53, R59, R28 ;  /* 0x0000001c3b357221 */ /* 0x010fce0000010000 */
[----:B------:R-:W4:Y:S01]  /*14750*/  MUFU.EX2 R114, R114 ;  /* 0x0000007200727308 */ /* 0x000f220000000800 */
[----:B------:R-:W-:Y:S01]  /*14760*/  F2FP.SATFINITE.E4M3.F32.PACK_AB_MERGE_C R222, R147, R42, R222 ;  /* 0x0000002a93de723e */ /* 0x000fe200048070de */
[----:B0-----:R-:W-:Y:S01]  /*14770*/  FADD.FTZ R28, R66, R157 ;  /* 0x0000009d421c7221 */ /* 0x001fe20000010000 */
[----:B---3--:R-:W-:-:S05]  /*14780*/  F2FP.SATFINITE.E4M3.F32.PACK_AB_MERGE_C R42, R116, R59, RZ ;  /* 0x0000003b742a723e */ /* 0x008fca00048070ff */
[----:B------:R-:W0:Y:S01]  /*14790*/  MUFU.EX2 R43, R211 ;  /* 0x000000d3002b7308 */ /* 0x000e220000000800 */
[----:B------:R-:W-:-:S01]  /*147a0*/  FADD.FTZ R116, R116, R53 ;  /* 0x0000003574747221 */ /* 0x000fc20000010000 */
[----:B------:R-:W-:-:S06]  /*147b0*/  FADD.FTZ R59, R159, R28 ;  /* 0x0000001c9f3b7221 */ /* 0x000fcc0000010000 */
[----:B------:R-:W-:Y:S01]  /*147c0*/  MUFU.EX2 R38, R38 ;  /* 0x0000002600267308 */ /* 0x000fe20000000800 */
[----:B--2---:R-:W-:-:S07]  /*147d0*/  FADD.FTZ R53, R3, R116 ;  /* 0x0000007403357221 */ /* 0x004fce0000010000 */
[----:B------:R-:W2:Y:S08]  /*147e0*/  MUFU.EX2 R39, R39 ;  /* 0x0000002700277308 */ /* 0x000eb00000000800 */
[----:B------:R-:W3:Y:S01]  /*147f0*/  MUFU.EX2 R118, R118 ;  /* 0x0000007600767308 */ /* 0x000ee20000000800 */
[----:B-1----:R-:W-:-:S01]  /*14800*/  FADD.FTZ R40, R68, R59 ;  /* 0x0000003b44287221 */ /* 0x002fc20000010000 */
[----:B----4-:R-:W-:-:S06]  /*14810*/  FADD.FTZ R36, R114, R53 ;  /* 0x0000003572247221 */ /* 0x010fcc0000010000 */
[----:B------:R-:W1:Y:S08]  /*14820*/  MUFU.EX2 R34, R34 ;  /* 0x0000002200227308 */ /* 0x000e700000000800 */
[----:B------:R-:W4:Y:S01]  /*14830*/  MUFU.EX2 R35, R35 ;  /* 0x0000002300237308 */ /* 0x000f220000000800 */
[C---:B------:R-:W-:Y:S01]  /*14840*/  F2FP.SATFINITE.E4M3.F32.PACK_AB_MERGE_C R210, R31.reuse, R68, RZ ;  /* 0x000000441fd2723e */ /* 0x040fe200048070ff */
[----:B------:R-:W-:Y:S01]  /*14850*/  FADD.FTZ R53, R31, R40 ;  /* 0x000000281f357221 */ /* 0x000fe20000010000 */
[----:B0-----:R-:W-:-:S01]  /*14860*/  FADD.FTZ R31, R43, R36 ;  /* 0x000000242b1f7221 */ /* 0x001fc20000010000 */
[----:B--2---:R-:W-:-:S04]  /*14870*/  F2FP.SATFINITE.E4M3.F32.PACK_AB_MERGE_C R212, R39, R38, RZ ;  /* 0x0000002627d4723e */ /* 0x004fc800048070ff */
[----:B------:R-:W0:Y:S01]  /*14880*/  MUFU.EX2 R24, R65 ;  /* 0x0000004100187308 */ /* 0x000e220000000800 */
[----:B---3--:R-:W-:-:S01]  /*14890*/  FADD.FTZ R31, R118, R31 ;  /* 0x0000001f761f7221 */ /* 0x008fc20000010000 */
[----:B------:R-:W-:Y:S01]  /*148a0*/  FFMA.FTZ R51, R2, R51, -R92 ;  /* 0x0000003302337223 */ /* 0x000fe2000001085c */
[----:B------:R-:W-:-:S05]  /*148b0*/  F2FP.SATFINITE.E4M3.F32.PACK_AB_MERGE_C R225, R121, R94, RZ ;  /* 0x0000005e79e1723e */ /* 0x000fca00048070ff */
[----:B------:R-:W2:Y:S01]  /*148c0*/  MUFU.EX2 R49, R49 ;  /* 0x0000003100317308 */ /* 0x000ea20000000800 */
[----:B-1----:R-:W-:-:S01]  /*148d0*/  FADD.FTZ R36, R34, R53 ;  /* 0x0000003522247221 */ /* 0x002fc20000010000 */
[----:B----4-:R-:W-:Y:S01]  /*148e0*/  F2FP.SATFINITE.E4M3.F32.PACK_AB_MERGE_C R212, R35, R34, R212 ;  /* 0x0000002223d4723e */ /* 0x010fe200048070d4 */
[----:B------:R-:W-:-:S05]  /*148f0*/  FADD.FTZ R34, R26, R31 ;  /* 0x0000001f1a227221 */ /* 0x000fca0000010000 */
[----:B------:R-:W1:Y:S01]  /*14900*/  MUFU.EX2 R41, R41 ;  /* 0x0000002900297308 */ /* 0x000e620000000800 */
[----:B------:R-:W-:-:S01]  /*14910*/  FFMA.FTZ R227, R2, R227, -R92 ;  /* 0x000000e302e37223 */ /* 0x000fc2000001085c */
[----:B------:R-:W-:Y:S01]  /*14920*/  FADD.FTZ R35, R35, R36 ;  /* 0x0000002423237221 */ /* 0x000fe20000010000 */
[----:B------:R-:W-:Y:S01]  /*14930*/  F2FP.SATFINITE.E4M3.F32.PACK_AB_MERGE_C R225, R21, R14, R225 ;  /* 0x0000000e15e1723e */ /* 0x000fe200048070e1 */
[----:B------:R-:W-:Y:S01]  /*14940*/  FADD.FTZ R21, R47, R34 ;  /* 0x000000222f157221 */ /* 0x000fe20000010000 */
[----:B------:R-:W-:-:S03]  /*14950*/  FFMA.FTZ R55, R2, R55, -R92 ;  /* 0x0000003702377223 */ /* 0x000fc6000001085c */
[----:B------:R-:W3:Y:S01]  /*14960*/  MUFU.EX2 R70, R70 ;  /* 0x0000004600467308 */ /* 0x000ee20000000800 */
[----:B------:R-:W-:Y:S01]  /*14970*/  F2FP.SATFINITE.E4M3.F32.PACK_AB_MERGE_C R224, R139, R20, R224 ;  /* 0x000000148be0723e */ /* 0x000fe200048070e0 */
[----:B------:R-:W-:Y:S01]  /*14980*/  FADD.FTZ R38, R38, R35 ;  /* 0x0000002326267221 */ /* 0x000fe20000010000 */
[----:B0-----:R-:W-:-:S05]  /*14990*/  FADD.FTZ R14, R24, R21 ;  /* 0x00000015180e7221 */ /* 0x001fca0000010000 */
[----:B------:R-:W0:Y:S01]  /*149a0*/  MUFU.EX2 R51, R51 ;  /* 0x0000003300337308 */ /* 0x000e220000000800 */
[----:B------:R-:W-:-:S01]  /*149b0*/  FADD.FTZ R38, R39, R38 ;  /* 0x0000002627267221 */ /* 0x000fc20000010000 */
[----:B--2---:R-:W-:-:S06]  /*149c0*/  F2FP.SATFINITE.E4M3.F32.PACK_AB_MERGE_C R24, R49, R24, RZ ;  /* 0x000000183118723e */ /* 0x004fcc00048070ff */
[----:B------:R-:W-:Y:S01]  /*149d0*/  MUFU.EX2 R72, R72 ;  /* 0x0000004800487308 */ /* 0x000fe20000000800 */
[----:B------:R-:W-:-:S07]  /*149e0*/  FADD.FTZ R49, R49, R14 ;  /* 0x0000000e31317221 */ /* 0x000fce0000010000 */
[----:B------:R-:W2:Y:S08]  /*149f0*/  MUFU.EX2 R171, R171 ;  /* 0x000000ab00ab7308 */ /* 0x000eb00000000800 */
[----:B------:R-:W4:Y:S01]  /*14a00*/  MUFU.EX2 R20, R227 ;  /* 0x000000e300147308 */ /* 0x000f220000000800 */
[----:B------:R-:W-:-:S01]  /*14a10*/  FFMA.FTZ R27, R2, R27, -R92 ;  /* 0x0000001b021b7223 */ /* 0x000fc2000001085c */
[----:B------:R-:W-:Y:S01]  /*14a20*/  F2FP.SATFINITE.E4M3.F32.PACK_AB_MERGE_C R91, R104, R91, RZ ;  /* 0x0000005b685b723e */ /* 0x000fe200048070ff */
[----:B-1----:R-:W-:-:S05]  /*14a30*/  FADD.FTZ R21, R41, R38 ;  /* 0x0000002629157221 */ /* 0x002fca0000010000 */
[----:B------:R-:W1:Y:S01]  /*14a40*/  MUFU.EX2 R55, R55 ;  /* 0x0000003700377308 */ /* 0x000e620000000800 */
[----:B------:R-:W-:-:S01]  /*14a50*/  FADD.FTZ R14, R32, R49 ;  /* 0x00000031200e7221 */ /* 0x000fc20000010000 */
[----:B------:R-:W-:-:S06]  /*14a60*/  FFMA.FTZ R30, R2, R30, -R92 ;  /* 0x0000001e021e7223 */ /* 0x000fcc000001085c */
[----:B------:R-:W-:Y:S01]  /*14a70*/  MUFU.EX2 R76, R76 ;  /* 0x0000004c004c7308 */ /* 0x000fe20000000800 */
[----:B---3--:R-:W-:-:S01]  /*14a80*/  FADD.FTZ R21, R70, R21 ;  /* 0x0000001546157221 */ /* 0x008fc20000010000 */
[----:B------:R-:W-:-:S06]  /*14a90*/  F2FP.SATFINITE.E4M3.F32.PACK_AB_MERGE_C R201, R86, R15, R91 ;  /* 0x0000000f56c9723e */ /* 0x000fcc000480705b */
[----:B------:R-:W-:Y:S01]  /*14aa0*/  MUFU.EX2 R29, R29 ;  /* 0x0000001d001d7308 */ /* 0x000fe20000000800 */
[----:B0-----:R-:W-:-:S07]  /*14ab0*/  FADD.FTZ R15, R51, R14 ;  /* 0x0000000e330f7221 */ /* 0x001fce0000010000 */
[----:B------:R-:W0:Y:S01]  /*14ac0*/  MUFU.EX2 R74, R74 ;  /* 0x0000004a004a7308 */ /* 0x000e220000000800 */
[----:B------:R-:W-:-:S07]  /*14ad0*/  FFMA.FTZ R69, R2, R69, -R92 ;  /* 0x0000004502457223 */ /* 0x000fce000001085c */
[----:B------:R-:W3:Y:S01]  /*14ae0*/  MUFU.EX2 R45, R45 ;  /* 0x0000002d002d7308 */ /* 0x000ee20000000800 */
[----:B--2---:R-:W-:Y:S01]  /*14af0*/  F2FP.SATFINITE.E4M3.F32.PACK_AB_MERGE_C R214, R171, R72, RZ ;  /* 0x00000048abd6723e */ /* 0x004fe200048070ff */
[----:B------:R-:W-:-:S06]  /*14b00*/  FADD.FTZ R72, R72, R21 ;  /* 0x0000001548487221 */ /* 0x000fcc0000010000 */
[----:B------:R-:W2:Y:S01]  /*14b10*/  MUFU.EX2 R25, R25 ;  /* 0x0000001900197308 */ /* 0x000ea20000000800 */
[----:B----4-:R-:W-:-:S01]  /*14b20*/  FADD.FTZ R14, R20, R15 ;  /* 0x0000000f140e7221 */ /* 0x010fc20000010000 */
[----:B------:R-:W-:-:S06]  /*14b30*/  FFMA.FTZ R163, R2, R163, -R92 ;  /* 0x000000a302a37223 */ /* 0x000fcc000001085c */
[----:B------:R4:W2:Y:S01]  /*14b40*/  MUFU.EX2 R28, R27 ;  /* 0x0000001b001c7308 */ /* 0x0008a20000000800 */
[----:B------:R-:W-:-:S01]  /*14b50*/  FFMA.FTZ R165, R2, R165, -R92 ;  /* 0x000000a502a57223 */ /* 0x000fc2000001085c */
[----:B------:R-:W-:Y:S01]  /*14b60*/  FFMA.FTZ R167, R2, R167, -R92 ;  /* 0x000000a702a77223 */ /* 0x000fe2000001085c */
[----:B------:R-:W-:-:S05]  /*14b70*/  FADD.FTZ R171, R171, R72 ;  /* 0x00000048abab7221 */ /* 0x000fca0000010000 */
[----:B------:R-:W2:Y:S01]  /*14b80*/  MUFU.EX2 R30, R30 ;  /* 0x0000001e001e7308 */ /* 0x000ea20000000800 */
[----:B------:R-:W-:-:S01]  /*14b90*/  FFMA.FTZ R92, R2, R169, -R92 ;  /* 0x000000a9025c7223 */ /* 0x000fc2000001085c */
[C---:B-1----:R-:W-:Y:S01]  /*14ba0*/  FADD.FTZ R14, R55.reuse, R14 ;  /* 0x0000000e370e7221 */ /* 0x042fe20000010000 */
[----:B------:R-:W-:Y:S01]  /*14bb0*/  F2FP.SATFINITE.E4M3.F32.PACK_AB_MERGE_C R21, R55, R20, RZ ;  /* 0x000000143715723e */ /* 0x000fe200048070ff */
[----:B0-----:R-:W-:Y:S01]  /*14bc0*/  FADD.FTZ R20, R74, R171 ;  /* 0x000000ab4a147221 */ /* 0x001fe20000010000 */
[----:B----4-:R-:W-:-:S03]  /*14bd0*/  F2FP.SATFINITE.E4M3.F32.PACK_AB_MERGE_C R27, R29, R76, RZ ;  /* 0x0000004c1d1b723e */ /* 0x010fc600048070ff */
[----:B------:R-:W0:Y:S01]  /*14be0*/  MUFU.EX2 R69, R69 ;  /* 0x0000004500457308 */ /* 0x000e220000000800 */
[----:B---3--:R-:W-:-:S01]  /*14bf0*/  FADD.FTZ R15, R45, R14 ;  /* 0x0000000e2d0f7221 */ /* 0x008fc20000010000 */
[----:B--2---:R-:W-:-:S06]  /*14c00*/  F2FP.SATFINITE.E4M3.F32.PACK_AB_MERGE_C R216, R25, R74, R27 ;  /* 0x0000004a19d8723e */ /* 0x004fcc000480701b */
[----:B------:R-:W-:Y:S01]  /*14c10*/  MUFU.EX2 R12, R12 ;  /* 0x0000000c000c7308 */ /* 0x000fe20000000800 */
[----:B------:R-:W-:-:S07]  /*14c20*/  FADD.FTZ R25, R25, R20 ;  /* 0x0000001419197221 */ /* 0x000fce0000010000 */
[----:B------:R-:W-:Y:S01]  /*14c30*/  MUFU.EX2 R33, R33 ;  /* 0x0000002100217308 */ /* 0x000fe20000000800 */
[----:B------:R-:W-:-:S07]  /*14c40*/  FADD.FTZ R15, R28, R15 ;  /* 0x0000000f1c0f7221 */ /* 0x000fce0000010000 */
[----:B------:R-:W1:Y:S08]  /*14c50*/  MUFU.EX2 R78, R78 ;  /* 0x0000004e004e7308 */ /* 0x000e700000000800 */
[----:B------:R-:W2:Y:S01]  /*14c60*/  MUFU.EX2 R163, R163 ;  /* 0x000000a300a37308 */ /* 0x000ea20000000800 */
[----:B------:R-:W-:-:S07]  /*14c70*/  FADD.FTZ R76, R76, R25 ;  /* 0x000000194c4c7221 */ /* 0x000fce0000010000 */
[----:B------:R-:W3:Y:S01]  /*14c80*/  MUFU.EX2 R173, R173 ;  /* 0x000000ad00ad7308 */ /* 0x000ee20000000800 */
[----:B------:R-:W-:-:S01]  /*14c90*/  FADD.FTZ R20, R30, R15 ;  /* 0x0000000f1e147221 */ /* 0x000fc20000010000 */
[----:B------:R-:W-:-:S06]  /*14ca0*/  VIADD R233, R137, 0xfffffffe ;  /* 0xfffffffe89e97836 */ /* 0x000fcc0000000000 */
[----:B------:R-:W-:Y:S08]  /*14cb0*/  MUFU.EX2 R167, R167 ;  /* 0x000000a700a77308 */ /* 0x000ff00000000800 */
[----:B------:R-:W4:Y:S08]  /*14cc0*/  MUFU.EX2 R92, R92 ;  /* 0x0000005c005c7308 */ /* 0x000f300000000800 */
[----:B------:R-:W4:Y:S01]  /*14cd0*/  MUFU.EX2 R14, R165 ;  /* 0x000000a5000e7308 */ /* 0x000f220000000800 */
[----:B------:R-:W-:Y:S01]  /*14ce0*/  F2FP.SATFINITE.E4M3.F32.PACK_AB_MERGE_C R43, R118, R43, RZ ;  /* 0x0000002b762b723e */ /* 0x000fe200048070ff */
[----:B------:R-:W-:Y:S01]  /*14cf0*/  FADD.FTZ R29, R29, R76 ;  /* 0x0000004c1d1d7221 */ /* 0x000fe20000010000 */
[----:B0-----:R-:W-:-:S01]  /*14d00*/  FADD.FTZ R20, R69, R20 ;  /* 0x0000001445147221 */ /* 0x001fc20000010000 */
[----:B------:R-:W-:-:S02]  /*14d10*/  ISETP.GE.AND P1, PT, R233, R99, PT ;  /* 0x00000063e900720c */ /* 0x000fc40003f26270 */
[----:B------:R-:W-:Y:S01]  /*14d20*/  F2FP.SATFINITE.E4M3.F32.PACK_AB_MERGE_C R213, R47, R26, R24 ;  /* 0x0000001a2fd5723e */ /* 0x000fe20004807018 */
[----:B-1----:R-:W-:Y:S01]  /*14d30*/  FADD.FTZ R24, R78, R29 ;  /* 0x0000001d4e187221 */ /* 0x002fe20000010000 */
[----:B------:R-:W-:Y:S02]  /*14d40*/  F2FP.SATFINITE.E4M3.F32.PACK_AB_MERGE_C R15, R33, R12, RZ ;  /* 0x0000000c210f723e */ /* 0x000fe400048070ff */
[----:B------:R-:W-:Y:S01]  /*14d50*/  F2FP.SATFINITE.E4M3.F32.PACK_AB_MERGE_C R211, R114, R3, R43 ;  /* 0x0000000372d3723e */ /* 0x000fe2000480702b */
[----:B--2---:R-:W-:-:S01]  /*14d60*/  FADD.FTZ R3, R163, R20 ;  /* 0x00000014a3037221 */ /* 0x004fc20000010000 */
[C---:B---3--:R-:W-:Y:S01]  /*14d70*/  F2FP.SATFINITE.E4M3.F32.PACK_AB_MERGE_C R218, R173.reuse, R78, R15 ;  /* 0x0000004eadda723e */ /* 0x048fe2000480700f */
[----:B------:R-:W-:-:S01]  /*14d80*/  FADD.FTZ R173, R173, R24 ;  /* 0x00000018adad7221 */ /* 0x000fc20000010000 */
[----:B----4-:R-:W-:Y:S01]  /*14d90*/  F2FP.SATFINITE.E4M3.F32.PACK_AB_MERGE_C R15, R92, R167, RZ ;  /* 0x000000a75c0f723e */ /* 0x010fe200048070ff */
[----:B------:R-:W-:-:S01]  /*14da0*/  FADD.FTZ R20, R14, R3 ;  /* 0x000000030e147221 */ /* 0x000fc20000010000 */
[----:B------:R-:W-:Y:S01]  /*14db0*/  F2FP.SATFINITE.E4M3.F32.PACK_AB_MERGE_C R200, R93, R48, RZ ;  /* 0x000000305dc8723e */ /* 0x000fe200048070ff */
[----:B------:R-:W-:-:S01]  /*14dc0*/  FADD.FTZ R12, R12, R173 ;  /* 0x000000ad0c0c7221 */ /* 0x000fc20000010000 */
[----:B------:R-:W-:Y:S01]  /*14dd0*/  F2FP.SATFINITE.E4M3.F32.PACK_AB_MERGE_C R202, R101, R52, RZ ;  /* 0x0000003465ca723e */ /* 0x000fe200048070ff */
[----:B------:R-:W-:Y:S01]  /*14de0*/  IMAD.MOV.U32 R25, RZ, RZ, RZ ;  /* 0x000000ffff197224 */ /* 0x000fe200078e00ff */
[----:B------:R-:W-:-:S02]  /*14df0*/  F2FP.SATFINITE.E4M3.F32.PACK_AB_MERGE_C R96, R123, R96, RZ ;  /* 0x000000607b60723e */ /* 0x000fc400048070ff */
[----:B------:R-:W-:Y:S02]  /*14e00*/  F2FP.SATFINITE.E4M3.F32.PACK_AB_MERGE_C R221, R127, R98, RZ ;  /* 0x000000627fdd723e */ /* 0x000fe400048070ff */
[----:B------:R-:W-:Y:S02]  /*14e10*/  F2FP.SATFINITE.E4M3.F32.PACK_AB_MERGE_C R223, R113, R100, RZ ;  /* 0x0000006471df723e */ /* 0x000fe400048070ff */
[----:B------:R-:W-:Y:S02]  /*14e20*/  F2FP.SATFINITE.E4M3.F32.PACK_AB_MERGE_C R205, R110, R97, RZ ;  /* 0x000000616ecd723e */ /* 0x000fe400048070ff */
[----:B------:R-:W-:Y:S02]  /*14e30*/  F2FP.SATFINITE.E4M3.F32.PACK_AB_MERGE_C R30, R69, R30, RZ ;  /* 0x0000001e451e723e */ /* 0x000fe400048070ff */
[----:B------:R-:W-:Y:S01]  /*14e40*/  F2FP.SATFINITE.E4M3.F32.PACK_AB_MERGE_C R219, R14, R163, R15 ;  /* 0x000000a30edb723e */ /* 0x000fe2000480700f */
[----:B------:R-:W-:Y:S01]  /*14e50*/  FADD.FTZ R15, R167, R20 ;  /* 0x00000014a70f7221 */ /* 0x000fe20000010000 */
[----:B------:R-:W-:Y:S01]  /*14e60*/  F2FP.SATFINITE.E4M3.F32.PACK_AB_MERGE_C R95, R106, R95, RZ ;  /* 0x0000005f6a5f723e */ /* 0x000fe200048070ff */
[----:B------:R-:W-:Y:S01]  /*14e70*/  FADD.FTZ R236, R33, R12 ;  /* 0x0000000c21ec7221 */ /* 0x000fe20000010000 */
[----:B------:R-:W-:Y:S01]  /*14e80*/  F2FP.SATFINITE.E4M3.F32.PACK_AB_MERGE_C R200, R105, R46, R200 ;  /* 0x0000002e69c8723e */ /* 0x000fe200048070c8 */
[----:B------:R-:W-:Y:S01]  /*14e90*/  FADD.FTZ R15, R92, R15 ;  /* 0x0000000f5c0f7221 */ /* 0x000fe20000010000 */
[----:B------:R-:W-:Y:S01]  /*14ea0*/  F2FP.SATFINITE.E4M3.F32.PACK_AB_MERGE_C R202, R149, R50, R202 ;  /* 0x0000003295ca723e */ /* 0x000fe200048070ca */
[--C-:B------:R-:W-:Y:S01]  /*14eb0*/  IMAD.MOV.U32 R24, RZ, RZ, R25.reuse ;  /* 0x000000ffff187224 */ /* 0x100fe200078e0019 */
        /* <DEDUP_REMOVED lines=9> */
[----:B------:R-:W-:Y:S01]  /*14f50*/  IMAD.MOV.U32 R35, RZ, RZ, R25 ;  /* 0x000000ffff237224 */ /* 0x000fe200078e0019 */
[----:B------:R-:W-:Y:S01]  /*14f60*/  F2FP.SATFINITE.E4M3.F32.PACK_AB_MERGE_C R221, R107, R82, R221 ;  /* 0x000000526bdd723e */ /* 0x000fe200048070dd */
[----:B------:R-:W-:Y:S01]  /*14f70*/  IMAD.MOV.U32 R34, RZ, RZ, R25 ;  /* 0x000000ffff227224 */ /* 0x000fe200078e0019 */
        /* <DEDUP_REMOVED lines=16> */
[-C--:B------:R-:W-:Y:S01]  /*15080*/  MOV R31, R25.reuse ;  /* 0x00000019001f7202 */ /* 0x080fe20000000f00 */
        /* <DEDUP_REMOVED lines=13> */
[----:B------:R-:W-:Y:S01]  /*15160*/  MOV R87, R25 ;  /* 0x0000001900577202 */ /* 0x000fe20000000f00 */
[----:B------:R-:W-:-:S02]  /*15170*/  IMAD.MOV.U32 R51, RZ, RZ, R25 ;  /* 0x000000ffff337224 */ /* 0x000fc400078e0019 */
[--C-:B------:R-:W-:Y:S02]  /*15180*/  IMAD.MOV.U32 R50, RZ, RZ, R25.reuse ;  /* 0x000000ffff327224 */ /* 0x100fe400078e0019 */
[--C-:B------:R-:W-:Y:S02]  /*15190*/  IMAD.MOV.U32 R53, RZ, RZ, R25.reuse ;  /* 0x000000ffff357224 */ /* 0x100fe400078e0019 */
[--C-:B------:R-:W-:Y:S02]  /*151a0*/  IMAD.MOV.U32 R52, RZ, RZ, R25.reuse ;  /* 0x000000ffff347224 */ /* 0x100fe400078e0019 */
[--C-:B------:R-:W-:Y:S02]  /*151b0*/  IMAD.MOV.U32 R54, RZ, RZ, R25.reuse ;  /* 0x000000ffff367224 */ /* 0x100fe400078e0019 */
[--C-:B------:R-:W-:Y:S02]  /*151c0*/  IMAD.MOV.U32 R57, RZ, RZ, R25.reuse ;  /* 0x000000ffff397224 */ /* 0x100fe400078e0019 */
        /* <DEDUP_REMOVED lines=26> */
[----:B------:R-:W-:Y:S01]  /*15370*/  IMAD.MOV.U32 R86, RZ, RZ, R25 ;  /* 0x000000ffff567224 */ /* 0x000fe200078e0019 */
[----:B------:R-:W-:Y:S06]  /*15380*/  @!P1 BRA `(.L_x_466) ;  /* 0x0000004000bc9947 */ /* 0x000fec0003800000 */
[----:B------:R-:W-:Y:S01]  /*15390*/  IMAD.MOV.U32 R14, RZ, RZ, R13 ;  /* 0x000000ffff0e7224 */ /* 0x000fe200078e000d */
[----:B------:R-:W-:Y:S01]  /*153a0*/  CS2R R86, SRZ ;  /* 0x0000000000567805 */ /* 0x000fe2000001ff00 */
[----:B------:R-:W-:Y:S01]  /*153b0*/  IMAD.MOV.U32 R3, RZ, RZ, R0 ;  /* 0x000000ffff037224 */ /* 0x000fe200078e0000 */
[----:B------:R-:W-:Y:S01]  /*153c0*/  CS2R R84, SRZ ;  /* 0x0000000000547805 */ /* 0x000fe2000001ff00 */
[----:B------:R-:W-:Y:S01]  /*153d0*/  IMAD.MOV.U32 R12, RZ, RZ, R237 ;  /* 0x000000ffff0c7224 */ /* 0x000fe200078e00ed */
        /* <DEDUP_REMOVED lines=29> */
[----:B------:R-:W-:-:S07]  /*155b0*/  CS2R R24, SRZ ;  /* 0x0000000000187805 */ /* 0x000fce000001ff00 */
.L_x_477:
[----:B------:R-:W2:Y:S01]  /*155c0*/  LDL R0, [R1+0x44] ;  /* 0x0000440001007983 */ /* 0x000ea20000100800 */
[----:B------:R-:W-:Y:S01]  /*155d0*/  ISETP.NE.AND P1, PT, R234, 0x1, PT ;  /* 0x00000001ea00780c */ /* 0x000fe20003f25270 */
[----:B------:R-:W-:Y:S05]  /*155e0*/  YIELD ;  /* 0x0000000000007946 */ /* 0x000fea0003800000 */
[----:B------:R-:W-:-:S04]  /*155f0*/  SEL R237, RZ, 0x1, P1 ;  /* 0x00000001ffed7807 */ /* 0x000fc80000800000 */
[----:B------:R-:W-:Y:S02]  /*15600*/  LOP3.LUT R237, R12, R237, RZ, 0x3c, !PT ;  /* 0x000000ed0ced7212 */ /* 0x000fe400078e3cff */
[----:B--2---:R-:W-:-:S13]  /*15610*/  ISETP.NE.AND P1, PT, R0, RZ, PT ;  /* 0x000000ff0000720c */ /* 0x004fda0003f25270 */
[----:B------:R-:W-:Y:S05]  /*15620*/  @P1 BRA `(.L_x_467) ;  /* 0x00000000003c1947 */ /* 0x000fea0003800000 */
[----:B------:R-:W-:Y:S05]  /*15630*/  @!P0 BRA `(.L_x_468) ;  /* 0x0000000000048947 */ /* 0x000fea0003800000 */
[----:B------:R-:W-:Y:S01]  /*15640*/  BPT.TRAP 0x1 ;  /* 0x000000040000795c */ /* 0x000fe20000300000 */
.L_x_468:
[----:B------:R-:W-:-:S05]  /*15650*/  VIADD R0, R234, 0x1 ;  /* 0x00000001ea007836 */ /* 0x000fca0000000000 */
[----:B------:R-:W-:-:S04]  /*15660*/  ISETP.NE.AND P2, PT, R0, 0x2, PT ;  /* 0x000000020000780c */ /* 0x000fc80003f45270 */
[----:B------:R-:W-:Y:S02]  /*15670*/  SEL R13, R0, RZ, P2 ;  /* 0x000000ff000d7207 */ /* 0x000fe40001000000 */
[----:B------:R-:W-:-:S03]  /*15680*/  SHF.L.U32 R0, R237, 0x1f, RZ ;  /* 0x0000001fed007819 */ /* 0x000fc600000006ff */
[----:B------:R-:W-:-:S04]  /*15690*/  IMAD R13, R13, 0x8, R16 ;  /* 0x000000080d0d7824 */ /* 0x000fc800078e0210 */
[----:B------:R0:W1:Y:S01]  /*156a0*/  SYNCS.PHASECHK.TRANS64.TRYWAIT P2, [R13+URZ+0x2e830], R0 ;  /* 0x02e830000d0075a7 */ /* 0x000062000804017f */
[----:B------:R-:W-:Y:S05]  /*156b0*/  @!P0 BRA `(.L_x_469) ;  /* 0x0000000000048947 */ /* 0x000fea0003800000 */
[----:B------:R-:W-:Y:S01]  /*156c0*/  BPT.TRAP 0x1 ;  /* 0x000000040000795c */ /* 0x000fe20000300000 */
.L_x_469:
[----:B------:R-:W-:Y:S04]  /*156d0*/  BSSY B0, `(.L_x_467) ;  /* 0x0000004000007945 */ /* 0x000fe80003800000 */
[----:B-1----:R-:W-:Y:S05]  /*156e0*/  @P2 BRA `(.L_x_470) ;  /* 0x0000000000082947 */ /* 0x002fea0003800000 */
[----:B------:R-:W1:Y:S02]  /*156f0*/  SYNCS.PHASECHK.TRANS64.TRYWAIT P2, [R13+URZ+0x2e830], R0 ;  /* 0x02e830000d0075a7 */ /* 0x000e64000804017f */
[----:B-1----:R-:W-:Y:S05]  /*15700*/  @!P2 BRA `(.L_x_471) ;  /* 0x0000010000b4a947 */ /* 0x002fea0003800000 */
.L_x_470:
[----:B------:R-:W-:Y:S05]  /*15710*/  BSYNC B0 ;  /* 0x0000000000007941 */ /* 0x000fea0003800000 */
.L_x_467:
[----:B01----:R-:W2:Y:S01]  /*15720*/  LDL R0, [R1+0x48] ;  /* 0x0000480001007983 */ /* 0x003ea20000100800 */
[----:B------:R-:W-:Y:S01]  /*15730*/  VIADD R235, R234, 0x1 ;  /* 0x00000001eaeb7836 */ /* 0x000fe20000000000 */
[----:B------:R-:W-:Y:S05]  /*15740*/  WARPSYNC.ALL ;  /* 0x0000000000007948 */ /* 0x000fea0003800000 */
[----:B------:R-:W0:Y:S01]  /*15750*/  S2R R13, SR_TID.X ;  /* 0x00000000000d7919 */ /* 0x000e220000002100 */
[C---:B------:R-:W-:Y:S01]  /*15760*/  ISETP.NE.AND P2, PT, R235.reuse, 0x2, PT ;  /* 0x00000002eb00780c */ /* 0x040fe20003f45270 */
[----:B------:R-:W-:Y:S01]  /*15770*/  IMAD.MOV.U32 R95, RZ, RZ, 0x40000040 ;  /* 0x40000040ff5f7424 */ /* 0x000fe200078e00ff */
[----:B------:R-:W-:Y:S01]  /*15780*/  MOV R21, UR38 ;  /* 0x0000002600157c02 */ /* 0x000fe20008000f00 */
[----:B------:R-:W-:Y:S01]  /*15790*/  STL [R1+0xf0], R28 ;  /* 0x0000f01c01007387 */ /* 0x000fe20000100800 */
[----:B------:R-:W-:Y:S01]  /*157a0*/  SEL R235, R235, RZ, P2 ;  /* 0x000000ffebeb7207 */ /* 0x000fe20001000000 */
[----:B------:R-:W-:Y:S01]  /*157b0*/  IMAD.MOV.U32 R91, RZ, RZ, 0x40000040 ;  /* 0x40000040ff5b7424 */ /* 0x000fe200078e00ff */
[C---:B------:R-:W-:Y:S01]  /*157c0*/  R2UR UR47, R95.reuse ;  /* 0x000000005f2f72ca */ /* 0x040fe200000e0000 */
[----:B------:R-:W-:Y:S01]  /*157d0*/  STL [R1+0xec], R27 ;  /* 0x0000ec1b01007387 */ /* 0x000fe20000100800 */
[----:B------:R-:W-:Y:S01]  /*157e0*/  R2UR UR9, R95 ;  /* 0x000000005f0972ca */ /* 0x000fe200000e0000 */
[----:B------:R-:W-:Y:S01]  /*157f0*/  IMAD.MOV.U32 R89, RZ, RZ, 0x40000040 ;  /* 0x40000040ff597424 */ /* 0x000fe200078e00ff */
[----:B------:R-:W-:Y:S01]  /*15800*/  R2UR UR11, R91 ;  /* 0x000000005b0b72ca */ /* 0x000fe200000e0000 */
[----:B------:R-:W-:Y:S01]  /*15810*/  STL [R1+0xe8], R26 ;  /* 0x0000e81a01007387 */ /* 0x000fe20000100800 */
[----:B------:R-:W-:Y:S01]  /*15820*/  IMAD.MOV.U32 R93, RZ, RZ, 0x40000040 ;  /* 0x40000040ff5d7424 */ /* 0x000fe200078e00ff */
[----:B------:R-:W-:Y:S01]  /*15830*/  R2UR UR13, R95 ;  /* 0x000000005f0d72ca */ /* 0x000fe200000e0000 */
[----:B------:R-:W-:Y:S01]  /*15840*/  IMAD.MOV.U32 R97, RZ, RZ, 0x40000040 ;  /* 0x40000040ff617424 */ /* 0x000fe200078e00ff */
[----:B------:R-:W-:Y:S01]  /*15850*/  STL [R1+0xe4], R25 ;  /* 0x0000e41901007387 */ /* 0x000fe20000100800 */
[----:B------:R-:W-:Y:S01]  /*15860*/  R2UR UR43, R89 ;  /* 0x00000000592b72ca */ /* 0x000fe200000e0000 */
[----:B------:R-:W-:Y:S01]  /*15870*/  IMAD.MOV.U32 R91, RZ, RZ, 0x40000040 ;  /* 0x40000040ff5b7424 */ /* 0x000fe200078e00ff */
[C---:B------:R-:W-:Y:S01]  /*15880*/  R2UR UR21, R93.reuse ;  /* 0x000000005d1572ca */ /* 0x040fe200000e0000 */
[----:B------:R-:W-:Y:S01]  /*15890*/  STL [R1+0xe0], R24 ;  /* 0x0000e01801007387 */ /* 0x000fe20000100800 */
[----:B------:R-:W-:-:S02]  /*158a0*/  R2UR UR19, R93 ;  /* 0x000000005d1372ca */ /* 0x000fc400000e0000 */
[C---:B------:R-:W-:Y:S01]  /*158b0*/  R2UR UR27, R93.reuse ;  /* 0x000000005d1b72ca */ /* 0x040fe200000e0000 */
[----:B------:R-:W-:Y:S01]  /*158c0*/  STL [R1+0xdc], R23 ;  /* 0x0000dc1701007387 */ /* 0x000fe20000100800 */
[C---:B------:R-:W-:Y:S02]  /*158d0*/  R2UR UR5, R93.reuse ;  /* 0x000000005d0572ca */ /* 0x040fe400000e0000 */
[C---:B------:R-:W-:Y:S01]  /*158e0*/  R2UR UR29, R93.reuse ;  /* 0x000000005d1d72ca */ /* 0x040fe200000e0000 */
[----:B------:R1:W-:Y:S01]  /*158f0*/  STL [R1+0xd8], R22 ;  /* 0x0000d81601007387 */ /* 0x0003e20000100800 */
[----:B------:R-:W-:Y:S02]  /*15900*/  R2UR UR35, R93 ;  /* 0x000000005d2372ca */ /* 0x000fe400000e0000 */
[----:B------:R-:W-:Y:S01]  /*15910*/  R2UR UR15, R89 ;  /* 0x00000000590f72ca */ /* 0x000fe200000e0000 */
[----:B------:R-:W-:Y:S01]  /*15920*/  STL [R1+0xd4], R19 ;  /* 0x0000d41301007387 */ /* 0x000fe20000100800 */
[----:B0-----:R-:W-:-:S02]  /*15930*/  SHF.R.U32.HI R13, RZ, 0x7, R13 ;  /* 0x00000007ff0d7819 */ /* 0x001fc4000001160d */
[----:B------:R-:W-:Y:S01]  /*15940*/  R2UR UR25, R89 ;  /* 0x00000000591972ca */ /* 0x000fe200000e0000 */
[----:B------:R0:W-:Y:S01]  /*15950*/  STL [R1+0xd0], R18 ;  /* 0x0000d01201007387 */ /* 0x0001e20000100800 */
[----:B------:R-:W-:Y:S02]  /*15960*/  IADD3 R96, R13, 0x8, RZ ;  /* 0x000000080d607810 */ /* 0x000fe40007ffe0ff */
[----:B-1----:R-:W-:Y:S01]  /*15970*/  MOV R22, UR47 ;  /* 0x0000002f00167c02 */ /* 0x002fe20008000f00 */
[----:B------:R-:W-:Y:S01]  /*15980*/  UMOV UR47, UR9 ;  /* 0x00000009002f7c82 */ /* 0x000fe20008000000 */
[----:B------:R-:W-:Y:S01]  /*15990*/  R2UR UR9, R5 ;  /* 0x00000000050972ca */ /* 0x000fe200000e0000 */
[----:B------:R1:W-:Y:S01]  /*159a0*/  BAR.SYNC.DEFER_BLOCKING R96, 0x100 ;  /* 0x000400600000751d */ /* 0x0003e20000010000 */
[C---:B------:R-:W-:Y:S02]  /*159b0*/  R2UR UR17, R89.reuse ;  /* 0x00000000591172ca */ /* 0x040fe400000e0000 */
[----:B------:R-:W-:-:S02]  /*159c0*/  R2UR UR23, R89 ;  /* 0x00000000591772ca */ /* 0x000fc400000e0000 */
[----:B0-----:R-:W-:Y:S01]  /*159d0*/  MOV R18, UR43 ;  /* 0x0000002b00127c02 */ /* 0x001fe20008000f00 */
[----:B------:R-:W-:Y:S01]  /*159e0*/  UMOV UR43, UR21 ;  /* 0x00000015002b7c82 */ /* 0x000fe20008000000 */
[C---:B------:R-:W-:Y:S01]  /*159f0*/  R2UR UR21, R5.reuse ;  /* 0x00000000051572ca */ /* 0x040fe200000e0000 */
[----:B------:R-:W-:Y:S01]  /*15a00*/  STL [R1+0xcc], R17 ;  /* 0x0000cc1101007387 */ /* 0x000fe20000100800 */
[----:B------:R-:W-:Y:S02]  /*15a10*/  R2UR UR40, R4 ;  /* 0x00000000042872ca */ /* 0x000fe400000e0000 */
[----:B------:R-:W-:Y:S01]  /*15a20*/  R2UR UR41, R5 ;  /* 0x00000000052972ca */ /* 0x000fe200000e0000 */
[----:B------:R0:W-:Y:S01]  /*15a30*/  STL [R1+0xc8], R16 ;  /* 0x0000c81001007387 */ /* 0x0001e20000100800 */
[----:B------:R-:W-:Y:S02]  /*15a40*/  MOV R20, UR39 ;  /* 0x0000002700147c02 */ /* 0x000fe40008000f00 */
[----:B------:R-:W-:Y:S01]  /*15a50*/  R2UR UR39, R89 ;  /* 0x00000000592772ca */ /* 0x000fe200000e0000 */
[----:B------:R-:W-:Y:S01]  /*15a60*/  STL [R1+0xc4], R15 ;  /* 0x0000c40f01007387 */ /* 0x000fe20000100800 */
[----:B------:R-:W-:-:S02]  /*15a70*/  R2UR UR31, R95 ;  /* 0x000000005f1f72ca */ /* 0x000fc400000e0000 */
[----:B------:R-:W-:Y:S01]  /*15a80*/  R2UR UR7, R89 ;  /* 0x00000000590772ca */ /* 0x000fe200000e0000 */
[----:B------:R-:W-:Y:S01]  /*15a90*/  STL [R1+0xc0], R14 ;  /* 0x0000c00e01007387 */ /* 0x000fe20000100800 */
[----:B------:R-:W-:Y:S02]  /*15aa0*/  R2UR UR59, R95 ;  /* 0x000000005f3b72ca */ /* 0x000fe400000e0000 */
[----:B0-----:R-:W-:Y:S01]  /*15ab0*/  MOV R16, UR35 ;  /* 0x0000002300107c02 */ /* 0x001fe20008000f00 */
[----:B------:R-:W-:Y:S01]  /*15ac0*/  WARPGROUP.ARRIVE ;  /* 0x00000000000079c5 */ /* 0x000fe20000000000 */
[----:B------:R-:W-:Y:S01]  /*15ad0*/  UMOV UR35, UR25 ;  /* 0x0000001900237c82 */ /* 0x000fe20008000000 */
[C---:B------:R-:W-:Y:S01]  /*15ae0*/  R2UR UR25, R5.reuse ;  /* 0x00000000051972ca */ /* 0x040fe200000e0000 */
[----:B------:R-:W-:Y:S01]  /*15af0*/  STL [R1+0xbc], R12 ;  /* 0x0000bc0c01007387 */ /* 0x000fe20000100800 */
[----:B------:R-:W-:Y:S01]  /*15b00*/  MOV R28, UR35 ;  /* 0x00000023001c7c02 */ /* 0x000fe20008000f00 */
[----:B------:R-:W-:Y:S01]  /*15b10*/  UMOV UR35, UR17 ;  /* 0x0000001100237c82 */ /* 0x000fe20008000000 */
[----:B------:R-:W-:Y:S01]  /*15b20*/  R2UR UR17, R5 ;  /* 0x00000000051172ca */ /* 0x000fe200000e0000 */
[----:B------:R0:W-:Y:S01]  /*15b30*/  STL [R1+0xb8], R3 ;  /* 0x0000b80301007387 */ /* 0x0001e20000100800 */
[----:B------:R-:W-:-:S02]  /*15b40*/  R2UR UR51, R89 ;  /* 0x00000000593372ca */ /* 0x000fc400000e0000 */
[----:B------:R-:W-:Y:S01]  /*15b50*/  R2UR UR55, R95 ;  /* 0x000000005f3772ca */ /* 0x000fe200000e0000 */
[----:B------:R3:W-:Y:S01]  /*15b60*/  STL [R1+0xb4], R2 ;  /* 0x0000b40201007387 */ /* 0x0007e20000100800 */
[----:B------:R-:W-:Y:S01]  /*15b70*/  IMAD.MOV.U32 R95, RZ, RZ, 0x40000040 ;  /* 0x40000040ff5f7424 */ /* 0x000fe200078e00ff */
[----:B------:R-:W-:Y:S02]  /*15b80*/  R2UR UR32, R4 ;  /* 0x00000000042072ca */ /* 0x000fe400000e0000 */
[----:B------:R-:W-:Y:S02]  /*15b90*/  R2UR UR33, R5 ;  /* 0x00000000052172ca */ /* 0x000fe400000e0000 */
[----:B0-----:R-:W-:Y:S01]  /*15ba0*/  MOV R3, UR39 ;  /* 0x0000002700037c02 */ /* 0x001fe20008000f00 */
[----:B------:R-:W-:Y:S01]  /*15bb0*/  UMOV UR39, UR31 ;  /* 0x0000001f00277c82 */ /* 0x000fe20008000000 */
[----:B------:R-:W-:Y:S02]  /*15bc0*/  R2UR UR31, R91 ;  /* 0x000000005b1f72ca */ /* 0x000fe400000e0000 */
[----:B------:R-:W-:Y:S01]  /*15bd0*/  MOV R24, UR39 ;  /* 0x0000002700187c02 */ /* 0x000fe20008000f00 */
[----:B------:R-:W-:Y:S01]  /*15be0*/  UMOV UR39, UR7 ;  /* 0x0000000700277c82 */ /* 0x000fe20008000000 */
[----:B------:R-:W-:Y:S01]  /*15bf0*/  R2UR UR7, R89 ;  /* 0x00000000590772ca */ /* 0x000fe200000e0000 */
[----:B------:R-:W-:Y:S01]  /*15c00*/  IMAD.MOV.U32 R89, RZ, RZ, 0x40000040 ;  /* 0x40000040ff597424 */ /* 0x000fe200078e00ff */
[----:B------:R-:W-:-:S02]  /*15c10*/  R2UR UR56, R10 ;  /* 0x000000000a3872ca */ /* 0x000fc400000e0000 */
[----:B------:R-:W-:Y:S02]  /*15c20*/  R2UR UR57, R11 ;  /* 0x000000000b3972ca */ /* 0x000fe400000e0000 */
[----:B------:R-:W-:Y:S01]  /*15c30*/  MOV R14, UR59 ;  /* 0x0000003b000e7c02 */ /* 0x000fe20008000f00 */
[----:B------:R-:W-:Y:S01]  /*15c40*/  UMOV UR59, UR29 ;  /* 0x0000001d003b7c82 */ /* 0x000fe20008000000 */
[----:B------:R-:W-:Y:S02]  /*15c50*/  MOV R13, UR36 ;  /* 0x00000024000d7c02 */ /* 0x000fe40008000f00 */
[----:B------:R-:W-:Y:S01]  /*15c60*/  MOV R26, UR59 ;  /* 0x0000003b001a7c02 */ /* 0x000fe20008000f00 */
[----:B------:R-:W-:Y:S01]  /*15c70*/  UMOV UR59, UR5 ;  /* 0x00000005003b7c82 */ /* 0x000fe20008000000 */
[----:B--2---:R-:W-:Y:S01]  /*15c80*/  IMAD R90, R235, 0x700, R0 ;  /* 0x00000700eb5a7824 */ /* 0x004fe200078e0200 */
[----:B------:R-:W-:-:S03]  /*15c90*/  MOV R0, UR37 ;  /* 0x0000002500007c02 */ /* 0x000fc60008000f00 */
[C---:B------:R-:W-:Y:S01]  /*15ca0*/  VIADD R88, R90.reuse, 0x100 ;  /* 0x000001005a587836 */ /* 0x040fe20000000000 */
[C---:B------:R-:W-:Y:S01]  /*15cb0*/  IADD3 R94, R90.reuse, 0x500, RZ ;  /* 0x000005005a5e7810 */ /* 0x040fe20007ffe0ff */
[C---:B------:R-:W-:Y:S01]  /*15cc0*/  VIADD R92, R90.reuse, 0x200 ;  /* 0x000002005a5c7836 */ /* 0x040fe20000000000 */
[C---:B------:R-:W-:Y:S01]  /*15cd0*/  R2UR UR10, R90.reuse ;  /* 0x000000005a0a72ca */ /* 0x040fe200000e0000 */
[----:B-1----:R-:W-:Y:S01]  /*15ce0*/  VIADD R96, R90, 0x306 ;  /* 0x000003065a607836 */ /* 0x002fe20000000000 */
[----:B------:R-:W-:Y:S01]  /*15cf0*/  R2UR UR12, R94 ;  /* 0x000000005e0c72ca */ /* 0x000fe200000e0000 */
[----:B------:R-:W-:Y:S01]  /*15d00*/  VIADD R94, R90, 0x202 ;  /* 0x000002025a5e7836 */ /* 0x000fe20000000000 */
        /* <DEDUP_REMOVED lines=20> */
[----:B------:R-:W-:-:S02]  /*15e50*/  R2UR UR20, R92 ;  /* 0x000000005c1472ca */ /* 0x000fc400000e0000 */
[----:B------:R-:W-:Y:S02]  /*15e60*/  R2UR UR46, R94 ;  /* 0x000000005e2e72ca */ /* 0x000fe400000e0000 */
[----:B------:R-:W-:Y:S01]  /*15e70*/  R2UR UR24, R88 ;  /* 0x00000000581872ca */ /* 0x000fe200000e0000 */
[C---:B------:R-:W-:Y:S01]  /*15e80*/  VIADD R88, R90.reuse, 0x4 ;  /* 0x000000045a587836 */ /* 0x040fe20000000000 */
[C---:B------:R-:W-:Y:S02]  /*15e90*/  IADD3 R92, R90.reuse, 0x502, RZ ;  /* 0x000005025a5c7810 */ /* 0x040fe40007ffe0ff */
[----:B------:R-:W-:Y:S02]  /*15ea0*/  IADD3 R94, R90, 0x604, RZ ;  /* 0x000006045a5e7810 */ /* 0x000fe40007ffe0ff */
[----:B------:R-:W-:Y:S01]  /*15eb0*/  R2UR UR38, R88 ;  /* 0x00000000582672ca */ /* 0x000fe200000e0000 */
[----:B------:R-:W-:Y:S01]  /*15ec0*/  VIADD R88, R90, 0x304 ;  /* 0x000003045a587836 */ /* 0x000fe20000000000 */
[----:B------:R-:W-:Y:S01]  /*15ed0*/  R2UR UR28, R92 ;  /* 0x000000005c1c72ca */ /* 0x000fe200000e0000 */
[----:B------:R-:W-:Y:S01]  /*15ee0*/  VIADD R92, R90, 0x204 ;  /* 0x000002045a5c7836 */ /* 0x000fe20000000000 */
[----:B------:R-:W-:Y:S01]  /*15ef0*/  R2UR UR54, R94 ;  /* 0x000000005e3672ca */ /* 0x000fe200000e0000 */
[----:B------:R-:W-:Y:S01]  /*15f00*/  VIADD R94, R90, 0x106 ;  /* 0x000001065a5e7836 */ /* 0x000fe20000000000 */
[----:B------:R-:W-:Y:S01]  /*15f10*/  MOV R19, UR46 ;  /* 0x0000002e00137c02 */ /* 0x000fe20008000f00 */
[----:B------:R-:W-:Y:S01]  /*15f20*/  UMOV UR46, UR8 ;  /* 0x00000008002e7c82 */ /* 0x000fe20008000000 */
[----:B------:R-:W-:-:S02]  /*15f30*/  R2UR UR8, R4 ;  /* 0x00000000040872ca */ /* 0x000fc400000e0000 */
[----:B------:R-:W-:Y:S01]  /*15f40*/  R2UR UR42, R88 ;  /* 0x00000000582a72ca */ /* 0x000fe200000e0000 */
[----:B------:R-:W-:Y:S01]  /*15f50*/  VIADD R88, R90, 0x504 ;  /* 0x000005045a587836 */ /* 0x000fe20000000000 */
[----:B------:R-:W-:Y:S02]  /*15f60*/  R2UR UR34, R92 ;  /* 0x000000005c2272ca */ /* 0x000fe400000e0000 */
[----:B------:R-:W-:Y:S01]  /*15f70*/  MOV R92, UR43 ;  /* 0x0000002b005c7c02 */ /* 0x000fe20008000f00 */
[----:B------:R-:W-:Y:S01]  /*15f80*/  UMOV UR43, UR13 ;  /* 0x0000000d002b7c82 */ /* 0x000fe20008000000 */
[----:B------:R-:W-:Y:S02]  /*15f90*/  R2UR UR13, R5 ;  /* 0x00000000050d72ca */ /* 0x000fe400000e0000 */
[----:B------:R-:W-:Y:S01]  /*15fa0*/  R2UR UR50, R88 ;  /* 0x00000000583272ca */ /* 0x000fe200000e0000 */
[----:B------:R-:W-:Y:S01]  /*15fb0*/  VIADD R88, R90, 0x6 ;  /* 0x000000065a587836 */ /* 0x000fe20000000000 */
[----:B---3--:R-:W-:Y:S01]  /*15fc0*/  MOV R2, UR38 ;  /* 0x0000002600027c02 */ /* 0x008fe20008000f00 */
[----:B------:R-:W-:Y:S01]  /*15fd0*/  QGMMA.64x32x32.F32.E4M3.E4M3 R184, gdesc[UR8], RZ, !UPT, gsb0 ;  /* 0x0060000008b879f3 */ /* 0x000fe2000c0008ff */
[----:B------:R-:W-:Y:S01]  /*15fe0*/  UMOV UR38, UR30 ;  /* 0x0000001e00267c82 */ /* 0x000fe20008000000 */
[----:B------:R-:W-:Y:S01]  /*15ff0*/  MOV R17, UR42 ;  /* 0x0000002a00117c02 */ /* 0x000fe20008000f00 */
[----:B------:R-:W-:Y:S01]  /*16000*/  UMOV UR42, UR20 ;  /* 0x00000014002a7c82 */ /* 0x000fe20008000000 */
[----:B------:R-:W-:Y:S01]  /*16010*/  MOV R15, UR34 ;  /* 0x00000022000f7c02 */ /* 0x000fe20008000f00 */
[----:B------:R-:W-:Y:S01]  /*16020*/  UMOV UR34, UR24 ;  /* 0x0000001800227c82 */ /* 0x000fe20008000000 */
[----:B------:R-:W-:Y:S01]  /*16030*/  MOV R93, UR42 ;  /* 0x0000002a005d7c02 */ /* 0x000fe20008000f00 */
[----:B------:R-:W-:Y:S01]  /*16040*/  UMOV UR42, UR12 ;  /* 0x0000000c002a7c82 */ /* 0x000fe20008000000 */
[----:B------:R-:W-:-:S02]  /*16050*/  R2UR UR12, R4 ;  /* 0x00000000040c72ca */ /* 0x000fc400000e0000 */
[----:B------:R-:W-:Y:S01]  /*16060*/  MOV R27, UR34 ;  /* 0x00000022001b7c02 */ /* 0x000fe20008000f00 */
[----:B------:R-:W-:Y:S01]  /*16070*/  UMOV UR34, UR16 ;  /* 0x0000001000227c82 */ /* 0x000fe20008000000 */
[C---:B------:R-:W-:Y:S02]  /*16080*/  R2UR UR16, R4.reuse ;  /* 0x00000000041072ca */ /* 0x040fe400000e0000 */
[C---:B------:R-:W-:Y:S02]  /*16090*/  R2UR UR20, R4.reuse ;  /* 0x00000000041472ca */ /* 0x040fe400000e0000 */
[----:B------:R-:W-:Y:S02]  /*160a0*/  R2UR UR24, R4 ;  /* 0x00000000041872ca */ /* 0x000fe400000e0000 */
[----:B------:R-:W-:Y:S01]  /*160b0*/  MOV R23, UR38 ;  /* 0x0000002600177c02 */ /* 0x000fe20008000f00 */
[----:B------:R-:W-:Y:S01]  /*160c0*/  UMOV UR38, UR6 ;  /* 0x0000000600267c82 */ /* 0x000fe20008000000 */
[----:B------:R-:W-:Y:S01]  /*160d0*/  R2UR UR6, R88 ;  /* 0x00000000580672ca */ /* 0x000fe200000e0000 */
[----:B------:R-:W-:Y:S01]  /*160e0*/  VIADD R88, R90, 0x206 ;  /* 0x000002065a587836 */ /* 0x000fe20000000000 */
[----:B------:R-:W-:Y:S01]  /*160f0*/  R2UR UR10, R94 ;  /* 0x000000005e0a72ca */ /* 0x000fe200000e0000 */
[----:B------:R-:W-:Y:S01]  /*16100*/  VIADD R94, R90, 0x406 ;  /* 0x000004065a5e7836 */ /* 0x000fe20000000000 */
[----:B------:R-:W-:Y:S01]  /*16110*/  R2UR UR11, R95 ;  /* 0x000000005f0b72ca */ /* 0x000fe200000e0000 */
[----:B------:R-:W-:Y:S01]  /*16120*/  IMAD.MOV.U32 R95, RZ, RZ, 0x40000040 ;  /* 0x40000040ff5f7424 */ /* 0x000fe200078e00ff */
[----:B------:R-:W-:Y:S01]  /*16130*/  MOV R12, UR58 ;  /* 0x0000003a000c7c02 */ /* 0x000fe20008000f00 */
[----:B------:R-:W-:-:S02]  /*16140*/  UMOV UR58, UR28 ;  /* 0x0000001c003a7c82 */ /* 0x000fc40008000000 */
[----:B------:R-:W-:Y:S01]  /*16150*/  MOV R25, UR58 ;  /* 0x0000003a00197c02 */ /* 0x000fe20008000f00 */
[----:B------:R-:W-:Y:S01]  /*16160*/  UMOV UR58, UR4 ;  /* 0x00000004003a7c82 */ /* 0x000fe20008000000 */
[----:B------:R-:W-:Y:S02]  /*16170*/  WARPGROUP.DEPBAR.LE gsb0, 0x0 ;  /* 0x00008000000079c5 */ /* 0x000fe40000010000 */
[----:B------:R-:W-:-:S06]  /*16180*/  WARPGROUP.ARRIVE ;  /* 0x00000000000079c5 */ /* 0x000fcc0000000000 */
[----:B------:R-:W-:Y:S01]  /*16190*/  QGMMA.64x32x32.F32.E4M3.E4M3 R168, gdesc[UR12], RZ, !UPT, gsb0 ;  /* 0x006000000ca879f3 */ /* 0x000fe2000c0008ff */
[----:B------:R-:W-:Y:S02]  /*161a0*/  R2UR UR14, R88 ;  /* 0x00000000580e72ca */ /* 0x000fe400000e0000 */
[----:B------:R-:W-:Y:S01]  /*161b0*/  R2UR UR15, R89 ;  /* 0x00000000590f72ca */ /* 0x000fe200000e0000 */
[----:B------:R-:W-:Y:S01]  /*161c0*/  IMAD.MOV.U32 R89, RZ, RZ, 0x40000040 ;  /* 0x40000040ff597424 */ /* 0x000fe200078e00ff */
[C---:B------:R-:W-:Y:S01]  /*161d0*/  IADD3 R88, R90.reuse, 0x506, RZ ;  /* 0x000005065a587810 */ /* 0x040fe20007ffe0ff */
[----:B------:R-:W-:-:S05]  /*161e0*/  VIADD R90, R90, 0x606 ;  /* 0x000006065a5a7836 */ /* 0x000fca0000000000 */
        /* <DEDUP_REMOVED lines=24> */
[C---:B------:R-:W-:Y:S02]  /*16370*/  R2UR UR36, R10.reuse ;  /* 0x000000000a2472ca */ /* 0x040fe400000e0000 */
[C---:B------:R-:W-:Y:S02]  /*16380*/  R2UR UR37, R11.reuse ;  /* 0x000000000b2572ca */ /* 0x040fe400000e0000 */
[C---:B------:R-:W-:Y:S02]  /*16390*/  R2UR UR44, R10.reuse ;  /* 0x000000000a2c72ca */ /* 0x040fe400000e0000 */
[C---:B------:R-:W-:Y:S02]  /*163a0*/  R2UR UR45, R11.reuse ;  /* 0x000000000b2d72ca */ /* 0x040fe400000e0000 */
[----:B------:R-:W-:Y:S02]  /*163b0*/  R2UR UR40, R10 ;  /* 0x000000000a2872ca */ /* 0x000fe400000e0000 */
[----:B------:R-:W-:-:S02]  /*163c0*/  R2UR UR41, R11 ;  /* 0x000000000b2972ca */ /* 0x000fc400000e0000 */
[----:B------:R-:W-:Y:S02]  /*163d0*/  R2UR UR35, R28 ;  /* 0x000000001c2372ca */ /* 0x000fe400000e0000 */
[----:B------:R-:W-:Y:S01]  /*163e0*/  R2UR UR34, R27 ;  /* 0x000000001b2272ca */ /* 0x000fe200000e0000 */
[----:B------:R0:W5:Y:S01]  /*163f0*/  LDL.LU R28, [R1+0xf0] ;  /* 0x0000f000011c7983 */ /* 0x0001620000300800 */
[----:B------:R-:W-:Y:S02]  /*16400*/  R2UR UR32, R10 ;  /* 0x000000000a2072ca */ /* 0x000fe400000e0000 */
[----:B------:R-:W-:Y:S01]  /*16410*/  R2UR UR33, R11 ;  /* 0x000000000b2172ca */ /* 0x000fe200000e0000 */
[----:B------:R0:W5:Y:S01]  /*16420*/  LDL.LU R27, [R1+0xec] ;  /* 0x0000ec00011b7983 */ /* 0x0001620000300800 */
        /* <DEDUP_REMOVED lines=16> */
[----:B------:R-:W-:Y:S01]  /*16530*/  R2UR UR58, R25 ;  /* 0x00000000193a72ca */ /* 0x000fe200000e0000 */
[----:B------:R0:W5:Y:S01]  /*16540*/  LDL.LU R26, [R1+0xe8] ;  /* 0x0000e800011a7983 */ /* 0x0001620000300800 */
[----:B------:R-:W-:Y:S02]  /*16550*/  R2UR UR56, R10 ;  /* 0x000000000a3872ca */ /* 0x000fe400000e0000 */
[----:B------:R-:W-:Y:S01]  /*16560*/  R2UR UR57, R11 ;  /* 0x000000000b3972ca */ /* 0x000fe200000e0000 */
[----:B------:R0:W5:Y:S01]  /*16570*/  LDL.LU R25, [R1+0xe4] ;  /* 0x0000e40001197983 */ /* 0x0001620000300800 */
[----:B------:R-:W-:Y:S02]  /*16580*/  WARPGROUP.DEPBAR.LE gsb0, 0x0 ;  /* 0x00008000000079c5 */ /* 0x000fe40000010000 */
[----:B------:R-:W-:-:S09]  /*16590*/  WARPGROUP.ARRIVE ;  /* 0x00000000000079c5 */ /* 0x000fd20000000000 */
        /* <DEDUP_REMOVED lines=11> */
[----:B------:R-:W-:Y:S02]  /*16650*/  R2UR UR38, R2 ;  /* 0x00000000022672ca */ /* 0x000fe400000e0000 */
[----:B------:R-:W-:Y:S02]  /*16660*/  R2UR UR36, R8 ;  /* 0x00000000082472ca */ /* 0x000fe400000e0000 */
[----:B------:R-:W-:Y:S01]  /*16670*/  R2UR UR37, R9 ;  /* 0x00000000092572ca */ /* 0x000fe200000e0000 */
[----:B------:R-:W-:Y:S02]  /*16680*/  WARPGROUP.DEPBAR.LE gsb0, 0x0 ;  /* 0x00008000000079c5 */ /* 0x000fe40000010000 */
[----:B------:R-:W-:-:S10]  /*16690*/  WARPGROUP.ARRIVE ;  /* 0x00000000000079c5 */ /* 0x000fd40000000000 */
        /* <DEDUP_REMOVED lines=23> */
[----:B------:R-:W-:Y:S01]  /*16810*/  R2UR UR46, R19 ;  /* 0x00000000132e72ca */ /* 0x000fe200000e0000 */
[----:B------:R0:W5:Y:S01]  /*16820*/  LDL.LU R22, [R1+0xd8] ;  /* 0x0000d80001167983 */ /* 0x0001620000300800 */
[C---:B------:R-:W-:Y:S02]  /*16830*/  R2UR UR44, R8.reuse ;  /* 0x00000000082c72ca */ /* 0x040fe400000e0000 */
[C---:B------:R-:W-:Y:S01]  /*16840*/  R2UR UR45, R9.reuse ;  /* 0x00000000092d72ca */ /* 0x040fe200000e0000 */
[----:B------:R0:W5:Y:S01]  /*16850*/  LDL.LU R19, [R1+0xd4] ;  /* 0x0000d40001137983 */ /* 0x0001620000300800 */
[C---:B------:R-:W-:Y:S02]  /*16860*/  R2UR UR48, R8.reuse ;  /* 0x00000000083072ca */ /* 0x040fe400000e0000 */
[----:B------:R-:W-:Y:S01]  /*16870*/  R2UR UR49, R9 ;  /* 0x00000000093172ca */ /* 0x000fe200000e0000 */
[----:B------:R0:W5:Y:S01]  /*16880*/  LDL.LU R18, [R1+0xd0] ;  /* 0x0000d00001127983 */ /* 0x0001620000300800 */
[----:B------:R-:W-:-:S02]  /*16890*/  R2UR UR52, R8 ;  /* 0x00000000083472ca */ /* 0x000fc400000e0000 */
        /* <DEDUP_REMOVED lines=10> */
[----:B------:R0:W5:Y:S04]  /*16940*/  LDL.LU R14, [R1+0xc0] ;  /* 0x0000c000010e7983 */ /* 0x0001680000300800 */
[----:B------:R0:W5:Y:S04]  /*16950*/  LDL.LU R12, [R1+0xbc] ;  /* 0x0000bc00010c7983 */ /* 0x0001680000300800 */
[----:B------:R0:W5:Y:S04]  /*16960*/  LDL.LU R3, [R1+0xb8] ;  /* 0x0000b80001037983 */ /* 0x0001680000300800 */
[----:B------:R0:W5:Y:S01]  /*16970*/  LDL.LU R2, [R1+0xb4] ;  /* 0x0000b40001027983 */ /* 0x0001620000300800 */
[----:B------:R-:W-:-:S02]  /*16980*/  WARPGROUP.DEPBAR.LE gsb0, 0x0 ;  /* 0x00008000000079c5 */ /* 0x000fc40000010000 */
        /* <DEDUP_REMOVED lines=19> */
[----:B------:R-:W-:Y:S02]  /*16ac0*/  WARPGROUP.DEPBAR.LE gsb0, 0x0 ;  /* 0x00008000000079c5 */ /* 0x000fe40000010000 */
[----:B------:R-:W-:-:S10]  /*16ad0*/  WARPGROUP.ARRIVE ;  /* 0x00000000000079c5 */ /* 0x000fd40000000000 */
        /* <DEDUP_REMOVED lines=21> */
[----:B0-----:R-:W-:-:S12]  /*16c30*/  @P1 BRA `(.L_x_472) ;  /* 0x0000000000281947 */ /* 0x001fd80003800000 */
[----:B------:R-:W-:Y:S05]  /*16c40*/  @!P0 BRA `(.L_x_473) ;  /* 0x0000000000048947 */ /* 0x000fea0003800000 */
[----:B------:R-:W-:Y:S01]  /*16c50*/  BPT.TRAP 0x1 ;  /* 0x000000040000795c */ /* 0x000fe20000300000 */
.L_x_473:
[----:B-----5:R-:W-:Y:S01]  /*16c60*/  SHF.L.U32 R0, R12, 0x1f, RZ ;  /* 0x0000001f0c007819 */ /* 0x020fe200000006ff */
[----:B------:R-:W-:-:S04]  /*16c70*/  IMAD R12, R234, 0x8, R16 ;  /* 0x00000008ea0c7824 */ /* 0x000fc800078e0210 */
[----:B------:R0:W1:Y:S01]  /*16c80*/  SYNCS.PHASECHK.TRANS64.TRYWAIT P1, [R12+URZ+0x2e850], R0 ;  /* 0x02e850000c0075a7 */ /* 0x000062000802017f */
[----:B------:R-:W-:Y:S05]  /*16c90*/  @!P0 BRA `(.L_x_474) ;  /* 0x0000000000048947 */ /* 0x000fea0003800000 */
[----:B------:R-:W-:Y:S01]  /*16ca0*/  BPT.TRAP 0x1 ;  /* 0x000000040000795c */ /* 0x000fe20000300000 */
.L_x_474:
[----:B-1----:R-:W-:Y:S05]  /*16cb0*/  @P1 BRA `(.L_x_472) ;  /* 0x0000000000081947 */ /* 0x002fea0003800000 */
[----:B------:R-:W1:Y:S02]  /*16cc0*/  SYNCS.PHASECHK.TRANS64.TRYWAIT P1, [R12+URZ+0x2e850], R0 ;  /* 0x02e850000c0075a7 */ /* 0x000e64000802017f */
[----:B-1----:R-:W-:Y:S05]  /*16cd0*/  @!P1 BRA `(.L_x_475) ;  /* 0x000000ec00549947 */ /* 0x002fea0003800000 */
.L_x_472:
[----:B01---5:R-:W-:Y:S01]  /*16ce0*/  VIADD R0, R16, 0x400 ;  /* 0x0000040010007836 */ /* 0x023fe20000000000 */
[----:B------:R-:W-:Y:S01]  /*16cf0*/  MOV R13, 0xc0000010 ;  /* 0xc0000010000d7802 */ /* 0x000fe20000000f00 */
[----:B------:R-:W-:Y:S05]  /*16d00*/  WARPSYNC.ALL ;  /* 0x0000000000007948 */ /* 0x000fea0003800000 */
[----:B------:R-:W-:Y:S01]  /*16d10*/  SHF.R.U32.HI R0, RZ, 0x4, R0 ;  /* 0x00000004ff007819 */ /* 0x000fe20000011600 */
[----:B------:R-:W-:Y:S01]  /*16d20*/  WARPGROUP.ARRIVE ;  /* 0x00000000000079c5 */ /* 0x000fe20000000000 */
[----:B------:R-:W-:Y:S01]  /*16d30*/  R2UR UR7, R13 ;  /* 0x000000000d0772ca */ /* 0x000fe200000e0000 */
[----:B------:R-:W-:Y:S01]  /*16d40*/  IMAD.MOV.U32 R21, RZ, RZ, -0x3ffffff0 ;  /* 0xc0000010ff157424 */ /* 0x000fe200078e00ff */
[----:B------:R-:W-:-:S02]  /*16d50*/  LOP3.LUT R0, R0, 0x3fff, RZ, 0xc0, !PT ;  /* 0x00003fff00007812 */ /* 0x000fc400078ec0ff */
[----:B------:R-:W-:Y:S02]  /*16d60*/  FMNMX.FTZ R13, R186, R14, !PT ;  /* 0x0000000eba0d7209 */ /* 0x000fe40007810000 */
[----:B------:R-:W-:Y:S02]  /*16d70*/  LOP3.LUT R0, R0, 0x10000, RZ, 0xfc, !PT ;  /* 0x0001000000007812 */ /* 0x000fe400078efcff */
[----:B------:R-:W-:-:S03]  /*16d80*/  FMNMX.FTZ R13, R187, R13, !PT ;  /* 0x0000000dbb0d7209 */ /* 0x000fc60007810000 */
[----:B------:R-:W-:Y:S01]  /*16d90*/  IMAD R12, R234, 0x700, R0 ;  /* 0x00000700ea0c7824 */ /* 0x000fe200078e0200 */
[----:B------:R-:W-:Y:S02]  /*16da0*/  FMNMX.FTZ R0, R184, R3, !PT ;  /* 0x00000003b8007209 */ /* 0x000fe40007810000 */
[----:B------:R-:W-:Y:S01]  /*16db0*/  FMNMX.FTZ R13, R190, R13, !PT ;  /* 0x0000000dbe0d7209 */ /* 0x000fe20007810000 */
[C---:B------:R-:W-:Y:S01]  /*16dc0*/  VIADD R20, R12.reuse, 0x100 ;  /* 0x000001000c147836 */ /* 0x040fe20000000000 */
[----:B------:R-:W-:Y:S02]  /*16dd0*/  R2UR UR6, R12 ;  /* 0x000000000c0672ca */ /* 0x000fe400000e0000 */
[----:B------:R-:W-:Y:S02]  /*16de0*/  FMNMX.FTZ R0, R185, R0, !PT ;  /* 0x00000000b9007209 */ /* 0x000fe40007810000 */
[----:B------:R-:W-:Y:S02]  /*16df0*/  FMNMX.FTZ R13, R191, R13, !PT ;  /* 0x0000000dbf0d7209 */ /* 0x000fe40007810000 */
[----:B------:R-:W-:-:S02]  /*16e00*/  FMNMX.FTZ R0, R188, R0, !PT ;  /* 0x00000000bc007209 */ /* 0x000fc40007810000 */
[----:B------:R-:W-:Y:S02]  /*16e10*/  FMNMX.FTZ R13, R194, R13, !PT ;  /* 0x0000000dc20d7209 */ /* 0x000fe40007810000 */
[----:B------:R-:W-:Y:S02]  /*16e20*/  FMNMX.FTZ R0, R189, R0, !PT ;  /* 0x00000000bd007209 */ /* 0x000fe40007810000 */
[----:B------:R-:W-:Y:S01]  /*16e30*/  FMNMX.FTZ R13, R195, R13, !PT ;  /* 0x0000000dc30d7209 */ /* 0x000fe20007810000 */
[----:B------:R-:W-:Y:S01]  /*16e40*/  QGMMA.64x128x32.F32.E4M3.E4M3 R24, R224, gdesc[UR4], R24, gsb0 ;  /* 0x01e00004e0187df3 */ /* 0x000fe20008000818 */
[----:B------:R-:W-:Y:S01]  /*16e50*/  R2UR UR6, R20 ;  /* 0x00000000140672ca */ /* 0x000fe200000e0000 */
[----:B------:R-:W-:Y:S01]  /*16e60*/  VIADD R20, R12, 0x200 ;  /* 0x000002000c147836 */ /* 0x000fe20000000000 */
[----:B------:R-:W-:Y:S01]  /*16e70*/  R2UR UR7, R21 ;  /* 0x00000000150772ca */ /* 0x000fe200000e0000 */
[----:B------:R-:W-:Y:S01]  /*16e80*/  IMAD.MOV.U32 R21, RZ, RZ, -0x3ffffff0 ;  /* 0xc0000010ff157424 */ /* 0x000fe200078e00ff */
        /* <DEDUP_REMOVED lines=76> */
[----:B------:R-:W-:Y:S01]  /*17350*/  R2UR UR6, R20 ;  /* 0x00000000140672ca */ /* 0x000fe200000e0000 */
[----:B------:R-:W-:Y:S01]  /*17360*/  VIADD R20, R12, 0x300 ;  /* 0x000003000c147836 */ /* 0x000fe20000000000 */
[----:B------:R-:W-:Y:S01]  /*17370*/  R2UR UR7, R21 ;  /* 0x00000000150772ca */ /* 0x000fe200000e0000 */
[----:B------:R-:W-:Y:S01]  /*17380*/  IMAD.MOV.U32 R21, RZ, RZ, -0x3ffffff0 ;  /* 0xc0000010ff157424 */ /* 0x000fe200078e00ff */
        /* <DEDUP_REMOVED lines=30> */
[----:B0-----:R-:W-:-:S04]  /*17570*/  LOP3.LUT R227, R227, 0x7f, RZ, 0xc0, !PT ;  /* 0x0000007fe3e37812 */ /* 0x001fc800078ec0ff */
[----:B------:R-:W-:Y:S02]  /*17580*/  ISETP.NE.AND P1, PT, R227, RZ, PT ;  /* 0x000000ffe300720c */ /* 0x000fe40003f25270 */
[----:B------:R-:W0:Y:S02]  /*17590*/  S2R R227, SR_TID.X ;  /* 0x0000000000e37919 */ /* 0x000e240000002100 */
[----:B0-----:R-:W-:Y:S01]  /*175a0*/  SHF.R.U32.HI R227, RZ, 0x7, R227 ;  /* 0x00000007ffe37819 */ /* 0x001fe200000116e3 */
[----:B------:R-:W-:Y:S02]  /*175b0*/  WARPGROUP.DEPBAR.LE gsb0, 0x0 ;  /* 0x00008000000079c5 */ /* 0x000fe40000010000 */
[----:B------:R-:W-:-:S06]  /*175c0*/  WARPGROUP.ARRIVE ;  /* 0x00000000000079c5 */ /* 0x000fcc0000000000 */
[----:B------:R-:W-:Y:S01]  /*175d0*/  QGMMA.64x128x32.F32.E4M3.E4M3 R24, R200, gdesc[UR4], R24, gsb0 ;  /* 0x01e00004c8187df3 */ /* 0x000fe20008000818 */
[----:B------:R-:W-:Y:S01]  /*175e0*/  R2UR UR6, R20 ;  /* 0x00000000140672ca */ /* 0x000fe200000e0000 */
[----:B------:R-:W-:Y:S01]  /*175f0*/  VIADD R20, R12, 0x400 ;  /* 0x000004000c147836 */ /* 0x000fe20000000000 */
[----:B------:R-:W-:Y:S02]  /*17600*/  R2UR UR7, R21 ;  /* 0x00000000150772ca */ /* 0x000fe400000e0000 */
[----:B------:R-:W-:Y:S01]  /*17610*/  MOV R21, 0xc0000010 ;  /* 0xc000001000157802 */ /* 0x000fe20000000f00 */
[----:B------:R-:W-:Y:S02]  /*17620*/  WARPGROUP.DEPBAR.LE gsb0, 0x0 ;  /* 0x00008000000079c5 */ /* 0x000fe40000010000 */
[----:B------:R-:W-:-:S08]  /*17630*/  WARPGROUP.ARRIVE ;  /* 0x00000000000079c5 */ /* 0x000fd00000000000 */
[----:B------:R-:W-:Y:S01]  /*17640*/  QGMMA.64x128x32.F32.E4M3.E4M3 R24, R204, gdesc[UR4], R24, gsb0 ;  /* 0x01e00004cc187df3 */ /* 0x000fe20008000818 */
[----:B------:R-:W-:Y:S02]  /*17650*/  R2UR UR7, R21 ;  /* 0x00000000150772ca */ /* 0x000fe400000e0000 */
[----:B------:R-:W0:Y:S01]  /*17660*/  SHFL.BFLY PT, R21, R0, 0x2, 0x1f ;  /* 0x0c401f0000157f89 */ /* 0x000e2200000e0000 */
[----:B------:R-:W-:-:S03]  /*17670*/  R2UR UR6, R20 ;  /* 0x00000000140672ca */ /* 0x000fc600000e0000 */
[----:B------:R-:W1:Y:S01]  /*17680*/  SHFL.BFLY PT, R20, R13, 0x2, 0x1f ;  /* 0x0c401f000d147f89 */ /* 0x000e6200000e0000 */
[----:B0-----:R-:W-:Y:S01]  /*17690*/  FMNMX.FTZ R0, R0, R21, !PT ;  /* 0x0000001500007209 */ /* 0x001fe20007810000 */
[----:B------:R-:W-:Y:S01]  /*176a0*/  IMAD.MOV.U32 R21, RZ, RZ, -0x3ffffff0 ;  /* 0xc0000010ff157424 */ /* 0x000fe200078e00ff */
[----:B-1----:R-:W-:-:S03]  /*176b0*/  FMNMX.FTZ R13, R13, R20, !PT ;  /* 0x000000140d0d7209 */ /* 0x002fc60007810000 */
[----:B------:R-:W0:Y:S01]  /*176c0*/  SHFL.BFLY PT, R201, R0, 0x1, 0x1f ;  /* 0x0c201f0000c97f89 */ /* 0x000e2200000e0000 */
[----:B------:R-:W-:-:S03]  /*176d0*/  VIADD R20, R12, 0x500 ;  /* 0x000005000c147836 */ /* 0x000fc60000000000 */
[----:B------:R-:W1:Y:S01]  /*176e0*/  SHFL.BFLY PT, R200, R13, 0x1, 0x1f ;  /* 0x0c201f000dc87f89 */ /* 0x000e6200000e0000 */
[----:B0-----:R-:W-:Y:S02]  /*176f0*/  FMNMX.FTZ R0, R0, R201, !PT ;  /* 0x000000c900007209 */ /* 0x001fe40007810000 */
[----:B-1----:R-:W-:-:S03]  /*17700*/  FMNMX.FTZ R13, R13, R200, !PT ;  /* 0x000000c80d0d7209 */ /* 0x002fc60007810000 */
[----:B------:R-:W-:Y:S02]  /*17710*/  FADD.FTZ R3, -R0, R3 ;  /* 0x0000000300037221 */ /* 0x000fe40000010100 */
[----:B------:R-:W-:-:S02]  /*17720*/  FADD.FTZ R14, -R13, R14 ;  /* 0x0000000e0d0e7221 */ /* 0x000fc40000010100 */
[C---:B------:R-:W-:Y:S02]  /*17730*/  FMUL.FTZ R3, R2.reuse, R3 ;  /* 0x0000000302037220 */ /* 0x040fe40000410000 */
[----:B------:R-:W-:-:S04]  /*17740*/  FMUL.FTZ R14, R2, R14 ;  /* 0x0000000e020e7220 */ /* 0x000fc80000410000 */
[----:B------:R-:W-:Y:S08]  /*17750*/  MUFU.EX2 R3, R3 ;  /* 0x0000000300037308 */ /* 0x000ff00000000800 */
[----:B------:R-:W-:Y:S01]  /*17760*/  MUFU.EX2 R14, R14 ;  /* 0x0000000e000e7308 */ /* 0x000fe20000000800 */
[----:B------:R-:W-:Y:S02]  /*17770*/  WARPGROUP.DEPBAR.LE gsb0, 0x0 ;  /* 0x00008000000079c5 */ /* 0x000fe40000010000 */
[----:B------:R-:W-:-:S06]  /*17780*/  WARPGROUP.ARRIVE ;  /* 0x00000000000079c5 */ /* 0x000fcc0000000000 */
[----:B------:R-:W-:Y:S01]  /*17790*/  QGMMA.64x128x32.F32.E4M3.E4M3 R24, R208, gdesc[UR4], R24, gsb0 ;  /* 0x01e00004d0187df3 */ /* 0x000fe20008000818 */
[----:B------:R-:W-:Y:S01]  /*177a0*/  R2UR UR7, R21 ;  /* 0x00000000150772ca */ /* 0x000fe200000e0000 */
[----:B------:R-:W-:Y:S01]  /*177b0*/  FFMA.FTZ R21, R2, R0, -8 ;  /* 0xc100000002157423 */ /* 0x000fe20000010000 */
[----:B------:R-:W-:-:S03]  /*177c0*/  R2UR UR6, R20 ;  /* 0x00000000140672ca */ /* 0x000fc600000e0000 */
        /* <DEDUP_REMOVED lines=56> */
[C---:B------:R-:W-:Y:S01]  /*17b50*/  FFMA.FTZ R101, R2.reuse, R13, -8 ;  /* 0xc100000002657423 */ /* 0x040fe2000001000d */
[----:B------:R-:W0:Y:S03]  /*17b60*/  MUFU.EX2 R20, R20 ;  /* 0x0000001400147308 */ /* 0x000e260000000800 */
[----:B------:R-:W-:-:S01]  /*17b70*/  FFMA.FTZ R186, R2, R186, -R101 ;  /* 0x000000ba02ba7223 */ /* 0x000fc20000010865 */
[C-C-:B------:R-:W-:Y:S01]  /*17b80*/  FFMA.FTZ R187, R2.reuse, R187, -R101.reuse ;  /* 0x000000bb02bb7223 */ /* 0x140fe20000010865 */
[----:B------:R-:W-:-:S01]  /*17b90*/  FFMA.FTZ R190, R2, R190, -R101 ;  /* 0x000000be02be7223 */ /* 0x000fc20000010865 */
[C-C-:B------:R-:W-:Y:S01]  /*17ba0*/  FFMA.FTZ R191, R2.reuse, R191, -R101.reuse ;  /* 0x000000bf02bf7223 */ /* 0x140fe20000010865 */
[----:B------:R-:W-:-:S01]  /*17bb0*/  FFMA.FTZ R194, R2, R194, -R101 ;  /* 0x000000c202c27223 */ /* 0x000fc20000010865 */
[C-C-:B------:R-:W-:Y:S01]  /*17bc0*/  FFMA.FTZ R195, R2.reuse, R195, -R101.reuse ;  /* 0x000000c302c37223 */ /* 0x140fe20000010865 */
[----:B------:R-:W1:Y:S01]  /*17bd0*/  MUFU.EX2 R186, R186 ;  /* 0x000000ba00ba7308 */ /* 0x000e620000000800 */
        /* <DEDUP_REMOVED lines=40> */
[----:B-1----:R-:W-:-:S01]  /*17e60*/  FADD.FTZ R15, R191, R15 ;  /* 0x0000000fbf0f7221 */ /* 0x002fc20000010000 */
        /* <DEDUP_REMOVED lines=10> */
[----:B------:R-:W-:-:S04]  /*17f10*/  FFMA.FTZ R119, R2, R119, -R101 ;  /* 0x0000007702777223 */ /* 0x000fc80000010865 */
[----:B------:R-:W2:Y:S01]  /*17f20*/  MUFU.EX2 R184, R184 ;  /* 0x000000b800b87308 */ /* 0x000ea20000000800 */
[----:B0-----:R-:W-:-:S07]  /*17f30*/  FADD.FTZ R15, R195, R15 ;  /* 0x0000000fc30f7221 */ /* 0x001fce0000010000 */
[----:B------:R-:W0:Y:S01]  /*17f40*/  MUFU.EX2 R199, R199 ;  /* 0x000000c700c77308 */ /* 0x000e220000000800 */
[----:B-1----:R-:W-:-:S01]  /*17f50*/  FADD.FTZ R15, R198, R15 ;  /* 0x0000000fc60f7221 */ /* 0x002fc20000010000 */
[----:B------:R-:W-:-:S06]  /*17f60*/  WARPGROUP.DEPBAR.LE gsb0, 0x0 ;  /* 0x00008000000079c5 */ /* 0x000fcc0000010000 */
[----:B------:R-:W1:Y:S01]  /*17f70*/  MUFU.EX2 R185, R185 ;  /* 0x000000b900b97308 */ /* 0x000e620000000800 */
[----:B--2---:R-:W-:-:S01]  /*17f80*/  FADD.FTZ R236, R184, R236 ;  /* 0x000000ecb8ec7221 */ /* 0x004fc20000010000 */
[----:B------:R-:W-:-:S06]  /*17f90*/  WARPGROUP.ARRIVE ;  /* 0x00000000000079c5 */ /* 0x000fcc0000000000 */
[----:B------:R-:W2:Y:S01]  /*17fa0*/  MUFU.EX2 R170, R170 ;  /* 0x000000aa00aa7308 */ /* 0x000ea20000000800 */
[----:B0-----:R-:W-:-:S01]  /*17fb0*/  FADD.FTZ R15, R199, R15 ;  /* 0x0000000fc70f7221 */ /* 0x001fc20000010000 */
[----:B------:R-:W-:Y:S06]  /*17fc0*/  QGMMA.64x128x32.F32.E4M3.E4M3 R24, R212, gdesc[UR4], R24, gsb0 ;  /* 0x01e00004d4187df3 */ /* 0x000fec0008000818 */
        /* <DEDUP_REMOVED lines=35> */
[----:B0-----:R-:W-:-:S01]  /*18200*/  FADD.FTZ R15, R154, R15 ;  /* 0x0000000f9a0f7221 */ /* 0x001fc20000010000 */
[----:B------:R-:W-:Y:S02]  /*18210*/  WARPGROUP.DEPBAR.LE gsb0, 0x0 ;  /* 0x00008000000079c5 */ /* 0x000fe40000010000 */
[----:B------:R-:W-:-:S04]  /*18220*/  WARPGROUP.ARRIVE ;  /* 0x00000000000079c5 */ /* 0x000fc80000000000 */
        /* <DEDUP_REMOVED lines=48> */
[----:B------:R-:W-:Y:S02]  /*18530*/  VIADD R88, R12, 0x600 ;  /* 0x000006000c587836 */ /* 0x000fe40000000000 */
[----:B------:R-:W-:-:S03]  /*18540*/  FFMA.FTZ R12, R2, R114, -R101 ;  /* 0x00000072020c7223 */ /* 0x000fc60000010865 */
[----:B------:R-:W-:Y:S01]  /*18550*/  R2UR UR6, R88 ;  /* 0x00000000580672ca */ /* 0x000fe200000e0000 */
[----:B------:R-:W0:Y:S01]  /*18560*/  MUFU.EX2 R136, R136 ;  /* 0x0000008800887308 */ /* 0x000e220000000800 */
[----:B-1----:R-:W-:-:S01]  /*18570*/  FADD.FTZ R236, R165, R236 ;  /* 0x000000eca5ec7221 */ /* 0x002fc20000010000 */
[----:B------:R-:W-:-:S06]  /*18580*/  FFMA.FTZ R88, R2, R118, -R101 ;  /* 0x0000007602587223 */ /* 0x000fcc0000010865 */
[----:B------:R-:W1:Y:S01]  /*18590*/  MUFU.EX2 R150, R150 ;  /* 0x0000009600967308 */ /* 0x000e620000000800 */
[----:B--2---:R-:W-:-:S07]  /*185a0*/  FADD.FTZ R89, R147, R89 ;  /* 0x0000005993597221 */ /* 0x004fce0000010000 */
[----:B------:R-:W2:Y:S01]  /*185b0*/  MUFU.EX2 R137, R137 ;  /* 0x0000008900897308 */ /* 0x000ea20000000800 */
[----:B0-----:R-:W-:-:S07]  /*185c0*/  FADD.FTZ R236, R136, R236 ;  /* 0x000000ec88ec7221 */ /* 0x001fce0000010000 */
[----:B------:R-:W0:Y:S01]  /*185d0*/  MUFU.EX2 R140, R140 ;  /* 0x0000008c008c7308 */ /* 0x000e220000000800 */
[----:B-1----:R-:W-:-:S01]  /*185e0*/  FADD.FTZ R114, R150, R89 ;  /* 0x0000005996727221 */ /* 0x002fc20000010000 */
[----:B------:R-:W-:-:S05]  /*185f0*/  IMAD.MOV.U32 R89, RZ, RZ, -0x3ffffff0 ;  /* 0xc0000010ff597424 */ /* 0x000fca00078e00ff */
[----:B------:R-:W-:Y:S01]  /*18600*/  R2UR UR7, R89 ;  /* 0x00000000590772ca */ /* 0x000fe200000e0000 */
        /* <DEDUP_REMOVED lines=12> */
[----:B------:R-:W-:Y:S04]  /*186d0*/  QGMMA.64x128x32.F32.E4M3.E4M3 R24, R216, gdesc[UR4], R24, gsb0 ;  /* 0x01e00004d8187df3 */ /* 0x000fe80008000818 */
        /* <DEDUP_REMOVED lines=36> */
[----:B------:R-:W-:-:S06]  /*18920*/  WARPGROUP.DEPBAR.LE gsb0, 0x0 ;  /* 0x00008000000079c5 */ /* 0x000fcc0000010000 */
        /* <DEDUP_REMOVED lines=48> */
[----:B------:R-:W-:-:S04]  /*18c30*/  @!P1 IMAD R114, R235, 0x8, R16 ;  /* 0x00000008eb729824 */ /* 0x000fc800078e0210 */
[----:B------:R-:W-:Y:S02]  /*18c40*/  @!P1 VIADD R114, R114, 0x2e840 ;  /* 0x0002e84072729836 */ /* 0x000fe40000000000 */
[----:B------:R-:W0:Y:S01]  /*18c50*/  MUFU.EX2 R93, R93 ;  /* 0x0000005d005d7308 */ /* 0x000e220000000800 */
[----:B-1----:R-:W-:-:S01]  /*18c60*/  FADD.FTZ R102, R92, R15 ;  /* 0x0000000f5c667221 */ /* 0x002fc20000010000 */
[----:B------:R-:W-:Y:S02]  /*18c70*/  IADD3 R15, -R227, 0xb, RZ ;  /* 0x0000000be30f7810 */ /* 0x000fe40007ffe1ff */
[----:B------:R-:W-:-:S03]  /*18c80*/  @!P1 PRMT R114, RZ, 0x654, R114 ;  /* 0x00000654ff729816 */ /* 0x000fc60000000072 */
[----:B------:R1:W-:Y:S06]  /*18c90*/  BAR.ARV R15, 0x100 ;  /* 0x0004000f0000751d */ /* 0x0003ec0000002000 */
[----:B------:R-:W3:Y:S01]  /*18ca0*/  MUFU.EX2 R94, R94 ;  /* 0x0000005e005e7308 */ /* 0x000ee20000000800 */
[----:B--2---:R-:W-:-:S01]  /*18cb0*/  FADD.FTZ R103, R91, R103 ;  /* 0x000000675b677221 */ /* 0x004fc20000010000 */
[----:B------:R2:W-:Y:S01]  /*18cc0*/  @!P1 SYNCS.ARRIVE.TRANS64.RED.A1T0 RZ, [R114+URZ], RZ ;  /* 0x000000ff72ff99a7 */ /* 0x0005e2000810043f */
[----:B0-----:R-:W-:-:S05]  /*18cd0*/  FADD.FTZ R102, R93, R102 ;  /* 0x000000665d667221 */ /* 0x001fca0000010000 */
[----:B------:R-:W0:Y:S08]  /*18ce0*/  MUFU.EX2 R96, R96 ;  /* 0x0000006000607308 */ /* 0x000e300000000800 */
[----:B------:R-:W4:Y:S01]  /*18cf0*/  MUFU.EX2 R95, R95 ;  /* 0x0000005f005f7308 */ /* 0x000f220000000800 */
[----:B---3--:R-:W-:-:S07]  /*18d00*/  FADD.FTZ R103, R94, R103 ;  /* 0x000000675e677221 */ /* 0x008fce0000010000 */
[----:B------:R-:W3:Y:S01]  /*18d10*/  MUFU.EX2 R97, R97 ;  /* 0x0000006100617308 */ /* 0x000ee20000000800 */
[----:B0-----:R-:W-:-:S07]  /*18d20*/  FADD.FTZ R102, R96, R102 ;  /* 0x0000006660667221 */ /* 0x001fce0000010000 */
[----:B------:R-:W0:Y:S01]  /*18d30*/  MUFU.EX2 R98, R98 ;  /* 0x0000006200627308 */ /* 0x000e220000000800 */
[----:B----4-:R-:W-:-:S07]  /*18d40*/  FADD.FTZ R103, R95, R103 ;  /* 0x000000675f677221 */ /* 0x010fce0000010000 */
[----:B------:R-:W4:Y:S01]  /*18d50*/  MUFU.EX2 R100, R100 ;  /* 0x0000006400647308 */ /* 0x000f220000000800 */
[----:B---3--:R-:W-:-:S07]  /*18d60*/  FADD.FTZ R102, R97, R102 ;  /* 0x0000006661667221 */ /* 0x008fce0000010000 */
[----:B------:R-:W3:Y:S01]  /*18d70*/  MUFU.EX2 R99, R99 ;  /* 0x0000006300637308 */ /* 0x000ee20000000800 */
[----:B0-----:R-:W-:-:S07]  /*18d80*/  FADD.FTZ R103, R98, R103 ;  /* 0x0000006762677221 */ /* 0x001fce0000010000 */
[----:B------:R-:W0:Y:S01]  /*18d90*/  MUFU.EX2 R21, R21 ;  /* 0x0000001500157308 */ /* 0x000e220000000800 */
[----:B----4-:R-:W-:-:S07]  /*18da0*/  FADD.FTZ R102, R100, R102 ;  /* 0x0000006664667221 */ /* 0x010fce0000010000 */
[----:B------:R-:W1:Y:S01]  /*18db0*/  MUFU.EX2 R101, R101 ;  /* 0x0000006500657308 */ /* 0x000e620000000800 */
[----:B---3--:R-:W-:-:S01]  /*18dc0*/  FADD.FTZ R103, R99, R103 ;  /* 0x0000006763677221 */ /* 0x008fc20000010000 */
[----:B0-----:R-:W-:-:S03]  /*18dd0*/  FADD.FTZ R236, R21, R102 ;  /* 0x0000006615ec7221 */ /* 0x001fc60000010000 */
[----:B-1----:R-:W-:Y:S01]  /*18de0*/  FADD.FTZ R15, R101, R103 ;  /* 0x00000067650f7221 */ /* 0x002fe20000010000 */
[----:B--2---:R-:W-:Y:S06]  /*18df0*/  @!P0 BRA `(.L_x_476) ;  /* 0x0000000000048947 */ /* 0x004fec0003800000 */
[----:B------:R-:W-:Y:S01]  /*18e00*/  BPT.TRAP 0x1 ;  /* 0x000000040000795c */ /* 0x000fe20000300000 */
.L_x_476:
[----:B------:R-:W0:Y:S01]  /*18e10*/  S2R R103, SR_CgaCtaId ;  /* 0x0000000000677919 */ /* 0x000e220000008800 */
[----:B------:R-:W-:-:S05]  /*18e20*/  IMAD R102, R234, 0x8, R16 ;  /* 0x00000008ea667824 */ /* 0x000fca00078e0210 */
[----:B------:R-:W-:-:S04]  /*18e30*/  IADD3 R102, R102, 0x2e860, RZ ;  /* 0x0002e86066667810 */ /* 0x000fc80007ffe0ff */
[----:B0-----:R-:W-:Y:S02]  /*18e40*/  PRMT R102, R103, 0x654, R102 ;  /* 0x0000065467667816 */ /* 0x001fe40000000066 */
[----:B------:R-:W2:Y:S01]  /*18e50*/  LDL R103, [R1+0x40] ;  /* 0x0000400001677983 */ /* 0x000ea20000100800 */
[----:B------:R-:W-:Y:S01]  /*18e60*/  F2FP.SATFINITE.E4M3.F32.PACK_AB_MERGE_C R156, R157, R156, RZ ;  /* 0x0000009c9d9c723e */ /* 0x000fe200048070ff */
[----:B------:R0:W-:Y:S01]  /*18e70*/  SYNCS.ARRIVE.TRANS64.RED.A1T0 RZ, [R102+URZ], RZ ;  /* 0x000000ff66ff79a7 */ /* 0x0001e2000810043f */
[----:B------:R-:W-:Y:S01]  /*18e80*/  F2FP.SATFINITE.E4M3.F32.PACK_AB_MERGE_C R88, R119, R88, RZ ;  /* 0x000000587758723e */ /* 0x000fe200048070ff */
[-C--:B------:R-:W-:Y:S01]  /*18e90*/  FMUL.FTZ R24, R24, R3.reuse ;  /* 0x0000000318187220 */ /* 0x080fe20000410000 */
[----:B------:R-:W-:Y:S01]  /*18ea0*/  F2FP.SATFINITE.E4M3.F32.PACK_AB_MERGE_C R92, R93, R92, RZ ;  /* 0x0000005c5d5c723e */ /* 0x000fe200048070ff */
[-C--:B------:R-:W-:Y:S01]  /*18eb0*/  FMUL.FTZ R25, R25, R3.reuse ;  /* 0x0000000319197220 */ /* 0x080fe20000410000 */
[----:B------:R-:W-:Y:S01]  /*18ec0*/  F2FP.SATFINITE.E4M3.F32.PACK_AB_MERGE_C R156, R153, R152, R156 ;  /* 0x00000098999c723e */ /* 0x000fe2000480709c */
[----:B------:R-:W-:Y:S01]  /*18ed0*/  FMUL.FTZ R28, R28, R3 ;  /* 0x000000031c1c7220 */ /* 0x000fe20000410000 */
[----:B------:R-:W-:Y:S01]  /*18ee0*/  F2FP.SATFINITE.E4M3.F32.PACK_AB_MERGE_C R185, R188, R185, RZ ;  /* 0x000000b9bcb9723e */ /* 0x000fe200048070ff */
[-C--:B------:R-:W-:Y:S01]  /*18ef0*/  FMUL.FTZ R29, R29, R3.reuse ;  /* 0x000000031d1d7220 */ /* 0x080fe20000410000 */
[----:B------:R-:W-:Y:S01]  /*18f00*/  F2FP.SATFINITE.E4M3.F32.PACK_AB_MERGE_C R190, R191, R190, RZ ;  /* 0x000000bebfbe723e */ /* 0x000fe200048070ff */
[----:B------:R-:W-:Y:S01]  /*18f10*/  FMUL.FTZ R32, R32, R3 ;  /* 0x0000000320207220 */ /* 0x000fe20000410000 */
[----:B------:R-:W-:Y:S01]  /*18f20*/  F2FP.SATFINITE.E4M3.F32.PACK_AB_MERGE_C R193, R196, R193, RZ ;  /* 0x000000c1c4c1723e */ /* 0x000fe200048070ff */
[-C--:B------:R-:W-:Y:S01]  /*18f30*/  FMUL.FTZ R33, R33, R3.reuse ;  /* 0x0000000321217220 */ /* 0x080fe20000410000 */
        /* <DEDUP_REMOVED lines=37> */
[----:B------:R-:W-:Y:S01]  /*19190*/  FMUL.FTZ R72, R72, R3 ;  /* 0x0000000348487220 */ /* 0x000fe20000410000 */
[----:B------:R-:W-:Y:S01]  /*191a0*/  F2FP.SATFINITE.E4M3.F32.PACK_AB_MERGE_C R91, R94, R91, RZ ;  /* 0x0000005b5e5b723e */ /* 0x000fe200048070ff */
[-C--:B------:R-:W-:Y:S01]  /*191b0*/  FMUL.FTZ R73, R73, R3.reuse ;  /* 0x0000000349497220 */ /* 0x080fe20000410000 */
[----:B------:R-:W-:Y:S01]  /*191c0*/  F2FP.SATFINITE.E4M3.F32.PACK_AB_MERGE_C R21, R21, R100, RZ ;  /* 0x000000641515723e */ /* 0x000fe200048070ff */
[----:B------:R-:W-:Y:S01]  /*191d0*/  FMUL.FTZ R76, R76, R3 ;  /* 0x000000034c4c7220 */ /* 0x000fe20000410000 */
[----:B------:R-:W-:Y:S01]  /*191e0*/  F2FP.SATFINITE.E4M3.F32.PACK_AB_MERGE_C R99, R101, R99, RZ ;  /* 0x000000636563723e */ /* 0x000fe200048070ff */
[-C--:B------:R-:W-:Y:S01]  /*191f0*/  FMUL.FTZ R77, R77, R3.reuse ;  /* 0x000000034d4d7220 */ /* 0x080fe20000410000 */
[----:B------:R-:W-:Y:S01]  /*19200*/  F2FP.SATFINITE.E4M3.F32.PACK_AB_MERGE_C R215, R115, R12, R88 ;  /* 0x0000000c73d7723e */ /* 0x000fe20004807058 */
[----:B------:R-:W-:Y:S01]  /*19210*/  FMUL.FTZ R80, R80, R3 ;  /* 0x0000000350507220 */ /* 0x000fe20000410000 */
[----:B------:R-:W-:Y:S01]  /*19220*/  F2FP.SATFINITE.E4M3.F32.PACK_AB_MERGE_C R216, R200, R197, R92 ;  /* 0x000000c5c8d8723e */ /* 0x000fe2000480705c */
        /* <DEDUP_REMOVED lines=65> */
[C---:B--2---:R-:W-:Y:S01]  /*19640*/  ISETP.GT.AND P1, PT, R233.reuse, R103, PT ;  /* 0x00000067e900720c */ /* 0x044fe20003f24270 */
[----:B------:R-:W-:-:S12]  /*19650*/  VIADD R233, R233, 0xffffffff ;  /* 0xffffffffe9e97836 */ /* 0x000fd80000000000 */
[----:B0-----:R-:W-:Y:S05]  /*19660*/  @P1 BRA `(.L_x_477) ;  /* 0xffffffbc00d41947 */ /* 0x001fea000383ffff */
[----:B------:R-:W-:-:S07]  /*19670*/  IMAD.MOV.U32 R234, RZ, RZ, R235 ;  /* 0x000000ffffea7224 */ /* 0x000fce00078e00eb */
.L_x_466:
[----:B------:R-:W-:Y:S05]  /*19680*/  WARPSYNC.ALL ;  /* 0x0000000000007948 */ /* 0x000fea0003800000 */
[----:B------:R-:W-:Y:S06]  /*19690*/  BAR.ARV 0x8, 0x180 ;  /* 0x0206000000007b1d */ /* 0x000fec0000002000 */
[----:B------:R-:W-:Y:S05]  /*196a0*/  @!P0 BRA `(.L_x_478) ;  /* 0x0000000000048947 */ /* 0x000fea0003800000 */
[----:B------:R-:W-:Y:S01]  /*196b0*/  BPT.TRAP 0x1 ;  /* 0x000000040000795c */ /* 0x000fe20000300000 */
.L_x_478:
[----:B------:R-:W-:Y:S02]  /*196c0*/  LEA R12, R234, R16, 0x3 ;  /* 0x00000010ea0c7211 */ /* 0x000fe400078e18ff */
[----:B------:R-:W-:-:S04]  /*196d0*/  SHF.L.U32 R3, R237, 0x1f, RZ ;  /* 0x0000001fed037819 */ /* 0x000fc800000006ff */
[----:B------:R0:W1:Y:S01]  /*196e0*/  SYNCS.PHASECHK.TRANS64.TRYWAIT P1, [R12+URZ+0x2e850], R3 ;  /* 0x02e850030c0075a7 */ /* 0x000062000802017f */
[----:B------:R-:W-:Y:S05]  /*196f0*/  @!P0 BRA `(.L_x_479) ;  /* 0x0000000000048947 */ /* 0x000fea0003800000 */
[----:B------:R-:W-:Y:S01]  /*19700*/  BPT.TRAP 0x1 ;  /* 0x000000040000795c */ /* 0x000fe20000300000 */
.L_x_479:
[----:B------:R-:W-:-:S05]  /*19710*/  VIADD R16, R16, 0x400 ;  /* 0x0000040010107836 */ /* 0x000fca0000000000 */
[----:B------:R-:W-:-:S04]  /*19720*/  SHF.R.U32.HI R16, RZ, 0x4, R16 ;  /* 0x00000004ff107819 */ /* 0x000fc80000011610 */
[----:B------:R-:W-:-:S04]  /*19730*/  LOP3.LUT R16, R16, 0x3fff, RZ, 0xc0, !PT ;  /* 0x00003fff10107812 */ /* 0x000fc800078ec0ff */
[----:B------:R-:W-:Y:S01]  /*19740*/  LOP3.LUT R5, R16, 0x10000, RZ, 0xfc, !PT ;  /* 0x0001000010057812 */ /* 0x000fe200078efcff */
[----:B-1----:R-:W-:Y:S06]  /*19750*/  @P1 BRA `(.L_x_480) ;  /* 0x0000000000081947 */ /* 0x002fec0003800000 */
[----:B------:R-:W1:Y:S02]  /*19760*/  SYNCS.PHASECHK.TRANS64.TRYWAIT P1, [R12+URZ+0x2e850], R3 ;  /* 0x02e850030c0075a7 */ /* 0x000e64000802017f */
[----:B-1----:R-:W-:Y:S05]  /*19770*/  @!P1 BRA `(.L_x_481) ;  /* 0x000000c000c09947 */ /* 0x002fea0003800000 */
.L_x_480:
[----:B------:R-:W-:Y:S01]  /*19780*/  IMAD R4, R234, 0x700, R5 ;  /* 0x00000700ea047824 */ /* 0x000fe200078e0205 */
[----:B------:R-:W2:Y:S01]  /*19790*/  LDL R20, [R1+0x8c] ;  /* 0x00008c0001147983 */ /* 0x000ea20000100800 */
[----:B------:R-:W-:Y:S01]  /*197a0*/  IMAD.MOV.U32 R5, RZ, RZ, -0x3ffffff0 ;  /* 0xc0000010ff057424 */ /* 0x000fe200078e00ff */
[----:B------:R-:W-:Y:S05]  /*197b0*/  WARPSYNC.ALL ;  /* 0x0000000000007948 */ /* 0x000fea0003800000 */
[C---:B------:R-:W-:Y:S01]  /*197c0*/  R2UR UR6, R4.reuse ;  /* 0x00000000040672ca */ /* 0x040fe200000e0000 */
[----:B------:R-:W-:Y:S01]  /*197d0*/  VIADD R6, R4, 0x100 ;  /* 0x0000010004067836 */ /* 0x000fe20000000000 */
[----:B------:R-:W-:Y:S01]  /*197e0*/  R2UR UR7, R5 ;  /* 0x00000000050772ca */ /* 0x000fe200000e0000 */
[----:B------:R-:W-:Y:S01]  /*197f0*/  WARPGROUP.ARRIVE ;  /* 0x00000000000079c5 */ /* 0x000fe20000000000 */
[----:B------:R-:W-:Y:S01]  /*19800*/  IMAD.MOV.U32 R7, RZ, RZ, -0x3ffffff0 ;  /* 0xc0000010ff077424 */ /* 0x000fe200078e00ff */
[----:B------:R-:W0:Y:S01]  /*19810*/  LDL R16, [R1+0x74] ;  /* 0x0000740001107983 */ /* 0x000e220000100800 */
[----:B------:R-:W-:-:S03]  /*19820*/  ULDC.64 UR4, c[0x0][0x9a0] ;  /* 0x0002680000047ab9 */ /* 0x000fc60000000a00 */
[----:B------:R-:W3:Y:S01]  /*19830*/  LDL R14, [R1+0x60] ;  /* 0x00006000010e7983 */ /* 0x000ee20000100800 */
[----:B------:R-:W-:-:S04]  /*19840*/  ISETP.NE.U32.AND P1, PT, RZ, UR4, PT ;  /* 0x00000004ff007c0c */ /* 0x000fc8000bf25070 */
[----:B------:R-:W-:Y:S01]  /*19850*/  ISETP.NE.AND.EX P1, PT, RZ, UR5, PT, P1 ;  /* 0x00000005ff007c0c */ /* 0x000fe2000bf25310 */
[----:B------:R-:W-:Y:S01]  /*19860*/  QGMMA.64x128x32.F32.E4M3.E4M3 R24, R224, gdesc[UR4], R24, gsb0 ;  /* 0x01e00004e0187df3 */ /* 0x000fe20008000818 */
[----:B------:R-:W-:Y:S01]  /*19870*/  R2UR UR6, R6 ;  /* 0x00000000060672ca */ /* 0x000fe200000e0000 */
[----:B------:R-:W-:Y:S01]  /*19880*/  VIADD R6, R4, 0x200 ;  /* 0x0000020004067836 */ /* 0x000fe20000000000 */
[----:B------:R-:W-:Y:S01]  /*19890*/  R2UR UR7, R7 ;  /* 0x00000000070772ca */ /* 0x000fe200000e0000 */
[----:B------:R-:W-:-:S08]  /*198a0*/  IMAD.MOV.U32 R7, RZ, RZ, -0x3ffffff0 ;  /* 0xc0000010ff077424 */ /* 0x000fd000078e00ff */
[----:B------:R-:W2:Y:S08]  /*198b0*/  @P1 LDC.64 R8, c[0x0][0x9c8] ;  /* 0x00027200ff081b82 */ /* 0x000eb00000000a00 */
[----:B------:R-:W3:Y:S01]  /*198c0*/  @P1 LDC.64 R10, c[0x0][0x9d0] ;  /* 0x00027400ff0a1b82 */ /* 0x000ee20000000a00 */
        /* <DEDUP_REMOVED lines=10> */
[----:B------:R-:W-:Y:S01]  /*19970*/  R2UR UR6, R6 ;  /* 0x00000000060672ca */ /* 0x000fe200000e0000 */
[----:B--2---:R-:W-:Y:S01]  /*19980*/  @P1 IMAD R6, R20, R8, RZ ;  /* 0x0000000814061224 */ /* 0x004fe200078e02ff */
[----:B------:R-:W-:-:S03]  /*19990*/  R2UR UR7, R7 ;  /* 0x00000000070772ca */ /* 0x000fc600000e0000 */
[C---:B01----:R-:W-:Y:S02]  /*199a0*/  @P1 IMAD R3, R16.reuse, R9, R6 ;  /* 0x0000000910031224 */ /* 0x043fe400078e0206 */
[----:B------:R-:W-:-:S04]  /*199b0*/  @P1 IMAD.WIDE.U32 R6, R16, R8, RZ ;  /* 0x0000000810061225 */ /* 0x000fc800078e00ff */
[----:B------:R-:W-:Y:S02]  /*199c0*/  @P1 IMAD.IADD R7, R7, 0x1, R3 ;  /* 0x0000000107071824 */ /* 0x000fe400078e0203 */
[----:B---3--:R-:W-:-:S04]  /*199d0*/  @P1 IMAD.WIDE.U32 R6, R14, R10, R6 ;  /* 0x0000000a0e061225 */ /* 0x008fc800078e0006 */
[----:B------:R-:W-:Y:S01]  /*199e0*/  @P1 IMAD R3, R14, R11, R7 ;  /* 0x0000000b0e031224 */ /* 0x000fe200078e0207 */
[----:B------:R-:W-:Y:S01]  /*199f0*/  @P1 LEA R8, P2, R6, UR4, 0x2 ;  /* 0x0000000406081c11 */ /* 0x000fe2000f8410ff */
[----:B------:R-:W-:Y:S02]  /*19a00*/  VIADD R10, R4, 0x400 ;  /* 0x00000400040a7836 */ /* 0x000fe40000000000 */
[----:B------:R-:W-:Y:S01]  /*19a10*/  IMAD.MOV.U32 R11, RZ, RZ, -0x3ffffff0 ;  /* 0xc0000010ff0b7424 */ /* 0x000fe200078e00ff */
[----:B------:R-:W-:Y:S01]  /*19a20*/  @P1 LEA.HI.X R9, R6, UR5, R3, 0x2, P2 ;  /* 0x0000000506091c11 */ /* 0x000fe200090f1403 */
[----:B------:R-:W-:-:S06]  /*19a30*/  IMAD.MOV.U32 R3, RZ, RZ, 0x3f800000 ;  /* 0x3f800000ff037424 */ /* 0x000fcc00078e00ff */
        /* <DEDUP_REMOVED lines=13> */
[----:B------:R-:W-:Y:S01]  /*19b10*/  VIADD R4, R4, 0x600 ;  /* 0x0000060004047836 */ /* 0x000fe20000000000 */
[----:B------:R-:W-:Y:S01]  /*19b20*/  MOV R5, 0xc0000010 ;  /* 0xc000001000057802 */ /* 0x000fe20000000f00 */
        /* <DEDUP_REMOVED lines=9> */
[----:B------:R-:W0:Y:S04]  /*19bc0*/  SHFL.BFLY PT, R4, R7, 0x1, 0x1f ;  /* 0x0c201f0007047f89 */ /* 0x000e2800000e0000 */
[----:B------:R-:W1:Y:S01]  /*19bd0*/  SHFL.BFLY PT, R5, R6, 0x1, 0x1f ;  /* 0x0c201f0006057f89 */ /* 0x000e6200000e0000 */
[----:B0-----:R-:W-:-:S01]  /*19be0*/  FADD.FTZ R9, R7, R4 ;  /* 0x0000000407097221 */ /* 0x001fc20000010000 */
[----:B-1----:R-:W-:-:S04]  /*19bf0*/  FADD.FTZ R10, R6, R5 ;  /* 0x00000005060a7221 */ /* 0x002fc80000010000 */
[C---:B------:R-:W-:Y:S01]  /*19c00*/  FSETP.NE.FTZ.AND P1, PT, R9.reuse, RZ, PT ;  /* 0x000000ff0900720b */ /* 0x040fe20003f35000 */
[----:B------:R-:W-:Y:S01]  /*19c10*/  FMUL.FTZ R11, R9, 0.00390625 ;  /* 0x3b800000090b7820 */ /* 0x000fe20000410000 */
[----:B------:R-:W-:Y:S01]  /*19c20*/  FMUL.FTZ R14, R10, 0.00390625 ;  /* 0x3b8000000a0e7820 */ /* 0x000fe20000410000 */
[----:B------:R-:W-:-:S03]  /*19c30*/  IMAD.MOV.U32 R4, RZ, RZ, RZ ;  /* 0x000000ffff047224 */ /* 0x000fc600078e00ff */
        /* <DEDUP_REMOVED lines=17> */
[----:B------:R-:W-:-:S01]  /*19d50*/  @P3 FFMA.FTZ R89, R15, R13, R8 ;  /* 0x0000000d0f593223 */ /* 0x000fc20000010008 */
[----:B--2---:R-:W-:Y:S02]  /*19d60*/  FMUL.FTZ R7, R4, R3 ;  /* 0x0000000304077220 */ /* 0x004fe40000410000 */
[----:B------:R-:W-:-:S01]  /*19d70*/  @P2 FFMA.FTZ R88, R5, R0, R2 ;  /* 0x0000000005582223 */ /* 0x000fc20000010002 */
[----:B---3--:R-:W-:Y:S01]  /*19d80*/  FMUL.FTZ R8, R6, R3 ;  /* 0x0000000306087220 */ /* 0x008fe20000410000 */
[----:B------:R-:W-:Y:S02]  /*19d90*/  WARPGROUP.DEPBAR.LE gsb0, 0x0 ;  /* 0x00008000000079c5 */ /* 0x000fe40000010000 */
[----:B------:R-:W-:Y:S05]  /*19da0*/  @!P0 BRA `(.L_x_482) ;  /* 0x0000000000048947 */ /* 0x000fea0003800000 */
[----:B------:R-:W-:Y:S01]  /*19db0*/  BPT.TRAP 0x1 ;  /* 0x000000040000795c */ /* 0x000fe20000300000 */
.L_x_482:
[----:B------:R-:W2:Y:S01]  /*19dc0*/  LDL.LU R10, [R1+0x88] ;  /* 0x00008800010a7983 */ /* 0x000ea20000300800 */
[----:B------:R-:W-:Y:S02]  /*19dd0*/  VIADD R0, R12, 0x2e860 ;  /* 0x0002e8600c007836 */ /* 0x000fe40000000000 */
[-C--:B------:R-:W-:Y:S01]  /*19de0*/  FMUL.FTZ R3, R24, R7.reuse ;  /* 0x0000000718037220 */ /* 0x080fe20000410000 */
[----:B------:R-:W0:Y:S01]  /*19df0*/  S2R R2, SR_CgaCtaId ;  /* 0x0000000000027919 */ /* 0x000e220000008800 */
[----:B------:R-:W-:Y:S02]  /*19e00*/  VIADD R234, R234, 0x1 ;  /* 0x00000001eaea7836 */ /* 0x000fe40000000000 */
[----:B------:R-:W-:-:S03]  /*19e10*/  FMUL.FTZ R90, R29, R7 ;  /* 0x000000071d5a7220 */ /* 0x000fc60000410000 */
[----:B------:R-:W-:Y:S01]  /*19e20*/  ISETP.NE.AND P1, PT, R234, 0x2, PT ;  /* 0x00000002ea00780c */ /* 0x000fe20003f25270 */
        /* <DEDUP_REMOVED lines=17> */
[----:B------:R-:W-:Y:S01]  /*19f40*/  FMUL.FTZ R24, R48, R7 ;  /* 0x0000000730187220 */ /* 0x000fe20000410000 */
[----:B0-----:R-:W-:-:S04]  /*19f50*/  PRMT R2, R2, 0x654, R0 ;  /* 0x0000065402027816 */ /* 0x001fc80000000000 */
[----:B------:R0:W-:Y:S01]  /*19f60*/  SYNCS.ARRIVE.TRANS64.RED.A1T0 RZ, [R2+URZ], RZ ;  /* 0x000000ff02ff79a7 */ /* 0x0001e2000810043f */
[-C--:B------:R-:W-:Y:S01]  /*19f70*/  FMUL.FTZ R53, R61, R7.reuse ;  /* 0x000000073d357220 */ /* 0x080fe20000410000 */
[-C--:B------:R-:W-:Y:S01]  /*19f80*/  FMUL.FTZ R95, R77, R7.reuse ;  /* 0x000000074d5f7220 */ /* 0x080fe20000410000 */
[-C--:B------:R-:W-:Y:S01]  /*19f90*/  FMUL.FTZ R5, R28, R7.reuse ;  /* 0x000000071c057220 */ /* 0x080fe20000410000 */
[-C--:B------:R-:W-:Y:S01]  /*19fa0*/  FMUL.FTZ R52, R57, R7.reuse ;  /* 0x0000000739347220 */ /* 0x080fe20000410000 */
[-C--:B------:R-:W-:Y:S01]  /*19fb0*/  FMUL.FTZ R44, R31, R8.reuse ;  /* 0x000000081f2c7220 */ /* 0x080fe20000410000 */
[----:B0-----:R-:W-:Y:S01]  /*19fc0*/  SEL R2, RZ, 0x1, P1 ;  /* 0x00000001ff027807 */ /* 0x001fe20000800000 */
        /* <DEDUP_REMOVED lines=39> */
[----:B------:R-:W-:Y:S01]  /*1a240*/  FMUL.FTZ R34, R83, R8 ;  /* 0x0000000853227220 */ /* 0x000fe20000410000 */
[----:B------:R-:W-:-:S02]  /*1a250*/  LOP3.LUT R237, R237, R2, RZ, 0x3c, !PT ;  /* 0x00000002eded7212 */ /* 0x000fc400078e3cff */
[----:B------:R-:W-:Y:S01]  /*1a260*/  SEL R234, R234, RZ, P1 ;  /* 0x000000ffeaea7207 */ /* 0x000fe20000800000 */
[----:B--2---:R-:W-:-:S05]  /*1a270*/  VIADD R10, R10, 0x1 ;  /* 0x000000010a0a7836 */ /* 0x004fca0000000000 */
[----:B------:R0:W-:Y:S02]  /*1a280*/  STL [R1+0x88], R10 ;  /* 0x0000880a01007387 */ /* 0x0001e40000100800 */
.L_x_430:
[----:B------:R-:W-:Y:S05]  /*1a290*/  WARPSYNC.ALL ;  /* 0x0000000000007948 */ /* 0x000fea0003800000 */
[----:B------:R-:W2:Y:S01]  /*1a2a0*/  LDL R124, [R1+0x7c] ;  /* 0x00007c00017c7983 */ /* 0x000ea20000100800 */
[----:B------:R-:W-:Y:S01]  /*1a2b0*/  MOV R16, 0x400 ;  /* 0x0000040000107802 */ /* 0x000fe20000000f00 */
[----:B------:R-:W-:Y:S01]  /*1a2c0*/  BSSY B0, `(.L_x_483) ;  /* 0x000041e000007945 */ /* 0x000fe20003800000 */
[----:B------:R-:W1:Y:S02]  /*1a2d0*/  S2R R2, SR_CgaCtaId ;  /* 0x0000000000027919 */ /* 0x000e640000008800 */
[----:B-1----:R-:W-:Y:S01]  /*1a2e0*/  LEA R16, R2, R16, 0x18 ;  /* 0x0000001002107211 */ /* 0x002fe200078ec0ff */
[----:B------:R-:W-:Y:S06]  /*1a2f0*/  BAR.SYNC.DEFER_BLOCKING 0x5, 0x180 ;  /* 0x0146000000007b1d */ /* 0x000fec0000010000 */
[----:B-----5:R1:W3:Y:S02]  /*1a300*/  LDS.128 R120, [R16+0x2e8d0] ;  /* 0x02e8d00010787984 */ /* 0x0202e40000000c00 */
[----:B------:R-:W-:Y:S06]  /*1a310*/  BAR.ARV 0x4, 0x180 ;  /* 0x0106000000007b1d */ /* 0x000fec0000002000 */
[----:B--2---:R-:W-:-:S13]  /*1a320*/  ISETP.NE.AND P1, PT, R124, RZ, PT ;  /* 0x000000ff7c00720c */ /* 0x004fda0003f25270 */
[----:B------:R-:W2:Y:S02]  /*1a330*/  @!P1 LDC R124, c[0x0][0xad4] ;  /* 0x0002b500ff7c9b82 */ /* 0x000ea40000000800 */
[----:B--2---:R1:W-:Y:S01]  /*1a340*/  @!P1 STL [R1+0x7c], R124 ;  /* 0x00007c7c01009387 */ /* 0x0043e20000100800 */
[----:B---3--:R-:W-:Y:S05]  /*1a350*/  @P0 BRA `(.L_x_484) ;  /* 0x0000003000d80947 */ /* 0x008fea0003800000 */
[----:B0-----:R-:W2:Y:S01]  /*1a360*/  LDL R10, [R1+0xa8] ;  /* 0x0000a800010a7983 */ /* 0x001ea20000100800 */
[----:B------:R-:W-:Y:S01]  /*1a370*/  ULDC.64 UR4, c[0x4][0x38] ;  /* 0x01000e0000047ab9 */ /* 0x000fe20000000a00 */
[----:B------:R-:W0:Y:S01]  /*1a380*/  S2R R11, SR_TID.X ;  /* 0x00000000000b7919 */ /* 0x000e220000002100 */
[----:B------:R-:W3:Y:S01]  /*1a390*/  S2R R7, SR_SWINHI ;  /* 0x0000000000077919 */ /* 0x000ee20000002f00 */
[----:B0-----:R-:W-:-:S04]  /*1a3a0*/  SHF.L.U32 R2, R11, 0x2, RZ ;  /* 0x000000020b027819 */ /* 0x001fc800000006ff */
[----:B------:R-:W-:Y:S02]  /*1a3b0*/  LOP3.LUT R2, R2, 0xc, RZ, 0xc0, !PT ;  /* 0x0000000c02027812 */ /* 0x000fe400078ec0ff */
[----:B------:R-:W-:Y:S02]  /*1a3c0*/  MOV R68, R16 ;  /* 0x0000001000447202 */ /* 0x000fe40000000f00 */
[----:B---3--:R-:W-:Y:S02]  /*1a3d0*/  MOV R69, R7 ;  /* 0x0000000700457202 */ /* 0x008fe40000000f00 */
[----:B------:R-:W-:-:S05]  /*1a3e0*/  IADD3 R12, P0, R2, UR4, RZ ;  /* 0x00000004020c7c10 */ /* 0x000fca000ff1e0ff */
[----:B------:R-:W-:Y:S01]  /*1a3f0*/  IMAD.X R13, RZ, RZ, UR5, P0 ;  /* 0x00000005ff0d7e24 */ /* 0x000fe200080e06ff */
[----:B------:R-:W-:-:S04]  /*1a400*/  LOP3.LUT P0, R2, R11, 0x3, RZ, 0xc0, !PT ;  /* 0x000000030b027812 */ /* 0x000fc8000780c0ff */
[----:B------:R-:W-:Y:S01]  /*1a410*/  ISETP.EQ.OR P0, PT, R2, 0x3, !P0 ;  /* 0x000000030200780c */ /* 0x000fe20004702670 */
[----:B------:R0:W5:Y:S03]  /*1a420*/  LDG.E.CONSTANT R8, desc[UR60][R12.64] ;  /* 0x0000003c0c087981 */ /* 0x000166000c1e9900 */
[----:B0-----:R-:W-:Y:S02]  /*1a430*/  SEL R13, R5, R90, P0 ;  /* 0x0000005a050d7207 */ /* 0x001fe40000000000 */
[----:B------:R-:W-:Y:S01]  /*1a440*/  SEL R5, R90, R5, P0 ;  /* 0x000000055a057207 */ /* 0x000fe20000000000 */
[----:B------:R-:W-:Y:S01]  /*1a450*/  UMOV UR4, 0xffffffff ;  /* 0xffffffff00047882 */ /* 0x000fe20000000000 */
[----:B------:R-:W-:Y:S02]  /*1a460*/  SEL R7, R3, R72, P0 ;  /* 0x0000004803077207 */ /* 0x000fe40000000000 */
[----:B------:R-:W-:Y:S01]  /*1a470*/  SEL R3, R72, R3, P0 ;  /* 0x0000000348037207 */ /* 0x000fe20000000000 */
[----:B--2---:R-:W-:-:S03]  /*1a480*/  IMAD.WIDE R10, R10, 0x2, R68 ;  /* 0x000000020a0a7825 */ /* 0x004fc600078e0244 */
[C---:B------:R-:W-:Y:S02]  /*1a490*/  IADD3 R93, P5, R10.reuse, 0x4060, RZ ;  /* 0x000040600a5d7810 */ /* 0x040fe40007fbe0ff */
[----:B------:R-:W-:Y:S02]  /*1a4a0*/  IADD3 R91, P1, R10, 0x4040, RZ ;  /* 0x000040400a5b7810 */ /* 0x000fe40007f3e0ff */
[----:B------:R-:W-:Y:S02]  /*1a4b0*/  LOP3.LUT R92, R93, 0x380, RZ, 0xc0, !PT ;  /* 0x000003805d5c7812 */ /* 0x000fe400078ec0ff */
[----:B------:R-:W-:Y:S02]  /*1a4c0*/  LOP3.LUT R2, R91, 0x380, RZ, 0xc0, !PT ;  /* 0x000003805b027812 */ /* 0x000fe400078ec0ff */
[----:B------:R-:W-:Y:S02]  /*1a4d0*/  SHF.R.U64 R92, R92, 0x3, RZ ;  /* 0x000000035c5c7819 */ /* 0x000fe400000012ff */
[----:B------:R-:W-:-:S02]  /*1a4e0*/  SHF.R.U64 R90, R2, 0x3, RZ ;  /* 0x00000003025a7819 */ /* 0x000fc400000012ff */
[----:B------:R-:W-:Y:S01]  /*1a4f0*/  LOP3.LUT R92, R92, R93, RZ, 0x3c, !PT ;  /* 0x0000005d5c5c7212 */ /* 0x000fe200078e3cff */
[--C-:B------:R-:W-:Y:S01]  /*1a500*/  IMAD.X R93, RZ, RZ, R11.reuse, P5 ;  /* 0x000000ffff5d7224 */ /* 0x100fe200028e060b */
[----:B------:R-:W-:Y:S01]  /*1a510*/  LOP3.LUT R90, R90, R91, RZ, 0x3c, !PT ;  /* 0x0000005b5a5a7212 */ /* 0x000fe200078e3cff */
[----:B------:R-:W-:Y:S01]  /*1a520*/  IMAD.X R91, RZ, RZ, R11, P1 ;  /* 0x000000ffff5b7224 */ /* 0x000fe200008e060b */
[C---:B------:R-:W-:Y:S02]  /*1a530*/  IADD3 R87, P2, R10.reuse, 0x4020, RZ ;  /* 0x000040200a577810 */ /* 0x040fe40007f5e0ff */
[C---:B------:R-:W-:Y:S02]  /*1a540*/  IADD3 R85, P3, R10.reuse, 0x4000, RZ ;  /* 0x000040000a557810 */ /* 0x040fe40007f7e0ff */
[C---:B------:R-:W-:Y:S02]  /*1a550*/  IADD3 R103, P4, R10.reuse, 0x60, RZ ;  /* 0x000000600a677810 */ /* 0x040fe40007f9e0ff */
[----:B------:R-:W-:-:S02]  /*1a560*/  IADD3 R101, P5, R10, 0x40, RZ ;  /* 0x000000400a657810 */ /* 0x000fc40007fbe0ff */
[----:B------:R-:W-:Y:S02]  /*1a570*/  IADD3 R99, P1, R10, 0x20, RZ ;  /* 0x000000200a637810 */ /* 0x000fe40007f3e0ff */
[----:B------:R-:W-:Y:S02]  /*1a580*/  LOP3.LUT R86, R87, 0x380, RZ, 0xc0, !PT ;  /* 0x0000038057567812 */ /* 0x000fe400078ec0ff */
[----:B------:R-:W-:Y:S02]  /*1a590*/  LOP3.LUT R84, R85, 0x380, RZ, 0xc0, !PT ;  /* 0x0000038055547812 */ /* 0x000fe400078ec0ff */
[----:B------:R-:W-:Y:S02]  /*1a5a0*/  LOP3.LUT R102, R103, 0x380, RZ, 0xc0, !PT ;  /* 0x0000038067667812 */ /* 0x000fe400078ec0ff */
[----:B------:R-:W-:Y:S02]  /*1a5b0*/  LOP3.LUT R100, R101, 0x380, RZ, 0xc0, !PT ;  /* 0x0000038065647812 */ /* 0x000fe400078ec0ff */
[----:B------:R-:W-:-:S02]  /*1a5c0*/  LOP3.LUT R98, R99, 0x380, RZ, 0xc0, !PT ;  /* 0x0000038063627812 */ /* 0x000fc400078ec0ff */
[----:B------:R-:W-:Y:S02]  /*1a5d0*/  LOP3.LUT R29, R10, 0x380, RZ, 0xc0, !PT ;  /* 0x000003800a1d7812 */ /* 0x000fe400078ec0ff */
[----:B------:R-:W-:Y:S02]  /*1a5e0*/  SHF.R.U64 R86, R86, 0x3, RZ ;  /* 0x0000000356567819 */ /* 0x000fe400000012ff */
[----:B------:R-:W-:Y:S02]  /*1a5f0*/  SHF.R.U64 R84, R84, 0x3, RZ ;  /* 0x0000000354547819 */ /* 0x000fe400000012ff */
[----:B------:R-:W-:Y:S02]  /*1a600*/  SHF.R.U64 R102, R102, 0x3, RZ ;  /* 0x0000000366667819 */ /* 0x000fe400000012ff */
[----:B------:R-:W-:Y:S02]  /*1a610*/  SHF.R.U64 R100, R100, 0x3, RZ ;  /* 0x0000000364647819 */ /* 0x000fe400000012ff */
[----:B------:R-:W-:-:S02]  /*1a620*/  SHF.R.U64 R98, R98, 0x3, RZ ;  /* 0x0000000362627819 */ /* 0x000fc400000012ff */
[----:B------:R-:W-:Y:S02]  /*1a630*/  SHF.R.U64 R29, R29, 0x3, RZ ;  /* 0x000000031d1d7819 */ /* 0x000fe400000012ff */
        /* <DEDUP_REMOVED lines=8> */
[----:B------:R-:W-:-:S02]  /*1a6c0*/  LOP3.LUT R98, R98, R99, RZ, 0x3c, !PT ;  /* 0x0000006362627212 */ /* 0x000fc400078e3cff */
[----:B------:R-:W-:Y:S02]  /*1a6d0*/  LOP3.LUT R10, R29, R10, RZ, 0x3c, !PT ;  /* 0x0000000a1d0a7212 */ /* 0x000fe400078e3cff */
[-C--:B------:R-:W-:Y:S02]  /*1a6e0*/  IADD3.X R99, RZ, R11.reuse, RZ, P1, !PT ;  /* 0x0000000bff637210 */ /* 0x080fe40000ffe4ff */
[----:B------:R-:W-:Y:S02]  /*1a6f0*/  MOV R104, R10 ;  /* 0x0000000a00687202 */ /* 0x000fe40000000f00 */
[----:B------:R-:W-:Y:S02]  /*1a700*/  MOV R92, R92 ;  /* 0x0000005c005c7202 */ /* 0x000fe40000000f00 */
[----:B------:R-:W-:Y:S02]  /*1a710*/  MOV R90, R90 ;  /* 0x0000005a005a7202 */ /* 0x000fe40000000f00 */
[----:B------:R-:W-:-:S02]  /*1a720*/  MOV R86, R86 ;  /* 0x0000005600567202 */ /* 0x000fc40000000f00 */
[----:B------:R-:W-:Y:S02]  /*1a730*/  MOV R84, R84 ;  /* 0x0000005400547202 */ /* 0x000fe40000000f00 */
[----:B------:R-:W-:Y:S02]  /*1a740*/  MOV R102, R102 ;  /* 0x0000006600667202 */ /* 0x000fe40000000f00 */
[----:B------:R-:W-:Y:S02]  /*1a750*/  MOV R100, R100 ;  /* 0x0000006400647202 */ /* 0x000fe40000000f00 */
[----:B------:R-:W-:Y:S01]  /*1a760*/  MOV R98, R98 ;  /* 0x0000006200627202 */ /* 0x000fe20000000f00 */
[----:B------:R-:W-:Y:S06]  /*1a770*/  BRA.DIV UR4, `(.L_x_485) ;  /* 0x000000b204d47947 */ /* 0x000fec000b800000 */
[----:B------:R-:W-:Y:S01]  /*1a780*/  SEL R147, R64, R21, P0 ;  /* 0x0000001540937207 */ /* 0x000fe20000000000 */
[----:B-----5:R-:W-:Y:S01]  /*1a790*/  SHFL.IDX PT, R7, R7, R8, 0x1c1f ;  /* 0x001c1f0807077589 */ /* 0x020fe200000e0000 */
[----:B------:R-:W-:Y:S02]  /*1a7a0*/  SEL R115, R40, R111, P0 ;  /* 0x0000006f28737207 */ /* 0x000fe40000000000 */
[----:B------:R-:W-:Y:S01]  /*1a7b0*/  SEL R47, R111, R40, P0 ;  /* 0x000000286f2f7207 */ /* 0x000fe20000000000 */
[----:B------:R-:W-:Y:S01]  /*1a7c0*/  SHFL.IDX PT, R10, R147, R8, 0x1c1f ;  /* 0x001c1f08930a7589 */ /* 0x000fe200000e0000 */
[----:B------:R-:W-:Y:S02]  /*1a7d0*/  SEL R129, R4, R81, P0 ;  /* 0x0000005104817207 */ /* 0x000fe40000000000 */
[----:B------:R-:W-:Y:S02]  /*1a7e0*/  SEL R101, R81, R4, P0 ;  /* 0x0000000451657207 */ /* 0x000fe40000000000 */
[----:B------:R-:W-:-:S02]  /*1a7f0*/  SEL R21, R21, R64, P0 ;  /* 0x0000004015157207 */ /* 0x000fc40000000000 */
[----:B------:R-:W-:Y:S02]  /*1a800*/  SEL R111, R24, R49, P0 ;  /* 0x00000031186f7207 */ /* 0x000fe40000000000 */
[----:B------:R-:W-:Y:S02]  /*1a810*/  SEL R51, R49, R24, P0 ;  /* 0x0000001831337207 */ /* 0x000fe40000000000 */
[----:B------:R-:W-:Y:S01]  /*1a820*/  LOP3.LUT R4, R8, 0x2, RZ, 0x3c, !PT ;  /* 0x0000000208047812 */ /* 0x000fe200078e3cff */
[----:B------:R-:W-:Y:S01]  /*1a830*/  SHFL.IDX PT, R40, R111, R8, 0x1c1f ;  /* 0x001c1f086f287589 */ /* 0x000fe200000e0000 */
[----:B------:R-:W-:Y:S02]  /*1a840*/  SEL R145, R94, R113, P0 ;  /* 0x000000715e917207 */ /* 0x000fe40000000000 */
[----:B------:R-:W-:Y:S01]  /*1a850*/  SEL R43, R113, R94, P0 ;  /* 0x0000005e712b7207 */ /* 0x000fe20000000000 */
[----:B------:R-:W-:Y:S01]  /*1a860*/  SHFL.IDX PT, R5, R5, R4, 0x1c1f ;  /* 0x001c1f0405057589 */ /* 0x000fe200000e0000 */
[----:B------:R-:W-:-:S02]  /*1a870*/  SEL R49, R20, R41, P0 ;  /* 0x0000002914317207 */ /* 0x000fc40000000000 */
[----:B------:R-:W-:Y:S01]  /*1a880*/  SEL R113, R41, R20, P0 ;  /* 0x0000001429717207 */ /* 0x000fe20000000000 */
[----:B------:R-:W-:Y:S01]  /*1a890*/  SHFL.IDX PT, R21, R21, R4, 0x1c1f ;  /* 0x001c1f0415157589 */ /* 0x000fe200000e0000 */
[----:B------:R-:W-:Y:S02]  /*1a8a0*/  SEL R91, R6, R77, P0 ;  /* 0x0000004d065b7207 */ /* 0x000fe40000000000 */
[----:B------:R-:W-:Y:S01]  /*1a8b0*/  SEL R139, R77, R6, P0 ;  /* 0x000000064d8b7207 */ /* 0x000fe20000000000 */
        /* <DEDUP_REMOVED lines=12> */
[----:B------:R-:W0:Y:S01]  /*1a980*/  SHFL.IDX PT, R0, R13, R8, 0x1c1f ;  /* 0x001c1f080d007589 */ /* 0x000e2200000e0000 */
        /* <DEDUP_REMOVED lines=32> */
[----:B------:R-:W2:Y:S01]  /*1ab90*/  SHFL.IDX PT, R26, R115, R8, 0x1c1f ;  /* 0x001c1f08731a7589 */ /* 0x000ea200000e0000 */
[----:B------:R-:W-:Y:S02]  /*1aba0*/  SEL R73, R70, R37, P0 ;  /* 0x0000002546497207 */ /* 0x000fe40000000000 */
[----:B------:R-:W-:Y:S01]  /*1abb0*/  SEL R39, R31, R30, P0 ;  /* 0x0000001e1f277207 */ /* 0x000fe20000000000 */
[----:B------:R3:W4:Y:S01]  /*1abc0*/  SHFL.IDX PT, R28, R113, R8, 0x1c1f ;  /* 0x001c1f08711c7589 */ /* 0x00072200000e0000 */
        /* <DEDUP_REMOVED lines=17> */
[----:B------:R-:W1:Y:S01]  /*1ace0*/  SHFL.IDX PT, R32, R139, R8, 0x1c1f ;  /* 0x001c1f088b207589 */ /* 0x000e6200000e0000 */
[----:B------:R-:W-:-:S02]  /*1acf0*/  SEL R29, R9, R34, P0 ;  /* 0x00000022091d7207 */ /* 0x000fc40000000000 */
[----:B------:R-:W-:Y:S01]  /*1ad00*/  SEL R9, R34, R9, P0 ;  /* 0x0000000922097207 */ /* 0x000fe20000000000 */
[----:B------:R-:W-:Y:S01]  /*1ad10*/  SHFL.IDX PT, R58, R117, R8, 0x1c1f ;  /* 0x001c1f08753a7589 */ /* 0x000fe200000e0000 */
[----:B0-----:R-:W-:Y:S02]  /*1ad20*/  SEL R3, R0, R5, P0 ;  /* 0x0000000500037207 */ /* 0x001fe40000000000 */
[----:B------:R-:W-:Y:S01]  /*1ad30*/  SEL R94, R7, R6, P0 ;  /* 0x00000006075e7207 */ /* 0x000fe20000000000 */
[----:B------:R-:W-:Y:S01]  /*1ad40*/  SHFL.IDX PT, R107, R107, R4, 0x1c1f ;  /* 0x001c1f046b6b7589 */ /* 0x000fe200000e0000 */
[----:B------:R-:W-:Y:S02]  /*1ad50*/  SEL R96, R6, R7, P0 ;  /* 0x0000000706607207 */ /* 0x000fe40000000000 */
[----:B------:R-:W-:Y:S01]  /*1ad60*/  SEL R5, R5, R0, P0 ;  /* 0x0000000005057207 */ /* 0x000fe20000000000 */
[----:B------:R-:W0:Y:S01]  /*1ad70*/  SHFL.IDX PT, R79, R79, R4, 0x1c1f ;  /* 0x001c1f044f4f7589 */ /* 0x000e2200000e0000 */
[----:B------:R-:W-:-:S02]  /*1ad80*/  SEL R111, R10, R21, P0 ;  /* 0x000000150a6f7207 */ /* 0x000fc40000000000 */
[----:B---3--:R-:W-:Y:S01]  /*1ad90*/  SEL R113, R21, R10, P0 ;  /* 0x0000000a15717207 */ /* 0x008fe20000000000 */
[----:B------:R3:W-:Y:S01]  /*1ada0*/  SHFL.IDX PT, R85, R57, R4, 0x1c1f ;  /* 0x001c1f0439557589 */ /* 0x0007e200000e0000 */
[----:B--2---:R-:W-:Y:S02]  /*1adb0*/  SEL R0, R26, R47, P0 ;  /* 0x0000002f1a007207 */ /* 0x004fe40000000000 */
[----:B------:R-:W-:Y:S01]  /*1adc0*/  SEL R6, R47, R26, P0 ;  /* 0x0000001a2f067207 */ /* 0x000fe20000000000 */
[----:B------:R-:W2:Y:S01]  /*1add0*/  SHFL.IDX PT, R72, R63, R4, 0x1c1f ;  /* 0x001c1f043f487589 */ /* 0x000ea200000e0000 */
[----:B----4-:R-:W-:Y:S02]  /*1ade0*/  SEL R21, R28, R49, P0 ;  /* 0x000000311c157207 */ /* 0x010fe40000000000 */
[----:B------:R-:W-:Y:S01]  /*1adf0*/  SEL R41, R49, R28, P0 ;  /* 0x0000001c31297207 */ /* 0x000fe20000000000 */
[----:B------:R-:W-:Y:S01]  /*1ae00*/  SHFL.IDX PT, R30, R141, R8, 0x1c1f ;  /* 0x001c1f088d1e7589 */ /* 0x000fe200000e0000 */
[----:B-1----:R-:W-:-:S02]  /*1ae10*/  SEL R47, R32, R91, P0 ;  /* 0x0000005b202f7207 */ /* 0x002fc40000000000 */
        /* <DEDUP_REMOVED lines=16> */
[----:B------:R2:W-:Y:S01]  /*1af20*/  SHFL.IDX PT, R78, R71, R8, 0x1c1f ;  /* 0x001c1f08474e7589 */ /* 0x0005e200000e0000 */
[----:B------:R-:W-:-:S02]  /*1af30*/  SEL R114, R101, R52, P0 ;  /* 0x0000003465727207 */ /* 0x000fc40000000000 */
[----:B0-----:R-:W-:Y:S01]  /*1af40*/  SEL R56, R58, R79, P0 ;  /* 0x0000004f3a387207 */ /* 0x001fe20000000000 */
[----:B------:R-:W-:Y:S01]  /*1af50*/  SHFL.IDX PT, R39, R39, R8, 0x1c1f ;  /* 0x001c1f0827277589 */ /* 0x000fe200000e0000 */
[----:B---3--:R-:W-:Y:S02]  /*1af60*/  SEL R57, R107, R60, P0 ;  /* 0x0000003c6b397207 */ /* 0x008fe40000000000 */
[----:B------:R-:W-:Y:S01]  /*1af70*/  SEL R40, R51, R40, P0 ;  /* 0x0000002833287207 */ /* 0x000fe20000000000 */
[----:B------:R-:W0:Y:S01]  /*1af80*/  SHFL.IDX PT, R53, R53, R4, 0x1c1f ;  /* 0x001c1f0435357589 */ /* 0x000e2200000e0000 */
[----:B------:R-:W-:Y:S02]  /*1af90*/  SEL R58, R79, R58, P0 ;  /* 0x0000003a4f3a7207 */ /* 0x000fe40000000000 */
[----:B--2---:R-:W-:Y:S01]  /*1afa0*/  SEL R71, R72, R77, P0 ;  /* 0x0000004d48477207 */ /* 0x004fe20000000000 */
[----:B------:R-:W1:Y:S04]  /*1afb0*/  SHFL.IDX PT, R93, R93, R4, 0x1c1f ;  /* 0x001c1f045d5d7589 */ /* 0x000e6800000e0000 */
[----:B------:R-:W2:Y:S04]  /*1afc0*/  SHFL.IDX PT, R99, R99, R4, 0x1c1f ;  /* 0x001c1f0463637589 */ /* 0x000ea800000e0000 */
[----:B------:R-:W3:Y:S04]  /*1afd0*/  SHFL.IDX PT, R105, R105, R4, 0x1c1f ;  /* 0x001c1f0469697589 */ /* 0x000ee800000e0000 */
[----:B------:R4:W3:Y:S04]  /*1afe0*/  SHFL.IDX PT, R109, R55, R4, 0x1c1f ;  /* 0x001c1f04376d7589 */ /* 0x0008e800000e0000 */
[----:B------:R1:W3:Y:S04]  /*1aff0*/  SHFL.IDX PT, R66, R67, R4, 0x1c1f ;  /* 0x001c1f0443427589 */ /* 0x0002e800000e0000 */
[----:B------:R3:W-:Y:S01]  /*1b000*/  SHFL.IDX PT, R70, R65, R4, 0x1c1f ;  /* 0x001c1f0441467589 */ /* 0x0007e200000e0000 */
[----:B0-----:R-:W-:-:S02]  /*1b010*/  SEL R43, R30, R53, P0 ;  /* 0x000000351e2b7207 */ /* 0x001fc40000000000 */
[----:B----4-:R-:W-:Y:S01]  /*1b020*/  SEL R55, R60, R107, P0 ;  /* 0x0000006b3c377207 */ /* 0x010fe20000000000 */
[----:B------:R-:W0:Y:S01]  /*1b030*/  SHFL.IDX PT, R33, R33, R4, 0x1c1f ;  /* 0x001c1f0421217589 */ /* 0x000e2200000e0000 */
[----:B------:R-:W-:Y:S02]  /*1b040*/  SEL R45, R53, R30, P0 ;  /* 0x0000001e352d7207 */ /* 0x000fe40000000000 */
[----:B-1----:R-:W-:Y:S01]  /*1b050*/  SEL R67, R77, R72, P0 ;  /* 0x000000484d437207 */ /* 0x002fe20000000000 */
[----:B------:R-:W1:Y:S01]  /*1b060*/  SHFL.IDX PT, R82, R31, R4, 0x1c1f ;  /* 0x001c1f041f527589 */ /* 0x000e6200000e0000 */
[----:B------:R-:W-:Y:S02]  /*1b070*/  SEL R46, R48, R93, P0 ;  /* 0x0000005d302e7207 */ /* 0x000fe40000000000 */
[----:B--2---:R-:W-:Y:S01]  /*1b080*/  SEL R87, R38, R99, P0 ;  /* 0x0000006326577207 */ /* 0x004fe20000000000 */
[----:B------:R-:W-:Y:S01]  /*1b090*/  SHFL.IDX PT, R36, R133, R8, 0x1c1f ;  /* 0x001c1f0885247589 */ /* 0x000fe200000e0000 */
[----:B---3--:R-:W-:-:S02]  /*1b0a0*/  SEL R52, R54, R105, P0 ;  /* 0x0000006936347207 */ /* 0x008fc40000000000 */
        /* <DEDUP_REMOVED lines=10> */
[----:B------:R2:W-:Y:S01]  /*1b150*/  SHFL.IDX PT, R80, R61, R8, 0x1c1f ;  /* 0x001c1f083d507589 */ /* 0x0005e200000e0000 */
[----:B0-----:R-:W-:Y:S02]  /*1b160*/  SEL R72, R78, R33, P0 ;  /* 0x000000214e487207 */ /* 0x001fe40000000000 */
[----:B------:R-:W-:Y:S01]  /*1b170*/  SEL R78, R33, R78, P0 ;  /* 0x0000004e214e7207 */ /* 0x000fe20000000000 */
[----:B------:R-:W0:Y:S01]  /*1b180*/  SHFL.IDX PT, R95, R95, R4, 0x1c1f ;  /* 0x001c1f045f5f7589 */ /* 0x000e2200000e0000 */
[----:B-1----:R-:W-:Y:S02]  /*1b190*/  SEL R116, R39, R82, P0 ;  /* 0x0000005227747207 */ /* 0x002fe40000000000 */
[----:B------:R-:W-:Y:S01]  /*1b1a0*/  SEL R82, R82, R39, P0 ;  /* 0x0000002752527207 */ /* 0x000fe20000000000 */
[----:B------:R-:W1:Y:S01]  /*1b1b0*/  SHFL.IDX PT, R97, R97, R4, 0x1c1f ;  /* 0x001c1f0461617589 */ /* 0x000e6200000e0000 */
[----:B--2---:R-:W-:-:S03]  /*1b1c0*/  SEL R61, R85, R64, P0 ;  /* 0x00000040553d7207 */ /* 0x004fc60000000000 */
[----:B------:R2:W3:Y:S04]  /*1b1d0*/  SHFL.IDX PT, R74, R59, R4, 0x1c1f ;  /* 0x001c1f043b4a7589 */ /* 0x0004e800000e0000 */
[----:B------:R-:W4:Y:S04]  /*1b1e0*/  SHFL.IDX PT, R37, R37, R4, 0x1c1f ;  /* 0x001c1f0425257589 */ /* 0x000f2800000e0000 */
[----:B------:R-:W4:Y:S01]  /*1b1f0*/  SHFL.IDX PT, R35, R35, R4, 0x1c1f ;  /* 0x001c1f0423237589 */ /* 0x000f2200000e0000 */
[----:B--2---:R-:W-:Y:S01]  /*1b200*/  SEL R59, R64, R85, P0 ;  /* 0x00000055403b7207 */ /* 0x004fe20000000000 */
[----:B------:R-:W-:-:S02]  /*1b210*/  IMAD.MOV.U32 R85, RZ, RZ, RZ ;  /* 0x000000ffff557224 */ /* 0x000fc400078e00ff */
[----:B------:R-:W2:Y:S01]  /*1b220*/  SHFL.IDX PT, R2, R29, R8, 0x1c1f ;  /* 0x001c1f081d027589 */ /* 0x000ea200000e0000 */
[----:B------:R-:W-:-:S03]  /*1b230*/  SEL R64, R70, R81, P0 ;  /* 0x0000005146407207 */ /* 0x000fc60000000000 */
[----:B------:R-:W2:Y:S01]  /*1b240*/  SHFL.IDX PT, R27, R27, R8, 0x1c1f ;  /* 0x001c1f081b1b7589 */ /* 0x000ea200000e0000 */
[----:B0-----:R-:W-:Y:S02]  /*1b250*/  SEL R51, R34, R95, P0 ;  /* 0x0000005f22337207 */ /* 0x001fe40000000000 */
[----:B------:R-:W-:Y:S01]  /*1b260*/  SEL R53, R95, R34, P0 ;  /* 0x000000225f357207 */ /* 0x000fe20000000000 */
[----:B------:R-:W0:Y:S01]  /*1b270*/  SHFL.IDX PT, R8, R25, R4, 0x1c1f ;  /* 0x001c1f0419087589 */ /* 0x000e2200000e0000 */
[----:B-1----:R-:W-:Y:S02]  /*1b280*/  SEL R50, R36, R97, P0 ;  /* 0x0000006124327207 */ /* 0x002fe40000000000 */
[----:B------:R-:W-:Y:S01]  /*1b290*/  SEL R106, R97, R36, P0 ;  /* 0x00000024616a7207 */ /* 0x000fe20000000000 */
[----:B------:R1:W0:Y:S01]  /*1b2a0*/  SHFL.IDX PT, R14, R9, R4, 0x1c1f ;  /* 0x001c1f04090e7589 */ /* 0x00022200000e0000 */
[----:B---3--:R-:W-:Y:S02]  /*1b2b0*/  SEL R66, R75, R74, P0 ;  /* 0x0000004a4b427207 */ /* 0x008fe40000000000 */
[----:B----4-:R-:W-:-:S02]  /*1b2c0*/  SEL R73, R76, R37, P0 ;  /* 0x000000254c497207 */ /* 0x010fc40000000000 */
[----:B------:R-:W-:Y:S02]  /*1b2d0*/  SEL R79, R37, R76, P0 ;  /* 0x0000004c254f7207 */ /* 0x000fe40000000000 */
[----:B------:R-:W-:Y:S02]  /*1b2e0*/  SEL R83, R35, R80, P0 ;  /* 0x0000005023537207 */ /* 0x000fe40000000000 */
[----:B-1----:R-:W-:Y:S02]  /*1b2f0*/  SEL R4, R81, R70, P0 ;  /* 0x0000004651047207 */ /* 0x002fe40000000000 */
[----:B------:R-:W-:Y:S02]  /*1b300*/  SEL R70, R74, R75, P0 ;  /* 0x0000004b4a467207 */ /* 0x000fe40000000000 */
[----:B------:R-:W-:-:S07]  /*1b310*/  SEL R81, R80, R35, P0 ;  /* 0x0000002350517207 */ /* 0x000fce0000000000 */
.L_x_728:
[----:B------:R-:W3:Y:S04]  /*1b320*/  LDL.LU R93, [R1+0x80] ;  /* 0x00008000015d7983 */ /* 0x000ee80000300800 */
[----:B------:R-:W4:Y:S01]  /*1b330*/  LDL.LU R80, [R1+0x84] ;  /* 0x0000840001507983 */ /* 0x000f220000300800 */
[----:B------:R-:W-:Y:S05]  /*1b340*/  WARPSYNC.ALL ;  /* 0x0000000000007948 */ /* 0x000fea0003800000 */
[----:B0-2---:R-:W-:Y:S01]  /*1b350*/  SEL R75, R27, R8, P0 ;  /* 0x000000081b4b7207 */ /* 0x005fe20000000000 */
[----:B------:R-:W-:Y:S01]  /*1b360*/  ULDC.64 UR6, c[0x0][0xc08] ;  /* 0x0003020000067ab9 */ /* 0x000fe20000000a00 */
[----:B------:R-:W-:Y:S01]  /*1b370*/  SEL R77, R8, R27, P0 ;  /* 0x0000001b084d7207 */ /* 0x000fe20000000000 */
[----:B------:R-:W-:Y:S01]  /*1b380*/  ULDC.64 UR4, c[0x0][0xc00] ;  /* 0x0003000000047ab9 */ /* 0x000fe20000000a00 */
[----:B------:R-:W-:-:S02]  /*1b390*/  SEL R74, R2, R14, P0 ;  /* 0x0000000e024a7207 */ /* 0x000fc40000000000 */
[----:B------:R-:W-:Y:S02]  /*1b3a0*/  SEL R76, R14, R2, P0 ;  /* 0x000000020e4c7207 */ /* 0x000fe40000000000 */
[----:B------:R-:W-:Y:S01]  /*1b3b0*/  F2FP.BF16.F32.PACK_AB R8, R3, R94 ;  /* 0x0000005e0308723e */ /* 0x000fe200000010ff */
[----:B------:R-:W0:Y:S01]  /*1b3c0*/  LDC R2, c[0x0][0xbe8] ;  /* 0x0002fa00ff027b82 */ /* 0x000e220000000800 */
[----:B------:R-:W-:Y:S02]  /*1b3d0*/  F2FP.BF16.F32.PACK_AB R9, R91, R52 ;  /* 0x000000345b09723e */ /* 0x000fe400000010ff */
[----:B------:R-:W-:Y:S02]  /*1b3e0*/  F2FP.BF16.F32.PACK_AB R10, R5, R96 ;  /* 0x00000060050a723e */ /* 0x000fe400000010ff */
[----:B------:R-:W-:-:S03]  /*1b3f0*/  F2FP.BF16.F32.PACK_AB R11, R103, R54 ;  /* 0x00000036670b723e */ /* 0x000fc600000010ff */
[----:B------:R-:W-:Y:S01]  /*1b400*/  BAR.SYNC.DEFER_BLOCKING 0x1, 0x100 ;  /* 0x0044000000007b1d */ /* 0x000fe20000010000 */
[----:B------:R-:W-:Y:S02]  /*1b410*/  F2FP.BF16.F32.PACK_AB R12, R111, R110 ;  /* 0x0000006e6f0c723e */ /* 0x000fe400000010ff */
[----:B------:R-:W-:Y:S02]  /*1b420*/  F2FP.BF16.F32.PACK_AB R13, R55, R56 ;  /* 0x00000038370d723e */ /* 0x000fe400000010ff */
[----:B------:R-:W-:Y:S02]  /*1b430*/  F2FP.BF16.F32.PACK_AB R14, R113, R112 ;  /* 0x00000070710e723e */ /* 0x000fe400000010ff */
[----:B------:R-:W-:Y:S02]  /*1b440*/  F2FP.BF16.F32.PACK_AB R15, R57, R58 ;  /* 0x0000003a390f723e */ /* 0x000fe400000010ff */
[----:B------:R-:W-:Y:S02]  /*1b450*/  F2FP.BF16.F32.PACK_AB R24, R115, R0 ;  /* 0x000000007318723e */ /* 0x000fe400000010ff */
[----:B------:R-:W-:-:S02]  /*1b460*/  F2FP.BF16.F32.PACK_AB R25, R59, R60 ;  /* 0x0000003c3b19723e */ /* 0x000fc400000010ff */
[----:B------:R-:W-:Y:S02]  /*1b470*/  F2FP.BF16.F32.PACK_AB R26, R7, R6 ;  /* 0x00000006071a723e */ /* 0x000fe400000010ff */
[----:B------:R-:W-:Y:S02]  /*1b480*/  F2FP.BF16.F32.PACK_AB R27, R61, R62 ;  /* 0x0000003e3d1b723e */ /* 0x000fe400000010ff */
[----:B------:R-:W-:Y:S02]  /*1b490*/  F2FP.BF16.F32.PACK_AB R28, R21, R20 ;  /* 0x00000014151c723e */ /* 0x000fe400000010ff */
[----:B------:R-:W-:Y:S02]  /*1b4a0*/  F2FP.BF16.F32.PACK_AB R29, R63, R4 ;  /* 0x000000043f1d723e */ /* 0x000fe400000010ff */
[----:B------:R-:W-:Y:S02]  /*1b4b0*/  F2FP.BF16.F32.PACK_AB R30, R41, R40 ;  /* 0x00000028291e723e */ /* 0x000fe400000010ff */
[----:B------:R-:W-:Y:S01]  /*1b4c0*/  F2FP.BF16.F32.PACK_AB R31, R65, R64 ;  /* 0x00000040411f723e */ /* 0x000fe200000010ff */
[----:B------:R1:W-:Y:S01]  /*1b4d0*/  STSM.16.M88.4 [R104], R8 ;  /* 0x0000000868007844 */ /* 0x0003e20000000200 */
[----:B------:R-:W-:-:S02]  /*1b4e0*/  F2FP.BF16.F32.PACK_AB R32, R43, R42 ;  /* 0x0000002a2b20723e */ /* 0x000fc400000010ff */
[----:B------:R-:W-:Y:S01]  /*1b4f0*/  F2FP.BF16.F32.PACK_AB R33, R67, R66 ;  /* 0x000000424321723e */ /* 0x000fe200000010ff */
[----:B------:R2:W-:Y:S01]  /*1b500*/  STSM.16.M88.4 [R98], R12 ;  /* 0x0000000c62007844 */ /* 0x0005e20000000200 */
[----:B------:R-:W-:Y:S02]  /*1b510*/  F2FP.BF16.F32.PACK_AB R34, R45, R44 ;  /* 0x0000002c2d22723e */ /* 0x000fe400000010ff */
[----:B------:R-:W-:Y:S01]  /*1b520*/  F2FP.BF16.F32.PACK_AB R35, R71, R70 ;  /* 0x000000464723723e */ /* 0x000fe200000010ff */
[----:B------:R3:W-:Y:S01]  /*1b530*/  STSM.16.M88.4 [R100], R24 ;  /* 0x0000001864007844 */ /* 0x0007e20000000200 */
[----:B------:R-:W-:Y:S02]  /*1b540*/  F2FP.BF16.F32.PACK_AB R36, R47, R46 ;  /* 0x0000002e2f24723e */ /* 0x000fe400000010ff */
[----:B------:R-:W-:Y:S01]  /*1b550*/  F2FP.BF16.F32.PACK_AB R37, R73, R72 ;  /* 0x000000484925723e */ /* 0x000fe200000010ff */
[----:B------:R0:W-:Y:S01]  /*1b560*/  STSM.16.M88.4 [R102], R28 ;  /* 0x0000001c66007844 */ /* 0x0001e20000000200 */
[----:B------:R-:W-:-:S02]  /*1b570*/  F2FP.BF16.F32.PACK_AB R38, R49, R48 ;  /* 0x000000303126723e */ /* 0x000fc400000010ff */
[----:B------:R-:W-:Y:S01]  /*1b580*/  F2FP.BF16.F32.PACK_AB R39, R79, R78 ;  /* 0x0000004e4f27723e */ /* 0x000fe200000010ff */
[----:B------:R-:W-:Y:S01]  /*1b590*/  STSM.16.M88.4 [R84], R32 ;  /* 0x0000002054007844 */ /* 0x000fe20000000200 */
[----:B-1----:R-:W-:Y:S02]  /*1b5a0*/  F2FP.BF16.F32.PACK_AB R8, R51, R50 ;  /* 0x000000323308723e */ /* 0x002fe400000010ff */
[----:B------:R-:W-:Y:S01]  /*1b5b0*/  F2FP.BF16.F32.PACK_AB R9, R81, R116 ;  /* 0x000000745109723e */ /* 0x000fe200000010ff */
[----:B------:R-:W-:Y:S01]  /*1b5c0*/  STSM.16.M88.4 [R86], R36 ;  /* 0x0000002456007844 */ /* 0x000fe20000000200 */
[----:B------:R-:W-:Y:S02]  /*1b5d0*/  F2FP.BF16.F32.PACK_AB R10, R53, R106 ;  /* 0x0000006a350a723e */ /* 0x000fe400000010ff */
[----:B------:R-:W-:Y:S02]  /*1b5e0*/  F2FP.BF16.F32.PACK_AB R11, R83, R82 ;  /* 0x00000052530b723e */ /* 0x000fe400000010ff */
[----:B--2---:R-:W-:-:S02]  /*1b5f0*/  F2FP.BF16.F32.PACK_AB R12, R87, R108 ;  /* 0x0000006c570c723e */ /* 0x004fc400000010ff */
[----:B------:R-:W-:Y:S01]  /*1b600*/  F2FP.BF16.F32.PACK_AB R14, R99, R114 ;  /* 0x00000072630e723e */ /* 0x000fe200000010ff */
[----:B------:R-:W-:Y:S01]  /*1b610*/  STSM.16.M88.4 [R90], R8 ;  /* 0x000000085a007844 */ /* 0x000fe20000000200 */
[----:B------:R-:W-:Y:S02]  /*1b620*/  F2FP.BF16.F32.PACK_AB R13, R75, R74 ;  /* 0x0000004a4b0d723e */ /* 0x000fe400000010ff */
[----:B------:R-:W-:Y:S02]  /*1b630*/  F2FP.BF16.F32.PACK_AB R15, R77, R76 ;  /* 0x0000004c4d0f723e */ /* 0x000fe400000010ff */
[----:B------:R-:W-:Y:S02]  /*1b640*/  ISETP.NE.U32.AND P3, PT, RZ, UR6, PT ;  /* 0x00000006ff007c0c */ /* 0x000fe4000bf65070 */
[----:B------:R-:W-:Y:S01]  /*1b650*/  ISETP.NE.U32.AND P0, PT, RZ, UR4, PT ;  /* 0x00000004ff007c0c */ /* 0x000fe2000bf05070 */
[----:B------:R1:W-:Y:S01]  /*1b660*/  STSM.16.M88.4 [R92], R12 ;  /* 0x0000000c5c007844 */ /* 0x0003e20000000200 */
[----:B------:R-:W-:Y:S01]  /*1b670*/  BAR.SYNC.DEFER_BLOCKING 0x1, 0x100 ;  /* 0x0044000000007b1d */ /* 0x000fe20000010000 */
[----:B------:R-:W-:-:S02]  /*1b680*/  ISETP.NE.AND.EX P3, PT, RZ, UR7, PT, P3 ;  /* 0x00000007ff007c0c */ /* 0x000fc4000bf65330 */
[----:B------:R-:W-:Y:S02]  /*1b690*/  ISETP.NE.AND.EX P0, PT, RZ, UR5, PT, P0 ;  /* 0x00000005ff007c0c */ /* 0x000fe4000bf05300 */
[----:B---3--:R-:W-:-:S04]  /*1b6a0*/  IADD3 R24, P1, R93, UR4, RZ ;  /* 0x000000045d187c10 */ /* 0x008fc8000ff3e0ff */
[----:B----4-:R-:W-:-:S05]  /*1b6b0*/  IADD3.X R25, R80, UR5, RZ, P1, !PT ;  /* 0x0000000550197c10 */ /* 0x010fca0008ffe4ff */
[----:B------:R-:W-:Y:S01]  /*1b6c0*/  @P3 IADD3 R26, P1, R93, UR6, RZ ;  /* 0x000000065d1a3c10 */ /* 0x000fe2000ff3e0ff */
[----:B------:R-:W-:Y:S02]  /*1b6d0*/  ULDC UR6, c[0x0][0xa88] ;  /* 0x0002a20000067ab9 */ /* 0x000fe40000000800 */
[----:B0-----:R-:W-:Y:S01]  /*1b6e0*/  IMAD.U32 R29, RZ, RZ, UR6 ;  /* 0x00000006ff1d7e24 */ /* 0x001fe2000f8e00ff */
[----:B------:R-:W-:Y:S01]  /*1b6f0*/  @P3 IADD3.X R27, R80, UR7, RZ, P1, !PT ;  /* 0x00000007501b3c10 */ /* 0x000fe20008ffe4ff */
[----:B------:R0:W5:Y:S04]  /*1b700*/  @P0 LDG.E R85, desc[UR60][R24.64] ;  /* 0x0000003c18550981 */ /* 0x000168000c1e1900 */
[----:B------:R0:W5:Y:S01]  /*1b710*/  @P3 LDG.E R29, desc[UR60][R26.64] ;  /* 0x0000003c1a1d3981 */ /* 0x000162000c1e1900 */
[----:B-1----:R-:W-:Y:S01]  /*1b720*/  IMAD.MOV.U32 R14, RZ, RZ, 0x9b8 ;  /* 0x000009b8ff0e7424 */ /* 0x002fe200078e00ff */
[----:B------:R-:W-:-:S02]  /*1b730*/  ISETP.GT.AND P2, PT, R124, 0x1, PT ;  /* 0x000000017c00780c */ /* 0x000fc40003f44270 */
[----:B------:R-:W-:Y:S02]  /*1b740*/  ISETP.NE.AND P1, PT, R2, 0x1, PT ;  /* 0x000000010200780c */ /* 0x000fe40003f25270 */
[----:B------:R-:W-:-:S04]  /*1b750*/  SEL R14, R14, 0x978, P2 ;  /* 0x000009780e0e7807 */ /* 0x000fc80001000000 */
[----:B------:R0:W1:Y:S08]  /*1b760*/  LDC.64 R8, c[0x0][R14+0x220] ;  /* 0x000088000e087b82 */ /* 0x0000700000000a00 */
[----:B------:R0:W2:Y:S08]  /*1b770*/  LDC.64 R12, c[0x0][R14+0x218] ;  /* 0x000086000e0c7b82 */ /* 0x0000b00000000a00 */
[----:B------:R0:W3:Y:S01]  /*1b780*/  LDC.64 R10, c[0x0][R14+0x228] ;  /* 0x00008a000e0a7b82 */ /* 0x0000e20000000a00 */
[----:B------:R-:W-:Y:S05]  /*1b790*/  @P3 BRA `(.L_x_486) ;  /* 0x0000000000103947 */ /* 0x000fea0003800000 */
[----:B------:R-:W-:Y:S05]  /*1b7a0*/  @!P0 BRA `(.L_x_486) ;  /* 0x00000000000c8947 */ /* 0x000fea0003800000 */
[----:B0-----:R-:W4:Y:S04]  /*1b7b0*/  LDG.E R26, desc[UR60][R24.64] ;  /* 0x0000003c181a7981 */ /* 0x001f28000c1e1900 */
[----:B-----5:R-:W4:Y:S02]  /*1b7c0*/  LDG.E R29, desc[UR60][R24.64+0x4] ;  /* 0x0000043c181d7981 */ /* 0x020f24000c1e1900 */
[----:B----4-:R-:W-:-:S07]  /*1b7d0*/  IMAD.IADD R29, R29, 0x1, -R26 ;  /* 0x000000011d1d7824 */ /* 0x010fce00078e0a1a */
.L_x_486:
[----:B------:R-:W4:Y:S01]  /*1b7e0*/  LDL R15, [R1+0x60] ;  /* 0x00006000010f7983 */ /* 0x000f220000100800 */
[----:B------:R-:W-:Y:S01]  /*1b7f0*/  ISETP.NE.U32.AND P0, PT, RZ, UR4, PT ;  /* 0x00000004ff007c0c */ /* 0x000fe2000bf05070 */
[----:B0-----:R-:W0:Y:S02]  /*1b800*/  @P1 LDC R26, c[0x0][0xbec] ;  /* 0x0002fb00ff1a1b82 */ /* 0x001e240000000800 */
[----:B------:R-:W2:Y:S04]  /*1b810*/  LDL.LU R24, [R1+0x74] ;  /* 0x0000740001187983 */ /* 0x000ea80000300800 */
[----:B------:R-:W3:Y:S02]  /*1b820*/  LDL.LU R27, [R1+0x8c] ;  /* 0x00008c00011b7983 */ /* 0x000ee40000300800 */
[----:B------:R-:W0:Y:S02]  /*1b830*/  @P1 LDC R35, c[0x0][0xbf0] ;  /* 0x0002fc00ff231b82 */ /* 0x000e240000000800 */
[----:B------:R-:W3:Y:S04]  /*1b840*/  LDL R28, [R1+0xa4] ;  /* 0x0000a400011c7983 */ /* 0x000ee80000100800 */
[----:B------:R-:W3:Y:S04]  /*1b850*/  LDL R95, [R1+0x90] ;  /* 0x00009000015f7983 */ /* 0x000ee80000100800 */
[----:B------:R-:W3:Y:S04]  /*1b860*/  LDL R86, [R1+0x94] ;  /* 0x0000940001567983 */ /* 0x000ee80000100800 */
[----:B------:R-:W3:Y:S01]  /*1b870*/  LDL R30, [R1+0xa0] ;  /* 0x0000a000011e7983 */ /* 0x000ee20000100800 */
[----:B------:R-:W-:-:S02]  /*1b880*/  ISETP.NE.AND.EX P0, PT, RZ, UR5, PT, P0 ;  /* 0x00000005ff007c0c */ /* 0x000fc4000bf05300 */
[----:B-----5:R-:W-:Y:S01]  /*1b890*/  SHF.R.S32.HI R84, RZ, 0x1f, R85 ;  /* 0x0000001fff547819 */ /* 0x020fe20000011455 */
[----:B------:R-:W-:Y:S02]  /*1b8a0*/  IMAD R80, R29, R2, RZ ;  /* 0x000000021d507224 */ /* 0x000fe400078e02ff */
[----:B----4-:R-:W-:Y:S02]  /*1b8b0*/  IMAD.MOV.U32 R90, RZ, RZ, R15 ;  /* 0x000000ffff5a7224 */ /* 0x010fe400078e000f */
[----:B------:R-:W4:Y:S01]  /*1b8c0*/  LDC.64 R14, c[0x0][R14+0x210] ;  /* 0x000084000e0e7b82 */ /* 0x000f220000000a00 */
[----:B--2---:R-:W-:-:S07]  /*1b8d0*/  SEL R93, R24, RZ, !P0 ;  /* 0x000000ff185d7207 */ /* 0x004fce0004000000 */
[----:B------:R-:W2:Y:S01]  /*1b8e0*/  LDC.64 R24, c[0x0][0xba8] ;  /* 0x0002ea00ff187b82 */ /* 0x000ea20000000a00 */
[----:B---3--:R-:W-:Y:S01]  /*1b8f0*/  SEL R27, R27, RZ, !P0 ;  /* 0x000000ff1b1b7207 */ /* 0x008fe20004000000 */
[----:B-1----:R-:W-:Y:S02]  /*1b900*/  IMAD R9, R9, R93, RZ ;  /* 0x0000005d09097224 */ /* 0x002fe400078e02ff */
[----:B------:R-:W-:Y:S02]  /*1b910*/  IMAD R37, R95, 0x80, R28 ;  /* 0x000000805f257824 */ /* 0x000fe400078e021c */
[----:B------:R-:W1:Y:S01]  /*1b920*/  S2R R28, SR_TID.X ;  /* 0x00000000001c7919 */ /* 0x000e620000002100 */
[----:B------:R-:W-:Y:S02]  /*1b930*/  IMAD R33, R8, R27, R9 ;  /* 0x0000001b08217224 */ /* 0x000fe400078e0209 */
[-C--:B------:R-:W-:Y:S02]  /*1b940*/  IMAD R31, R13, R90.reuse, RZ ;  /* 0x0000005a0d1f7224 */ /* 0x080fe400078e02ff */
[----:B------:R-:W-:-:S04]  /*1b950*/  IMAD.WIDE.U32 R12, R12, R90, RZ ;  /* 0x0000005a0c0c7225 */ /* 0x000fc800078e00ff */
[----:B------:R-:W-:Y:S01]  /*1b960*/  IMAD.WIDE.U32 R8, R8, R93, RZ ;  /* 0x0000005d08087225 */ /* 0x000fe200078e00ff */
[----:B------:R-:W-:Y:S02]  /*1b970*/  SEL R27, R86, RZ, P2 ;  /* 0x000000ff561b7207 */ /* 0x000fe40001000000 */
[----:B------:R-:W-:Y:S01]  /*1b980*/  IADD3 R12, P0, P3, R8, R12, R85 ;  /* 0x0000000c080c7210 */ /* 0x000fe20007b1e055 */
[----:B0-----:R-:W-:Y:S01]  /*1b990*/  @P1 IMAD.HI.U32 R8, R37, R26, RZ ;  /* 0x0000001a25081227 */ /* 0x001fe200078e00ff */
[----:B------:R-:W-:Y:S01]  /*1b9a0*/  IADD3 R33, R9, R33, RZ ;  /* 0x0000002109217210 */ /* 0x000fe20007ffe0ff */
[----:B--2---:R-:W0:Y:S02]  /*1b9b0*/  @!P2 LDC R24, c[0x0][0xb50] ;  /* 0x0002d400ff18ab82 */ /* 0x004e240000000800 */
[----:B------:R-:W-:Y:S01]  /*1b9c0*/  IMAD.MOV.U32 R9, RZ, RZ, R37 ;  /* 0x000000ffff097224 */ /* 0x000fe200078e0025 */
[----:B------:R-:W-:Y:S01]  /*1b9d0*/  @P1 SHF.R.U32.HI R9, RZ, R35, R8 ;  /* 0x00000023ff091219 */ /* 0x000fe20000011608 */
[----:B------:R-:W-:-:S02]  /*1b9e0*/  IMAD.IADD R13, R13, 0x1, R31 ;  /* 0x000000010d0d7824 */ /* 0x000fc400078e021f */
[-C--:B------:R-:W-:Y:S02]  /*1b9f0*/  IMAD R31, R11, R27.reuse, RZ ;  /* 0x0000001b0b1f7224 */ /* 0x080fe400078e02ff */
[----:B------:R-:W-:Y:S01]  /*1ba00*/  IMAD.WIDE.U32 R10, R10, R27, RZ ;  /* 0x0000001b0a0a7225 */ /* 0x000fe200078e00ff */
[----:B------:R-:W2:Y:S01]  /*1ba10*/  @!P2 LDC R25, c[0x0][0xb54] ;  /* 0x0002d500ff19ab82 */ /* 0x000ea20000000800 */
[----:B------:R-:W-:Y:S02]  /*1ba20*/  IADD3.X R13, R33, R13, R84, P0, P3 ;  /* 0x0000000d210d7210 */ /* 0x000fe400007e6454 */
[----:B------:R-:W-:Y:S01]  /*1ba30*/  IMAD.MOV R27, RZ, RZ, -R9 ;  /* 0x000000ffff1b7224 */ /* 0x000fe200078e0a09 */
[----:B------:R-:W-:Y:S01]  /*1ba40*/  IADD3 R10, P0, P3, R9, R12, R10 ;  /* 0x0000000c090a7210 */ /* 0x000fe20007b1e00a */
[----:B------:R-:W-:Y:S01]  /*1ba50*/  IMAD.IADD R31, R11, 0x1, R31 ;  /* 0x000000010b1f7824 */ /* 0x000fe200078e021f */
[----:B------:R-:W-:Y:S01]  /*1ba60*/  SHF.R.S32.HI R8, RZ, 0x1f, R9 ;  /* 0x0000001fff087819 */ /* 0x000fe20000011409 */
[----:B------:R-:W-:-:S03]  /*1ba70*/  IMAD R9, R2, R27, R37 ;  /* 0x0000001b02097224 */ /* 0x000fc600078e0225 */
[----:B------:R-:W-:Y:S01]  /*1ba80*/  IADD3.X R11, R8, R13, R31, P0, P3 ;  /* 0x0000000d080b7210 */ /* 0x000fe200007e641f */
[-C--:B----4-:R-:W-:Y:S01]  /*1ba90*/  IMAD R8, R15, R9.reuse, RZ ;  /* 0x000000090f087224 */ /* 0x090fe200078e02ff */
[----:B------:R-:W-:Y:S01]  /*1baa0*/  SHF.R.S32.HI R13, RZ, 0x1f, R9 ;  /* 0x0000001fff0d7819 */ /* 0x000fe20000011409 */
[----:B-1----:R-:W-:Y:S02]  /*1bab0*/  VIADD R32, R28, 0xffffff80 ;  /* 0xffffff801c207836 */ /* 0x002fe40000000000 */
[----:B------:R-:W-:-:S04]  /*1bac0*/  IMAD.WIDE.U32 R10, R14, R9, R10 ;  /* 0x000000090e0a7225 */ /* 0x000fc800078e000a */
[----:B------:R-:W-:Y:S01]  /*1bad0*/  IMAD R13, R14, R13, R8 ;  /* 0x0000000d0e0d7224 */ /* 0x000fe200078e0208 */
[----:B------:R-:W-:Y:S02]  /*1bae0*/  SHF.R.S32.HI R28, RZ, 0x1f, R32 ;  /* 0x0000001fff1c7819 */ /* 0x000fe40000011420 */
[----:B0-----:R-:W-:Y:S01]  /*1baf0*/  LEA R24, P0, R10, R24, 0x2 ;  /* 0x000000180a187211 */ /* 0x001fe200078010ff */
[----:B------:R-:W-:Y:S01]  /*1bb00*/  IMAD.IADD R8, R11, 0x1, R13 ;  /* 0x000000010b087824 */ /* 0x000fe200078e020d */
[----:B------:R-:W-:-:S04]  /*1bb10*/  LEA.HI R28, R28, R32, RZ, 0x7 ;  /* 0x000000201c1c7211 */ /* 0x000fc800078f38ff */
[----:B--2---:R-:W-:Y:S02]  /*1bb20*/  LEA.HI.X R25, R10, R25, R8, 0x2, P0 ;  /* 0x000000190a197211 */ /* 0x004fe400000f1408 */
[----:B------:R-:W-:Y:S01]  /*1bb30*/  LOP3.LUT R28, R28, 0xffffff80, RZ, 0xc0, !PT ;  /* 0xffffff801c1c7812 */ /* 0x000fe200078ec0ff */
[----:B------:R-:W-:Y:S01]  /*1bb40*/  SHFL.IDX PT, R8, R24, RZ, 0x1c1f ;  /* 0x001c1fff18087589 */ /* 0x000fe200000e0000 */
[----:B------:R-:W-:-:S03]  /*1bb50*/  IMAD R27, R95, 0x80, R30 ;  /* 0x000000805f1b7824 */ /* 0x000fc600078e021e */
[----:B------:R-:W0:Y:S01]  /*1bb60*/  SHFL.IDX PT, R9, R25, RZ, 0x1c1f ;  /* 0x001c1fff19097589 */ /* 0x000e2200000e0000 */
[----:B------:R-:W-:-:S03]  /*1bb70*/  IMAD.IADD R28, R32, 0x1, -R28 ;  /* 0x00000001201c7824 */ /* 0x000fc600078e0a1c */
[----:B------:R-:W-:Y:S04]  /*1bb80*/  SHFL.IDX PT, R10, R24, 0x1, 0x1c1f ;  /* 0x003c1f00180a7f89 */ /* 0x000fe800000e0000 */
[----:B------:R-:W1:Y:S01]  /*1bb90*/  SHFL.IDX PT, R11, R25, 0x1, 0x1c1f ;  /* 0x003c1f00190b7f89 */ /* 0x000e6200000e0000 */
[----:B------:R-:W-:Y:S02]  /*1bba0*/  LOP3.LUT P0, RZ, R28, 0x3, RZ, 0xc0, !PT ;  /* 0x000000031cff7812 */ /* 0x000fe4000780c0ff */
[C---:B------:R-:W-:Y:S02]  /*1bbb0*/  IADD3 R29, R27.reuse, 0x8, RZ ;  /* 0x000000081b1d7810 */ /* 0x040fe40007ffe0ff */
[-C--:B------:R-:W-:Y:S02]  /*1bbc0*/  ISETP.GE.OR P3, PT, R27, R80.reuse, P0 ;  /* 0x000000501b00720c */ /* 0x080fe40000766670 */
[----:B------:R-:W-:-:S11]  /*1bbd0*/  ISETP.GE.OR P0, PT, R29, R80, P0 ;  /* 0x000000501d00720c */ /* 0x000fd60000706670 */
[----:B0-----:R0:W-:Y:S04]  /*1bbe0*/  @!P3 ST.E desc[UR60][R8.64], R88 ;  /* 0x000000580800b985 */ /* 0x0011e8000c10193c */
[----:B-1----:R0:W-:Y:S01]  /*1bbf0*/  @!P0 ST.E desc[UR60][R10.64], R89 ;  /* 0x000000590a008985 */ /* 0x0021e2000c10193c */
[----:B------:R-:W-:Y:S05]  /*1bc00*/  @P2 BRA `(.L_x_487) ;  /* 0x0000000800f42947 */ /* 0x000fea0003800000 */
[----:B------:R-:W2:Y:S01]  /*1bc10*/  LDL R92, [R1+0x58] ;  /* 0x00005800015c7983 */ /* 0x000ea20000100800 */
[----:B0-----:R-:W0:Y:S01]  /*1bc20*/  @P1 LDC R11, c[0x0][0xbec] ;  /* 0x0002fb00ff0b1b82 */ /* 0x001e220000000800 */
[----:B------:R-:W-:Y:S01]  /*1bc30*/  ULDC.64 UR4, c[0x0][0xaa0] ;  /* 0x0002a80000047ab9 */ /* 0x000fe20000000a00 */
[----:B------:R-:W1:Y:S06]  /*1bc40*/  S2R R28, SR_TID.X ;  /* 0x00000000001c7919 */ /* 0x000e6c0000002100 */
[----:B------:R-:W3:Y:S01]  /*1bc50*/  @P1 LDC R13, c[0x0][0xbf0] ;  /* 0x0002fc00ff0d1b82 */ /* 0x000ee20000000800 */
[----:B-1----:R-:W-:-:S05]  /*1bc60*/  VIADD R98, R28, 0xffffff80 ;  /* 0xffffff801c627836 */ /* 0x002fca0000000000 */
[----:B------:R-:W-:-:S04]  /*1bc70*/  SHF.R.S32.HI R97, RZ, 0x1f, R98 ;  /* 0x0000001fff617819 */ /* 0x000fc80000011462 */
[----:B------:R-:W-:-:S04]  /*1bc80*/  LEA.HI R97, R97, R98, RZ, 0x3 ;  /* 0x0000006261617211 */ /* 0x000fc800078f18ff */
[----:B------:R-:W-:Y:S02]  /*1bc90*/  SHF.R.S32.HI R97, RZ, 0x3, R97 ;  /* 0x00000003ff617819 */ /* 0x000fe40000011461 */
[----:B------:R-:W-:-:S04]  /*1bca0*/  SHF.R.S32.HI R10, RZ, 0x1f, R98 ;  /* 0x0000001fff0a7819 */ /* 0x000fc80000011462 */
[----:B------:R-:W-:Y:S01]  /*1bcb0*/  LEA.HI R10, R10, R98, RZ, 0x3 ;  /* 0x000000620a0a7211 */ /* 0x000fe200078f18ff */
[----:B------:R-:W-:-:S03]  /*1bcc0*/  IMAD.WIDE.U32 R8, R85, UR4, RZ ;  /* 0x0000000455087c25 */ /* 0x000fc6000f8e00ff */
[----:B------:R-:W-:-:S05]  /*1bcd0*/  LOP3.LUT R10, R10, 0xfffffff8, RZ, 0xc0, !PT ;  /* 0xfffffff80a0a7812 */ /* 0x000fca00078ec0ff */
[----:B------:R-:W-:Y:S02]  /*1bce0*/  IMAD.IADD R10, R98, 0x1, -R10 ;  /* 0x00000001620a7824 */ /* 0x000fe400078e0a0a */
[----:B--2---:R-:W-:-:S04]  /*1bcf0*/  IMAD R3, R97, 0x40, R92 ;  /* 0x0000004061037824 */ /* 0x004fc800078e025c */
[----:B------:R-:W-:-:S03]  /*1bd00*/  IMAD.WIDE R68, R3, 0x2, R68 ;  /* 0x0000000203447825 */ /* 0x000fc600078e0244 */
        /* <DEDUP_REMOVED lines=8> */
[----:B------:R-:W-:Y:S02]  /*1bd90*/  IADD3 R3, P0, R68, 0x7000, RZ ;  /* 0x0000700044037810 */ /* 0x000fe40007f1e0ff */
[----:B------:R-:W-:Y:S01]  /*1bda0*/  LOP3.LUT R44, R44, R45, RZ, 0x3c, !PT ;  /* 0x0000002d2c2c7212 */ /* 0x000fe200078e3cff */
[----:B------:R-:W-:Y:S01]  /*1bdb0*/  IMAD.X R45, RZ, RZ, R69, P5 ;  /* 0x000000ffff2d7224 */ /* 0x000fe200028e0645 */
[----:B------:R-:W-:Y:S01]  /*1bdc0*/  LOP3.LUT R0, R3, 0x380, RZ, 0xc0, !PT ;  /* 0x0000038003007812 */ /* 0x000fe200078ec0ff */
[----:B------:R-:W5:Y:S01]  /*1bdd0*/  LD.E.128 R40, desc[UR60][R40.64] ;  /* 0x0000003c28287980 */ /* 0x000f62000c101d00 */
[C---:B------:R-:W-:Y:S02]  /*1bde0*/  IADD3 R37, P2, R68.reuse, 0x3000, RZ ;  /* 0x0000300044257810 */ /* 0x040fe40007f5e0ff */
[C---:B------:R-:W-:Y:S01]  /*1bdf0*/  IADD3 R33, P3, R68.reuse, 0x4000, RZ ;  /* 0x0000400044217810 */ /* 0x040fe20007f7e0ff */
[----:B------:R-:W5:Y:S01]  /*1be00*/  LD.E.128 R44, desc[UR60][R44.64] ;  /* 0x0000003c2c2c7980 */ /* 0x000f62000c101d00 */
[----:B------:R-:W-:-:S02]  /*1be10*/  IADD3 R29, P4, R68, 0x5000, RZ ;  /* 0x00005000441d7810 */ /* 0x000fc40007f9e0ff */
[----:B------:R-:W-:Y:S02]  /*1be20*/  IADD3 R25, P5, R68, 0x6000, RZ ;  /* 0x0000600044197810 */ /* 0x000fe40007fbe0ff */
[----:B------:R-:W-:Y:S02]  /*1be30*/  SHF.R.U64 R0, R0, 0x3, RZ ;  /* 0x0000000300007819 */ /* 0x000fe400000012ff */
[----:B------:R-:W-:Y:S02]  /*1be40*/  LOP3.LUT R36, R37, 0x380, RZ, 0xc0, !PT ;  /* 0x0000038025247812 */ /* 0x000fe400078ec0ff */
[----:B------:R-:W-:Y:S02]  /*1be50*/  LOP3.LUT R32, R33, 0x380, RZ, 0xc0, !PT ;  /* 0x0000038021207812 */ /* 0x000fe400078ec0ff */
[----:B------:R-:W-:Y:S02]  /*1be60*/  LOP3.LUT R28, R29, 0x380, RZ, 0xc0, !PT ;  /* 0x000003801d1c7812 */ /* 0x000fe400078ec0ff */
[----:B------:R-:W-:-:S02]  /*1be70*/  LOP3.LUT R24, R25, 0x380, RZ, 0xc0, !PT ;  /* 0x0000038019187812 */ /* 0x000fc400078ec0ff */
[----:B------:R-:W-:Y:S02]  /*1be80*/  LOP3.LUT R5, R68, 0x380, RZ, 0xc0, !PT ;  /* 0x0000038044057812 */ /* 0x000fe400078ec0ff */
[----:B------:R-:W-:Y:S01]  /*1be90*/  LOP3.LUT R4, R0, R3, RZ, 0x3c, !PT ;  /* 0x0000000300047212 */ /* 0x000fe200078e3cff */
[----:B------:R-:W-:Y:S01]  /*1bea0*/  IMAD R0, R84, UR4, RZ ;  /* 0x0000000454007c24 */ /* 0x000fe2000f8e02ff */
[----:B------:R-:W-:Y:S02]  /*1beb0*/  SHF.R.U64 R36, R36, 0x3, RZ ;  /* 0x0000000324247819 */ /* 0x000fe400000012ff */
[----:B------:R-:W-:Y:S02]  /*1bec0*/  SHF.R.U64 R32, R32, 0x3, RZ ;  /* 0x0000000320207819 */ /* 0x000fe400000012ff */
[----:B------:R-:W-:Y:S02]  /*1bed0*/  SHF.R.U64 R28, R28, 0x3, RZ ;  /* 0x000000031c1c7819 */ /* 0x000fe400000012ff */
[----:B------:R-:W-:-:S02]  /*1bee0*/  SHF.R.U64 R24, R24, 0x3, RZ ;  /* 0x0000000318187819 */ /* 0x000fc400000012ff */
[----:B------:R-:W-:Y:S01]  /*1bef0*/  SHF.R.U64 R5, R5, 0x3, RZ ;  /* 0x0000000305057819 */ /* 0x000fe200000012ff */
[----:B------:R-:W-:Y:S01]  /*1bf00*/  IMAD R3, R85, UR5, R0 ;  /* 0x0000000555037c24 */ /* 0x000fe2000f8e0200 */
[----:B------:R-:W-:Y:S01]  /*1bf10*/  LOP3.LUT R36, R36, R37, RZ, 0x3c, !PT ;  /* 0x0000002524247212 */ /* 0x000fe200078e3cff */
[--C-:B------:R-:W-:Y:S01]  /*1bf20*/  IMAD.X R37, RZ, RZ, R69.reuse, P2 ;  /* 0x000000ffff257224 */ /* 0x100fe200010e0645 */
[----:B------:R-:W-:Y:S01]  /*1bf30*/  LOP3.LUT R32, R32, R33, RZ, 0x3c, !PT ;  /* 0x0000002120207212 */ /* 0x000fe200078e3cff */
[--C-:B------:R-:W-:Y:S01]  /*1bf40*/  IMAD.X R33, RZ, RZ, R69.reuse, P3 ;  /* 0x000000ffff217224 */ /* 0x100fe200018e0645 */
[----:B------:R-:W-:Y:S01]  /*1bf50*/  LOP3.LUT R28, R28, R29, RZ, 0x3c, !PT ;  /* 0x0000001d1c1c7212 */ /* 0x000fe200078e3cff */
[--C-:B------:R-:W-:Y:S01]  /*1bf60*/  IMAD.X R29, RZ, RZ, R69.reuse, P4 ;  /* 0x000000ffff1d7224 */ /* 0x100fe200020e0645 */
[----:B------:R-:W-:Y:S02]  /*1bf70*/  LOP3.LUT R24, R24, R25, RZ, 0x3c, !PT ;  /* 0x0000001918187212 */ /* 0x000fe400078e3cff */
[----:B------:R-:W-:Y:S01]  /*1bf80*/  LOP3.LUT R68, R5, R68, RZ, 0x3c, !PT ;  /* 0x0000004405447212 */ /* 0x000fe200078e3cff */
[----:B------:R-:W-:Y:S01]  /*1bf90*/  IMAD.X R5, RZ, RZ, R69, P0 ;  /* 0x000000ffff057224 */ /* 0x000fe200000e0645 */
[----:B------:R-:W-:Y:S01]  /*1bfa0*/  IADD3.X R25, RZ, R69, RZ, P5, !PT ;  /* 0x00000045ff197210 */ /* 0x000fe20002ffe4ff */
[----:B------:R-:W-:Y:S01]  /*1bfb0*/  IMAD.IADD R9, R9, 0x1, R3 ;  /* 0x0000000109097824 */ /* 0x000fe200078e0203 */
[----:B------:R-:W-:Y:S01]  /*1bfc0*/  ULDC.64 UR4, c[0x0][0xae8] ;  /* 0x0002ba0000047ab9 */ /* 0x000fe20000000a00 */
[----:B------:R-:W-:Y:S01]  /*1bfd0*/  IMAD R0, R10, 0x20, R97 ;  /* 0x000000200a007824 */ /* 0x000fe200078e0261 */
[----:B------:R1:W5:Y:S01]  /*1bfe0*/  LD.E.128 R48, desc[UR60][R68.64] ;  /* 0x0000003c44307980 */ /* 0x000362000c101d00 */
[----:B------:R-:W-:Y:S01]  /*1bff0*/  IMAD.WIDE.U32 R8, R90, UR4, R8 ;  /* 0x000000045a087c25 */ /* 0x000fe2000f8e0008 */
[----:B------:R-:W-:-:S02]  /*1c000*/  SHF.R.S32.HI R10, RZ, 0x1f, R93 ;  /* 0x0000001fff0a7819 */ /* 0x000fc4000001145d */
[----:B------:R-:W5:Y:S01]  /*1c010*/  LD.E.128 R36, desc[UR60][R36.64] ;  /* 0x0000003c24247980 */ /* 0x000f62000c101d00 */
[----:B------:R-:W-:-:S03]  /*1c020*/  IMAD R12, R95, 0x80, R0 ;  /* 0x000000805f0c7824 */ /* 0x000fc600078e0200 */
[----:B------:R-:W5:Y:S04]  /*1c030*/  LD.E.128 R32, desc[UR60][R32.64] ;  /* 0x0000003c20207980 */ /* 0x000f68000c101d00 */
[----:B------:R-:W5:Y:S04]  /*1c040*/  LD.E.128 R28, desc[UR60][R28.64] ;  /* 0x0000003c1c1c7980 */ /* 0x000f68000c101d00 */
[----:B------:R-:W5:Y:S04]  /*1c050*/  LD.E.128 R24, desc[UR60][R24.64] ;  /* 0x0000003c18187980 */ /* 0x000f68000c101d00 */
[----:B------:R-:W5:Y:S01]  /*1c060*/  LD.E.128 R4, desc[UR60][R4.64] ;  /* 0x0000003c04047980 */ /* 0x000f62000c101d00 */
[----:B------:R-:W-:Y:S01]  /*1c070*/  IMAD R9, R90, UR5, R9 ;  /* 0x000000055a097c24 */ /* 0x000fe2000f8e0209 */
[----:B------:R-:W-:Y:S01]  /*1c080*/  ULDC.64 UR4, c[0x0][0xaf0] ;  /* 0x0002bc0000047ab9 */ /* 0x000fe20000000a00 */
[----:B------:R-:W-:Y:S01]  /*1c090*/  @!PT LDS RZ, [RZ] ;  /* 0x00000000fffff984 */ /* 0x000fe20000000800 */
[----:B------:R-:W-:Y:S01]  /*1c0a0*/  @!PT LDS RZ, [RZ] ;  /* 0x00000000fffff984 */ /* 0x000fe20000000800 */
[----:B------:R-:W-:Y:S01]  /*1c0b0*/  @!PT LDS RZ, [RZ] ;  /* 0x00000000fffff984 */ /* 0x000fe20000000800 */
[----:B------:R-:W-:Y:S01]  /*1c0c0*/  @!PT LDS RZ, [RZ] ;  /* 0x00000000fffff984 */ /* 0x000fe20000000800 */
[----:B------:R2:W-:Y:S06]  /*1c0d0*/  MEMBAR.ALL.CTA ;  /* 0x0000000000007992 */ /* 0x0005ec0000008000 */
[----:B--2---:R-:W2:Y:S01]  /*1c0e0*/  FENCE.VIEW.ASYNC.S ;  /* 0x00000000000073c6 */ /* 0x004ea20000000000 */
[----:B------:R-:W-:-:S02]  /*1c0f0*/  IMAD R10, R10, UR4, RZ ;  /* 0x000000040a0a7c24 */ /* 0x000fc4000f8e02ff */
[----:B0-----:R-:W-:-:S04]  /*1c100*/  @P1 IMAD.HI.U32 R0, R12, R11, RZ ;  /* 0x0000000b0c001227 */ /* 0x001fc800078e00ff */
[----:B------:R-:W-:Y:S01]  /*1c110*/  IMAD.MOV.U32 R3, RZ, RZ, R12 ;  /* 0x000000ffff037224 */ /* 0x000fe200078e000c */
[----:B---3--:R-:W-:Y:S01]  /*1c120*/  @P1 SHF.R.U32.HI R3, RZ, R13, R0 ;  /* 0x0000000dff031219 */ /* 0x008fe20000011600 */
[C---:B------:R-:W-:Y:S02]  /*1c130*/  IMAD R11, R93.reuse, UR5, R10 ;  /* 0x000000055d0b7c24 */ /* 0x040fe4000f8e020a */
[----:B------:R-:W-:Y:S01]  /*1c140*/  IMAD.WIDE.U32 R8, R93, UR4, R8 ;  /* 0x000000045d087c25 */ /* 0x000fe2000f8e0008 */
[----:B------:R-:W-:Y:S01]  /*1c150*/  SHF.R.S32.HI R10, RZ, 0x1f, R3 ;  /* 0x0000001fff0a7819 */ /* 0x000fe20000011403 */
[----:B------:R-:W-:Y:S02]  /*1c160*/  ULDC.64 UR4, c[0x0][0xae0] ;  /* 0x0002b80000047ab9 */ /* 0x000fe40000000a00 */
[----:B------:R-:W-:Y:S01]  /*1c170*/  IMAD.IADD R9, R9, 0x1, R11 ;  /* 0x0000000109097824 */ /* 0x000fe200078e020b */
[----:B------:R-:W-:Y:S01]  /*1c180*/  IADD3 R11, -R3, RZ, RZ ;  /* 0x000000ff030b7210 */ /* 0x000fe20007ffe1ff */
[----:B------:R-:W-:-:S02]  /*1c190*/  VIADD R0, R16, 0x2e820 ;  /* 0x0002e82010007836 */ /* 0x000fc40000000000 */
[----:B------:R-:W-:Y:S02]  /*1c1a0*/  IMAD R10, R10, UR4, RZ ;  /* 0x000000040a0a7c24 */ /* 0x000fe4000f8e02ff */
[----:B------:R-:W-:Y:S01]  /*1c1b0*/  IMAD R11, R2, R11, R12 ;  /* 0x0000000b020b7224 */ /* 0x000fe200078e020c */
[----:B------:R-:W-:Y:S01]  /*1c1c0*/  PRMT R0, RZ, 0x654, R0 ;  /* 0x00000654ff007816 */ /* 0x000fe20000000000 */
[C---:B------:R-:W-:Y:S02]  /*1c1d0*/  IMAD R13, R3.reuse, UR5, R10 ;  /* 0x00000005030d7c24 */ /* 0x040fe4000f8e020a */
[----:B------:R-:W-:Y:S01]  /*1c1e0*/  IMAD.WIDE.U32 R2, R3, UR4, R8 ;  /* 0x0000000403027c25 */ /* 0x000fe2000f8e0008 */
[----:B--2---:R0:W-:Y:S01]  /*1c1f0*/  SYNCS.ARRIVE.TRANS64.RED.A1T0 RZ, [R0+URZ], RZ ;  /* 0x000000ff00ff79a7 */ /* 0x0041e2000810043f */
[----:B------:R-:W-:Y:S02]  /*1c200*/  ULDC.64 UR4, c[0x0][0xad8] ;  /* 0x0002b60000047ab9 */ /* 0x000fe40000000a00 */
[----:B------:R-:W-:Y:S01]  /*1c210*/  IMAD.IADD R3, R3, 0x1, R13 ;  /* 0x0000000103037824 */ /* 0x000fe200078e020d */
[----:B0-----:R-:W-:Y:S01]  /*1c220*/  SHF.R.S32.HI R0, RZ, 0x1f, R11 ;  /* 0x0000001fff007819 */ /* 0x001fe2000001140b */
[----:B------:R-:W-:-:S04]  /*1c230*/  IMAD.WIDE.U32 R8, R11, UR4, R2 ;  /* 0x000000040b087c25 */ /* 0x000fc8000f8e0002 */
[----:B------:R-:W-:-:S04]  /*1c240*/  IMAD R0, R0, UR4, RZ ;  /* 0x0000000400007c24 */ /* 0x000fc8000f8e02ff */
[----:B------:R-:W-:Y:S01]  /*1c250*/  IMAD R3, R11, UR5, R0 ;  /* 0x000000050b037c24 */ /* 0x000fe2000f8e0200 */
[----:B------:R-:W-:Y:S02]  /*1c260*/  ULDC.64 UR4, c[0x0][0xa80] ;  /* 0x0002a00000047ab9 */ /* 0x000fe40000000a00 */
[----:B------:R-:W-:Y:S01]  /*1c270*/  LEA R2, P0, R8, UR4, 0x1 ;  /* 0x0000000408027c11 */ /* 0x000fe2000f8008ff */
[----:B------:R-:W-:Y:S01]  /*1c280*/  IMAD.IADD R3, R9, 0x1, R3 ;  /* 0x0000000109037824 */ /* 0x000fe200078e0203 */
[----:B------:R-:W-:-:S04]  /*1c290*/  UMOV UR4, 0xffffffff ;  /* 0xffffffff00047882 */ /* 0x000fc80000000000 */
[----:B------:R-:W-:Y:S01]  /*1c2a0*/  LEA.HI.X R3, R8, UR5, R3, 0x1, P0 ;  /* 0x0000000508037c11 */ /* 0x000fe200080f0c03 */
[----:B-1----:R-:W-:Y:S06]  /*1c2b0*/  BRA.DIV UR4, `(.L_x_488) ;  /* 0x000000b604707947 */ /* 0x002fec000b800000 */
[----:B------:R0:W1:Y:S04]  /*1c2c0*/  SHFL.IDX PT, R0, R3, RZ, 0x181f ;  /* 0x00181fff03007589 */ /* 0x00006800000e0000 */
[----:B------:R0:W2:Y:S02]  /*1c2d0*/  SHFL.IDX PT, R14, R2, RZ, 0x181f ;  /* 0x00181fff020e7589 */ /* 0x0000a400000e0000 */
.L_x_731:
[----:B------:R-:W-:Y:S01]  /*1c2e0*/  IMAD R21, R95, 0x80, R97 ;  /* 0x000000805f157824 */ /* 0x000fe200078e0261 */
[----:B------:R-:W-:Y:S04]  /*1c2f0*/  BSSY B1, `(.L_x_489) ;  /* 0x000000f000017945 */ /* 0x000fe80003800000 */
[----:B------:R-:W-:-:S13]  /*1c300*/  ISETP.GE.AND P0, PT, R21, R80, PT ;  /* 0x000000501500720c */ /* 0x000fda0003f06270 */
[----:B------:R-:W-:Y:S05]  /*1c310*/  @P0 BRA `(.L_x_490) ;  /* 0x0000000000300947 */ /* 0x000fea0003800000 */
[----:B------:R-:W3:Y:S01]  /*1c320*/  LDL R10, [R1+0x78] ;  /* 0x00007800010a7983 */ /* 0x000ee20000100800 */
[----:B------:R-:W-:-:S03]  /*1c330*/  ULDC UR4, c[0x0][0xac8] ;  /* 0x0002b20000047ab9 */ /* 0x000fc60000000800 */
[----:B------:R-:W1:Y:S04]  /*1c340*/  LDL R12, [R1+0xb0] ;  /* 0x0000b000010c7983 */ /* 0x000e680000100800 */
[----:B------:R-:W4:Y:S01]  /*1c350*/  LDL R11, [R1+0xac] ;  /* 0x0000ac00010b7983 */ /* 0x000f220000100800 */
[----:B------:R-:W-:-:S13]  /*1c360*/  ISETP.GE.AND P0, PT, R92, UR4, PT ;  /* 0x000000045c007c0c */ /* 0x000fda000bf06270 */
[----:B--2---:R-:W-:Y:S02]  /*1c370*/  @!P0 LEA R8, P2, R92, R14, 0x1 ;  /* 0x0000000e5c088211 */ /* 0x004fe400078408ff */
[----:B---3--:R-:W-:Y:S02]  /*1c380*/  ISETP.GE.AND P1, PT, R10, UR4, PT ;  /* 0x000000040a007c0c */ /* 0x008fe4000bf26270 */
[----:B-1----:R-:W-:-:S11]  /*1c390*/  @!P0 LEA.HI.X R9, R92, R0, R12, 0x1, P2 ;  /* 0x000000005c098211 */ /* 0x002fd600010f0c0c */
[----:B------:R-:W-:-:S04]  /*1c3a0*/  @!P1 LEA R14, P3, R10, R14, 0x1 ;  /* 0x0000000e0a0e9211 */ /* 0x000fc800078608ff */
[----:B----4-:R-:W-:Y:S01]  /*1c3b0*/  @!P1 LEA.HI.X R15, R10, R0, R11, 0x1, P3 ;  /* 0x000000000a0f9211 */ /* 0x010fe200018f0c0b */
[----:B-----5:R3:W-:Y:S04]  /*1c3c0*/  @!P0 ST.E.128 desc[UR60][R8.64], R48 ;  /* 0x0000003008008985 */ /* 0x0207e8000c101d3c */
[----:B------:R3:W-:Y:S04]  /*1c3d0*/  @!P1 ST.E.128 desc[UR60][R14.64], R32 ;  /* 0x000000200e009985 */ /* 0x0007e8000c101d3c */
.L_x_490:
[----:B------:R-:W-:Y:S05]  /*1c3e0*/  BSYNC B1 ;  /* 0x0000000000017941 */ /* 0x000fea0003800000 */
.L_x_489:
[----:B------:R-:W-:-:S03]  /*1c3f0*/  UMOV UR4, 0xffffffff ;  /* 0xffffffff00047882 */ /* 0x000fc60000000000 */
[----:B------:R-:W-:Y:S05]  /*1c400*/  BRA.DIV UR4, `(.L_x_491) ;  /* 0x000000b604507947 */ /* 0x000fea000b800000 */
[----:B-1----:R1:W4:Y:S04]  /*1c410*/  SHFL.IDX PT, R0, R3, 0x1, 0x181f ;  /* 0x00381f0003007f89 */ /* 0x00232800000e0000 */
[----:B--23--:R1:W2:Y:S02]  /*1c420*/  SHFL.IDX PT, R14, R2, 0x1, 0x181f ;  /* 0x00381f00020e7f89 */ /* 0x00c2a400000e0000 */
.L_x_735:
[----:B------:R-:W-:Y:S01]  /*1c430*/  VIADD R9, R21, 0x20 ;  /* 0x0000002015097836 */ /* 0x000fe20000000000 */
[----:B------:R-:W-:Y:S04]  /*1c440*/  BSSY B1, `(.L_x_492) ;  /* 0x000000f000017945 */ /* 0x000fe80003800000 */
[----:B------:R-:W-:-:S13]  /*1c450*/  ISETP.GE.AND P0, PT, R9, R80, PT ;  /* 0x000000500900720c */ /* 0x000fda0003f06270 */
[----:B------:R-:W-:Y:S05]  /*1c460*/  @P0 BRA `(.L_x_493) ;  /* 0x0000000000300947 */ /* 0x000fea0003800000 */
[----:B------:R-:W3:Y:S01]  /*1c470*/  LDL R10, [R1+0x78] ;  /* 0x00007800010a7983 */ /* 0x000ee20000100800 */
[----:B------:R-:W-:-:S03]  /*1c480*/  ULDC UR4, c[0x0][0xac8] ;  /* 0x0002b20000047ab9 */ /* 0x000fc60000000800 */
[----:B------:R-:W4:Y:S04]  /*1c490*/  LDL R12, [R1+0xb0] ;  /* 0x0000b000010c7983 */ /* 0x000f280000100800 */
[----:B------:R-:W4:Y:S01]  /*1c4a0*/  LDL R11, [R1+0xac] ;  /* 0x0000ac00010b7983 */ /* 0x000f220000100800 */
[----:B------:R-:W-:-:S13]  /*1c4b0*/  ISETP.GE.AND P2, PT, R92, UR4, PT ;  /* 0x000000045c007c0c */ /* 0x000fda000bf46270 */
[----:B--2---:R-:W-:Y:S02]  /*1c4c0*/  @!P2 LEA R8, P0, R92, R14, 0x1 ;  /* 0x0000000e5c08a211 */ /* 0x004fe400078008ff */
[----:B---3--:R-:W-:Y:S02]  /*1c4d0*/  ISETP.GE.AND P3, PT, R10, UR4, PT ;  /* 0x000000040a007c0c */ /* 0x008fe4000bf66270 */
[----:B----4-:R-:W-:-:S11]  /*1c4e0*/  @!P2 LEA.HI.X R9, R92, R0, R12, 0x1, P0 ;  /* 0x000000005c09a211 */ /* 0x010fd600000f0c0c */
[----:B------:R-:W-:-:S04]  /*1c4f0*/  @!P3 LEA R14, P1, R10, R14, 0x1 ;  /* 0x0000000e0a0eb211 */ /* 0x000fc800078208ff */
[----:B------:R-:W-:Y:S01]  /*1c500*/  @!P3 LEA.HI.X R15, R10, R0, R11, 0x1, P1 ;  /* 0x000000000a0fb211 */ /* 0x000fe200008f0c0b */
[----:B-----5:R3:W-:Y:S04]  /*1c510*/  @!P2 ST.E.128 desc[UR60][R8.64], R44 ;  /* 0x0000002c0800a985 */ /* 0x0207e8000c101d3c */
[----:B------:R3:W-:Y:S04]  /*1c520*/  @!P3 ST.E.128 desc[UR60][R14.64], R28 ;  /* 0x0000001c0e00b985 */ /* 0x0007e8000c101d3c */
.L_x_493:
[----:B------:R-:W-:Y:S05]  /*1c530*/  BSYNC B1 ;  /* 0x0000000000017941 */ /* 0x000fea0003800000 */
.L_x_492:
[----:B------:R-:W-:-:S03]  /*1c540*/  UMOV UR4, 0xffffffff ;  /* 0xffffffff00047882 */ /* 0x000fc60000000000 */
[----:B------:R-:W-:Y:S05]  /*1c550*/  BRA.DIV UR4, `(.L_x_494) ;  /* 0x000000b604447947 */ /* 0x000fea000b800000 */
[----:B----4-:R4:W0:Y:S04]  /*1c560*/  SHFL.IDX PT, R0, R3, 0x2, 0x181f ;  /* 0x00581f0003007f89 */ /* 0x01082800000e0000 */
[----:B--23--:R4:W2:Y:S02]  /*1c570*/  SHFL.IDX PT, R14, R2, 0x2, 0x181f ;  /* 0x00581f00020e7f89 */ /* 0x00c8a400000e0000 */
.L_x_739:
[----:B------:R-:W-:Y:S01]  /*1c580*/  VIADD R9, R21, 0x40 ;  /* 0x0000004015097836 */ /* 0x000fe20000000000 */
[----:B------:R-:W-:Y:S04]  /*1c590*/  BSSY B1, `(.L_x_495) ;  /* 0x000000f000017945 */ /* 0x000fe80003800000 */
[----:B------:R-:W-:-:S13]  /*1c5a0*/  ISETP.GE.AND P0, PT, R9, R80, PT ;  /* 0x000000500900720c */ /* 0x000fda0003f06270 */
[----:B------:R-:W-:Y:S05]  /*1c5b0*/  @P0 BRA `(.L_x_496) ;  /* 0x0000000000300947 */ /* 0x000fea0003800000 */
[----:B------:R-:W3:Y:S01]  /*1c5c0*/  LDL R10, [R1+0x78] ;  /* 0x00007800010a7983 */ /* 0x000ee20000100800 */
[----:B------:R-:W-:-:S03]  /*1c5d0*/  ULDC UR4, c[0x0][0xac8] ;  /* 0x0002b20000047ab9 */ /* 0x000fc60000000800 */
[----:B------:R-:W0:Y:S04]  /*1c5e0*/  LDL R12, [R1+0xb0] ;  /* 0x0000b000010c7983 */ /* 0x000e280000100800 */
[----:B------:R-:W4:Y:S01]  /*1c5f0*/  LDL R11, [R1+0xac] ;  /* 0x0000ac00010b7983 */ /* 0x000f220000100800 */
[----:B------:R-:W-:-:S13]  /*1c600*/  ISETP.GE.AND P2, PT, R92, UR4, PT ;  /* 0x000000045c007c0c */ /* 0x000fda000bf46270 */
[----:B--2---:R-:W-:Y:S02]  /*1c610*/  @!P2 LEA R8, P0, R92, R14, 0x1 ;  /* 0x0000000e5c08a211 */ /* 0x004fe400078008ff */
[----:B---3--:R-:W-:Y:S02]  /*1c620*/  ISETP.GE.AND P3, PT, R10, UR4, PT ;  /* 0x000000040a007c0c */ /* 0x008fe4000bf66270 */
[----:B0-----:R-:W-:-:S11]  /*1c630*/  @!P2 LEA.HI.X R9, R92, R0, R12, 0x1, P0 ;  /* 0x000000005c09a211 */ /* 0x001fd600000f0c0c */
[----:B------:R-:W-:-:S04]  /*1c640*/  @!P3 LEA R14, P1, R10, R14, 0x1 ;  /* 0x0000000e0a0eb211 */ /* 0x000fc800078208ff */
[----:B----4-:R-:W-:Y:S01]  /*1c650*/  @!P3 LEA.HI.X R15, R10, R0, R11, 0x1, P1 ;  /* 0x000000000a0fb211 */ /* 0x010fe200008f0c0b */
[----:B-----5:R3:W-:Y:S04]  /*1c660*/  @!P2 ST.E.128 desc[UR60][R8.64], R40 ;  /* 0x000000280800a985 */ /* 0x0207e8000c101d3c */
[----:B------:R3:W-:Y:S04]  /*1c670*/  @!P3 ST.E.128 desc[UR60][R14.64], R24 ;  /* 0x000000180e00b985 */ /* 0x0007e8000c101d3c */
.L_x_496:
[----:B------:R-:W-:Y:S05]  /*1c680*/  BSYNC B1 ;  /* 0x0000000000017941 */ /* 0x000fea0003800000 */
.L_x_495:
[----:B------:R-:W-:-:S03]  /*1c690*/  UMOV UR4, 0xffffffff ;  /* 0xffffffff00047882 */ /* 0x000fc60000000000 */
[----:B------:R-:W-:Y:S05]  /*1c6a0*/  BRA.DIV UR4, `(.L_x_497) ;  /* 0x000000b604387947 */ /* 0x000fea000b800000 */
[----:B0-----:R0:W0:Y:S04]  /*1c6b0*/  SHFL.IDX PT, R0, R3, 0x3, 0x181f ;  /* 0x00781f0003007f89 */ /* 0x00102800000e0000 */
[----:B--23--:R2:W3:Y:S02]  /*1c6c0*/  SHFL.IDX PT, R14, R2, 0x3, 0x181f ;  /* 0x00781f00020e7f89 */ /* 0x00c4e400000e0000 */
.L_x_743:
[----:B01--4-:R-:W-:-:S05]  /*1c6d0*/  VIADD R3, R21, 0x60 ;  /* 0x0000006015037836 */ /* 0x013fca0000000000 */
[----:B------:R-:W-:-:S13]  /*1c6e0*/  ISETP.GE.AND P0, PT, R3, R80, PT ;  /* 0x000000500300720c */ /* 0x000fda0003f06270 */
[----:B------:R-:W-:Y:S05]  /*1c6f0*/  @P0 BRA `(.L_x_498) ;  /* 0x0000001c00680947 */ /* 0x000fea0003800000 */
[----:B------:R-:W4:Y:S01]  /*1c700*/  LDL R9, [R1+0xb0] ;  /* 0x0000b00001097983 */ /* 0x000f220000100800 */
[----:B------:R-:W-:-:S03]  /*1c710*/  ULDC UR4, c[0x0][0xac8] ;  /* 0x0002b20000047ab9 */ /* 0x000fc60000000800 */
[----:B------:R-:W4:Y:S01]  /*1c720*/  LDL R8, [R1+0x78] ;  /* 0x0000780001087983 */ /* 0x000f220000100800 */
[----:B------:R-:W-:-:S13]  /*1c730*/  ISETP.GE.AND P1, PT, R92, UR4, PT ;  /* 0x000000045c007c0c */ /* 0x000fda000bf26270 */
[----:B--23--:R-:W-:-:S04]  /*1c740*/  @!P1 LEA R2, P0, R92, R14, 0x1 ;  /* 0x0000000e5c029211 */ /* 0x00cfc800078008ff */
[----:B----4-:R-:W-:Y:S02]  /*1c750*/  @!P1 LEA.HI.X R3, R92, R0, R9, 0x1, P0 ;  /* 0x000000005c039211 */ /* 0x010fe400000f0c09 */
[----:B------:R-:W-:-:S03]  /*1c760*/  ISETP.GE.AND P0, PT, R8, UR4, PT ;  /* 0x0000000408007c0c */ /* 0x000fc6000bf06270 */
[----:B-----5:R0:W-:Y:S10]  /*1c770*/  @!P1 ST.E.128 desc[UR60][R2.64], R36 ;  /* 0x0000002402009985 */ /* 0x0201f4000c101d3c */
[----:B------:R-:W-:Y:S05]  /*1c780*/  @P0 BRA `(.L_x_498) ;  /* 0x0000001c00440947 */ /* 0x000fea0003800000 */
[----:B------:R-:W2:Y:S01]  /*1c790*/  LDL R9, [R1+0xac] ;  /* 0x0000ac0001097983 */ /* 0x000ea20000100800 */
[----:B------:R-:W-:-:S04]  /*1c7a0*/  LEA R14, P0, R8, R14, 0x1 ;  /* 0x0000000e080e7211 */ /* 0x000fc800078008ff */
[----:B--2---:R-:W-:-:S05]  /*1c7b0*/  LEA.HI.X R15, R8, R0, R9, 0x1, P0 ;  /* 0x00000000080f7211 */ /* 0x004fca00000f0c09 */
[----:B------:R1:W-:Y:S01]  /*1c7c0*/  ST.E.128 desc[UR60][R14.64], R4 ;  /* 0x000000040e007985 */ /* 0x0003e2000c101d3c */
[----:B------:R-:W-:Y:S05]  /*1c7d0*/  BRA `(.L_x_498) ;  /* 0x0000001c00307947 */ /* 0x000fea0003800000 */
.L_x_487:
[----:B------:R-:W2:Y:S01]  /*1c7e0*/  LDL R120, [R1+0x64] ;  /* 0x0000640001787983 */ /* 0x000ea20000100800 */
[----:B------:R-:W1:Y:S01]  /*1c7f0*/  @P1 LDC R12, c[0x0][0xbec] ;  /* 0x0002fb00ff0c1b82 */ /* 0x000e620000000800 */
[----:B------:R-:W-:-:S07]  /*1c800*/  ULDC.64 UR4, c[0x0][0xb08] ;  /* 0x0002c20000047ab9 */ /* 0x000fce0000000a00 */
[----:B------:R-:W3:Y:S01]  /*1c810*/  @P1 LDC R15, c[0x0][0xbf0] ;  /* 0x0002fc00ff0f1b82 */ /* 0x000ee20000000800 */
[----:B------:R-:W4:Y:S01]  /*1c820*/  LDL R119, [R1+0x98] ;  /* 0x0000980001777983 */ /* 0x000f220000100800 */
[----:B0-----:R-:W-:Y:S01]  /*1c830*/  IMAD R10, R84, UR4, RZ ;  /* 0x00000004540a7c24 */ /* 0x001fe2000f8e02ff */
[----:B------:R-:W-:Y:S01]  /*1c840*/  ULDC.64 UR6, c[0x0][0xb30] ;  /* 0x0002cc0000067ab9 */ /* 0x000fe20000000a00 */
[----:B------:R-:W-:-:S04]  /*1c850*/  IMAD.WIDE.U32 R8, R85, UR4, RZ ;  /* 0x0000000455087c25 */ /* 0x000fc8000f8e00ff */
[----:B------:R-:W-:Y:S01]  /*1c860*/  IMAD R85, R85, UR5, R10 ;  /* 0x0000000555557c24 */ /* 0x000fe2000f8e020a */
[----:B------:R-:W-:Y:S01]  /*1c870*/  ULDC.64 UR4, c[0x0][0xb38] ;  /* 0x0002ce0000047ab9 */ /* 0x000fe20000000a00 */
[----:B------:R-:W-:-:S03]  /*1c880*/  SHF.R.S32.HI R10, RZ, 0x1f, R93 ;  /* 0x0000001fff0a7819 */ /* 0x000fc6000001145d */
[----:B------:R-:W-:-:S03]  /*1c890*/  IADD3 R9, R9, R85, RZ ;  /* 0x0000005509097210 */ /* 0x000fc60007ffe0ff */
[----:B------:R-:W-:-:S04]  /*1c8a0*/  IMAD.WIDE.U32 R8, R90, UR4, R8 ;  /* 0x000000045a087c25 */ /* 0x000fc8000f8e0008 */
[----:B------:R-:W-:Y:S01]  /*1c8b0*/  IMAD R9, R90, UR5, R9 ;  /* 0x000000055a097c24 */ /* 0x000fe2000f8e0209 */
[----:B------:R-:W-:Y:S01]  /*1c8c0*/  ULDC.64 UR4, c[0x0][0xb40] ;  /* 0x0002d00000047ab9 */ /* 0x000fe20000000a00 */
[----:B-1----:R-:W-:-:S04]  /*1c8d0*/  @P1 IMAD.HI.U32 R12, R37, R12, RZ ;  /* 0x0000000c250c1227 */ /* 0x002fc800078e00ff */
[----:B------:R-:W-:Y:S02]  /*1c8e0*/  IMAD R10, R10, UR4, RZ ;  /* 0x000000040a0a7c24 */ /* 0x000fe4000f8e02ff */
[----:B------:R-:W-:-:S04]  /*1c8f0*/  IMAD.WIDE.U32 R8, R93, UR4, R8 ;  /* 0x000000045d087c25 */ /* 0x000fc8000f8e0008 */
[----:B------:R-:W-:Y:S01]  /*1c900*/  IMAD R13, R93, UR5, R10 ;  /* 0x000000055d0d7c24 */ /* 0x000fe2000f8e020a */
[----:B------:R-:W-:Y:S01]  /*1c910*/  ULDC.64 UR4, c[0x0][0xb48] ;  /* 0x0002d20000047ab9 */ /* 0x000fe20000000a00 */
[----:B------:R-:W-:Y:S01]  /*1c920*/  IMAD.MOV.U32 R11, RZ, RZ, R37 ;  /* 0x000000ffff0b7224 */ /* 0x000fe200078e0025 */
[----:B---3--:R-:W-:Y:S01]  /*1c930*/  @P1 SHF.R.U32.HI R11, RZ, R15, R12 ;  /* 0x0000000fff0b1219 */ /* 0x008fe2000001160c */
[----:B------:R-:W-:-:S03]  /*1c940*/  IMAD.IADD R9, R9, 0x1, R13 ;  /* 0x0000000109097824 */ /* 0x000fc600078e020d */
[--C-:B------:R-:W-:Y:S01]  /*1c950*/  SHF.R.S32.HI R10, RZ, 0x1f, R11.reuse ;  /* 0x0000001fff0a7819 */ /* 0x100fe2000001140b */
[----:B------:R-:W-:Y:S02]  /*1c960*/  IMAD.MOV R13, RZ, RZ, -R11 ;  /* 0x000000ffff0d7224 */ /* 0x000fe400078e0a0b */
[----:B------:R-:W-:-:S04]  /*1c970*/  IMAD.WIDE.U32 R8, R86, UR4, R8 ;  /* 0x0000000456087c25 */ /* 0x000fc8000f8e0008 */
[----:B------:R-:W-:Y:S02]  /*1c980*/  IMAD R13, R2, R13, R37 ;  /* 0x0000000d020d7224 */ /* 0x000fe400078e0225 */
[----:B------:R-:W-:Y:S02]  /*1c990*/  IMAD R10, R10, UR6, RZ ;  /* 0x000000060a0a7c24 */ /* 0x000fe4000f8e02ff */
[----:B------:R-:W-:Y:S01]  /*1c9a0*/  IMAD R9, R86, UR5, R9 ;  /* 0x0000000556097c24 */ /* 0x000fe2000f8e0209 */
[----:B------:R-:W-:Y:S01]  /*1c9b0*/  SHF.R.S32.HI R2, RZ, 0x1f, R13 ;  /* 0x0000001fff027819 */ /* 0x000fe2000001140d */
[C---:B------:R-:W-:Y:S01]  /*1c9c0*/  IMAD R15, R11.reuse, UR7, R10 ;  /* 0x000000070b0f7c24 */ /* 0x040fe2000f8e020a */
[----:B------:R-:W-:Y:S01]  /*1c9d0*/  ULDC.64 UR4, c[0x0][0xb28] ;  /* 0x0002ca0000047ab9 */ /* 0x000fe20000000a00 */
[----:B------:R-:W-:-:S04]  /*1c9e0*/  IMAD.WIDE.U32 R8, R11, UR6, R8 ;  /* 0x000000060b087c25 */ /* 0x000fc8000f8e0008 */
[----:B------:R-:W-:Y:S02]  /*1c9f0*/  IMAD R2, R2, UR4, RZ ;  /* 0x0000000402027c24 */ /* 0x000fe4000f8e02ff */
[----:B------:R-:W-:Y:S02]  /*1ca00*/  IMAD.IADD R9, R9, 0x1, R15 ;  /* 0x0000000109097824 */ /* 0x000fe400078e020f */
[----:B------:R-:W-:Y:S02]  /*1ca10*/  VIADD R10, R16, 0x2e820 ;  /* 0x0002e820100a7836 */ /* 0x000fe40000000000 */
[C---:B------:R-:W-:Y:S02]  /*1ca20*/  IMAD R11, R13.reuse, UR5, R2 ;  /* 0x000000050d0b7c24 */ /* 0x040fe4000f8e0202 */
[----:B------:R-:W-:Y:S01]  /*1ca30*/  IMAD.WIDE.U32 R8, R13, UR4, R8 ;  /* 0x000000040d087c25 */ /* 0x000fe2000f8e0008 */
[----:B------:R-:W-:Y:S01]  /*1ca40*/  ULDC.64 UR4, c[0x0][0xb00] ;  /* 0x0002c00000047ab9 */ /* 0x000fe20000000a00 */
[----:B------:R-:W-:-:S02]  /*1ca50*/  PRMT R10, RZ, 0x654, R10 ;  /* 0x00000654ff0a7816 */ /* 0x000fc4000000000a */
[----:B------:R-:W-:Y:S01]  /*1ca60*/  IMAD.IADD R9, R9, 0x1, R11 ;  /* 0x0000000109097824 */ /* 0x000fe200078e020b */
[C---:B------:R-:W-:Y:S01]  /*1ca70*/  LEA R2, P0, R8.reuse, UR4, 0x2 ;  /* 0x0000000408027c11 */ /* 0x040fe2000f8010ff */
[----:B------:R-:W-:Y:S01]  /*1ca80*/  UMOV UR4, 0xffffffff ;  /* 0xffffffff00047882 */ /* 0x000fe20000000000 */
[----:B------:R0:W-:Y:S02]  /*1ca90*/  SYNCS.ARRIVE.TRANS64.RED.A1T0 RZ, [R10+URZ], RZ ;  /* 0x000000ff0aff79a7 */ /* 0x0001e4000810043f */
[----:B------:R-:W-:Y:S01]  /*1caa0*/  LEA.HI.X R8, R8, UR5, R9, 0x2, P0 ;  /* 0x0000000508087c11 */ /* 0x000fe200080f1409 */
[C---:B--2---:R-:W-:Y:S01]  /*1cab0*/  VIADD R98, R120.reuse, 0x8 ;  /* 0x0000000878627836 */ /* 0x044fe20000000000 */
[C---:B------:R-:W-:Y:S01]  /*1cac0*/  IADD3 R101, R120.reuse, 0x10, RZ ;  /* 0x0000001078657810 */ /* 0x040fe20007ffe0ff */
[C---:B------:R-:W-:Y:S01]  /*1cad0*/  VIADD R104, R120.reuse, 0x18 ;  /* 0x0000001878687836 */ /* 0x040fe20000000000 */
[C---:B------:R-:W-:Y:S01]  /*1cae0*/  IADD3 R39, R120.reuse, 0x50, RZ ;  /* 0x0000005078277810 */ /* 0x040fe20007ffe0ff */
[----:B------:R-:W-:-:S02]  /*1caf0*/  VIADD R117, R120, 0x20 ;  /* 0x0000002078757836 */ /* 0x000fc40000000000 */
[C---:B------:R-:W-:Y:S02]  /*1cb00*/  VIADD R92, R120.reuse, 0x28 ;  /* 0x00000028785c7836 */ /* 0x040fe40000000000 */
[C---:B------:R-:W-:Y:S02]  /*1cb10*/  VIADD R88, R120.reuse, 0x30 ;  /* 0x0000003078587836 */ /* 0x040fe40000000000 */
[C---:B------:R-:W-:Y:S02]  /*1cb20*/  VIADD R89, R120.reuse, 0x38 ;  /* 0x0000003878597836 */ /* 0x040fe40000000000 */
[C---:B------:R-:W-:Y:S02]  /*1cb30*/  VIADD R85, R120.reuse, 0x40 ;  /* 0x0000004078557836 */ /* 0x040fe40000000000 */
[C---:B------:R-:W-:Y:S02]  /*1cb40*/  VIADD R69, R120.reuse, 0x48 ;  /* 0x0000004878457836 */ /* 0x040fe40000000000 */
[----:B------:R-:W-:-:S02]  /*1cb50*/  VIADD R37, R120, 0x58 ;  /* 0x0000005878257836 */ /* 0x000fc40000000000 */
[C---:B------:R-:W-:Y:S02]  /*1cb60*/  VIADD R35, R120.reuse, 0x60 ;  /* 0x0000006078237836 */ /* 0x040fe40000000000 */
[C---:B------:R-:W-:Y:S02]  /*1cb70*/  VIADD R33, R120.reuse, 0x68 ;  /* 0x0000006878217836 */ /* 0x040fe40000000000 */
[----:B------:R-:W-:Y:S01]  /*1cb80*/  VIADD R31, R120, 0x70 ;  /* 0x00000070781f7836 */ /* 0x000fe20000000000 */
[----:B----4-:R-:W-:Y:S02]  /*1cb90*/  SHF.R.S32.HI R28, RZ, 0x1f, R119 ;  /* 0x0000001fff1c7819 */ /* 0x010fe40000011477 */
[----:B------:R-:W-:Y:S02]  /*1cba0*/  SHF.R.S32.HI R100, RZ, 0x1f, R98 ;  /* 0x0000001fff647819 */ /* 0x000fe40000011462 */
[----:B------:R-:W-:Y:S02]  /*1cbb0*/  SHF.R.S32.HI R102, RZ, 0x1f, R101 ;  /* 0x0000001fff667819 */ /* 0x000fe40000011465 */
[----:B------:R-:W-:-:S02]  /*1cbc0*/  SHF.R.S32.HI R105, RZ, 0x1f, R104 ;  /* 0x0000001fff697819 */ /* 0x000fc40000011468 */
[----:B------:R-:W-:Y:S02]  /*1cbd0*/  SHF.R.S32.HI R118, RZ, 0x1f, R117 ;  /* 0x0000001fff767819 */ /* 0x000fe40000011475 */
[----:B------:R-:W-:Y:S02]  /*1cbe0*/  SHF.R.S32.HI R93, RZ, 0x1f, R92 ;  /* 0x0000001fff5d7819 */ /* 0x000fe4000001145c */
[----:B------:R-:W-:Y:S02]  /*1cbf0*/  SHF.R.S32.HI R90, RZ, 0x1f, R88 ;  /* 0x0000001fff5a7819 */ /* 0x000fe40000011458 */
[----:B------:R-:W-:Y:S02]  /*1cc00*/  SHF.R.S32.HI R86, RZ, 0x1f, R89 ;  /* 0x0000001fff567819 */ /* 0x000fe40000011459 */
[----:B------:R-:W-:Y:S02]  /*1cc10*/  SHF.R.S32.HI R84, RZ, 0x1f, R85 ;  /* 0x0000001fff547819 */ /* 0x000fe40000011455 */
[----:B------:R-:W-:-:S02]  /*1cc20*/  SHF.R.S32.HI R68, RZ, 0x1f, R69 ;  /* 0x0000001fff447819 */ /* 0x000fc40000011445 */
[----:B------:R-:W-:Y:S02]  /*1cc30*/  SHF.R.S32.HI R36, RZ, 0x1f, R39 ;  /* 0x0000001fff247819 */ /* 0x000fe40000011427 */
[----:B------:R-:W-:Y:S02]  /*1cc40*/  SHF.R.S32.HI R38, RZ, 0x1f, R37 ;  /* 0x0000001fff267819 */ /* 0x000fe40000011425 */
[----:B------:R-:W-:Y:S02]  /*1cc50*/  SHF.R.S32.HI R34, RZ, 0x1f, R35 ;  /* 0x0000001fff227819 */ /* 0x000fe40000011423 */
[----:B------:R-:W-:Y:S02]  /*1cc60*/  SHF.R.S32.HI R32, RZ, 0x1f, R33 ;  /* 0x0000001fff207819 */ /* 0x000fe40000011421 */
[----:B------:R-:W-:Y:S01]  /*1cc70*/  SHF.R.S32.HI R30, RZ, 0x1f, R31 ;  /* 0x0000001fff1e7819 */ /* 0x000fe2000001141f */
[----:B0-----:R-:W-:Y:S06]  /*1cc80*/  BRA.DIV UR4, `(.L_x_499) ;  /* 0x000000b204087947 */ /* 0x001fec000b800000 */
[----:B------:R0:W1:Y:S04]  /*1cc90*/  SHFL.IDX PT, R9, R8, RZ, 0x1c1f ;  /* 0x001c1fff08097589 */ /* 0x00006800000e0000 */
[----:B------:R0:W2:Y:S02]  /*1cca0*/  SHFL.IDX PT, R14, R2, RZ, 0x1c1f ;  /* 0x001c1fff020e7589 */ /* 0x0000a400000e0000 */
.L_x_746:
[----:B------:R-:W-:Y:S01]  /*1ccb0*/  ISETP.GE.AND P0, PT, R27, R80, PT ;  /* 0x000000501b00720c */ /* 0x000fe20003f06270 */
[----:B------:R-:W-:-:S12]  /*1ccc0*/  BSSY B1, `(.L_x_500) ;  /* 0x000004e000017945 */ /* 0x000fd80003800000 */
[----:B------:R-:W-:Y:S05]  /*1ccd0*/  @P0 BRA `(.L_x_501) ;  /* 0x0000000400300947 */ /* 0x000fea0003800000 */
[----:B------:R-:W-:Y:S02]  /*1cce0*/  ULDC UR4, c[0x0][0xac8] ;  /* 0x0002b20000047ab9 */ /* 0x000fe40000000800 */
[----:B------:R-:W-:Y:S02]  /*1ccf0*/  ISETP.GE.AND P0, PT, R120, UR4, PT ;  /* 0x0000000478007c0c */ /* 0x000fe4000bf06270 */
[----:B------:R-:W-:Y:S02]  /*1cd00*/  ISETP.GE.AND P3, PT, R98, UR4, PT ;  /* 0x0000000462007c0c */ /* 0x000fe4000bf66270 */
[----:B------:R-:W-:Y:S02]  /*1cd10*/  ISETP.GE.AND P2, PT, R101, UR4, PT ;  /* 0x0000000465007c0c */ /* 0x000fe4000bf46270 */
[----:B------:R-:W-:-:S07]  /*1cd20*/  ISETP.GE.AND P1, PT, R104, UR4, PT ;  /* 0x0000000468007c0c */ /* 0x000fce000bf26270 */
[----:B-1----:R-:W-:Y:S02]  /*1cd30*/  @!P0 IMAD.MOV.U32 R15, RZ, RZ, R9 ;  /* 0x000000ffff0f8224 */ /* 0x002fe400078e0009 */
[----:B------:R-:W-:Y:S01]  /*1cd40*/  @!P0 IMAD.MOV.U32 R95, RZ, RZ, R3 ;  /* 0x000000ffff5f8224 */ /* 0x000fe200078e0003 */
[-C--:B--2---:R-:W-:Y:S01]  /*1cd50*/  @!P3 LEA R10, P4, R98, R14.reuse, 0x2 ;  /* 0x0000000e620ab211 */ /* 0x084fe200078810ff */
[----:B------:R-:W-:Y:S02]  /*1cd60*/  @!P0 IMAD.WIDE R12, R120, 0x4, R14 ;  /* 0x00000004780c8825 */ /* 0x000fe400078e020e */
[-C--:B------:R-:W-:Y:S02]  /*1cd70*/  @!P1 LEA R26, P5, R104, R14.reuse, 0x2 ;  /* 0x0000000e681a9211 */ /* 0x080fe400078a10ff */
[----:B------:R-:W-:Y:S01]  /*1cd80*/  @!P3 LEA.HI.X R11, R98, R9, R100, 0x2, P4 ;  /* 0x00000009620bb211 */ /* 0x000fe200020f1464 */
[----:B------:R1:W-:Y:S01]  /*1cd90*/  @!P0 ST.E.64 desc[UR60][R12.64], R94 ;  /* 0x0000005e0c008985 */ /* 0x0003e2000c101b3c */
[----:B------:R-:W-:Y:S01]  /*1cda0*/  ISETP.GE.AND P0, PT, R117, UR4, PT ;  /* 0x0000000475007c0c */ /* 0x000fe2000bf06270 */
[----:B------:R-:W-:Y:S01]  /*1cdb0*/  @!P3 IMAD.MOV.U32 R97, RZ, RZ, R5 ;  /* 0x000000ffff61b224 */ /* 0x000fe200078e0005 */
[----:B------:R-:W-:-:S02]  /*1cdc0*/  @!P2 LEA R24, P4, R101, R14, 0x2 ;  /* 0x0000000e6518a211 */ /* 0x000fc400078810ff */
[-C--:B------:R-:W-:Y:S02]  /*1cdd0*/  @!P1 LEA.HI.X R27, R104, R9.reuse, R105, 0x2, P5 ;  /* 0x00000009681b9211 */ /* 0x080fe400028f1469 */
[----:B------:R2:W-:Y:S01]  /*1cde0*/  @!P3 ST.E.64 desc[UR60][R10.64], R96 ;  /* 0x000000600a00b985 */ /* 0x0005e2000c101b3c */
[----:B------:R-:W-:Y:S02]  /*1cdf0*/  ISETP.GE.AND P3, PT, R92, UR4, PT ;  /* 0x000000045c007c0c */ /* 0x000fe4000bf66270 */
[----:B------:R-:W-:-:S04]  /*1ce00*/  @!P2 LEA.HI.X R25, R101, R9, R102, 0x2, P4 ;  /* 0x000000096519a211 */ /* 0x000fc800020f1466 */
[CC--:B-1----:R-:W-:Y:S01]  /*1ce10*/  @!P0 LEA R12, P4, R117.reuse, R14.reuse, 0x2 ;  /* 0x0000000e750c8211 */ /* 0x0c2fe200078810ff */
[----:B------:R1:W-:Y:S01]  /*1ce20*/  @!P2 ST.E.64 desc[UR60][R24.64], R110 ;  /* 0x0000006e1800a985 */ /* 0x0003e2000c101b3c */
[----:B------:R-:W-:Y:S02]  /*1ce30*/  ISETP.GE.AND P2, PT, R88, UR4, PT ;  /* 0x0000000458007c0c */ /* 0x000fe4000bf46270 */
[----:B------:R-:W-:Y:S01]  /*1ce40*/  @!P0 LEA.HI.X R13, R117, R9, R118, 0x2, P4 ;  /* 0x00000009750d8211 */ /* 0x000fe200020f1476 */
[----:B------:R3:W-:Y:S01]  /*1ce50*/  @!P1 ST.E.64 desc[UR60][R26.64], R112 ;  /* 0x000000701a009985 */ /* 0x0007e2000c101b3c */
[----:B------:R-:W-:Y:S02]  /*1ce60*/  ISETP.GE.AND P1, PT, R89, UR4, PT ;  /* 0x0000000459007c0c */ /* 0x000fe4000bf26270 */
[----:B--2---:R-:W-:-:S04]  /*1ce70*/  @!P3 LEA R10, P5, R92, R14, 0x2 ;  /* 0x0000000e5c0ab211 */ /* 0x004fc800078a10ff */
[----:B------:R-:W-:Y:S02]  /*1ce80*/  @!P3 LEA.HI.X R11, R92, R9, R93, 0x2, P5 ;  /* 0x000000095c0bb211 */ /* 0x000fe400028f145d */
[----:B-1----:R-:W-:Y:S01]  /*1ce90*/  @!P0 MOV R24, R0 ;  /* 0x0000000000188202 */ /* 0x002fe20000000f00 */
[----:B------:R-:W-:-:S04]  /*1cea0*/  @!P0 IMAD.MOV.U32 R25, RZ, RZ, R115 ;  /* 0x000000ffff198224 */ /* 0x000fc800078e0073 */
[-C--:B---3--:R-:W-:Y:S01]  /*1ceb0*/  @!P1 LEA R26, P4, R89, R14.reuse, 0x2 ;  /* 0x0000000e591a9211 */ /* 0x088fe200078810ff */
[----:B------:R1:W-:Y:S01]  /*1cec0*/  @!P0 ST.E.64 desc[UR60][R12.64], R24 ;  /* 0x000000180c008985 */ /* 0x0003e2000c101b3c */
[----:B------:R-:W-:Y:S02]  /*1ced0*/  ISETP.GE.AND P0, PT, R85, UR4, PT ;  /* 0x0000000455007c0c */ /* 0x000fe4000bf06270 */
[----:B------:R-:W-:Y:S01]  /*1cee0*/  @!P1 LEA.HI.X R27, R89, R9, R86, 0x2, P4 ;  /* 0x00000009591b9211 */ /* 0x000fe200020f1456 */
[----:B-1----:R-:W-:Y:S01]  /*1cef0*/  @!P3 IMAD.MOV.U32 R12, RZ, RZ, R6 ;  /* 0x000000ffff0cb224 */ /* 0x002fe200078e0006 */
[----:B------:R-:W-:Y:S01]  /*1cf00*/  @!P2 LEA R6, P5, R88, R14, 0x2 ;  /* 0x0000000e5806a211 */ /* 0x000fe200078a10ff */
[----:B------:R-:W-:-:S03]  /*1cf10*/  @!P3 IMAD.MOV.U32 R13, RZ, RZ, R7 ;  /* 0x000000ffff0db224 */ /* 0x000fc600078e0007 */
[----:B------:R-:W-:Y:S02]  /*1cf20*/  @!P2 LEA.HI.X R7, R88, R9, R90, 0x2, P5 ;  /* 0x000000095807a211 */ /* 0x000fe400028f145a */
[----:B------:R1:W-:Y:S01]  /*1cf30*/  @!P3 ST.E.64 desc[UR60][R10.64], R12 ;  /* 0x0000000c0a00b985 */ /* 0x0003e2000c101b3c */
[----:B------:R-:W-:Y:S02]  /*1cf40*/  ISETP.GE.AND P3, PT, R69, UR4, PT ;  /* 0x0000000445007c0c */ /* 0x000fe4000bf66270 */
[----:B------:R-:W-:Y:S01]  /*1cf50*/  ISETP.GE.AND P5, PT, R39, UR4, PT ;  /* 0x0000000427007c0c */ /* 0x000fe2000bfa6270 */
[----:B-1----:R-:W-:-:S10]  /*1cf60*/  @!P2 IMAD.MOV.U32 R10, RZ, RZ, R20 ;  /* 0x000000ffff0aa224 */ /* 0x002fd400078e0014 */
[----:B------:R-:W-:Y:S01]  /*1cf70*/  @!P3 LEA R12, P4, R69, R14, 0x2 ;  /* 0x0000000e450cb211 */ /* 0x000fe200078810ff */
[----:B------:R-:W-:-:S03]  /*1cf80*/  @!P2 IMAD.MOV.U32 R11, RZ, RZ, R21 ;  /* 0x000000ffff0ba224 */ /* 0x000fc600078e0015 */
[-C--:B------:R-:W-:Y:S02]  /*1cf90*/  @!P3 LEA.HI.X R13, R69, R9.reuse, R68, 0x2, P4 ;  /* 0x00000009450db211 */ /* 0x080fe400020f1444 */
[----:B------:R1:W-:Y:S01]  /*1cfa0*/  @!P2 ST.E.64 desc[UR60][R6.64], R10 ;  /* 0x0000000a0600a985 */ /* 0x0003e2000c101b3c */
[-C--:B------:R-:W-:Y:S02]  /*1cfb0*/  @!P0 LEA R20, P2, R85, R14.reuse, 0x2 ;  /* 0x0000000e55148211 */ /* 0x080fe400078410ff */
[----:B------:R-:W-:Y:S01]  /*1cfc0*/  ISETP.GE.AND P4, PT, R119, UR4, PT ;  /* 0x0000000477007c0c */ /* 0x000fe2000bf86270 */
[----:B------:R-:W-:Y:S01]  /*1cfd0*/  @!P1 ST.E.64 desc[UR60][R26.64], R40 ;  /* 0x000000281a009985 */ /* 0x000fe2000c101b3c */
[----:B------:R-:W-:Y:S02]  /*1cfe0*/  @!P0 LEA.HI.X R21, R85, R9, R84, 0x2, P2 ;  /* 0x0000000955158211 */ /* 0x000fe400010f1454 */
[----:B------:R-:W-:Y:S02]  /*1cff0*/  ISETP.GE.AND P1, PT, R37, UR4, PT ;  /* 0x0000000425007c0c */ /* 0x000fe4000bf26270 */
[----:B------:R-:W-:Y:S01]  /*1d000*/  @!P5 LEA R24, P2, R39, R14, 0x2 ;  /* 0x0000000e2718d211 */ /* 0x000fe200078410ff */
[----:B------:R-:W-:Y:S01]  /*1d010*/  @!P0 ST.E.64 desc[UR60][R20.64], R42 ;  /* 0x0000002a14008985 */ /* 0x000fe2000c101b3c */
[----:B------:R-:W-:-:S02]  /*1d020*/  ISETP.GE.AND P0, PT, R35, UR4, PT ;  /* 0x0000000423007c0c */ /* 0x000fc4000bf06270 */
[----:B------:R-:W-:Y:S01]  /*1d030*/  @!P5 LEA.HI.X R25, R39, R9, R36, 0x2, P2 ;  /* 0x000000092719d211 */ /* 0x000fe200010f1424 */
[----:B------:R2:W-:Y:S01]  /*1d040*/  @!P3 ST.E.64 desc[UR60][R12.64], R44 ;  /* 0x0000002c0c00b985 */ /* 0x0005e2000c101b3c */
[----:B------:R-:W-:Y:S02]  /*1d050*/  ISETP.GE.AND P3, PT, R33, UR4, PT ;  /* 0x0000000421007c0c */ /* 0x000fe4000bf66270 */
[----:B------:R-:W-:Y:S01]  /*1d060*/  @!P4 MOV R115, R99 ;  /* 0x000000630073c202 */ /* 0x000fe20000000f00 */
[----:B------:R3:W-:Y:S01]  /*1d070*/  @!P5 ST.E.64 desc[UR60][R24.64], R46 ;  /* 0x0000002e1800d985 */ /* 0x0007e2000c101b3c */
[----:B------:R-:W-:Y:S02]  /*1d080*/  ISETP.GE.AND P5, PT, R31, UR4, PT ;  /* 0x000000041f007c0c */ /* 0x000fe4000bfa6270 */
[----:B-1----:R-:W-:-:S04]  /*1d090*/  @!P1 LEA R6, P2, R37, R14, 0x2 ;  /* 0x0000000e25069211 */ /* 0x002fc800078410ff */
[-C--:B------:R-:W-:Y:S02]  /*1d0a0*/  @!P1 LEA.HI.X R7, R37, R9.reuse, R38, 0x2, P2 ;  /* 0x0000000925079211 */ /* 0x080fe400010f1426 */
[CC--:B------:R-:W-:Y:S01]  /*1d0b0*/  @!P0 LEA R10, P2, R35.reuse, R14.reuse, 0x2 ;  /* 0x0000000e230a8211 */ /* 0x0c0fe200078410ff */
[----:B------:R-:W-:Y:S02]  /*1d0c0*/  @!P3 IMAD.MOV.U32 R107, RZ, RZ, R53 ;  /* 0x000000ffff6bb224 */ /* 0x000fe400078e0035 */
[----:B------:R3:W-:Y:S01]  /*1d0d0*/  @!P1 ST.E.64 desc[UR60][R6.64], R48 ;  /* 0x0000003006009985 */ /* 0x0007e2000c101b3c */
[----:B------:R-:W-:Y:S01]  /*1d0e0*/  @!P0 LEA.HI.X R11, R35, R9, R34, 0x2, P2 ;  /* 0x00000009230b8211 */ /* 0x000fe200010f1422 */
[----:B------:R-:W-:Y:S01]  /*1d0f0*/  @!P5 IMAD.MOV.U32 R109, RZ, RZ, R87 ;  /* 0x000000ffff6dd224 */ /* 0x000fe200078e0057 */
[----:B--2---:R-:W-:-:S03]  /*1d100*/  @!P3 LEA R12, P1, R33, R14, 0x2 ;  /* 0x0000000e210cb211 */ /* 0x004fc600078210ff */
[----:B------:R3:W-:Y:S01]  /*1d110*/  @!P0 ST.E.64 desc[UR60][R10.64], R50 ;  /* 0x000000320a008985 */ /* 0x0007e2000c101b3c */
[-C--:B------:R-:W-:Y:S02]  /*1d120*/  @!P5 LEA R20, P0, R31, R14.reuse, 0x2 ;  /* 0x0000000e1f14d211 */ /* 0x080fe400078010ff */
[----:B------:R-:W-:Y:S02]  /*1d130*/  @!P4 LEA R14, P2, R119, R14, 0x2 ;  /* 0x0000000e770ec211 */ /* 0x000fe400078410ff */
[-C--:B------:R-:W-:Y:S02]  /*1d140*/  @!P3 LEA.HI.X R13, R33, R9.reuse, R32, 0x2, P1 ;  /* 0x00000009210db211 */ /* 0x080fe400008f1420 */
[-C--:B------:R-:W-:Y:S02]  /*1d150*/  @!P5 LEA.HI.X R21, R31, R9.reuse, R30, 0x2, P0 ;  /* 0x000000091f15d211 */ /* 0x080fe400000f141e */
[----:B------:R-:W-:Y:S01]  /*1d160*/  @!P4 LEA.HI.X R15, R119, R9, R28, 0x2, P2 ;  /* 0x00000009770fc211 */ /* 0x000fe200010f141c */
[----:B------:R3:W-:Y:S04]  /*1d170*/  @!P3 ST.E.64 desc[UR60][R12.64], R106 ;  /* 0x0000006a0c00b985 */ /* 0x0007e8000c101b3c */
[----:B------:R3:W-:Y:S04]  /*1d180*/  @!P5 ST.E.64 desc[UR60][R20.64], R108 ;  /* 0x0000006c1400d985 */ /* 0x0007e8000c101b3c */
[----:B------:R3:W-:Y:S02]  /*1d190*/  @!P4 ST.E.64 desc[UR60][R14.64], R114 ;  /* 0x000000720e00c985 */ /* 0x0007e4000c101b3c */
.L_x_501:
[----:B------:R-:W-:Y:S05]  /*1d1a0*/  BSYNC B1 ;  /* 0x0000000000017941 */ /* 0x000fea0003800000 */
.L_x_500:
[----:B------:R-:W-:-:S03]  /*1d1b0*/  UMOV UR4, 0xffffffff ;  /* 0xffffffff00047882 */ /* 0x000fc60000000000 */
[----:B------:R-:W-:Y:S05]  /*1d1c0*/  BRA.DIV UR4, `(.L_x_502) ;  /* 0x000000aa04ec7947 */ /* 0x000fea000b800000 */
[----:B------:R4:W0:Y:S04]  /*1d1d0*/  SHFL.IDX PT, R3, R8, 0x1, 0x1c1f ;  /* 0x003c1f0008037f89 */ /* 0x00082800000e0000 */
[----:B--23--:R4:W2:Y:S02]  /*1d1e0*/  SHFL.IDX PT, R14, R2, 0x1, 0x1c1f ;  /* 0x003c1f00020e7f89 */ /* 0x00c8a400000e0000 */
.L_x_750:
[----:B------:R-:W-:-:S13]  /*1d1f0*/  ISETP.GE.AND P0, PT, R29, R80, PT ;  /* 0x000000501d00720c */ /* 0x000fda0003f06270 */
[----:B------:R-:W-:Y:S05]  /*1d200*/  @P0 BRA `(.L_x_498) ;  /* 0x0000001000a40947 */ /* 0x000fea0003800000 */
[----:B------:R-:W-:Y:S02]  /*1d210*/  ULDC UR4, c[0x0][0xac8] ;  /* 0x0002b20000047ab9 */ /* 0x000fe40000000800 */
[----:B------:R-:W-:Y:S02]  /*1d220*/  ISETP.GE.AND P2, PT, R98, UR4, PT ;  /* 0x0000000462007c0c */ /* 0x000fe4000bf46270 */
[----:B------:R-:W-:Y:S02]  /*1d230*/  ISETP.GE.AND P1, PT, R101, UR4, PT ;  /* 0x0000000465007c0c */ /* 0x000fe4000bf26270 */
[----:B------:R-:W-:Y:S02]  /*1d240*/  ISETP.GE.AND P0, PT, R104, UR4, PT ;  /* 0x0000000468007c0c */ /* 0x000fe4000bf06270 */
[----:B------:R-:W-:Y:S02]  /*1d250*/  ISETP.GE.AND P3, PT, R120, UR4, PT ;  /* 0x0000000478007c0c */ /* 0x000fe4000bf66270 */
[----:B------:R-:W-:-:S05]  /*1d260*/  ISETP.GE.AND P5, PT, R117, UR4, PT ;  /* 0x0000000475007c0c */ /* 0x000fca000bfa6270 */
[----:B0-2-4-:R-:W-:-:S04]  /*1d270*/  @!P2 LEA R8, P4, R98, R14, 0x2 ;  /* 0x0000000e6208a211 */ /* 0x015fc800078810ff */
[-C--:B-1----:R-:W-:Y:S02]  /*1d280*/  @!P2 LEA.HI.X R9, R98, R3.reuse, R100, 0x2, P4 ;  /* 0x000000036209a211 */ /* 0x082fe400020f1464 */
[CC--:B------:R-:W-:Y:S01]  /*1d290*/  @!P1 LEA R10, P4, R101.reuse, R14.reuse, 0x2 ;  /* 0x0000000e650a9211 */ /* 0x0c0fe200078810ff */
[----:B------:R-:W-:Y:S02]  /*1d2a0*/  @!P3 IMAD.MOV.U32 R2, RZ, RZ, R14 ;  /* 0x000000ffff02b224 */ /* 0x000fe400078e000e */
[----:B------:R-:W-:Y:S01]  /*1d2b0*/  @!P3 IMAD.MOV.U32 R53, RZ, RZ, R91 ;  /* 0x000000ffff35b224 */ /* 0x000fe200078e005b */
[----:B------:R-:W-:Y:S01]  /*1d2c0*/  @!P1 LEA.HI.X R11, R101, R3, R102, 0x2, P4 ;  /* 0x00000003650b9211 */ /* 0x000fe200020f1466 */
[----:B------:R-:W-:Y:S01]  /*1d2d0*/  @!P3 IMAD.WIDE R6, R120, 0x4, R2 ;  /* 0x000000047806b825 */ /* 0x000fe200078e0202 */
[----:B------:R-:W-:-:S03]  /*1d2e0*/  @!P0 LEA R12, P4, R104, R14, 0x2 ;  /* 0x0000000e680c8211 */ /* 0x000fc600078810ff */
[----:B------:R-:W-:Y:S01]  /*1d2f0*/  @!P2 IMAD.MOV.U32 R102, RZ, RZ, R54 ;  /* 0x000000ffff66a224 */ /* 0x000fe200078e0036 */
[-C--:B------:R-:W-:Y:S01]  /*1d300*/  @!P0 LEA.HI.X R13, R104, R3.reuse, R105, 0x2, P4 ;  /* 0x00000003680d8211 */ /* 0x080fe200020f1469 */
[----:B------:R-:W-:Y:S01]  /*1d310*/  @!P3 ST.E.64 desc[UR60][R6.64], R52 ;  /* 0x000000340600b985 */ /* 0x000fe2000c101b3c */
[C---:B------:R-:W-:Y:S01]  /*1d320*/  @!P5 LEA R20, P4, R117.reuse, R14, 0x2 ;  /* 0x0000000e7514d211 */ /* 0x040fe200078810ff */
[----:B------:R-:W-:Y:S01]  /*1d330*/  @!P1 IMAD.MOV.U32 R54, RZ, RZ, R56 ;  /* 0x000000ffff369224 */ /* 0x000fe200078e0038 */
[----:B------:R-:W-:Y:S01]  /*1d340*/  ISETP.GE.AND P3, PT, R88, UR4, PT ;  /* 0x0000000458007c0c */ /* 0x000fe2000bf66270 */
[----:B------:R0:W-:Y:S01]  /*1d350*/  @!P2 ST.E.64 desc[UR60][R8.64], R102 ;  /* 0x000000660800a985 */ /* 0x0001e2000c101b3c */
[----:B------:R-:W-:Y:S01]  /*1d360*/  @!P5 LEA.HI.X R21, R117, R3, R118, 0x2, P4 ;  /* 0x000000037515d211 */ /* 0x000fe200020f1476 */
[----:B------:R-:W-:Y:S01]  /*1d370*/  @!P0 IMAD.MOV.U32 R56, RZ, RZ, R58 ;  /* 0x000000ffff388224 */ /* 0x000fe200078e003a */
[----:B------:R-:W-:Y:S01]  /*1d380*/  ISETP.GE.AND P4, PT, R92, UR4, PT ;  /* 0x000000045c007c0c */ /* 0x000fe2000bf86270 */
[----:B------:R-:W-:Y:S01]  /*1d390*/  @!P5 IMAD.MOV.U32 R58, RZ, RZ, R60 ;  /* 0x000000ffff3ad224 */ /* 0x000fe200078e003c */
[----:B------:R-:W-:Y:S01]  /*1d3a0*/  ISETP.GE.AND P2, PT, R89, UR4, PT ;  /* 0x0000000459007c0c */ /* 0x000fe2000bf46270 */
[----:B------:R1:W-:Y:S01]  /*1d3b0*/  @!P1 ST.E.64 desc[UR60][R10.64], R54 ;  /* 0x000000360a009985 */ /* 0x0003e2000c101b3c */
[----:B------:R-:W-:-:S03]  /*1d3c0*/  ISETP.GE.AND P1, PT, R85, UR4, PT ;  /* 0x0000000455007c0c */ /* 0x000fc6000bf26270 */
[----:B------:R2:W-:Y:S02]  /*1d3d0*/  @!P0 ST.E.64 desc[UR60][R12.64], R56 ;  /* 0x000000380c008985 */ /* 0x0005e4000c101b3c */
[----:B------:R-:W-:Y:S02]  /*1d3e0*/  @!P3 MOV R5, R63 ;  /* 0x0000003f0005b202 */ /* 0x000fe40000000f00 */
[----:B------:R-:W-:Y:S01]  /*1d3f0*/  @!P5 ST.E.64 desc[UR60][R20.64], R58 ;  /* 0x0000003a1400d985 */ /* 0x000fe2000c101b3c */
[-C--:B0-----:R-:W-:Y:S01]  /*1d400*/  @!P3 LEA R8, P5, R88, R14.reuse, 0x2 ;  /* 0x0000000e5808b211 */ /* 0x081fe200078a10ff */
[----:B------:R-:W-:Y:S01]  /*1d410*/  @!P4 IMAD.MOV.U32 R60, RZ, RZ, R62 ;  /* 0x000000ffff3cc224 */ /* 0x000fe200078e003e */
[----:B------:R-:W-:Y:S02]  /*1d420*/  @!P4 LEA R6, P0, R92, R14, 0x2 ;  /* 0x0000000e5c06c211 */ /* 0x000fe400078010ff */
[-C--:B------:R-:W-:Y:S02]  /*1d430*/  @!P3 LEA.HI.X R9, R88, R3.reuse, R90, 0x2, P5 ;  /* 0x000000035809b211 */ /* 0x080fe400028f145a */
[----:B------:R-:W-:-:S02]  /*1d440*/  @!P4 LEA.HI.X R7, R92, R3, R93, 0x2, P0 ;  /* 0x000000035c07c211 */ /* 0x000fc400000f145d */
[----:B------:R-:W-:Y:S02]  /*1d450*/  ISETP.GE.AND P0, PT, R69, UR4, PT ;  /* 0x0000000445007c0c */ /* 0x000fe4000bf06270 */
[-C--:B-1----:R-:W-:Y:S01]  /*1d460*/  @!P2 LEA R10, P5, R89, R14.reuse, 0x2 ;  /* 0x0000000e590aa211 */ /* 0x082fe200078a10ff */
[----:B------:R0:W-:Y:S01]  /*1d470*/  @!P4 ST.E.64 desc[UR60][R6.64], R60 ;  /* 0x0000003c0600c985 */ /* 0x0001e2000c101b3c */
[----:B------:R-:W-:Y:S02]  /*1d480*/  ISETP.GE.AND P4, PT, R39, UR4, PT ;  /* 0x0000000427007c0c */ /* 0x000fe4000bf86270 */
[-C--:B------:R-:W-:Y:S01]  /*1d490*/  @!P2 LEA.HI.X R11, R89, R3.reuse, R86, 0x2, P5 ;  /* 0x00000003590ba211 */ /* 0x080fe200028f1456 */
[----:B------:R1:W-:Y:S01]  /*1d4a0*/  @!P3 ST.E.64 desc[UR60][R8.64], R4 ;  /* 0x000000040800b985 */ /* 0x0003e2000c101b3c */
[----:B--2---:R-:W-:Y:S02]  /*1d4b0*/  @!P1 LEA R12, P5, R85, R14, 0x2 ;  /* 0x0000000e550c9211 */ /* 0x004fe400078a10ff */
[----:B------:R-:W-:Y:S01]  /*1d4c0*/  ISETP.GE.AND P3, PT, R37, UR4, PT ;  /* 0x0000000425007c0c */ /* 0x000fe2000bf66270 */
[----:B------:R2:W-:Y:S01]  /*1d4d0*/  @!P2 ST.E.64 desc[UR60][R10.64], R64 ;  /* 0x000000400a00a985 */ /* 0x0005e2000c101b3c */
[----:B------:R-:W-:-:S02]  /*1d4e0*/  @!P1 LEA.HI.X R13, R85, R3, R84, 0x2, P5 ;  /* 0x00000003550d9211 */ /* 0x000fc400028f1454 */
[-C--:B------:R-:W-:Y:S02]  /*1d4f0*/  @!P0 LEA R24, P5, R69, R14.reuse, 0x2 ;  /* 0x0000000e45188211 */ /* 0x080fe400078a10ff */
[----:B------:R-:W-:Y:S01]  /*1d500*/  ISETP.GE.AND P2, PT, R35, UR4, PT ;  /* 0x0000000423007c0c */ /* 0x000fe2000bf46270 */
[----:B------:R3:W-:Y:S01]  /*1d510*/  @!P1 ST.E.64 desc[UR60][R12.64], R66 ;  /* 0x000000420c009985 */ /* 0x0007e2000c101b3c */
[----:B------:R-:W-:Y:S02]  /*1d520*/  @!P0 LEA.HI.X R25, R69, R3, R68, 0x2, P5 ;  /* 0x0000000345198211 */ /* 0x000fe400028f1444 */
[----:B------:R-:W-:Y:S02]  /*1d530*/  ISETP.GE.AND P1, PT, R33, UR4, PT ;  /* 0x0000000421007c0c */ /* 0x000fe4000bf26270 */
[-C--:B0-----:R-:W-:Y:S01]  /*1d540*/  @!P4 LEA R6, P5, R39, R14.reuse, 0x2 ;  /* 0x0000000e2706c211 */ /* 0x081fe200078a10ff */
[----:B------:R0:W-:Y:S01]  /*1d550*/  @!P0 ST.E.64 desc[UR60][R24.64], R70 ;  /* 0x0000004618008985 */ /* 0x0001e2000c101b3c */
[----:B-1----:R-:W-:-:S02]  /*1d560*/  @!P3 LEA R4, P0, R37, R14, 0x2 ;  /* 0x0000000e2504b211 */ /* 0x002fc400078010ff */
[-C--:B------:R-:W-:Y:S02]  /*1d570*/  @!P4 LEA.HI.X R7, R39, R3.reuse, R36, 0x2, P5 ;  /* 0x000000032707c211 */ /* 0x080fe400028f1424 */
[----:B------:R-:W-:Y:S01]  /*1d580*/  ISETP.GE.AND P5, PT, R31, UR4, PT ;  /* 0x000000041f007c0c */ /* 0x000fe2000bfa6270 */
[----:B------:R-:W-:Y:S01]  /*1d590*/  @!P2 IMAD.MOV.U32 R117, RZ, RZ, R81 ;  /* 0x000000ffff75a224 */ /* 0x000fe200078e0051 */
[----:B------:R-:W-:Y:S01]  /*1d5a0*/  @!P3 LEA.HI.X R5, R37, R3, R38, 0x2, P0 ;  /* 0x000000032505b211 */ /* 0x000fe200000f1426 */
[----:B------:R0:W-:Y:S01]  /*1d5b0*/  @!P4 ST.E.64 desc[UR60][R6.64], R72 ;  /* 0x000000480600c985 */ /* 0x0001e2000c101b3c */
[----:B------:R-:W-:-:S03]  /*1d5c0*/  @!P2 LEA R8, P0, R35, R14, 0x2 ;  /* 0x0000000e2308a211 */ /* 0x000fc600078010ff */
[----:B------:R0:W-:Y:S01]  /*1d5d0*/  @!P3 ST.E.64 desc[UR60][R4.64], R78 ;  /* 0x0000004e0400b985 */ /* 0x0001e2000c101b3c */
[----:B------:R-:W-:Y:S02]  /*1d5e0*/  @!P2 LEA.HI.X R9, R35, R3, R34, 0x2, P0 ;  /* 0x000000032309a211 */ /* 0x000fe400000f1422 */
[----:B--2---:R-:W-:-:S03]  /*1d5f0*/  @!P1 LEA R10, P0, R33, R14, 0x2 ;  /* 0x0000000e210a9211 */ /* 0x004fc600078010ff */
[----:B------:R0:W-:Y:S01]  /*1d600*/  @!P2 ST.E.64 desc[UR60][R8.64], R116 ;  /* 0x000000740800a985 */ /* 0x0001e2000c101b3c */
[----:B------:R-:W-:Y:S02]  /*1d610*/  @!P1 LEA.HI.X R11, R33, R3, R32, 0x2, P0 ;  /* 0x00000003210b9211 */ /* 0x000fe400000f1420 */
[----:B---3--:R-:W-:-:S03]  /*1d620*/  @!P5 LEA R12, P0, R31, R14, 0x2 ;  /* 0x0000000e1f0cd211 */ /* 0x008fc600078010ff */
[----:B------:R0:W-:Y:S01]  /*1d630*/  @!P1 ST.E.64 desc[UR60][R10.64], R82 ;  /* 0x000000520a009985 */ /* 0x0001e2000c101b3c */
[----:B------:R-:W-:Y:S02]  /*1d640*/  @!P5 LEA.HI.X R13, R31, R3, R30, 0x2, P0 ;  /* 0x000000031f0dd211 */ /* 0x000fe400000f141e */
[----:B------:R-:W-:-:S03]  /*1d650*/  ISETP.GE.AND P0, PT, R119, UR4, PT ;  /* 0x0000000477007c0c */ /* 0x000fc6000bf06270 */
[----:B------:R0:W-:Y:S10]  /*1d660*/  @!P5 ST.E.64 desc[UR60][R12.64], R74 ;  /* 0x0000004a0c00d985 */ /* 0x0001f4000c101b3c */
[----:B------:R-:W-:Y:S05]  /*1d670*/  @P0 BRA `(.L_x_498) ;  /* 0x0000000c00880947 */ /* 0x000fea0003800000 */
[----:B------:R-:W-:-:S04]  /*1d680*/  LEA R14, P0, R119, R14, 0x2 ;  /* 0x0000000e770e7211 */ /* 0x000fc800078010ff */
[----:B------:R-:W-:-:S05]  /*1d690*/  LEA.HI.X R15, R119, R3, R28, 0x2, P0 ;  /* 0x00000003770f7211 */ /* 0x000fca00000f141c */
[----:B------:R1:W-:Y:S01]  /*1d6a0*/  ST.E.64 desc[UR60][R14.64], R76 ;  /* 0x0000004c0e007985 */ /* 0x0003e2000c101b3c */
[----:B------:R-:W-:Y:S05]  /*1d6b0*/  BRA `(.L_x_498) ;  /* 0x0000000c00787947 */ /* 0x000fea0003800000 */
.L_x_484:
[----:B------:R-:W2:Y:S01]  /*1d6c0*/  LDL.LU R4, [R1+0x80] ;  /* 0x0000800001047983 */ /* 0x000ea20000300800 */
[----:B------:R-:W-:Y:S01]  /*1d6d0*/  ULDC.64 UR6, c[0x0][0xc08] ;  /* 0x0003020000067ab9 */ /* 0x000fe20000000a00 */
[----:B------:R-:W-:Y:S02]  /*1d6e0*/  ULDC.64 UR4, c[0x0][0xc00] ;  /* 0x0003000000047ab9 */ /* 0x000fe40000000a00 */
[----:B------:R-:W3:Y:S01]  /*1d6f0*/  LDL.LU R0, [R1+0x84] ;  /* 0x0000840001007983 */ /* 0x000ee20000300800 */
[----:B------:R-:W-:Y:S01]  /*1d700*/  ISETP.NE.U32.AND P1, PT, RZ, UR6, PT ;  /* 0x00000006ff007c0c */ /* 0x000fe2000bf25070 */
[----:B------:R-:W-:Y:S01]  /*1d710*/  IMAD.MOV.U32 R13, RZ, RZ, RZ ;  /* 0x000000ffff0d7224 */ /* 0x000fe200078e00ff */
[----:B------:R-:W-:Y:S01]  /*1d720*/  ISETP.NE.U32.AND P0, PT, RZ, UR4, PT ;  /* 0x00000004ff007c0c */ /* 0x000fe2000bf05070 */
[----:B------:R-:W4:Y:S01]  /*1d730*/  S2R R6, SR_TID.X ;  /* 0x0000000000067919 */ /* 0x000f220000002100 */
[----:B------:R-:W-:Y:S02]  /*1d740*/  ISETP.NE.AND.EX P1, PT, RZ, UR7, PT, P1 ;  /* 0x00000007ff007c0c */ /* 0x000fe4000bf25310 */
[----:B------:R-:W-:-:S02]  /*1d750*/  ISETP.NE.AND.EX P0, PT, RZ, UR5, PT, P0 ;  /* 0x00000005ff007c0c */ /* 0x000fc4000bf05300 */
[----:B--2---:R-:W-:Y:S01]  /*1d760*/  IADD3 R2, P2, R4, UR4, RZ ;  /* 0x0000000404027c10 */ /* 0x004fe2000ff5e0ff */
[----:B------:R-:W-:-:S03]  /*1d770*/  ULDC UR4, c[0x0][0xa88] ;  /* 0x0002a20000047ab9 */ /* 0x000fc60000000800 */
[----:B---3--:R-:W-:-:S05]  /*1d780*/  IADD3.X R3, R0, UR5, RZ, P2, !PT ;  /* 0x0000000500037c10 */ /* 0x008fca00097fe4ff */
[----:B------:R-:W-:Y:S01]  /*1d790*/  @P1 IADD3 R4, P2, R4, UR6, RZ ;  /* 0x0000000604041c10 */ /* 0x000fe2000ff5e0ff */
[----:B------:R-:W-:Y:S01]  /*1d7a0*/  IMAD.U32 R20, RZ, RZ, UR4 ;  /* 0x00000004ff147e24 */ /* 0x000fe2000f8e00ff */
[----:B------:R2:W5:Y:S02]  /*1d7b0*/  @P0 LDG.E R13, desc[UR60][R2.64] ;  /* 0x0000003c020d0981 */ /* 0x000564000c1e1900 */
[----:B------:R-:W-:Y:S01]  /*1d7c0*/  @P1 IADD3.X R5, R0, UR7, RZ, P2, !PT ;  /* 0x0000000700051c10 */ /* 0x000fe200097fe4ff */
[----:B----4-:R-:W-:-:S04]  /*1d7d0*/  VIADD R26, R6, 0xffffff80 ;  /* 0xffffff80061a7836 */ /* 0x010fc80000000000 */
[----:B------:R2:W5:Y:S01]  /*1d7e0*/  @P1 LDG.E R20, desc[UR60][R4.64] ;  /* 0x0000003c04141981 */ /* 0x000562000c1e1900 */
[----:B------:R-:W-:Y:S02]  /*1d7f0*/  ISETP.GT.AND P3, PT, R26, 0x7f, PT ;  /* 0x0000007f1a00780c */ /* 0x000fe40003f64270 */
[----:B------:R-:W-:Y:S01]  /*1d800*/  ISETP.GT.AND P2, PT, R124, 0x1, PT ;  /* 0x000000017c00780c */ /* 0x000fe20003f44270 */
[----:B------:R-:W-:-:S12]  /*1d810*/  @P1 BRA `(.L_x_503) ;  /* 0x0000000000101947 */ /* 0x000fd80003800000 */
[----:B------:R-:W-:Y:S05]  /*1d820*/  @!P0 BRA `(.L_x_503) ;  /* 0x00000000000c8947 */ /* 0x000fea0003800000 */
[----:B--2---:R-:W2:Y:S04]  /*1d830*/  LDG.E R5, desc[UR60][R2.64] ;  /* 0x0000003c02057981 */ /* 0x004ea8000c1e1900 */
[----:B-----5:R-:W2:Y:S02]  /*1d840*/  LDG.E R20, desc[UR60][R2.64+0x4] ;  /* 0x0000043c02147981 */ /* 0x020ea4000c1e1900 */
[----:B--2---:R-:W-:-:S07]  /*1d850*/  IMAD.IADD R20, R20, 0x1, -R5 ;  /* 0x0000000114147824 */ /* 0x004fce00078e0a05 */
.L_x_503:
[----:B------:R-:W3:Y:S04]  /*1d860*/  LDL.LU R0, [R1+0x8c] ;  /* 0x00008c0001007983 */ /* 0x000ee80000300800 */
[----:B--2---:R-:W2:Y:S01]  /*1d870*/  LDL.LU R2, [R1+0x74] ;  /* 0x0000740001027983 */ /* 0x004ea20000300800 */
[----:B------:R-:W-:Y:S01]  /*1d880*/  BSSY B1, `(.L_x_504) ;  /* 0x0000039000017945 */ /* 0x000fe20003800000 */
[----:B-----5:R-:W-:Y:S02]  /*1d890*/  SHF.R.S32.HI R12, RZ, 0x1f, R13 ;  /* 0x0000001fff0c7819 */ /* 0x020fe4000001140d */
[----:B---3--:R-:W-:Y:S02]  /*1d8a0*/  SEL R14, R0, RZ, !P0 ;  /* 0x000000ff000e7207 */ /* 0x008fe40004000000 */
[----:B--2---:R-:W-:Y:S01]  /*1d8b0*/  SEL R21, R2, RZ, !P0 ;  /* 0x000000ff02157207 */ /* 0x004fe20004000000 */
[----:B------:R-:W-:Y:S06]  /*1d8c0*/  @P3 BRA `(.L_x_505) ;  /* 0x0000000000d03947 */ /* 0x000fec0003800000 */
[----:B------:R-:W2:Y:S01]  /*1d8d0*/  LDL R0, [R1+0x90] ;  /* 0x0000900001007983 */ /* 0x000ea20000100800 */
[----:B------:R-:W3:Y:S02]  /*1d8e0*/  LDC R27, c[0x0][0xbe8] ;  /* 0x0002fa00ff1b7b82 */ /* 0x000ee40000000800 */
[----:B---3--:R-:W-:Y:S02]  /*1d8f0*/  IMAD R2, R20, R27, RZ ;  /* 0x0000001b14027224 */ /* 0x008fe400078e02ff */
[----:B--2---:R-:W-:-:S04]  /*1d900*/  IMAD R0, R0, 0x80, R6 ;  /* 0x0000008000007824 */ /* 0x004fc800078e0206 */
[----:B------:R-:W-:-:S05]  /*1d910*/  VIADD R25, R0, 0xffffff80 ;  /* 0xffffff8000197836 */ /* 0x000fca0000000000 */
[----:B------:R-:W-:-:S13]  /*1d920*/  ISETP.GE.AND P0, PT, R25, R2, PT ;  /* 0x000000021900720c */ /* 0x000fda0003f06270 */
[----:B------:R-:W-:Y:S05]  /*1d930*/  @P0 BRA `(.L_x_505) ;  /* 0x0000000000b40947 */ /* 0x000fea0003800000 */
[----:B0-----:R-:W2:Y:S01]  /*1d940*/  LDL R10, [R1+0x60] ;  /* 0x00006000010a7983 */ /* 0x001ea20000100800 */
[----:B------:R-:W-:Y:S01]  /*1d950*/  ISETP.GT.AND P3, PT, R124, 0x1, PT ;  /* 0x000000017c00780c */ /* 0x000fe20003f64270 */
[----:B------:R-:W0:Y:S02]  /*1d960*/  LDC.64 R28, c[0x0][0xba8] ;  /* 0x0002ea00ff1c7b82 */ /* 0x000e240000000a00 */
[----:B------:R-:W3:Y:S01]  /*1d970*/  LDL.LU R30, [R1+0x94] ;  /* 0x00009400011e7983 */ /* 0x000ee20000300800 */
[----:B------:R-:W-:Y:S01]  /*1d980*/  MOV R0, 0x9b8 ;  /* 0x000009b800007802 */ /* 0x000fe20000000f00 */
[----:B------:R-:W-:Y:S01]  /*1d990*/  IMAD.MOV.U32 R15, RZ, RZ, R25 ;  /* 0x000000ffff0f7224 */ /* 0x000fe200078e0019 */
[----:B------:R-:W-:Y:S02]  /*1d9a0*/  ISETP.NE.AND P0, PT, R27, 0x1, PT ;  /* 0x000000011b00780c */ /* 0x000fe40003f05270 */
[----:B------:R-:W-:-:S04]  /*1d9b0*/  SEL R24, R0, 0x978, P3 ;  /* 0x0000097800187807 */ /* 0x000fc80001800000 */
[----:B------:R-:W4:Y:S08]  /*1d9c0*/  LDC.64 R6, c[0x0][R24+0x220] ;  /* 0x0000880018067b82 */ /* 0x000f300000000a00 */
[----:B------:R-:W2:Y:S08]  /*1d9d0*/  LDC.64 R2, c[0x0][R24+0x218] ;  /* 0x0000860018027b82 */ /* 0x000eb00000000a00 */
[----:B------:R-:W5:Y:S08]  /*1d9e0*/  LDC.64 R8, c[0x0][R24+0x228] ;  /* 0x00008a0018087b82 */ /* 0x000f700000000a00 */
[----:B------:R-:W1:Y:S08]  /*1d9f0*/  LDC.64 R4, c[0x0][R24+0x210] ;  /* 0x0000840018047b82 */ /* 0x000e700000000a00 */
[----:B------:R-:W5:Y:S08]  /*1da00*/  @P0 LDC R0, c[0x0][0xbec] ;  /* 0x0002fb00ff000b82 */ /* 0x000f700000000800 */
[----:B------:R-:W1:Y:S01]  /*1da10*/  @P0 LDC R33, c[0x0][0xbf0] ;  /* 0x0002fc00ff210b82 */ /* 0x000e620000000800 */
[----:B----4-:R-:W-:-:S07]  /*1da20*/  IMAD R7, R7, R21, RZ ;  /* 0x0000001507077224 */ /* 0x010fce00078e02ff */
[----:B0-----:R-:W0:Y:S01]  /*1da30*/  @!P3 LDC R28, c[0x0][0xb50] ;  /* 0x0002d400ff1cbb82 */ /* 0x001e220000000800 */
[----:B------:R-:W-:Y:S02]  /*1da40*/  IMAD R7, R6, R14, R7 ;  /* 0x0000000e06077224 */ /* 0x000fe400078e0207 */
[----:B-----5:R-:W-:-:S05]  /*1da50*/  @P0 IMAD.HI.U32 R0, R25, R0, RZ ;  /* 0x0000000019000227 */ /* 0x020fca00078e00ff */
[----:B------:R-:W4:Y:S01]  /*1da60*/  @!P3 LDC R29, c[0x0][0xb54] ;  /* 0x0002d500ff1dbb82 */ /* 0x000f220000000800 */
[----:B-1----:R-:W-:-:S05]  /*1da70*/  @P0 SHF.R.U32.HI R15, RZ, R33, R0 ;  /* 0x00000021ff0f0219 */ /* 0x002fca0000011600 */
[----:B------:R-:W-:Y:S02]  /*1da80*/  IMAD.MOV R0, RZ, RZ, -R15 ;  /* 0x000000ffff007224 */ /* 0x000fe400078e0a0f */
[-C--:B--2---:R-:W-:Y:S02]  /*1da90*/  IMAD R31, R3, R10.reuse, RZ ;  /* 0x0000000a031f7224 */ /* 0x084fe400078e02ff */
[----:B------:R-:W-:Y:S01]  /*1daa0*/  IMAD.WIDE.U32 R10, R2, R10, RZ ;  /* 0x0000000a020a7225 */ /* 0x000fe200078e00ff */
[----:B---3--:R-:W-:-:S03]  /*1dab0*/  SEL R33, R30, RZ, P3 ;  /* 0x000000ff1e217207 */ /* 0x008fc60001800000 */
[----:B------:R-:W-:-:S04]  /*1dac0*/  IMAD.WIDE.U32 R2, R6, R21, RZ ;  /* 0x0000001506027225 */ /* 0x000fc800078e00ff */
[----:B------:R-:W-:Y:S01]  /*1dad0*/  IMAD.IADD R11, R31, 0x1, R11 ;  /* 0x000000011f0b7824 */ /* 0x000fe200078e020b */
[----:B------:R-:W-:Y:S01]  /*1dae0*/  IADD3 R10, P0, P1, R2, R10, R13 ;  /* 0x0000000a020a7210 */ /* 0x000fe2000791e00d */
[----:B------:R-:W-:Y:S02]  /*1daf0*/  IMAD.IADD R6, R3, 0x1, R7 ;  /* 0x0000000103067824 */ /* 0x000fe400078e0207 */
[----:B------:R-:W-:-:S04]  /*1db00*/  IMAD.WIDE.U32 R2, R8, R33, RZ ;  /* 0x0000002108027225 */ /* 0x000fc800078e00ff */
[----:B------:R-:W-:Y:S02]  /*1db10*/  IMAD R9, R9, R33, RZ ;  /* 0x0000002109097224 */ /* 0x000fe400078e02ff */
[----:B------:R-:W-:Y:S01]  /*1db20*/  IMAD R7, R27, R0, R25 ;  /* 0x000000001b077224 */ /* 0x000fe200078e0219 */
[----:B------:R-:W-:Y:S01]  /*1db30*/  IADD3.X R0, R6, R11, R12, P0, P1 ;  /* 0x0000000b06007210 */ /* 0x000fe200007e240c */
[----:B------:R-:W-:Y:S01]  /*1db40*/  IMAD.IADD R3, R9, 0x1, R3 ;  /* 0x0000000109037824 */ /* 0x000fe200078e0203 */
[----:B------:R-:W-:Y:S02]  /*1db50*/  IADD3 R2, P0, P1, R15, R10, R2 ;  /* 0x0000000a0f027210 */ /* 0x000fe4000791e002 */
[----:B------:R-:W-:Y:S02]  /*1db60*/  SHF.R.S32.HI R15, RZ, 0x1f, R15 ;  /* 0x0000001fff0f7819 */ /* 0x000fe4000001140f */
[----:B------:R-:W-:Y:S02]  /*1db70*/  SHF.R.S32.HI R9, RZ, 0x1f, R7 ;  /* 0x0000001fff097819 */ /* 0x000fe40000011407 */
[----:B------:R-:W-:Y:S01]  /*1db80*/  IADD3.X R3, R15, R0, R3, P0, P1 ;  /* 0x000000000f037210 */ /* 0x000fe200007e2403 */
[----:B------:R-:W-:-:S04]  /*1db90*/  IMAD R0, R5, R7, RZ ;  /* 0x0000000705007224 */ /* 0x000fc800078e02ff */
[C---:B------:R-:W-:Y:S02]  /*1dba0*/  IMAD R9, R4.reuse, R9, R0 ;  /* 0x0000000904097224 */ /* 0x040fe400078e0200 */
[----:B------:R-:W-:-:S04]  /*1dbb0*/  IMAD.WIDE.U32 R2, R4, R7, R2 ;  /* 0x0000000704027225 */ /* 0x000fc800078e0002 */
[----:B------:R-:W-:Y:S01]  /*1dbc0*/  IMAD.IADD R0, R3, 0x1, R9 ;  /* 0x0000000103007824 */ /* 0x000fe200078e0209 */
[----:B0-----:R-:W-:Y:S01]  /*1dbd0*/  LEA R4, P0, R2, R28, 0x2 ;  /* 0x0000001c02047211 */ /* 0x001fe200078010ff */
[----:B------:R-:W-:-:S03]  /*1dbe0*/  IMAD.MOV.U32 R3, RZ, RZ, -0x800000 ;  /* 0xff800000ff037424 */ /* 0x000fc600078e00ff */
[----:B----4-:R-:W-:-:S05]  /*1dbf0*/  LEA.HI.X R5, R2, R29, R0, 0x2, P0 ;  /* 0x0000001d02057211 */ /* 0x010fca00000f1400 */
[----:B------:R2:W-:Y:S04]  /*1dc00*/  STG.E desc[UR60][R4.64], R3 ;  /* 0x0000000304007986 */ /* 0x0005e8000c10193c */
.L_x_505:
[----:B------:R-:W-:Y:S05]  /*1dc10*/  BSYNC B1 ;  /* 0x0000000000017941 */ /* 0x000fea0003800000 */
.L_x_504:
[----:B------:R-:W-:Y:S05]  /*1dc20*/  @P2 BRA `(.L_x_498) ;  /* 0x00000008001c2947 */ /* 0x000fea0003800000 */
[----:B0-----:R-:W3:Y:S01]  /*1dc30*/  LDL.LU R10, [R1+0x60] ;  /* 0x00006000010a7983 */ /* 0x001ee20000300800 */
[----:B------:R-:W0:Y:S01]  /*1dc40*/  LDC R25, c[0x0][0xbe8] ;  /* 0x0002fa00ff197b82 */ /* 0x000e220000000800 */
[--C-:B------:R-:W-:Y:S01]  /*1dc50*/  SHF.R.S32.HI R9, RZ, 0x1f, R26.reuse ;  /* 0x0000001fff097819 */ /* 0x100fe2000001141a */
[----:B------:R-:W-:Y:S01]  /*1dc60*/  ULDC.64 UR4, c[0x0][0xaa0] ;  /* 0x0002a80000047ab9 */ /* 0x000fe20000000a00 */
[----:B------:R-:W4:Y:S01]  /*1dc70*/  LDL R6, [R1+0x90] ;  /* 0x0000900001067983 */ /* 0x000f220000100800 */
[----:B------:R-:W-:Y:S01]  /*1dc80*/  SHF.R.S32.HI R8, RZ, 0x1f, R26 ;  /* 0x0000001fff087819 */ /* 0x000fe2000001141a */
[----:B------:R-:W-:Y:S01]  /*1dc90*/  IMAD R0, R12, UR4, RZ ;  /* 0x000000040c007c24 */ /* 0x000fe2000f8e02ff */
[-C--:B------:R-:W-:Y:S01]  /*1dca0*/  LEA.HI R9, R9, R26.reuse, RZ, 0x3 ;  /* 0x0000001a09097211 */ /* 0x080fe200078f18ff */
[----:B--2---:R-:W-:Y:S01]  /*1dcb0*/  IMAD.WIDE.U32 R2, R13, UR4, RZ ;  /* 0x000000040d027c25 */ /* 0x004fe2000f8e00ff */
[----:B------:R-:W-:Y:S01]  /*1dcc0*/  LEA.HI R8, R8, R26, RZ, 0x3 ;  /* 0x0000001a08087211 */ /* 0x000fe200078f18ff */
[----:B------:R-:W-:Y:S01]  /*1dcd0*/  ULDC.64 UR6, c[0x0][0xaf0] ;  /* 0x0002bc0000067ab9 */ /* 0x000fe20000000a00 */
[----:B------:R-:W-:Y:S01]  /*1dce0*/  LOP3.LUT R9, R9, 0xfffffff8, RZ, 0xc0, !PT ;  /* 0xfffffff809097812 */ /* 0x000fe200078ec0ff */
[----:B------:R-:W-:Y:S01]  /*1dcf0*/  IMAD R5, R13, UR5, R0 ;  /* 0x000000050d057c24 */ /* 0x000fe2000f8e0200 */
[----:B------:R-:W-:Y:S01]  /*1dd00*/  SHF.R.S32.HI R8, RZ, 0x3, R8 ;  /* 0x00000003ff087819 */ /* 0x000fe20000011408 */
[----:B------:R-:W-:Y:S01]  /*1dd10*/  ULDC.64 UR4, c[0x0][0xae8] ;  /* 0x0002ba0000047ab9 */ /* 0x000fe20000000a00 */
[----:B------:R-:W-:Y:S01]  /*1dd20*/  IADD3 R9, R26, -R9, RZ ;  /* 0x800000091a097210 */ /* 0x000fe20007ffe0ff */
[----:B------:R-:W-:-:S04]  /*1dd30*/  IMAD.IADD R3, R3, 0x1, R5 ;  /* 0x0000000103037824 */ /* 0x000fc800078e0205 */
[----:B------:R-:W-:Y:S01]  /*1dd40*/  IMAD R0, R9, 0x20, R8 ;  /* 0x0000002009007824 */ /* 0x000fe200078e0208 */
[----:B0-----:R-:W-:-:S13]  /*1dd50*/  ISETP.NE.AND P0, PT, R25, 0x1, PT ;  /* 0x000000011900780c */ /* 0x001fda0003f05270 */
[----:B------:R-:W0:Y:S08]  /*1dd60*/  @P0 LDC R4, c[0x0][0xbec] ;  /* 0x0002fb00ff040b82 */ /* 0x000e300000000800 */
[----:B------:R-:W2:Y:S01]  /*1dd70*/  @P0 LDC R7, c[0x0][0xbf0] ;  /* 0x0002fc00ff070b82 */ /* 0x000ea20000000800 */
[----:B---3--:R-:W-:-:S04]  /*1dd80*/  IMAD.WIDE.U32 R2, R10, UR4, R2 ;  /* 0x000000040a027c25 */ /* 0x008fc8000f8e0002 */
[----:B----4-:R-:W-:Y:S02]  /*1dd90*/  IMAD R9, R6, 0x80, R0 ;  /* 0x0000008006097824 */ /* 0x010fe400078e0200 */
[----:B------:R-:W-:Y:S01]  /*1dda0*/  IMAD R3, R10, UR5, R3 ;  /* 0x000000050a037c24 */ /* 0x000fe2000f8e0203 */
[----:B------:R-:W-:Y:S01]  /*1ddb0*/  ULDC.64 UR4, c[0x0][0xae0] ;  /* 0x0002b80000047ab9 */ /* 0x000fe20000000a00 */
[----:B0-----:R-:W-:-:S04]  /*1ddc0*/  @P0 IMAD.HI.U32 R0, R9, R4, RZ ;  /* 0x0000000409000227 */ /* 0x001fc800078e00ff */
[----:B------:R-:W-:Y:S01]  /*1ddd0*/  IMAD.MOV.U32 R5, RZ, RZ, R9 ;  /* 0x000000ffff057224 */ /* 0x000fe200078e0009 */
[----:B--2---:R-:W-:Y:S01]  /*1dde0*/  @P0 SHF.R.U32.HI R5, RZ, R7, R0 ;  /* 0x00000007ff050219 */ /* 0x004fe20000011600 */
[----:B------:R-:W-:Y:S02]  /*1ddf0*/  IMAD R4, R14, UR6, RZ ;  /* 0x000000060e047c24 */ /* 0x000fe4000f8e02ff */
[----:B------:R-:W-:Y:S01]  /*1de00*/  IMAD.WIDE.U32 R2, R21, UR6, R2 ;  /* 0x0000000615027c25 */ /* 0x000fe2000f8e0002 */
[----:B------:R-:W-:-:S03]  /*1de10*/  SHF.R.S32.HI R0, RZ, 0x1f, R5 ;  /* 0x0000001fff007819 */ /* 0x000fc60000011405 */
[----:B------:R-:W-:Y:S02]  /*1de20*/  IMAD R7, R21, UR7, R4 ;  /* 0x0000000715077c24 */ /* 0x000fe4000f8e0204 */
[----:B------:R-:W-:Y:S02]  /*1de30*/  IMAD.MOV R4, RZ, RZ, -R5 ;  /* 0x000000ffff047224 */ /* 0x000fe400078e0a05 */
[----:B------:R-:W-:Y:S02]  /*1de40*/  IMAD.IADD R3, R3, 0x1, R7 ;  /* 0x0000000103037824 */ /* 0x000fe400078e0207 */
[----:B------:R-:W-:Y:S02]  /*1de50*/  IMAD R0, R0, UR4, RZ ;  /* 0x0000000400007c24 */ /* 0x000fe4000f8e02ff */
[----:B------:R-:W-:Y:S02]  /*1de60*/  IMAD R7, R25, R4, R9 ;  /* 0x0000000419077224 */ /* 0x000fe400078e0209 */
[----:B------:R-:W-:-:S02]  /*1de70*/  IMAD R9, R5, UR5, R0 ;  /* 0x0000000505097c24 */ /* 0x000fc4000f8e0200 */
[----:B------:R-:W-:Y:S01]  /*1de80*/  IMAD.WIDE.U32 R2, R5, UR4, R2 ;  /* 0x0000000405027c25 */ /* 0x000fe2000f8e0002 */
[----:B------:R-:W-:Y:S01]  /*1de90*/  SHF.R.S32.HI R0, RZ, 0x1f, R7 ;  /* 0x0000001fff007819 */ /* 0x000fe20000011407 */
[----:B------:R-:W-:Y:S02]  /*1dea0*/  ULDC.64 UR4, c[0x0][0xad8] ;  /* 0x0002b60000047ab9 */ /* 0x000fe40000000a00 */
[----:B------:R-:W-:Y:S02]  /*1deb0*/  IMAD.IADD R3, R3, 0x1, R9 ;  /* 0x0000000103037824 */ /* 0x000fe400078e0209 */
[----:B------:R-:W-:Y:S02]  /*1dec0*/  IMAD R0, R0, UR4, RZ ;  /* 0x0000000400007c24 */ /* 0x000fe4000f8e02ff */
[----:B------:R-:W-:-:S04]  /*1ded0*/  IMAD.WIDE.U32 R4, R7, UR4, R2 ;  /* 0x0000000407047c25 */ /* 0x000fc8000f8e0002 */
[----:B------:R-:W-:Y:S01]  /*1dee0*/  IMAD R3, R7, UR5, R0 ;  /* 0x0000000507037c24 */ /* 0x000fe2000f8e0200 */
[----:B------:R-:W-:Y:S02]  /*1def0*/  ULDC.64 UR4, c[0x0][0xa80] ;  /* 0x0002a00000047ab9 */ /* 0x000fe40000000a00 */
[----:B------:R-:W-:Y:S01]  /*1df00*/  LEA R2, P0, R4, UR4, 0x1 ;  /* 0x0000000404027c11 */ /* 0x000fe2000f8008ff */
[----:B------:R-:W-:Y:S01]  /*1df10*/  UMOV UR4, 0xffffffff ;  /* 0xffffffff00047882 */ /* 0x000fe20000000000 */
[----:B------:R-:W-:-:S04]  /*1df20*/  IADD3 R3, R5, R3, RZ ;  /* 0x0000000305037210 */ /* 0x000fc80007ffe0ff */
[----:B------:R-:W-:Y:S01]  /*1df30*/  LEA.HI.X R3, R4, UR5, R3, 0x1, P0 ;  /* 0x0000000504037c11 */ /* 0x000fe200080f0c03 */
[----:B------:R-:W-:Y:S06]  /*1df40*/  BRA.DIV UR4, `(.L_x_506) ;  /* 0x0000009e04d47947 */ /* 0x000fec000b800000 */
[----:B------:R0:W2:Y:S04]  /*1df50*/  SHFL.IDX PT, R0, R3, RZ, 0x181f ;  /* 0x00181fff03007589 */ /* 0x0000a800000e0000 */
[----:B------:R0:W3:Y:S02]  /*1df60*/  SHFL.IDX PT, R14, R2, RZ, 0x181f ;  /* 0x00181fff020e7589 */ /* 0x0000e400000e0000 */
.L_x_753:
[----:B------:R-:W-:Y:S01]  /*1df70*/  IMAD R25, R20, R25, RZ ;  /* 0x0000001914197224 */ /* 0x000fe200078e02ff */
[----:B------:R-:W-:Y:S01]  /*1df80*/  BSSY B1, `(.L_x_507) ;  /* 0x0000011000017945 */ /* 0x000fe20003800000 */
[----:B------:R-:W-:-:S05]  /*1df90*/  IMAD R6, R6, 0x80, R8 ;  /* 0x0000008006067824 */ /* 0x000fca00078e0208 */
[----:B------:R-:W-:-:S13]  /*1dfa0*/  ISETP.GE.AND P0, PT, R6, R25, PT ;  /* 0x000000190600720c */ /* 0x000fda0003f06270 */
[----:B------:R-:W-:Y:S05]  /*1dfb0*/  @P0 BRA `(.L_x_508) ;  /* 0x0000000000340947 */ /* 0x000fea0003800000 */
[----:B------:R-:W4:Y:S01]  /*1dfc0*/  LDL R9, [R1+0x58] ;  /* 0x0000580001097983 */ /* 0x000f220000100800 */
[----:B------:R-:W-:-:S03]  /*1dfd0*/  ULDC UR4, c[0x0][0xac8] ;  /* 0x0002b20000047ab9 */ /* 0x000fc60000000800 */
[----:B------:R-:W5:Y:S04]  /*1dfe0*/  LDL R7, [R1+0x78] ;  /* 0x0000780001077983 */ /* 0x000f680000100800 */
[----:B------:R-:W2:Y:S04]  /*1dff0*/  LDL R10, [R1+0xb0] ;  /* 0x0000b000010a7983 */ /* 0x000ea80000100800 */
[----:B------:R-:W2:Y:S01]  /*1e000*/  LDL R8, [R1+0xac] ;  /* 0x0000ac0001087983 */ /* 0x000ea20000100800 */
[----:B----4-:R-:W-:Y:S02]  /*1e010*/  ISETP.GE.AND P2, PT, R9, UR4, PT ;  /* 0x0000000409007c0c */ /* 0x010fe4000bf46270 */
[----:B-----5:R-:W-:-:S11]  /*1e020*/  ISETP.GE.AND P3, PT, R7, UR4, PT ;  /* 0x0000000407007c0c */ /* 0x020fd6000bf66270 */
[-C--:B---3--:R-:W-:Y:S02]  /*1e030*/  @!P2 LEA R4, P0, R9, R14.reuse, 0x1 ;  /* 0x0000000e0904a211 */ /* 0x088fe400078008ff */
[----:B------:R-:W-:Y:S02]  /*1e040*/  @!P3 LEA R14, P1, R7, R14, 0x1 ;  /* 0x0000000e070eb211 */ /* 0x000fe400078208ff */
[-C--:B--2---:R-:W-:Y:S02]  /*1e050*/  @!P2 LEA.HI.X R5, R9, R0.reuse, R10, 0x1, P0 ;  /* 0x000000000905a211 */ /* 0x084fe400000f0c0a */
[----:B------:R-:W-:-:S03]  /*1e060*/  @!P3 LEA.HI.X R15, R7, R0, R8, 0x1, P1 ;  /* 0x00000000070fb211 */ /* 0x000fc600008f0c08 */
[----:B------:R4:W-:Y:S04]  /*1e070*/  @!P2 ST.E.128 desc[UR60][R4.64], RZ ;  /* 0x000000ff0400a985 */ /* 0x0009e8000c101d3c */
[----:B------:R4:W-:Y:S02]  /*1e080*/  @!P3 ST.E.128 desc[UR60][R14.64], RZ ;  /* 0x000000ff0e00b985 */ /* 0x0009e4000c101d3c */
.L_x_508:
[----:B------:R-:W-:Y:S05]  /*1e090*/  BSYNC B1 ;  /* 0x0000000000017941 */ /* 0x000fea0003800000 */
.L_x_507:
[----:B------:R-:W-:-:S03]  /*1e0a0*/  UMOV UR4, 0xffffffff ;  /* 0xffffffff00047882 */ /* 0x000fc60000000000 */
[----:B------:R-:W-:Y:S05]  /*1e0b0*/  BRA.DIV UR4, `(.L_x_509) ;  /* 0x0000009e04ac7947 */ /* 0x000fea000b800000 */
[----:B--2---:R2:W0:Y:S04]  /*1e0c0*/  SHFL.IDX PT, R0, R3, 0x1, 0x181f ;  /* 0x00381f0003007f89 */ /* 0x00442800000e0000 */
[----:B---34-:R2:W3:Y:S02]  /*1e0d0*/  SHFL.IDX PT, R14, R2, 0x1, 0x181f ;  /* 0x00381f00020e7f89 */ /* 0x0184e400000e0000 */
.L_x_757:
[----:B------:R-:W-:Y:S01]  /*1e0e0*/  VIADD R4, R6, 0x20 ;  /* 0x0000002006047836 */ /* 0x000fe20000000000 */
[----:B------:R-:W-:Y:S04]  /*1e0f0*/  BSSY B1, `(.L_x_510) ;  /* 0x0000010000017945 */ /* 0x000fe80003800000 */
[----:B------:R-:W-:-:S13]  /*1e100*/  ISETP.GE.AND P0, PT, R4, R25, PT ;  /* 0x000000190400720c */ /* 0x000fda0003f06270 */
[----:B------:R-:W-:Y:S05]  /*1e110*/  @P0 BRA `(.L_x_511) ;  /* 0x0000000000340947 */ /* 0x000fea0003800000 */
[----:B------:R-:W4:Y:S01]  /*1e120*/  LDL R9, [R1+0x58] ;  /* 0x0000580001097983 */ /* 0x000f220000100800 */
[----:B------:R-:W-:-:S03]  /*1e130*/  ULDC UR4, c[0x0][0xac8] ;  /* 0x0002b20000047ab9 */ /* 0x000fc60000000800 */
[----:B------:R-:W5:Y:S04]  /*1e140*/  LDL R7, [R1+0x78] ;  /* 0x0000780001077983 */ /* 0x000f680000100800 */
[----:B------:R-:W0:Y:S04]  /*1e150*/  LDL R10, [R1+0xb0] ;  /* 0x0000b000010a7983 */ /* 0x000e280000100800 */
[----:B------:R-:W2:Y:S01]  /*1e160*/  LDL R8, [R1+0xac] ;  /* 0x0000ac0001087983 */ /* 0x000ea20000100800 */
[----:B----4-:R-:W-:Y:S02]  /*1e170*/  ISETP.GE.AND P2, PT, R9, UR4, PT ;  /* 0x0000000409007c0c */ /* 0x010fe4000bf46270 */
[----:B-----5:R-:W-:-:S11]  /*1e180*/  ISETP.GE.AND P3, PT, R7, UR4, PT ;  /* 0x0000000407007c0c */ /* 0x020fd6000bf66270 */
[-C--:B---3--:R-:W-:Y:S02]  /*1e190*/  @!P2 LEA R4, P0, R9, R14.reuse, 0x1 ;  /* 0x0000000e0904a211 */ /* 0x088fe400078008ff */
[----:B------:R-:W-:Y:S02]  /*1e1a0*/  @!P3 LEA R14, P1, R7, R14, 0x1 ;  /* 0x0000000e070eb211 */ /* 0x000fe400078208ff */
[-C--:B0-----:R-:W-:Y:S02]  /*1e1b0*/  @!P2 LEA.HI.X R5, R9, R0.reuse, R10, 0x1, P0 ;  /* 0x000000000905a211 */ /* 0x081fe400000f0c0a */
[----:B--2---:R-:W-:-:S03]  /*1e1c0*/  @!P3 LEA.HI.X R15, R7, R0, R8, 0x1, P1 ;  /* 0x00000000070fb211 */ /* 0x004fc600008f0c08 */
[----:B------:R4:W-:Y:S04]  /*1e1d0*/  @!P2 ST.E.128 desc[UR60][R4.64], RZ ;  /* 0x000000ff0400a985 */ /* 0x0009e8000c101d3c */
[----:B------:R4:W-:Y:S02]  /*1e1e0*/  @!P3 ST.E.128 desc[UR60][R14.64], RZ ;  /* 0x000000ff0e00b985 */ /* 0x0009e4000c101d3c */
.L_x_511:
[----:B------:R-:W-:Y:S05]  /*1e1f0*/  BSYNC B1 ;  /* 0x0000000000017941 */ /* 0x000fea0003800000 */
.L_x_510:
[----:B------:R-:W-:-:S03]  /*1e200*/  UMOV UR4, 0xffffffff ;  /* 0xffffffff00047882 */ /* 0x000fc60000000000 */
[----:B------:R-:W-:Y:S05]  /*1e210*/  BRA.DIV UR4, `(.L_x_512) ;  /* 0x0000009e049c7947 */ /* 0x000fea000b800000 */
[----:B0-----:R0:W0:Y:S04]  /*1e220*/  SHFL.IDX PT, R0, R3, 0x2, 0x181f ;  /* 0x00581f0003007f89 */ /* 0x00102800000e0000 */
[----:B---34-:R3:W4:Y:S02]  /*1e230*/  SHFL.IDX PT, R14, R2, 0x2, 0x181f ;  /* 0x00581f00020e7f89 */ /* 0x01872400000e0000 */
.L_x_761:
[----:B------:R-:W-:Y:S01]  /*1e240*/  VIADD R4, R6, 0x40 ;  /* 0x0000004006047836 */ /* 0x000fe20000000000 */
[----:B------:R-:W-:Y:S04]  /*1e250*/  BSSY B1, `(.L_x_513) ;  /* 0x0000010000017945 */ /* 0x000fe80003800000 */
[----:B------:R-:W-:-:S13]  /*1e260*/  ISETP.GE.AND P0, PT, R4, R25, PT ;  /* 0x000000190400720c */ /* 0x000fda0003f06270 */
[----:B------:R-:W-:Y:S05]  /*1e270*/  @P0 BRA `(.L_x_514) ;  /* 0x0000000000340947 */ /* 0x000fea0003800000 */
[----:B------:R-:W5:Y:S01]  /*1e280*/  LDL R9, [R1+0x58] ;  /* 0x0000580001097983 */ /* 0x000f620000100800 */
[----:B------:R-:W-:-:S03]  /*1e290*/  ULDC UR4, c[0x0][0xac8] ;  /* 0x0002b20000047ab9 */ /* 0x000fc60000000800 */
[----:B------:R-:W2:Y:S04]  /*1e2a0*/  LDL R7, [R1+0x78] ;  /* 0x0000780001077983 */ /* 0x000ea80000100800 */
[----:B------:R-:W0:Y:S04]  /*1e2b0*/  LDL R10, [R1+0xb0] ;  /* 0x0000b000010a7983 */ /* 0x000e280000100800 */
[----:B------:R-:W3:Y:S01]  /*1e2c0*/  LDL R8, [R1+0xac] ;  /* 0x0000ac0001087983 */ /* 0x000ee20000100800 */
[----:B-----5:R-:W-:Y:S02]  /*1e2d0*/  ISETP.GE.AND P2, PT, R9, UR4, PT ;  /* 0x0000000409007c0c */ /* 0x020fe4000bf46270 */
[----:B--2---:R-:W-:-:S11]  /*1e2e0*/  ISETP.GE.AND P3, PT, R7, UR4, PT ;  /* 0x0000000407007c0c */ /* 0x004fd6000bf66270 */
[-C--:B----4-:R-:W-:Y:S02]  /*1e2f0*/  @!P2 LEA R4, P0, R9, R14.reuse, 0x1 ;  /* 0x0000000e0904a211 */ /* 0x090fe400078008ff */
[----:B------:R-:W-:Y:S02]  /*1e300*/  @!P3 LEA R14, P1, R7, R14, 0x1 ;  /* 0x0000000e070eb211 */ /* 0x000fe400078208ff */
[-C--:B0-----:R-:W-:Y:S02]  /*1e310*/  @!P2 LEA.HI.X R5, R9, R0.reuse, R10, 0x1, P0 ;  /* 0x000000000905a211 */ /* 0x081fe400000f0c0a */
[----:B---3--:R-:W-:-:S03]  /*1e320*/  @!P3 LEA.HI.X R15, R7, R0, R8, 0x1, P1 ;  /* 0x00000000070fb211 */ /* 0x008fc600008f0c08 */
[----:B------:R0:W-:Y:S04]  /*1e330*/  @!P2 ST.E.128 desc[UR60][R4.64], RZ ;  /* 0x000000ff0400a985 */ /* 0x0001e8000c101d3c */
[----:B------:R0:W-:Y:S02]  /*1e340*/  @!P3 ST.E.128 desc[UR60][R14.64], RZ ;  /* 0x000000ff0e00b985 */ /* 0x0001e4000c101d3c */
.L_x_514:
[----:B------:R-:W-:Y:S05]  /*1e350*/  BSYNC B1 ;  /* 0x0000000000017941 */ /* 0x000fea0003800000 */
.L_x_513:
[----:B------:R-:W-:-:S03]  /*1e360*/  UMOV UR4, 0xffffffff ;  /* 0xffffffff00047882 */ /* 0x000fc60000000000 */
[----:B------:R-:W-:Y:S05]  /*1e370*/  BRA.DIV UR4, `(.L_x_515) ;  /* 0x0000009e048c7947 */ /* 0x000fea000b800000 */
[----:B0-----:R0:W0:Y:S04]  /*1e380*/  SHFL.IDX PT, R0, R3, 0x3, 0x181f ;  /* 0x00781f0003007f89 */ /* 0x00102800000e0000 */
[----:B----4-:R4:W0:Y:S02]  /*1e390*/  SHFL.IDX PT, R14, R2, 0x3, 0x181f ;  /* 0x00781f00020e7f89 */ /* 0x01082400000e0000 */
.L_x_765:
[----:B--234-:R-:W-:-:S05]  /*1e3a0*/  VIADD R2, R6, 0x60 ;  /* 0x0000006006027836 */ /* 0x01cfca0000000000 */
[----:B------:R-:W-:-:S13]  /*1e3b0*/  ISETP.GE.AND P0, PT, R2, R25, PT ;  /* 0x000000190200720c */ /* 0x000fda0003f06270 */
[----:B------:R-:W-:Y:S05]  /*1e3c0*/  @P0 BRA `(.L_x_498) ;  /* 0x0000000000340947 */ /* 0x000fea0003800000 */
[----:B------:R-:W2:Y:S01]  /*1e3d0*/  LDL R7, [R1+0x58] ;  /* 0x0000580001077983 */ /* 0x000ea20000100800 */
[----:B------:R-:W-:-:S03]  /*1e3e0*/  ULDC UR4, c[0x0][0xac8] ;  /* 0x0002b20000047ab9 */ /* 0x000fc60000000800 */
[----:B------:R-:W3:Y:S04]  /*1e3f0*/  LDL R4, [R1+0x78] ;  /* 0x0000780001047983 */ /* 0x000ee80000100800 */
[----:B------:R-:W4:Y:S04]  /*1e400*/  LDL R8, [R1+0xb0] ;  /* 0x0000b00001087983 */ /* 0x000f280000100800 */
[----:B------:R-:W5:Y:S01]  /*1e410*/  LDL R5, [R1+0xac] ;  /* 0x0000ac0001057983 */ /* 0x000f620000100800 */
[----:B--2---:R-:W-:Y:S02]  /*1e420*/  ISETP.GE.AND P2, PT, R7, UR4, PT ;  /* 0x0000000407007c0c */ /* 0x004fe4000bf46270 */
[----:B---3--:R-:W-:-:S11]  /*1e430*/  ISETP.GE.AND P3, PT, R4, UR4, PT ;  /* 0x0000000404007c0c */ /* 0x008fd6000bf66270 */
[CC--:B0-----:R-:W-:Y:S02]  /*1e440*/  @!P2 LEA R2, P0, R7.reuse, R14.reuse, 0x1 ;  /* 0x0000000e0702a211 */ /* 0x0c1fe400078008ff */
[C---:B------:R-:W-:Y:S02]  /*1e450*/  @!P3 LEA R14, P1, R4.reuse, R14, 0x1 ;  /* 0x0000000e040eb211 */ /* 0x040fe400078208ff */
[-C--:B----4-:R-:W-:Y:S02]  /*1e460*/  @!P2 LEA.HI.X R3, R7, R0.reuse, R8, 0x1, P0 ;  /* 0x000000000703a211 */ /* 0x090fe400000f0c08 */
[----:B-----5:R-:W-:-:S03]  /*1e470*/  @!P3 LEA.HI.X R15, R4, R0, R5, 0x1, P1 ;  /* 0x00000000040fb211 */ /* 0x020fc600008f0c05 */
[----:B------:R0:W-:Y:S04]  /*1e480*/  @!P2 ST.E.128 desc[UR60][R2.64], RZ ;  /* 0x000000ff0200a985 */ /* 0x0001e8000c101d3c */
[----:B------:R0:W-:Y:S02]  /*1e490*/  @!P3 ST.E.128 desc[UR60][R14.64], RZ ;  /* 0x000000ff0e00b985 */ /* 0x0001e4000c101d3c */
.L_x_498:
[----:B------:R-:W-:Y:S05]  /*1e4a0*/  BSYNC B0 ;  /* 0x0000000000007941 */ /* 0x000fea0003800000 */
.L_x_483:
[----:B------:R-:W-:Y:S02]  /*1e4b0*/  ULDC UR4, c[0x0][0xc3c] ;  /* 0x00030f0000047ab9 */ /* 0x000fe40000000800 */
[----:B------:R-:W-:-:S13]  /*1e4c0*/  ISETP.GE.AND P0, PT, R123, UR4, PT ;  /* 0x000000047b007c0c */ /* 0x000fda000bf06270 */
[----:B------:R-:W-:Y:S05]  /*1e4d0*/  @!P0 BRA `(.L_x_516) ;  /* 0xfffffe2c00348947 */ /* 0x000fea000383ffff */
[----:B------:R-:W-:Y:S05]  /*1e4e0*/  BRA `(.L_x_332) ;  /* 0x0000006c00887947 */ /* 0x000fea0003800000 */
.L_x_330:
[----:B------:R-:W-:-:S08]  /*1e4f0*/  NOP ;  /* 0x0000000000007918 */ /* 0x000fd00000000000 */
[----:B--2---:R-:W0:-:S00]  /*1e500*/  USETMAXREG.DEALLOC.CTAPOOL 0x18 ;  /* 0x00000018000079c8 */ /* 0x004e0000080e0500 */
        /* <DEDUP_REMOVED lines=14> */
[----:B-1----:R1:W-:Y:S04]  /*1e5f0*/  STL.64 [R1], R4 ;  /* 0x0000000401007387 */ /* 0x0023e80000100a00 */
[----:B------:R1:W-:Y:S01]  /*1e600*/  STL.64 [R1+0x8], R6 ;  /* 0x0000080601007387 */ /* 0x0003e20000100a00 */
[----:B------:R-:W-:Y:S06]  /*1e610*/  BAR.ARV 0x4, 0x180 ;  /* 0x0106000000007b1d */ /* 0x000fec0000002000 */
[----:B------:R-:W-:Y:S05]  /*1e620*/  BRA `(.L_x_518) ;  /* 0x0000000800a87947 */ /* 0x000fea0003800000 */
.L_x_517:
[----:B------:R-:W1:Y:S01]  /*1e630*/  S2R R0, SR_TID.X ;  /* 0x0000000000007919 */ /* 0x000e620000002100 */
[----:B------:R-:W-:Y:S01]  /*1e640*/  ULDC UR4, c[0x0][0xc3c] ;  /* 0x00030f0000047ab9 */ /* 0x000fe20000000800 */
[----:B------:R-:W-:Y:S01]  /*1e650*/  IMAD.MOV.U32 R9, RZ, RZ, RZ ;  /* 0x000000ffff097224 */ /* 0x000fe200078e00ff */
[----:B------:R-:W2:Y:S01]  /*1e660*/  S2UR UR6, SR_CTAID.X ;  /* 0x00000000000679c3 */ /* 0x000ea20000002500 */
[----:B------:R-:W-:Y:S01]  /*1e670*/  ULDC UR5, c[0x0][0xc38] ;  /* 0x00030e0000057ab9 */ /* 0x000fe20000000800 */
[----:B-1----:R-:W-:-:S04]  /*1e680*/  LOP3.LUT R0, R0, 0x1f, RZ, 0xc0, !PT ;  /* 0x0000001f00007812 */ /* 0x002fc800078ec0ff */
[----:B------:R-:W-:-:S04]  /*1e690*/  ISETP.NE.AND P0, PT, R0, 0x1f, PT ;  /* 0x0000001f0000780c */ /* 0x000fc80003f05270 */
[----:B------:R-:W-:-:S13]  /*1e6a0*/  ISETP.GE.OR P1, PT, R0, UR4, !P0 ;  /* 0x0000000400007c0c */ /* 0x000fda000c726670 */
[----:B0-----:R-:W0:Y:S08]  /*1e6b0*/  @!P1 LDC.64 R2, c[0x0][0xc80] ;  /* 0x00032000ff029b82 */ /* 0x001e300000000a00 */
[----:B------:R-:W1:Y:S01]  /*1e6c0*/  @!P1 LDC.64 R4, c[0x0][0xc78] ;  /* 0x00031e00ff049b82 */ /* 0x000e620000000a00 */
[----:B0-----:R-:W-:-:S05]  /*1e6d0*/  @!P1 IMAD.WIDE.U32 R2, R0, 0x4, R2 ;  /* 0x0000000400029825 */ /* 0x001fca00078e0002 */
[----:B------:R1:W3:Y:S02]  /*1e6e0*/  @!P1 LDG.E R6, desc[UR60][R2.64] ;  /* 0x0000003c02069981 */ /* 0x0002e4000c1e1900 */
[----:B-1----:R-:W-:-:S05]  /*1e6f0*/  @!P1 IMAD.WIDE.U32 R2, R0, 0x4, R4 ;  /* 0x0000000400029825 */ /* 0x002fca00078e0004 */
[----:B------:R-:W3:Y:S01]  /*1e700*/  @!P1 LDG.E R9, desc[UR60][R2.64] ;  /* 0x0000003c02099981 */ /* 0x000ee2000c1e1900 */
[C---:B------:R-:W-:Y:S01]  /*1e710*/  ISETP.NE.AND P1, PT, R0.reuse, RZ, PT ;  /* 0x000000ff0000720c */ /* 0x040fe20003f25270 */
[----:B------:R-:W-:Y:S01]  /*1e720*/  UMOV UR4, URZ ;  /* 0x0000003f00047c82 */ /* 0x000fe20008000000 */
[C---:B------:R-:W-:Y:S02]  /*1e730*/  ISETP.GE.U32.AND P2, PT, R0.reuse, 0x2, PT ;  /* 0x000000020000780c */ /* 0x040fe40003f46070 */
[C---:B------:R-:W-:Y:S02]  /*1e740*/  ISETP.GE.U32.AND P3, PT, R0.reuse, 0x4, PT ;  /* 0x000000040000780c */ /* 0x040fe40003f66070 */
[C---:B------:R-:W-:Y:S02]  /*1e750*/  ISETP.GE.U32.AND P4, PT, R0.reuse, 0x8, PT ;  /* 0x000000080000780c */ /* 0x040fe40003f86070 */
[----:B------:R-:W-:Y:S01]  /*1e760*/  ISETP.GE.U32.AND P5, PT, R0, 0x10, PT ;  /* 0x000000100000780c */ /* 0x000fe20003fa6070 */
[----:B---3--:R-:W-:-:S05]  /*1e770*/  IMAD R4, R6, R9, RZ ;  /* 0x0000000906047224 */ /* 0x008fca00078e02ff */
[----:B------:R-:W0:Y:S02]  /*1e780*/  SHFL.UP PT, R5, R4, 0x1, RZ ;  /* 0x0420000004057989 */ /* 0x000e2400000e00ff */
[----:B0-----:R-:W-:-:S05]  /*1e790*/  SEL R5, R5, RZ, P1 ;  /* 0x000000ff05057207 */ /* 0x001fca0000800000 */
[----:B------:R-:W-:-:S05]  /*1e7a0*/  IMAD.IADD R5, R4, 0x1, R5 ;  /* 0x0000000104057824 */ /* 0x000fca00078e0205 */
[----:B------:R-:W0:Y:S02]  /*1e7b0*/  SHFL.UP PT, R7, R5, 0x2, RZ ;  /* 0x0440000005077989 */ /* 0x000e2400000e00ff */
[----:B0-----:R-:W-:-:S04]  /*1e7c0*/  SEL R8, R7, RZ, P2 ;  /* 0x000000ff07087207 */ /* 0x001fc80001000000 */
[----:B------:R-:W-:-:S05]  /*1e7d0*/  IADD3 R8, R5, R8, RZ ;  /* 0x0000000805087210 */ /* 0x000fca0007ffe0ff */
        /* <DEDUP_REMOVED lines=9> */
[----:B------:R-:W0:Y:S02]  /*1e870*/  SHFL.IDX PT, R4, R2, 0x1f, 0x1f ;  /* 0x03e01f0002047f89 */ /* 0x000e2400000e0000 */
[----:B0-----:R-:W-:-:S04]  /*1e880*/  IMAD R7, R4, UR5, RZ ;  /* 0x0000000504077c24 */ /* 0x001fc8000f8e02ff */
[----:B------:R-:W-:Y:S01]  /*1e890*/  IMAD.MOV.U32 R4, RZ, RZ, R7 ;  /* 0x000000ffff047224 */ /* 0x000fe200078e0007 */
[----:B--2---:R-:W-:-:S13]  /*1e8a0*/  ISETP.GT.AND P6, PT, R7, UR6, PT ;  /* 0x0000000607007c0c */ /* 0x004fda000bfc4270 */
[----:B------:R-:W-:Y:S05]  /*1e8b0*/  @P6 BRA `(.L_x_519) ;  /* 0x0000000000a46947 */ /* 0x000fea0003800000 */
[----:B------:R-:W-:Y:S01]  /*1e8c0*/  IMAD.MOV.U32 R7, RZ, RZ, R4 ;  /* 0x000000ffff077224 */ /* 0x000fe200078e0004 */
[----:B------:R-:W-:Y:S01]  /*1e8d0*/  UMOV UR4, URZ ;  /* 0x0000003f00047c82 */ /* 0x000fe20008000000 */
[----:B------:R-:W-:-:S05]  /*1e8e0*/  ULDC UR5, c[0x0][0xc38] ;  /* 0x00030e0000057ab9 */ /* 0x000fca0000000800 */
.L_x_521:
[----:B------:R-:W0:Y:S01]  /*1e8f0*/  LDC R2, c[0x0][0xc3c] ;  /* 0x00030f00ff027b82 */ /* 0x000e220000000800 */
[----:B------:R-:W-:Y:S01]  /*1e900*/  ULDC UR7, c[0x0][0xc3c] ;  /* 0x00030f0000077ab9 */ /* 0x000fe20000000800 */
[----:B------:R-:W-:Y:S01]  /*1e910*/  UIADD3 UR4, UR4, 0x1f, URZ ;  /* 0x0000001f04047890 */ /* 0x000fe2000fffe03f */
[----:B------:R-:W-:-:S05]  /*1e920*/  IMAD.U32 R3, RZ, RZ, UR7 ;  /* 0x00000007ff037e24 */ /* 0x000fca000f8e00ff */
[----:B------:R1:W-:Y:S01]  /*1e930*/  STL [R1+0xc], R3 ;  /* 0x00000c0301007387 */ /* 0x0003e20000100800 */
[----:B0-----:R-:W-:-:S13]  /*1e940*/  ISETP.LE.AND P6, PT, R2, UR4, PT ;  /* 0x0000000402007c0c */ /* 0x001fda000bfc3270 */
[----:B-1----:R-:W-:Y:S05]  /*1e950*/  @P6 BRA `(.L_x_520) ;  /* 0x0000000400a46947 */ /* 0x002fea0003800000 */
[----:B------:R-:W-:Y:S01]  /*1e960*/  VIADD R9, R0, UR4 ;  /* 0x0000000400097c36 */ /* 0x000fe20008000000 */
[----:B------:R-:W-:-:S04]  /*1e970*/  MOV R6, RZ ;  /* 0x000000ff00067202 */ /* 0x000fc80000000f00 */
[----:B------:R-:W-:-:S13]  /*1e980*/  ISETP.GE.OR P6, PT, R9, R2, !P0 ;  /* 0x000000020900720c */ /* 0x000fda00047c6670 */
        /* <DEDUP_REMOVED lines=25> */
[----:B------:R-:W-:-:S05]  /*1eb20*/  IMAD.IADD R7, R4, 0x1, R7 ;  /* 0x0000000104077824 */ /* 0x000fca00078e0207 */
[----:B------:R-:W-:-:S13]  /*1eb30*/  ISETP.GT.AND P6, PT, R7, UR6, PT ;  /* 0x0000000607007c0c */ /* 0x000fda000bfc4270 */
[----:B------:R-:W-:Y:S05]  /*1eb40*/  @!P6 BRA `(.L_x_521) ;  /* 0xfffffffc0068e947 */ /* 0x000fea000383ffff */
.L_x_519:
[----:B------:R-:W-:Y:S01]  /*1eb50*/  IADD3 R11, -R4, R7, RZ ;  /* 0x00000007040b7210 */ /* 0x000fe20007ffe1ff */
[----:B------:R-:W-:-:S04]  /*1eb60*/  IMAD.MOV.U32 R12, RZ, RZ, RZ ;  /* 0x000000ffff0c7224 */ /* 0x000fc800078e00ff */
[----:B------:R-:W-:-:S05]  /*1eb70*/  IMAD R3, R2, UR5, R11 ;  /* 0x0000000502037c24 */ /* 0x000fca000f8e020b */
[----:B------:R-:W-:-:S13]  /*1eb80*/  ISETP.GT.AND P0, PT, R3, UR6, PT ;  /* 0x0000000603007c0c */ /* 0x000fda000bf04270 */
[----:B------:R-:W-:-:S04]  /*1eb90*/  VOTE.ANY R10, PT, !P0 ;  /* 0x00000000000a7806 */ /* 0x000fc800040e0100 */
[----:B------:R-:W0:Y:S01]  /*1eba0*/  POPC R5, R10 ;  /* 0x0000000a00057309 */ /* 0x000e220000000000 */
[----:B------:R-:W-:Y:S01]  /*1ebb0*/  ISETP.NE.AND P0, PT, R10, RZ, PT ;  /* 0x000000ff0a00720c */ /* 0x000fe20003f05270 */
[----:B0-----:R-:W0:Y:S04]  /*1ebc0*/  SHFL.IDX PT, R6, R6, R5, 0x1f ;  /* 0x00001f0506067589 */ /* 0x001e2800000e0000 */
[----:B------:R-:W1:Y:S01]  /*1ebd0*/  SHFL.IDX PT, R8, R9, R5, 0x1f ;  /* 0x00001f0509087589 */ /* 0x000e6200000e0000 */
[----:B0-----:R-:W-:-:S04]  /*1ebe0*/  IABS R4, R6 ;  /* 0x0000000600047213 */ /* 0x001fc80000000000 */
[----:B------:R-:W0:Y:S01]  /*1ebf0*/  I2F.RP R13, R4 ;  /* 0x00000004000d7306 */ /* 0x000e220000209400 */
[----:B-1----:R-:W-:-:S07]  /*1ec00*/  IABS R7, R8 ;  /* 0x0000000800077213 */ /* 0x002fce0000000000 */
[----:B------:R-:W-:Y:S08]  /*1ec10*/  I2F.RP R10, R7 ;  /* 0x00000007000a7306 */ /* 0x000ff00000209400 */
[----:B0-----:R-:W0:Y:S02]  /*1ec20*/  MUFU.RCP R13, R13 ;  /* 0x0000000d000d7308 */ /* 0x001e240000001000 */
[----:B0-----:R-:W-:-:S06]  /*1ec30*/  VIADD R3, R13, 0xffffffe ;  /* 0x0ffffffe0d037836 */ /* 0x001fcc0000000000 */
[----:B------:R-:W0:Y:S02]  /*1ec40*/  F2I.FTZ.U32.TRUNC.NTZ R3, R3 ;  /* 0x0000000300037305 */ /* 0x000e24000021f000 */
[----:B0-----:R-:W-:Y:S01]  /*1ec50*/  IMAD.MOV R15, RZ, RZ, -R3 ;  /* 0x000000ffff0f7224 */ /* 0x001fe200078e0a03 */
[----:B------:R-:W-:Y:S06]  /*1ec60*/  @!P0 BRA `(.L_x_522) ;  /* 0x0000000000088947 */ /* 0x000fec0003800000 */
[----:B------:R-:W-:-:S05]  /*1ec70*/  VIADD R9, R5, 0xffffffff ;  /* 0xffffffff05097836 */ /* 0x000fca0000000000 */
[----:B------:R0:W1:Y:S02]  /*1ec80*/  SHFL.IDX PT, R12, R2, R9, 0x1f ;  /* 0x00001f09020c7589 */ /* 0x00006400000e0000 */
.L_x_522:
[----:B------:R-:W2:Y:S01]  /*1ec90*/  MUFU.RCP R10, R10 ;  /* 0x0000000a000a7308 */ /* 0x000ea20000001000 */
[----:B-1----:R-:W-:Y:S02]  /*1eca0*/  IMAD R11, R12, UR5, R11 ;  /* 0x000000050c0b7c24 */ /* 0x002fe4000f8e020b */
[----:B0-----:R-:W-:Y:S02]  /*1ecb0*/  IMAD R9, R15, R4, RZ ;  /* 0x000000040f097224 */ /* 0x001fe400078e02ff */
[----:B------:R-:W-:Y:S01]  /*1ecc0*/  IMAD.MOV.U32 R2, RZ, RZ, RZ ;  /* 0x000000ffff027224 */ /* 0x000fe200078e00ff */
[----:B------:R0:W-:Y:S03]  /*1ecd0*/  STL [R1], R11 ;  /* 0x0000000b01007387 */ /* 0x0001e60000100800 */
[----:B------:R-:W-:Y:S01]  /*1ece0*/  IMAD.HI.U32 R2, R3, R9, R2 ;  /* 0x0000000903027227 */ /* 0x000fe200078e0002 */
[----:B------:R-:W-:-:S02]  /*1ecf0*/  IADD3 R9, -R11, UR6, RZ ;  /* 0x000000060b097c10 */ /* 0x000fc4000fffe1ff */
[----:B------:R-:W-:Y:S02]  /*1ed00*/  IABS R3, R6 ;  /* 0x0000000600037213 */ /* 0x000fe40000000000 */
[----:B------:R-:W-:-:S03]  /*1ed10*/  IABS R13, R9 ;  /* 0x00000009000d7213 */ /* 0x000fc60000000000 */
[----:B------:R-:W-:Y:S02]  /*1ed20*/  IMAD.MOV R12, RZ, RZ, -R3 ;  /* 0x000000ffff0c7224 */ /* 0x000fe400078e0a03 */
[----:B0-----:R-:W-:-:S04]  /*1ed30*/  IMAD.HI.U32 R11, R2, R13, RZ ;  /* 0x0000000d020b7227 */ /* 0x001fc800078e00ff */
[----:B--2---:R-:W-:Y:S02]  /*1ed40*/  VIADD R3, R10, 0xffffffe ;  /* 0x0ffffffe0a037836 */ /* 0x004fe40000000000 */
[----:B------:R-:W-:-:S04]  /*1ed50*/  IMAD R13, R11, R12, R13 ;  /* 0x0000000c0b0d7224 */ /* 0x000fc800078e020d */
[----:B------:R-:W0:Y:S01]  /*1ed60*/  F2I.FTZ.U32.TRUNC.NTZ R3, R3 ;  /* 0x0000000300037305 */ /* 0x000e22000021f000 */
[----:B------:R-:W-:-:S13]  /*1ed70*/  ISETP.GT.U32.AND P1, PT, R4, R13, PT ;  /* 0x0000000d0400720c */ /* 0x000fda0003f24070 */
[-C--:B------:R-:W-:Y:S01]  /*1ed80*/  @!P1 IADD3 R13, R13, -R4.reuse, RZ ;  /* 0x800000040d0d9210 */ /* 0x080fe20007ffe0ff */
[----:B0-----:R-:W-:Y:S02]  /*1ed90*/  IMAD.MOV R2, RZ, RZ, -R3 ;  /* 0x000000ffff027224 */ /* 0x001fe400078e0a03 */
[----:B------:R-:W-:Y:S01]  /*1eda0*/  @!P1 VIADD R11, R11, 0x1 ;  /* 0x000000010b0b9836 */ /* 0x000fe20000000000 */
[----:B------:R-:W-:Y:S01]  /*1edb0*/  ISETP.GE.U32.AND P0, PT, R13, R4, PT ;  /* 0x000000040d00720c */ /* 0x000fe20003f06070 */
[----:B------:R-:W-:Y:S01]  /*1edc0*/  IMAD R13, R2, R7, RZ ;  /* 0x00000007020d7224 */ /* 0x000fe200078e02ff */
[----:B------:R-:W-:Y:S01]  /*1edd0*/  ISETP.NE.AND P1, PT, R6, RZ, PT ;  /* 0x000000ff0600720c */ /* 0x000fe20003f25270 */
[----:B------:R-:W-:-:S04]  /*1ede0*/  IMAD.MOV.U32 R2, RZ, RZ, RZ ;  /* 0x000000ffff027224 */ /* 0x000fc800078e00ff */
[----:B------:R-:W-:Y:S01]  /*1edf0*/  IMAD.HI.U32 R4, R3, R13, R2 ;  /* 0x0000000d03047227 */ /* 0x000fe200078e0002 */
[----:B------:R-:W-:-:S04]  /*1ee00*/  LOP3.LUT R2, R9, R6, RZ, 0x3c, !PT ;  /* 0x0000000609027212 */ /* 0x000fc800078e3cff */
[----:B------:R-:W-:Y:S01]  /*1ee10*/  ISETP.GE.AND P2, PT, R2, RZ, PT ;  /* 0x000000ff0200720c */ /* 0x000fe20003f46270 */
[----:B------:R-:W-:Y:S01]  /*1ee20*/  @P0 VIADD R11, R11, 0x1 ;  /* 0x000000010b0b0836 */ /* 0x000fe20000000000 */
[----:B------:R-:W-:-:S05]  /*1ee30*/  IABS R2, R8 ;  /* 0x0000000800027213 */ /* 0x000fca0000000000 */
[----:B------:R-:W-:-:S06]  /*1ee40*/  IMAD.MOV R2, RZ, RZ, -R2 ;  /* 0x000000ffff027224 */ /* 0x000fcc00078e0a02 */
[----:B------:R-:W-:Y:S01]  /*1ee50*/  @!P2 IMAD.MOV R11, RZ, RZ, -R11 ;  /* 0x000000ffff0ba224 */ /* 0x000fe200078e0a0b */
[----:B------:R-:W-:-:S04]  /*1ee60*/  @!P1 LOP3.LUT R11, RZ, R6, RZ, 0x33, !PT ;  /* 0x00000006ff0b9212 */ /* 0x000fc800078e33ff */
[-C--:B------:R-:W-:Y:S01]  /*1ee70*/  IABS R3, R11.reuse ;  /* 0x0000000b00037213 */ /* 0x080fe20000000000 */
[----:B------:R-:W-:-:S04]  /*1ee80*/  IMAD R6, R6, R11, RZ ;  /* 0x0000000b06067224 */ /* 0x000fc800078e02ff */
[----:B------:R-:W-:-:S04]  /*1ee90*/  IMAD.HI.U32 R4, R4, R3, RZ ;  /* 0x0000000304047227 */ /* 0x000fc800078e00ff */
[----:B------:R-:W-:Y:S02]  /*1eea0*/  IMAD R2, R4, R2, R3 ;  /* 0x0000000204027224 */ /* 0x000fe400078e0203 */
[----:B------:R-:W-:-:S03]  /*1eeb0*/  IMAD.IADD R6, R9, 0x1, -R6 ;  /* 0x0000000109067824 */ /* 0x000fc600078e0a06 */
[----:B------:R-:W-:Y:S02]  /*1eec0*/  ISETP.GT.U32.AND P1, PT, R7, R2, PT ;  /* 0x000000020700720c */ /* 0x000fe40003f24070 */
[----:B------:R1:W-:Y:S11]  /*1eed0*/  STL [R1+0x4], R6 ;  /* 0x0000040601007387 */ /* 0x0003f60000100800 */
[----:B------:R-:W-:Y:S01]  /*1eee0*/  @!P1 IMAD.IADD R2, R2, 0x1, -R7 ;  /* 0x0000000102029824 */ /* 0x000fe200078e0a07 */
[----:B------:R-:W-:-:S02]  /*1eef0*/  @!P1 IADD3 R4, R4, 0x1, RZ ;  /* 0x0000000104049810 */ /* 0x000fc40007ffe0ff */
        /* <DEDUP_REMOVED lines=9> */
[----:B------:R-:W-:Y:S02]  /*1ef90*/  IMAD R11, R8, R2, R11 ;  /* 0x00000002080b7224 */ /* 0x000fe400078e020b */
[----:B------:R-:W-:Y:S02]  /*1efa0*/  VIADD R2, R5, UR4 ;  /* 0x0000000405027c36 */ /* 0x000fe40008000000 */
[----:B------:R-:W-:-:S03]  /*1efb0*/  IMAD R3, R11, 0x10000, R4 ;  /* 0x000100000b037824 */ /* 0x000fc600078e0204 */
[----:B------:R1:W-:Y:S04]  /*1efc0*/  STL [R1+0xc], R2 ;  /* 0x00000c0201007387 */ /* 0x0003e80000100800 */
[----:B------:R1:W-:Y:S01]  /*1efd0*/  STL [R1+0x8], R3 ;  /* 0x0000080301007387 */ /* 0x0003e20000100800 */
[----:B------:R-:W-:Y:S05]  /*1efe0*/  BRA `(.L_x_523) ;  /* 0x0000000000107947 */ /* 0x000fea0003800000 */
.L_x_520:
[----:B------:R-:W-:Y:S01]  /*1eff0*/  MOV R2, UR6 ;  /* 0x0000000600027c02 */ /* 0x000fe20008000f00 */
[----:B------:R0:W-:Y:S04]  /*1f000*/  STL [R1+0x4], RZ ;  /* 0x000004ff01007387 */ /* 0x0001e80000100800 */
[----:B------:R0:W-:Y:S04]  /*1f010*/  STL [R1+0x8], RZ ;  /* 0x000008ff01007387 */ /* 0x0001e80000100800 */
[----:B------:R0:W-:Y:S02]  /*1f020*/  STL [R1], R2 ;  /* 0x0000000201007387 */ /* 0x0001e40000100800 */
.L_x_523:
[----:B------:R-:W2:Y:S04]  /*1f030*/  LDL R4, [R1] ;  /* 0x0000000001047983 */ /* 0x000ea80000100800 */
[----:B------:R-:W2:Y:S04]  /*1f040*/  LDL R5, [R1+0x4] ;  /* 0x0000040001057983 */ /* 0x000ea80000100800 */
[----:B-1----:R-:W2:Y:S04]  /*1f050*/  LDL R6, [R1+0x8] ;  /* 0x0000080001067983 */ /* 0x002ea80000100800 */
[----:B------:R-:W2:Y:S01]  /*1f060*/  LDL R7, [R1+0xc] ;  /* 0x00000c0001077983 */ /* 0x000ea20000100800 */
[----:B------:R-:W-:-:S13]  /*1f070*/  ISETP.NE.AND P0, PT, R0, RZ, PT ;  /* 0x000000ff0000720c */ /* 0x000fda0003f05270 */
[----:B------:R-:W1:Y:S01]  /*1f080*/  @!P0 S2R R3, SR_CgaCtaId ;  /* 0x0000000000038919 */ /* 0x000e620000008800 */
[----:B------:R-:W-:-:S04]  /*1f090*/  @!P0 MOV R0, 0x400 ;  /* 0x0000040000008802 */ /* 0x000fc80000000f00 */
[----:B-1----:R-:W-:-:S05]  /*1f0a0*/  @!P0 LEA R0, R3, R0, 0x18 ;  /* 0x0000000003008211 */ /* 0x002fca00078ec0ff */
[----:B--2---:R2:W-:Y:S01]  /*1f0b0*/  @!P0 STS.128 [R0+0x2e8d0], R4 ;  /* 0x02e8d00400008388 */ /* 0x0045e20000000c00 */
[----:B------:R-:W-:Y:S06]  /*1f0c0*/  BAR.ARV 0x5, 0x180 ;  /* 0x0146000000007b1d */ /* 0x000fec0000002000 */
.L_x_518:
[----:B--2---:R-:W2:Y:S01]  /*1f0d0*/  LDL R0, [R1+0xc] ;  /* 0x00000c0001007983 */ /* 0x004ea20000100800 */
[----:B------:R-:W-:-:S03]  /*1f0e0*/  ULDC UR4, c[0x0][0xc3c] ;  /* 0x00030f0000047ab9 */ /* 0x000fc60000000800 */
[----:B------:R3:W-:Y:S01]  /*1f0f0*/  STL [R1+0x10], RZ ;  /* 0x000010ff01007387 */ /* 0x0007e20000100800 */
[----:B--2---:R-:W-:Y:S01]  /*1f100*/  ISETP.GE.AND P0, PT, R0, UR4, PT ;  /* 0x0000000400007c0c */ /* 0x004fe2000bf06270 */
[----:B------:R-:W-:-:S05]  /*1f110*/  IMAD.MOV.U32 R0, RZ, RZ, 0x1 ;  /* 0x00000001ff007424 */ /* 0x000fca00078e00ff */
[----:B------:R3:W-:Y:S04]  /*1f120*/  STL [R1+0x18], R0 ;  /* 0x0000180001007387 */ /* 0x0007e80000100800 */
[----:B------:R3:W-:Y:S03]  /*1f130*/  STL [R1+0x68], RZ ;  /* 0x000068ff01007387 */ /* 0x0007e60000100800 */
[----:B------:R-:W-:Y:S05]  /*1f140*/  @P0 BRA `(.L_x_524) ;  /* 0x0000005c006c0947 */ /* 0x000fea0003800000 */
[----:B------:R-:W2:Y:S01]  /*1f150*/  LDL R8, [R1+0x64] ;  /* 0x0000640001087983 */ /* 0x000ea20000100800 */
[----:B------:R-:W3:Y:S01]  /*1f160*/  S2R R10, SR_TID.X ;  /* 0x00000000000a7919 */ /* 0x000ee20000002100 */
[----:B------:R-:W4:Y:S01]  /*1f170*/  S2UR UR5, SR_CgaCtaId ;  /* 0x00000000000579c3 */ /* 0x000f220000008800 */
[C---:B---3--:R-:W-:Y:S01]  /*1f180*/  IMAD.SHL.U32 R0, R10.reuse, 0x10, RZ ;  /* 0x000000100a007824 */ /* 0x048fe200078e00ff */
[C---:B------:R-:W-:Y:S01]  /*1f190*/  LOP3.LUT R9, R10.reuse, 0x7f, RZ, 0xc0, !PT ;  /* 0x0000007f0a097812 */ /* 0x040fe200078ec0ff */
[----:B------:R-:W-:-:S03]  /*1f1a0*/  IMAD.SHL.U32 R3, R10, 0x2, RZ ;  /* 0x000000020a037824 */ /* 0x000fc600078e00ff */
[----:B0-----:R-:W-:-:S04]  /*1f1b0*/  LOP3.LUT R2, R0, 0x3f0, RZ, 0xc0, !PT ;  /* 0x000003f000027812 */ /* 0x001fc800078ec0ff */
[----:B------:R-:W-:Y:S01]  /*1f1c0*/  LOP3.LUT R3, R2, 0x70, R3, 0x78, !PT ;  /* 0x0000007002037812 */ /* 0x000fe200078e7803 */
[----:B------:R-:W-:Y:S02]  /*1f1d0*/  IMAD.SHL.U32 R2, R9, 0x10, RZ ;  /* 0x0000001009027824 */ /* 0x000fe400078e00ff */
[----:B-1----:R-:W-:-:S03]  /*1f1e0*/  IMAD.SHL.U32 R5, R10, 0x20, RZ ;  /* 0x000000200a057824 */ /* 0x002fc600078e00ff */
[----:B------:R-:W-:Y:S02]  /*1f1f0*/  LOP3.LUT R3, R3, 0x400, R2, 0xf8, !PT ;  /* 0x0000040003037812 */ /* 0x000fe400078ef802 */
[----:B------:R-:W-:-:S04]  /*1f200*/  LOP3.LUT R2, R2, 0x600, RZ, 0xc0, !PT ;  /* 0x0000060002027812 */ /* 0x000fc800078ec0ff */
[----:B------:R-:W-:-:S04]  /*1f210*/  LOP3.LUT R2, R2, 0x60, R5, 0xf8, !PT ;  /* 0x0000006002027812 */ /* 0x000fc800078ef805 */
[----:B------:R-:W-:Y:S01]  /*1f220*/  LOP3.LUT R4, R2, 0x100, R5, 0xf8, !PT ;  /* 0x0000010002047812 */ /* 0x000fe200078ef805 */
[----:B------:R-:W-:Y:S01]  /*1f230*/  IMAD.SHL.U32 R2, R10, 0x80, RZ ;  /* 0x000000800a027824 */ /* 0x000fe200078e00ff */
[----:B------:R-:W-:Y:S02]  /*1f240*/  LOP3.LUT R7, R5, 0x80, RZ, 0xc0, !PT ;  /* 0x0000008005077812 */ /* 0x000fe400078ec0ff */
[--C-:B------:R-:W-:Y:S02]  /*1f250*/  SHF.R.U32.HI R6, RZ, 0x1, R10.reuse ;  /* 0x00000001ff067819 */ /* 0x100fe4000001160a */
[----:B------:R-:W-:Y:S02]  /*1f260*/  LOP3.LUT R5, R2, 0x380, RZ, 0xc0, !PT ;  /* 0x0000038002057812 */ /* 0x000fe400078ec0ff */
[----:B------:R-:W-:Y:S02]  /*1f270*/  LOP3.LUT R7, R7, 0x10, R10, 0xf8, !PT ;  /* 0x0000001007077812 */ /* 0x000fe400078ef80a */
[----:B------:R-:W-:Y:S01]  /*1f280*/  LOP3.LUT R5, R5, 0x30, R6, 0xf8, !PT ;  /* 0x0000003005057812 */ /* 0x000fe200078ef806 */
[----:B------:R-:W-:-:S03]  /*1f290*/  IMAD.SHL.U32 R6, R10, 0x4, RZ ;  /* 0x000000040a067824 */ /* 0x000fc600078e00ff */
[----:B------:R-:W-:Y:S02]  /*1f2a0*/  LOP3.LUT R5, R5, 0x70, R0, 0x78, !PT ;  /* 0x0000007005057812 */ /* 0x000fe400078e7800 */
[----:B------:R-:W-:Y:S02]  /*1f2b0*/  LOP3.LUT R7, R7, 0x10, R6, 0x78, !PT ;  /* 0x0000001007077812 */ /* 0x000fe400078e7806 */
[----:B------:R-:W-:Y:S02]  /*1f2c0*/  LOP3.LUT R2, R5, 0xc00, R2, 0xf8, !PT ;  /* 0x00000c0005027812 */ /* 0x000fe400078ef802 */
[----:B------:R-:W-:Y:S01]  /*1f2d0*/  LOP3.LUT R4, R4, R7, RZ, 0xfc, !PT ;  /* 0x0000000704047212 */ /* 0x000fe200078efcff */
[----:B------:R-:W-:Y:S01]  /*1f2e0*/  UMOV UR4, 0x400 ;  /* 0x0000040000047882 */ /* 0x000fe20000000000 */
[----:B------:R-:W-:-:S03]  /*1f2f0*/  LOP3.LUT P0, RZ, R10, 0x4, RZ, 0xc0, !PT ;  /* 0x000000040aff7812 */ /* 0x000fc6000780c0ff */
[----:B------:R-:W-:Y:S01]  /*1f300*/  STL [R1+0x30], R4 ;  /* 0x0000300401007387 */ /* 0x000fe20000100800 */
[----:B----4-:R-:W-:-:S03]  /*1f310*/  ULEA UR4, UR5, UR4, 0x18 ;  /* 0x0000000405047291 */ /* 0x010fc6000f8ec03f */
[----:B------:R0:W-:Y:S03]  /*1f320*/  STL [R1+0x34], R2 ;  /* 0x0000340201007387 */ /* 0x0001e60000100800 */
[----:B------:R-:W-:Y:S01]  /*1f330*/  IMAD.U32 R18, RZ, RZ, UR4 ;  /* 0x00000004ff127e24 */ /* 0x000fe2000f8e00ff */
[----:B0-----:R-:W-:Y:S02]  /*1f340*/  MOV R2, 0x40 ;  /* 0x0000004000027802 */ /* 0x001fe40000000f00 */
[----:B------:R-:W-:Y:S02]  /*1f350*/  SHF.R.U32.HI R4, RZ, 0x3, R9 ;  /* 0x00000003ff047819 */ /* 0x000fe40000011609 */
[----:B------:R-:W-:-:S05]  /*1f360*/  SEL R2, R2, 0xffffffc0, !P0 ;  /* 0xffffffc002027807 */ /* 0x000fca0004000000 */
[----:B------:R0:W-:Y:S02]  /*1f370*/  STL [R1+0x38], R2 ;  /* 0x0000380201007387 */ /* 0x0001e40000100800 */
[----:B0-----:R-:W-:Y:S01]  /*1f380*/  LOP3.LUT R2, R4, 0x70, R0, 0xf8, !PT ;  /* 0x0000007004027812 */ /* 0x001fe200078ef800 */
[----:B------:R-:W-:-:S05]  /*1f390*/  IMAD.IADD R0, R18, 0x1, R3 ;  /* 0x0000000112007824 */ /* 0x000fca00078e0203 */
[----:B------:R0:W-:Y:S02]  /*1f3a0*/  STL [R1+0x50], R0 ;  /* 0x0000500001007387 */ /* 0x0001e40000100800 */
[----:B0-----:R-:W-:Y:S01]  /*1f3b0*/  IMAD.MOV.U32 R0, RZ, RZ, 0x1 ;  /* 0x00000001ff007424 */ /* 0x001fe200078e00ff */
[----:B------:R-:W-:Y:S01]  /*1f3c0*/  BSSY B7, `(.L_x_524) ;  /* 0x00005b3000077945 */ /* 0x000fe20003800000 */
[----:B------:R-:W-:Y:S01]  /*1f3d0*/  ULDC.64 UR36, c[0x0][0x198] ;  /* 0x0000660000247ab9 */ /* 0x000fe20000000a00 */
[----:B------:R-:W-:Y:S01]  /*1f3e0*/  ULDC UR38, c[0x0][0xc] ;  /* 0x0000030000267ab9 */ /* 0x000fe20000000800 */
[C---:B--2---:R-:W-:Y:S02]  /*1f3f0*/  LOP3.LUT R3, R8.reuse, 0x1, RZ, 0xfc, !PT ;  /* 0x0000000108037812 */ /* 0x044fe400078efcff */
[----:B------:R-:W-:-:S03]  /*1f400*/  LOP3.LUT R2, R8, 0x2, RZ, 0xfc, !PT ;  /* 0x0000000208027812 */ /* 0x000fc600078efcff */
[----:B------:R0:W-:Y:S04]  /*1f410*/  STL [R1+0x6c], R3 ;  /* 0x00006c0301007387 */ /* 0x0001e80000100800 */
[----:B------:R0:W-:Y:S04]  /*1f420*/  STL [R1+0x58], R2 ;  /* 0x0000580201007387 */ /* 0x0001e80000100800 */
[----:B------:R0:W-:Y:S04]  /*1f430*/  STL [R1+0x68], RZ ;  /* 0x000068ff01007387 */ /* 0x0001e80000100800 */
[----:B------:R0:W-:Y:S04]  /*1f440*/  STL [R1+0x1c], R0 ;  /* 0x00001c0001007387 */ /* 0x0001e80000100800 */
[----:B------:R0:W-:Y:S04]  /*1f450*/  STL [R1+0x14], RZ ;  /* 0x000014ff01007387 */ /* 0x0001e80000100800 */
[----:B------:R0:W-:Y:S04]  /*1f460*/  STL [R1+0x10], RZ ;  /* 0x000010ff01007387 */ /* 0x0001e80000100800 */
[----:B------:R0:W-:Y:S02]  /*1f470*/  STL [R1+0x18], R0 ;  /* 0x0000180001007387 */ /* 0x0001e40000100800 */
.L_x_628:
[----:B0-----:R-:W2:Y:S01]  /*1f480*/  LDL R0, [R1+0xc] ;  /* 0x00000c0001007983 */ /* 0x001ea20000100800 */
[----:B------:R-:W2:Y:S01]  /*1f490*/  LDC.64 R2, c[0x0][0xc88] ;  /* 0x00032200ff027b82 */ /* 0x000ea20000000a00 */
[----:B------:R-:W-:Y:S05]  /*1f4a0*/  YIELD ;  /* 0x0000000000007946 */ /* 0x000fea0003800000 */
[----:B------:R-:W-:Y:S01]  /*1f4b0*/  ULDC.64 UR4, c[0x0][0xa28] ;  /* 0x00028a0000047ab9 */ /* 0x000fe20000000a00 */
[----:B------:R-:W-:Y:S02]  /*1f4c0*/  CS2R R8, SRZ ;  /* 0x0000000000087805 */ /* 0x000fe4000001ff00 */
[----:B------:R-:W-:Y:S01]  /*1f4d0*/  ISETP.NE.U32.AND P0, PT, RZ, UR4, PT ;  /* 0x00000004ff007c0c */ /* 0x000fe2000bf05070 */
[----:B------:R-:W-:Y:S01]  /*1f4e0*/  ULDC.64 UR10, c[0x0][0xa18] ;  /* 0x00028600000a7ab9 */ /* 0x000fe20000000a00 */
[----:B------:R-:W-:Y:S01]  /*1f4f0*/  ULDC.64 UR8, c[0x0][0xa10] ;  /* 0x0002840000087ab9 */ /* 0x000fe20000000a00 */
[----:B------:R-:W-:Y:S01]  /*1f500*/  ULDC.64 UR6, c[0x0][0xa08] ;  /* 0x0002820000067ab9 */ /* 0x000fe20000000a00 */
[----:B--2---:R-:W-:-:S05]  /*1f510*/  IMAD.WIDE R2, R0, 0x4, R2 ;  /* 0x0000000400027825 */ /* 0x004fca00078e0202 */
[----:B------:R-:W2:Y:S01]  /*1f520*/  LDG.E R19, desc[UR60][R2.64] ;  /* 0x0000003c02137981 */ /* 0x000ea2000c1e1900 */
[----:B------:R-:W-:Y:S02]  /*1f530*/  ISETP.NE.AND.EX P0, PT, RZ, UR5, PT, P0 ;  /* 0x00000005ff007c0c */ /* 0x000fe4000bf05300 */
[----:B--2---:R-:W-:-:S11]  /*1f540*/  SHF.R.S32.HI R0, RZ, 0x1f, R19 ;  /* 0x0000001fff007819 */ /* 0x004fd60000011413 */
[C---:B------:R-:W-:Y:S01]  /*1f550*/  @P0 LEA R2, P1, R19.reuse, UR4, 0x2 ;  /* 0x0000000413020c11 */ /* 0x040fe2000f8210ff */
[C---:B------:R-:W-:Y:S01]  /*1f560*/  IMAD.SHL.U32 R14, R19.reuse, 0x4, RZ ;  /* 0x00000004130e7824 */ /* 0x040fe200078e00ff */
[C-C-:B------:R-:W-:Y:S01]  /*1f570*/  SHF.L.U64.HI R13, R19.reuse, 0x2, R0.reuse ;  /* 0x00000002130d7819 */ /* 0x140fe20000010200 */
[----:B------:R0:W-:Y:S01]  /*1f580*/  STL [R1+0x54], R0 ;  /* 0x0000540001007387 */ /* 0x0001e20000100800 */
[----:B------:R-:W-:Y:S01]  /*1f590*/  @P0 LEA.HI.X R3, R19, UR5, R0, 0x2, P1 ;  /* 0x0000000513030c11 */ /* 0x000fe200088f1400 */
[----:B------:R-:W-:Y:S02]  /*1f5a0*/  ULDC.64 UR4, c[0x0][0xa00] ;  /* 0x0002800000047ab9 */ /* 0x000fe40000000a00 */
[----:B------:R-:W-:Y:S02]  /*1f5b0*/  ISETP.NE.U32.AND P1, PT, RZ, UR4, PT ;  /* 0x00000004ff007c0c */ /* 0x000fe4000bf25070 */
[----:B-1----:R1:W5:Y:S01]  /*1f5c0*/  @P0 LDG.E R8, desc[UR60][R2.64] ;  /* 0x0000003c02080981 */ /* 0x002362000c1e1900 */
[----:B------:R-:W-:Y:S01]  /*1f5d0*/  ISETP.NE.U32.AND P3, PT, RZ, UR10, PT ;  /* 0x0000000aff007c0c */ /* 0x000fe2000bf65070 */
[----:B------:R-:W-:Y:S01]  /*1f5e0*/  IMAD.MOV.U32 R12, RZ, RZ, RZ ;  /* 0x000000ffff0c7224 */ /* 0x000fe200078e00ff */
[----:B------:R-:W-:Y:S01]  /*1f5f0*/  ISETP.NE.AND.EX P1, PT, RZ, UR5, PT, P1 ;  /* 0x00000005ff007c0c */ /* 0x000fe2000bf25310 */
[----:B------:R-:W-:Y:S01]  /*1f600*/  STL [R1+0x28], R14 ;  /* 0x0000280e01007387 */ /* 0x000fe20000100800 */
[----:B------:R-:W-:Y:S01]  /*1f610*/  ISETP.NE.U32.AND P2, PT, RZ, UR8, PT ;  /* 0x00000008ff007c0c */ /* 0x000fe2000bf45070 */
[----:B0-----:R-:W-:Y:S01]  /*1f620*/  IMAD.MOV.U32 R0, RZ, RZ, RZ ;  /* 0x000000ffff007224 */ /* 0x001fe200078e00ff */
[C---:B------:R-:W-:Y:S01]  /*1f630*/  IADD3 R6, P5, R14.reuse, UR6, RZ ;  /* 0x000000060e067c10 */ /* 0x040fe2000ffbe0ff */
[----:B------:R-:W-:Y:S01]  /*1f640*/  STL [R1+0x3c], R13 ;  /* 0x00003c0d01007387 */ /* 0x000fe20000100800 */
[----:B-1----:R-:W-:-:S02]  /*1f650*/  IADD3 R2, P4, R14, UR4, RZ ;  /* 0x000000040e027c10 */ /* 0x002fc4000ff9e0ff */
[----:B------:R-:W-:Y:S02]  /*1f660*/  ISETP.NE.AND.EX P3, PT, RZ, UR11, PT, P3 ;  /* 0x0000000bff007c0c */ /* 0x000fe4000bf65330 */
[C---:B------:R-:W-:Y:S02]  /*1f670*/  IADD3.X R3, R13.reuse, UR5, RZ, P4, !PT ;  /* 0x000000050d037c10 */ /* 0x040fe4000a7fe4ff */
[----:B------:R-:W-:Y:S02]  /*1f680*/  IADD3 R4, P4, R14, UR8, RZ ;  /* 0x000000080e047c10 */ /* 0x000fe4000ff9e0ff */
[----:B------:R-:W-:Y:S01]  /*1f690*/  ISETP.NE.U32.AND P0, PT, RZ, UR6, PT ;  /* 0x00000006ff007c0c */ /* 0x000fe2000bf05070 */
[----:B------:R-:W2:Y:S01]  /*1f6a0*/  @P1 LDG.E R9, desc[UR60][R2.64] ;  /* 0x0000003c02091981 */ /* 0x000ea2000c1e1900 */
[----:B------:R-:W-:Y:S01]  /*1f6b0*/  IADD3.X R5, R13, UR9, RZ, P4, !PT ;  /* 0x000000090d057c10 */ /* 0x000fe2000a7fe4ff */
[----:B------:R-:W-:Y:S01]  /*1f6c0*/  ULDC UR4, c[0x0][0x288] ;  /* 0x0000a20000047ab9 */ /* 0x000fe20000000800 */
[----:B------:R-:W-:-:S02]  /*1f6d0*/  ISETP.NE.AND.EX P0, PT, RZ, UR7, PT, P0 ;  /* 0x00000007ff007c0c */ /* 0x000fc4000bf05300 */
[----:B------:R-:W-:Y:S02]  /*1f6e0*/  ISETP.NE.AND.EX P2, PT, RZ, UR9, PT, P2 ;  /* 0x00000009ff007c0c */ /* 0x000fe4000bf45320 */
[----:B------:R-:W-:Y:S02]  /*1f6f0*/  @P3 IADD3 R10, P4, R14, UR10, RZ ;  /* 0x0000000a0e0a3c10 */ /* 0x000fe4000ff9e0ff */
[C---:B------:R-:W-:Y:S02]  /*1f700*/  IADD3.X R7, R13.reuse, UR7, RZ, P5, !PT ;  /* 0x000000070d077c10 */ /* 0x040fe4000affe4ff */
[----:B------:R-:W-:-:S05]  /*1f710*/  @P3 IADD3.X R11, R13, UR11, RZ, P4, !PT ;  /* 0x0000000b0d0b3c10 */ /* 0x000fca000a7fe4ff */
[----:B------:R-:W5:Y:S04]  /*1f720*/  @P0 LDG.E R12, desc[UR60][R6.64] ;  /* 0x0000003c060c0981 */ /* 0x000f68000c1e1900 */
[----:B------:R-:W5:Y:S04]  /*1f730*/  @P2 LDG.E R0, desc[UR60][R4.64] ;  /* 0x0000003c04002981 */ /* 0x000f68000c1e1900 */
[----:B--2---:R0:W-:Y:S02]  /*1f740*/  STL [R1+0x40], R9 ;  /* 0x0000400901007387 */ /* 0x0041e40000100800 */
[----:B0-----:R-:W-:Y:S01]  /*1f750*/  IMAD.U32 R9, RZ, RZ, UR4 ;  /* 0x00000004ff097e24 */ /* 0x001fe2000f8e00ff */
[----:B------:R-:W-:-:S05]  /*1f760*/  ULDC.64 UR4, c[0x0][0x418] ;  /* 0x0001060000047ab9 */ /* 0x000fca0000000a00 */
[----:B------:R0:W2:Y:S01]  /*1f770*/  @P3 LDG.E R9, desc[UR60][R10.64] ;  /* 0x0000003c0a093981 */ /* 0x0000a2000c1e1900 */
[----:B------:R-:W-:-:S03]  /*1f780*/  UISETP.NE.U32.AND UP0, UPT, UR4, URZ, UPT ;  /* 0x0000003f0400728c */ /* 0x000fc6000bf05070 */
[----:B------:R-:W-:Y:S01]  /*1f790*/  ULDC UR4, c[0x0][0x424] ;  /* 0x0001090000047ab9 */ /* 0x000fe20000000800 */
[----:B------:R-:W-:-:S03]  /*1f7a0*/  UISETP.NE.AND.EX UP0, UPT, UR5, URZ, UPT, UP0 ;  /* 0x0000003f0500728c */ /* 0x000fc6000bf05300 */
[----:B------:R-:W-:Y:S01]  /*1f7b0*/  ULDC UR5, c[0x0][0x2f0] ;  /* 0x0000bc0000057ab9 */ /* 0x000fe20000000800 */
[----:B------:R-:W-:-:S04]  /*1f7c0*/  USEL UR4, UR4, 0x1, UP0 ;  /* 0x0000000104047887 */ /* 0x000fc80008000000 */
[----:B------:R-:W-:-:S03]  /*1f7d0*/  UIMAD UR4, UR4, UR5, URZ ;  /* 0x00000005040472a4 */ /* 0x000fc6000f8e023f */
[----:B------:R-:W-:Y:S02]  /*1f7e0*/  ULDC UR5, c[0x0][0x348] ;  /* 0x0000d20000057ab9 */ /* 0x000fe40000000800 */
[----:B0-----:R-:W-:Y:S01]  /*1f7f0*/  MOV R10, UR5 ;  /* 0x00000005000a7c02 */ /* 0x001fe20008000f00 */
[----:B--2---:R0:W-:Y:S02]  /*1f800*/  STL [R1+0x5c], R9 ;  /* 0x00005c0901007387 */ /* 0x0041e40000100800 */
[----:B0-----:R-:W-:Y:S01]  /*1f810*/  IMAD.U32 R9, RZ, RZ, UR4 ;  /* 0x00000004ff097e24 */ /* 0x001fe2000f8e00ff */
[----:B------:R-:W-:Y:S06]  /*1f820*/  @P3 BRA `(.L_x_525) ;  /* 0x0000000000143947 */ /* 0x000fec0003800000 */
[----:B------:R-:W-:Y:S05]  /*1f830*/  @!P1 BRA `(.L_x_525) ;  /* 0x0000000000109947 */ /* 0x000fea0003800000 */
[----:B------:R-:W2:Y:S04]  /*1f840*/  LDG.E R11, desc[UR60][R2.64] ;  /* 0x0000003c020b7981 */ /* 0x000ea8000c1e1900 */
[----:B------:R-:W2:Y:S02]  /*1f850*/  LDG.E R2, desc[UR60][R2.64+0x4] ;  /* 0x0000043c02027981 */ /* 0x000ea4000c1e1900 */
[----:B--2---:R-:W-:-:S05]  /*1f860*/  IMAD.IADD R2, R2, 0x1, -R11 ;  /* 0x0000000102027824 */ /* 0x004fca00078e0a0b */
[----:B------:R0:W-:Y:S02]  /*1f870*/  STL [R1+0x5c], R2 ;  /* 0x00005c0201007387 */ /* 0x0001e40000100800 */
.L_x_525:
[----:B------:R-:W2:Y:S01]  /*1f880*/  LDL.LU R3, [R1+0x8] ;  /* 0x0000080001037983 */ /* 0x000ea20000300800 */
[----:B------:R-:W-:Y:S01]  /*1f890*/  IMAD.MOV.U32 R11, RZ, RZ, R19 ;  /* 0x000000ffff0b7224 */ /* 0x000fe200078e0013 */
[----:B------:R-:W-:Y:S02]  /*1f8a0*/  ULDC.64 UR4, c[0x0][0xa20] ;  /* 0x0002880000047ab9 */ /* 0x000fe40000000a00 */
[----:B------:R-:W-:Y:S02]  /*1f8b0*/  ISETP.NE.U32.AND P1, PT, RZ, UR4, PT ;  /* 0x00000004ff007c0c */ /* 0x000fe4000bf25070 */
[----:B------:R1:W-:Y:S02]  /*1f8c0*/  STL [R1+0x8], R11 ;  /* 0x0000080b01007387 */ /* 0x0003e40000100800 */
[----:B------:R-:W-:Y:S02]  /*1f8d0*/  ISETP.NE.AND.EX P1, PT, RZ, UR5, PT, P1 ;  /* 0x00000005ff007c0c */ /* 0x000fe4000bf25310 */
[----:B--2---:R-:W-:-:S02]  /*1f8e0*/  LOP3.LUT R17, R3, 0xff000000, RZ, 0xc0, !PT ;  /* 0xff00000003117812 */ /* 0x004fc400078ec0ff */
[C---:B0-----:R-:W-:Y:S02]  /*1f8f0*/  LOP3.LUT R2, R3.reuse, 0xff0000, RZ, 0xc0, !PT ;  /* 0x00ff000003027812 */ /* 0x041fe400078ec0ff */
[----:B------:R-:W-:Y:S02]  /*1f900*/  SHF.R.U32.HI R17, RZ, 0x8, R17 ;  /* 0x00000008ff117819 */ /* 0x000fe40000011611 */
[----:B------:R-:W-:Y:S02]  /*1f910*/  LOP3.LUT R16, R3, 0xffff, RZ, 0xc0, !PT ;  /* 0x0000ffff03107812 */ /* 0x000fe400078ec0ff */
[----:B------:R-:W-:Y:S01]  /*1f920*/  LEA.HI R17, R2, R17, RZ, 0x10 ;  /* 0x0000001102117211 */ /* 0x000fe200078f80ff */
[----:B-----5:R-:W-:-:S05]  /*1f930*/  IMAD.IADD R2, R12, 0x1, R8 ;  /* 0x000000010c027824 */ /* 0x020fca00078e0208 */
[----:B------:R1:W-:Y:S01]  /*1f940*/  STL [R1+0x2c], R2 ;  /* 0x00002c0201007387 */ /* 0x0003e20000100800 */
[----:B------:R-:W-:Y:S05]  /*1f950*/  @!P1 BRA `(.L_x_526) ;  /* 0x0000000000109947 */ /* 0x000fea0003800000 */
[----:B-1----:R-:W-:-:S04]  /*1f960*/  IADD3 R2, P0, R14, UR4, RZ ;  /* 0x000000040e027c10 */ /* 0x002fc8000ff1e0ff */
[----:B------:R-:W-:-:S05]  /*1f970*/  IADD3.X R3, R13, UR5, RZ, P0, !PT ;  /* 0x000000050d037c10 */ /* 0x000fca00087fe4ff */
[----:B------:R0:W5:Y:S01]  /*1f980*/  LDG.E R9, desc[UR60][R2.64] ;  /* 0x0000003c02097981 */ /* 0x000162000c1e1900 */
[----:B------:R-:W-:Y:S05]  /*1f990*/  BRA `(.L_x_527) ;  /* 0x0000000000107947 */ /* 0x000fea0003800000 */
.L_x_526:
[----:B------:R-:W-:Y:S05]  /*1f9a0*/  @!P0 BRA `(.L_x_527) ;  /* 0x00000000000c8947 */ /* 0x000fea0003800000 */
[----:B------:R-:W2:Y:S04]  /*1f9b0*/  LDG.E R9, desc[UR60][R6.64] ;  /* 0x0000003c06097981 */ /* 0x000ea8000c1e1900 */
[----:B------:R-:W2:Y:S02]  /*1f9c0*/  LDG.E R6, desc[UR60][R6.64+0x4] ;  /* 0x0000043c06067981 */ /* 0x000ea4000c1e1900 */
[----:B--2---:R-:W-:-:S07]  /*1f9d0*/  IMAD.IADD R9, R6, 0x1, -R9 ;  /* 0x0000000106097824 */ /* 0x004fce00078e0a09 */
.L_x_527:
[----:B01----:R-:W2:Y:S01]  /*1f9e0*/  @P2 LDG.E R2, desc[UR60][R4.64] ;  /* 0x0000003c04022981 */ /* 0x003ea2000c1e1900 */
[----:B-----5:R-:W-:-:S03]  /*1f9f0*/  IMAD.IADD R8, R9, 0x1, -R8 ;  /* 0x0000000109087824 */ /* 0x020fc600078e0a08 */
[----:B------:R-:W2:Y:S01]  /*1fa00*/  @P2 LDG.E R4, desc[UR60][R4.64+0x4] ;  /* 0x0000043c04042981 */ /* 0x000ea2000c1e1900 */
[----:B------:R-:W-:Y:S01]  /*1fa10*/  BSSY B0, `(.L_x_528) ;  /* 0x000002a000007945 */ /* 0x000fe20003800000 */
[----:B------:R-:W-:Y:S02]  /*1fa20*/  LOP3.LUT R21, R17, 0xff, RZ, 0xc0, !PT ;  /* 0x000000ff11157812 */ /* 0x000fe400078ec0ff */
[----:B------:R-:W-:Y:S01]  /*1fa30*/  SHF.R.U32.HI R17, RZ, 0x10, R17 ;  /* 0x00000010ff117819 */ /* 0x000fe20000011611 */
[----:B--2---:R-:W-:-:S05]  /*1fa40*/  @P2 IMAD.IADD R10, R4, 0x1, -R2 ;  /* 0x00000001040a2824 */ /* 0x004fca00078e0a02 */
[----:B------:R-:W-:-:S04]  /*1fa50*/  IADD3 R2, R8, R10, RZ ;  /* 0x0000000a08027210 */ /* 0x000fc80007ffe0ff */
[C---:B------:R-:W-:Y:S01]  /*1fa60*/  ISETP.GE.AND P1, PT, R2.reuse, 0x1, PT ;  /* 0x000000010200780c */ /* 0x040fe20003f26270 */
[----:B------:R-:W-:Y:S02]  /*1fa70*/  VIADD R3, R2, 0xdf ;  /* 0x000000df02037836 */ /* 0x000fe40000000000 */
[----:B------:R-:W-:-:S04]  /*1fa80*/  IMAD.MOV.U32 R2, RZ, RZ, RZ ;  /* 0x000000ffff027224 */ /* 0x000fc800078e00ff */
[----:B------:R-:W-:-:S05]  /*1fa90*/  IMAD.HI R2, R3, -0x6db6db6d, R2 ;  /* 0x9249249303027827 */ /* 0x000fca00078e0202 */
[----:B------:R-:W-:-:S04]  /*1faa0*/  SHF.R.U32.HI R20, RZ, 0x1f, R2 ;  /* 0x0000001fff147819 */ /* 0x000fc80000011602 */
[----:B------:R-:W-:Y:S01]  /*1fab0*/  LEA.HI.SX32 R20, R2, R20, 0x19 ;  /* 0x0000001402147211 */ /* 0x000fe200078fcaff */
[----:B------:R-:W-:Y:S01]  /*1fac0*/  IMAD.MOV.U32 R2, RZ, RZ, RZ ;  /* 0x000000ffff027224 */ /* 0x000fe200078e00ff */
[----:B------:R-:W-:Y:S06]  /*1fad0*/  @!P1 BRA `(.L_x_529) ;  /* 0x0000000000749947 */ /* 0x000fec0003800000 */
[----:B------:R-:W-:Y:S01]  /*1fae0*/  ISETP.NE.AND P0, PT, R17, RZ, PT ;  /* 0x000000ff1100720c */ /* 0x000fe20003f05270 */
[----:B------:R-:W-:-:S03]  /*1faf0*/  ULDC UR4, c[0x0][0x9f0] ;  /* 0x00027c0000047ab9 */ /* 0x000fc60000000800 */
[----:B------:R-:W-:-:S04]  /*1fb00*/  SEL R3, R17, UR4, P0 ;  /* 0x0000000411037c07 */ /* 0x000fc80008000000 */
[-C--:B------:R-:W-:Y:S02]  /*1fb10*/  IABS R4, R3.reuse ;  /* 0x0000000300047213 */ /* 0x080fe40000000000 */
[----:B------:R-:W-:Y:S02]  /*1fb20*/  IADD3 R2, R3, -0x1, R20 ;  /* 0xffffffff03027810 */ /* 0x000fe40007ffe014 */
[----:B------:R-:W0:Y:S02]  /*1fb30*/  I2F.RP R6, R4 ;  /* 0x0000000400067306 */ /* 0x000e240000209400 */
[----:B------:R-:W-:-:S04]  /*1fb40*/  LOP3.LUT R5, R2, R3, RZ, 0x3c, !PT ;  /* 0x0000000302057212 */ /* 0x000fc800078e3cff */
[----:B------:R-:W-:Y:S02]  /*1fb50*/  ISETP.GE.AND P4, PT, R5, RZ, PT ;  /* 0x000000ff0500720c */ /* 0x000fe40003f86270 */
[----:B0-----:R-:W0:Y:S02]  /*1fb60*/  MUFU.RCP R6, R6 ;  /* 0x0000000600067308 */ /* 0x001e240000001000 */
[----:B0-----:R-:W-:-:S06]  /*1fb70*/  VIADD R6, R6, 0xffffffe ;  /* 0x0ffffffe06067836 */ /* 0x001fcc0000000000 */
[----:B------:R0:W1:Y:S02]  /*1fb80*/  F2I.FTZ.U32.TRUNC.NTZ R7, R6 ;  /* 0x0000000600077305 */ /* 0x000064000021f000 */
[----:B0-----:R-:W-:Y:S02]  /*1fb90*/  IMAD.MOV.U32 R6, RZ, RZ, RZ ;  /* 0x000000ffff067224 */ /* 0x001fe400078e00ff */
[----:B-1----:R-:W-:-:S04]  /*1fba0*/  IMAD.MOV R5, RZ, RZ, -R7 ;  /* 0x000000ffff057224 */ /* 0x002fc800078e0a07 */
[----:B------:R-:W-:-:S04]  /*1fbb0*/  IMAD R5, R5, R4, RZ ;  /* 0x0000000405057224 */ /* 0x000fc800078e02ff */
[----:B------:R-:W-:Y:S01]  /*1fbc0*/  IMAD.HI.U32 R7, R7, R5, R6 ;  /* 0x0000000507077227 */ /* 0x000fe200078e0006 */
[----:B------:R-:W-:Y:S02]  /*1fbd0*/  IABS R5, R2 ;  /* 0x0000000200057213 */ /* 0x000fe40000000000 */
[----:B------:R-:W-:-:S05]  /*1fbe0*/  IABS R2, R3 ;  /* 0x0000000300027213 */ /* 0x000fca0000000000 */
[----:B------:R-:W-:-:S05]  /*1fbf0*/  IMAD.MOV R2, RZ, RZ, -R2 ;  /* 0x000000ffff027224 */ /* 0x000fca00078e0a02 */
[----:B------:R-:W-:Y:S01]  /*1fc00*/  MOV R6, R2 ;  /* 0x0000000200067202 */ /* 0x000fe20000000f00 */
        /* <DEDUP_REMOVED lines=10> */
.L_x_529:
[----:B------:R-:W-:Y:S05]  /*1fcb0*/  BSYNC B0 ;  /* 0x0000000000007941 */ /* 0x000fea0003800000 */
.L_x_528:
[-C--:B------:R-:W-:Y:S01]  /*1fcc0*/  IMAD R3, R21, R2.reuse, RZ ;  /* 0x0000000215037224 */ /* 0x080fe200078e02ff */
[----:B------:R-:W-:Y:S04]  /*1fcd0*/  BSSY B0, `(.L_x_530) ;  /* 0x00000e4000007945 */ /* 0x000fe80003800000 */
[C---:B------:R-:W-:Y:S01]  /*1fce0*/  VIADDMNMX R4, R3.reuse, R2, R20, PT ;  /* 0x0000000203047246 */ /* 0x040fe20003800114 */
[----:B------:R-:W-:-:S04]  /*1fcf0*/  IMAD R2, R3, 0xe0, -R8 ;  /* 0x000000e003027824 */ /* 0x000fc800078e0a08 */
[----:B------:R-:W-:Y:S01]  /*1fd00*/  IMAD R4, R4, 0xe0, -R8 ;  /* 0x000000e004047824 */ /* 0x000fe200078e0a08 */
[----:B------:R-:W-:-:S04]  /*1fd10*/  VIMNMX R2, RZ, R2, !PT ;  /* 0x00000002ff027248 */ /* 0x000fc80007fe0100 */
[----:B------:R-:W-:-:S04]  /*1fd20*/  VIMNMX R4, R4, R10, PT ;  /* 0x0000000a04047248 */ /* 0x000fc80003fe0100 */
[----:B------:R-:W-:Y:S02]  /*1fd30*/  ISETP.GT.AND P0, PT, R4, R2, PT ;  /* 0x000000020400720c */ /* 0x000fe40003f04270 */
[----:B------:R-:W-:-:S05]  /*1fd40*/  SHF.R.U32.HI R2, RZ, 0x5, R2 ;  /* 0x00000005ff027819 */ /* 0x000fca0000011602 */
[----:B------:R-:W-:-:S04]  /*1fd50*/  IMAD.WIDE.U32 R2, R2, 0x24924925, RZ ;  /* 0x2492492502027825 */ /* 0x000fc800078e00ff */
        /* <DEDUP_REMOVED lines=9> */
[----:B------:R-:W-:Y:S01]  /*1fdf0*/  UMOV UR4, 0xffffffff ;  /* 0xffffffff00047882 */ /* 0x000fe20000000000 */
[----:B------:R-:W-:Y:S02]  /*1fe00*/  SEL R2, R11, RZ, !P2 ;  /* 0x000000ff0b027207 */ /* 0x000fe40005000000 */
[----:B------:R-:W-:Y:S05]  /*1fe10*/  BRA.DIV UR4, `(.L_x_532) ;  /* 0x00000086042c7947 */ /* 0x000fea000b800000 */
[----:B------:R-:W0:Y:S02]  /*1fe20*/  S2R R4, SR_TID.X ;  /* 0x0000000000047919 */ /* 0x000e240000002100 */
[----:B0-----:R-:W-:-:S04]  /*1fe30*/  SHF.R.U32.HI R4, RZ, 0x5, R4 ;  /* 0x00000005ff047819 */ /* 0x001fc80000011604 */
[----:B------:R-:W-:-:S05]  /*1fe40*/  LOP3.LUT R4, R4, 0x3, RZ, 0xc0, !PT ;  /* 0x0000000304047812 */ /* 0x000fca00078ec0ff */
[----:B------:R0:W1:Y:S02]  /*1fe50*/  SHFL.IDX PT, R14, R4, RZ, 0x1f ;  /* 0x00001fff040e7589 */ /* 0x00006400000e0000 */
.L_x_768:
[----:B-1----:R-:W-:Y:S02]  /*1fe60*/  ISETP.NE.AND P0, PT, R14, RZ, PT ;  /* 0x000000ff0e00720c */ /* 0x002fe40003f05270 */
[----:B------:R-:W-:-:S11]  /*1fe70*/  PLOP3.LUT P6, PT, PT, PT, PT, 0x8, 0x0 ;  /* 0x000000000000781c */ /* 0x000fd60003fce170 */
[----:B------:R-:W-:Y:S05]  /*1fe80*/  @P0 BRA `(.L_x_533) ;  /* 0x00000000000c0947 */ /* 0x000fea0003800000 */
[----:B------:R-:W-:-:S03]  /*1fe90*/  UMOV UR4, 0xffffffff ;  /* 0xffffffff00047882 */ /* 0x000fc60000000000 */
[----:B------:R-:W-:Y:S05]  /*1fea0*/  BRA.DIV UR4, `(.L_x_534) ;  /* 0x00000086043c7947 */ /* 0x000fea000b800000 */
[----:B------:R-:W-:-:S13]  /*1feb0*/  ELECT P6, URZ, PT ;  /* 0x00000000003f782f */ /* 0x000fda00038c0000 */
.L_x_533:
[----:B0-----:R-:W2:Y:S01]  /*1fec0*/  LDL R4, [R1+0x68] ;  /* 0x0000680001047983 */ /* 0x001ea20000100800 */
[----:B------:R-:W-:Y:S01]  /*1fed0*/  BSSY B1, `(.L_x_535) ;  /* 0x0000008000017945 */ /* 0x000fe20003800000 */
[----:B--2---:R-:W-:-:S04]  /*1fee0*/  IADD3 R4, R4, 0x1, RZ ;  /* 0x0000000104047810 */ /* 0x004fc80007ffe0ff */
[----:B------:R-:W-:-:S04]  /*1fef0*/  LEA.HI R5, R4, R4, RZ, 0x1 ;  /* 0x0000000404057211 */ /* 0x000fc800078f08ff */
[----:B------:R-:W-:-:S05]  /*1ff00*/  LOP3.LUT R5, R5, 0xfffffffe, RZ, 0xc0, !PT ;  /* 0xfffffffe05057812 */ /* 0x000fca00078ec0ff */
[----:B------:R-:W-:-:S05]  /*1ff10*/  IMAD.IADD R4, R4, 0x1, -R5 ;  /* 0x0000000104047824 */ /* 0x000fca00078e0a05 */
[----:B------:R-:W-:-:S04]  /*1ff20*/  SHF.L.U32 R4, R4, 0x1f, RZ ;  /* 0x0000001f04047819 */ /* 0x000fc800000006ff */
[----:B------:R-:W0:Y:S02]  /*1ff30*/  SYNCS.PHASECHK.TRANS64.TRYWAIT P0, [R18+URZ+0x2e820], R4 ;  /* 0x02e82004120075a7 */ /* 0x000e24000800017f */
[----:B0-----:R-:W-:Y:S05]  /*1ff40*/  @!P0 BRA `(.L_x_536) ;  /* 0x0000008400348947 */ /* 0x001fea0003800000 */
.L_x_771:
[----:B------:R-:W-:Y:S05]  /*1ff50*/  BSYNC B1 ;  /* 0x0000000000017941 */ /* 0x000fea0003800000 */
.L_x_535:
[----:B------:R-:W-:Y:S04]  /*1ff60*/  BSSY B1, `(.L_x_537) ;  /* 0x0000050000017945 */ /* 0x000fe80003800000 */
[----:B------:R-:W-:Y:S05]  /*1ff70*/  @!P6 BRA `(.L_x_538) ;  /* 0x000000040038e947 */ /* 0x000fea0003800000 */
[----:B------:R-:W2:Y:S04]  /*1ff80*/  LDL R7, [R1+0x14] ;  /* 0x0000140001077983 */ /* 0x000ea80000100800 */
[----:B------:R-:W3:Y:S01]  /*1ff90*/  LDL R6, [R1+0x1c] ;  /* 0x00001c0001067983 */ /* 0x000ee20000100800 */
[----:B------:R-:W1:Y:S01]  /*1ffa0*/  S2R R5, SR_TID.X ;  /* 0x0000000000057919 */ /* 0x000e620000002100 */
[----:B------:R-:W-:Y:S01]  /*1ffb0*/  BSSY B2, `(.L_x_539) ;  /* 0x0000007000027945 */ /* 0x000fe20003800000 */
[----:B-1----:R-:W-:-:S04]  /*1ffc0*/  LOP3.LUT R5, R5, 0x7f, RZ, 0xc0, !PT ;  /* 0x0000007f05057812 */ /* 0x002fc800078ec0ff */
[----:B------:R-:W-:Y:S01]  /*1ffd0*/  ISETP.NE.AND P2, PT, R5, RZ, PT ;  /* 0x000000ff0500720c */ /* 0x000fe20003f45270 */
[----:B--2---:R-:W-:Y:S01]  /*1ffe0*/  IMAD R7, R7, 0x8, R18 ;  /* 0x0000000807077824 */ /* 0x004fe200078e0212 */
[----:B---3--:R-:W-:-:S04]  /*1fff0*/  SHF.L.U32 R9, R6, 0x1f, RZ ;  /* 0x0000001f06097819 */ /* 0x008fc800000006ff */
[----:B------:R-:W1:Y:S02]  /*20000*/  SYNCS.PHASECHK.TRANS64.TRYWAIT P0, [R7+URZ+0x2e8a0], R9 ;  /* 0x02e8a009070075a7 */ /* 0x000e64000800017f */
[----:B-1----:R-:W-:Y:S05]  /*20010*/  @!P0 BRA `(.L_x_540) ;  /* 0x0000008400148947 */ /* 0x002fea0003800000 */
.L_x_772:
[----:B------:R-:W-:Y:S05]  /*20020*/  BSYNC B2 ;  /* 0x0000000000027941 */ /* 0x000fea0003800000 */
.L_x_539:
[----:B------:R-:W-:Y:S04]  /*20030*/  BSSY B2, `(.L_x_541) ;  /* 0x0000009000027945 */ /* 0x000fe80003800000 */
[----:B------:R-:W-:Y:S05]  /*20040*/  @P2 BRA `(.L_x_542) ;  /* 0x00000000001c2947 */ /* 0x000fea0003800000 */
[----:B0-----:R-:W0:Y:S02]  /*20050*/  S2R R4, SR_TID.X ;  /* 0x0000000000047919 */ /* 0x001e240000002100 */
[----:B0-----:R-:W-:Y:S01]  /*20060*/  LOP3.LUT R5, R4, 0x1f, RZ, 0xc0, !PT ;  /* 0x0000001f04057812 */ /* 0x001fe200078ec0ff */
[----:B------:R-:W-:-:S03]  /*20070*/  IMAD.MOV.U32 R4, RZ, RZ, 0x7000 ;  /* 0x00007000ff047424 */ /* 0x000fc600078e00ff */
[----:B------:R-:W-:Y:S01]  /*20080*/  ISETP.NE.AND P0, PT, R5, RZ, PT ;  /* 0x000000ff0500720c */ /* 0x000fe20003f05270 */
[----:B------:R2:W-:-:S12]  /*20090*/  SYNCS.ARRIVE.TRANS64 RZ, [R7+URZ+0x2e890], R4 ;  /* 0x02e8900407ff79a7 */ /* 0x0005d8000800003f */
[----:B--2---:R-:W-:Y:S05]  /*200a0*/  @!P0 BRA `(.L_x_542) ;  /* 0x0000000000048947 */ /* 0x004fea0003800000 */
[----:B------:R-:W-:Y:S01]  /*200b0*/  BPT.TRAP 0x1 ;  /* 0x000000040000795c */ /* 0x000fe20000300000 */
.L_x_542:
[----:B------:R-:W-:Y:S05]  /*200c0*/  BSYNC B2 ;  /* 0x0000000000027941 */ /* 0x000fea0003800000 */
.L_x_541:
[----:B------:R-:W2:Y:S01]  /*200d0*/  LDL R5, [R1+0x14] ;  /* 0x0000140001057983 */ /* 0x000ea20000100800 */
[----:B------:R-:W-:Y:S01]  /*200e0*/  IMAD.MOV.U32 R11, RZ, RZ, RZ ;  /* 0x000000ffff0b7224 */ /* 0x000fe200078e00ff */
[----:B------:R-:W-:Y:S01]  /*200f0*/  UIADD3 UR4, UP0, UR36, 0x570, URZ ;  /* 0x0000057024047890 */ /* 0x000fe2000ff1e03f */
[----:B0-----:R-:W-:Y:S01]  /*20100*/  IMAD R4, R8, 0xe0, R0 ;  /* 0x000000e008047824 */ /* 0x001fe200078e0200 */
[----:B------:R-:W-:Y:S01]  /*20110*/  PLOP3.LUT P0, PT, PT, PT, PT, 0x80, 0x0 ;  /* 0x000000000000781c */ /* 0x000fe20003f0f070 */
[----:B------:R-:W-:Y:S01]  /*20120*/  UMOV UR6, 0x0 ;  /* 0x0000000000067882 */ /* 0x000fe20000000000 */
[----:B------:R-:W-:Y:S01]  /*20130*/  R2UR UR10, R11 ;  /* 0x000000000b0a72ca */ /* 0x000fe200000e0000 */
[----:B------:R-:W-:Y:S01]  /*20140*/  VIADD R4, R4, 0xffffff20 ;  /* 0xffffff2004047836 */ /* 0x000fe20000000000 */
[----:B------:R-:W-:Y:S01]  /*20150*/  UIADD3.X UR5, URZ, UR37, URZ, UP0, !UPT ;  /* 0x000000253f057290 */ /* 0x000fe200087fe43f */
[----:B------:R-:W-:Y:S01]  /*20160*/  UMOV UR7, 0x12f00000 ;  /* 0x12f0000000077882 */ /* 0x000fe20000000000 */
[----:B--2---:R-:W-:-:S02]  /*20170*/  IMAD R10, R5, 0x7000, R18 ;  /* 0x00007000050a7824 */ /* 0x004fc400078e0212 */
[----:B------:R-:W-:Y:S02]  /*20180*/  VIADD R5, R7, 0x2e890 ;  /* 0x0002e89007057836 */ /* 0x000fe40000000000 */
[----:B------:R-:W-:-:S07]  /*20190*/  VIADD R6, R10, 0x20400 ;  /* 0x000204000a067836 */ /* 0x000fce0000000000 */
.L_x_543:
[----:B------:R-:W-:-:S13]  /*201a0*/  @P0 ELECT P3, URZ, PT ;  /* 0x00000000003f082f */ /* 0x000fda0003860000 */
[----:B------:R-:W-:Y:S02]  /*201b0*/  @P3 R2UR UR13, R2 ;  /* 0x00000000020d32ca */ /* 0x000fe400000e0000 */
[----:B------:R-:W-:Y:S02]  /*201c0*/  @P3 R2UR UR12, R16 ;  /* 0x00000000100c32ca */ /* 0x000fe400000e0000 */
[----:B------:R-:W-:Y:S02]  /*201d0*/  @P3 R2UR UR11, R4 ;  /* 0x00000000040b32ca */ /* 0x000fe400000e0000 */
[----:B------:R-:W-:Y:S02]  /*201e0*/  @P3 R2UR UR9, R5 ;  /* 0x00000000050932ca */ /* 0x000fe400000e0000 */
[----:B------:R-:W-:Y:S02]  /*201f0*/  @P3 R2UR UR8, R6 ;  /* 0x00000000060832ca */ /* 0x000fe400000e0000 */
[----:B------:R-:W-:-:S02]  /*20200*/  @P3 PLOP3.LUT P0, PT, P3, PT, PT, 0x8, 0x0 ;  /* 0x000000000000381c */ /* 0x000fc40001f0e170 */
[----:B------:R-:W-:-:S09]  /*20210*/  PLOP3.LUT P3, PT, PT, PT, PT, 0x8, 0x0 ;  /* 0x000000000000781c */ /* 0x000fd20003f6e170 */
[----:B------:R0:W-:Y:S02]  /*20220*/  UTMALDG.4D [UR8], [UR4], desc[UR6] ;  /* 0x00000608040075b4 */ /* 0x0001e40008019000 */
[----:B0-----:R-:W-:Y:S05]  /*20230*/  @P0 BRA.U.ANY `(.L_x_543) ;  /* 0xfffffffd00d80947 */ /* 0x001fea000393ffff */
[----:B------:R-:W0:Y:S01]  /*20240*/  SYNCS.PHASECHK.TRANS64.TRYWAIT P0, [R7+URZ+0x2e8c0], R9 ;  /* 0x02e8c009070075a7 */ /* 0x000e22000800017f */
[----:B------:R-:W-:Y:S04]  /*20250*/  BSSY B2, `(.L_x_544) ;  /* 0x0000002000027945 */ /* 0x000fe80003800000 */
[----:B0-----:R-:W-:Y:S05]  /*20260*/  @!P0 BRA `(.L_x_545) ;  /* 0x0000008000948947 */ /* 0x001fea0003800000 */
.L_x_773:
[----:B------:R-:W-:Y:S05]  /*20270*/  BSYNC B2 ;  /* 0x0000000000027941 */ /* 0x000fea0003800000 */
.L_x_544:
[----:B------:R-:W-:Y:S01]  /*20280*/  BSSY B2, `(.L_x_546) ;  /* 0x000000b000027945 */ /* 0x000fe20003800000 */
[----:B------:R-:W-:Y:S01]  /*20290*/  MOV R12, 0x0 ;  /* 0x00000000000c7802 */ /* 0x000fe20000000f00 */
[----:B------:R-:W-:Y:S02]  /*202a0*/  IMAD.MOV.U32 R13, RZ, RZ, 0x12f00000 ;  /* 0x12f00000ff0d7424 */ /* 0x000fe400078e00ff */
[----:B------:R-:W-:Y:S05]  /*202b0*/  @P2 BRA `(.L_x_547) ;  /* 0x00000000001c2947 */ /* 0x000fea0003800000 */
[----:B------:R-:W2:Y:S02]  /*202c0*/  S2R R5, SR_TID.X ;  /* 0x0000000000057919 */ /* 0x000ea40000002100 */
[----:B--2---:R-:W-:Y:S01]  /*202d0*/  LOP3.LUT R6, R5, 0x1f, RZ, 0xc0, !PT ;  /* 0x0000001f05067812 */ /* 0x004fe200078ec0ff */
[----:B------:R-:W-:-:S03]  /*202e0*/  IMAD.MOV.U32 R5, RZ, RZ, 0x7000 ;  /* 0x00007000ff057424 */ /* 0x000fc600078e00ff */
[----:B------:R-:W-:Y:S01]  /*202f0*/  ISETP.NE.AND P0, PT, R6, RZ, PT ;  /* 0x000000ff0600720c */ /* 0x000fe20003f05270 */
[----:B------:R2:W-:-:S12]  /*20300*/  SYNCS.ARRIVE.TRANS64 RZ, [R7+URZ+0x2e8b0], R5 ;  /* 0x02e8b00507ff79a7 */ /* 0x0005d8000800003f */
[----:B--2---:R-:W-:Y:S05]  /*20310*/  @!P0 BRA `(.L_x_547) ;  /* 0x0000000000048947 */ /* 0x004fea0003800000 */
[----:B------:R-:W-:Y:S01]  /*20320*/  BPT.TRAP 0x1 ;  /* 0x000000040000795c */ /* 0x000fe20000300000 */
.L_x_547:
[----:B------:R-:W-:Y:S05]  /*20330*/  BSYNC B2 ;  /* 0x0000000000027941 */ /* 0x000fea0003800000 */
.L_x_546:
[----:B------:R-:W-:Y:S01]  /*20340*/  R2UR UR10, R11 ;  /* 0x000000000b0a72ca */ /* 0x000fe200000e0000 */
[----:B------:R-:W-:Y:S01]  /*20350*/  UIADD3 UR4, UP0, UR36, 0x670, URZ ;  /* 0x0000067024047890 */ /* 0x000fe2000ff1e03f */
[----:B------:R-:W-:Y:S01]  /*20360*/  R2UR UR6, R12 ;  /* 0x000000000c0672ca */ /* 0x000fe200000e0000 */
[----:B------:R-:W-:Y:S01]  /*20370*/  VIADD R5, R10, 0xe400 ;  /* 0x0000e4000a057836 */ /* 0x000fe20000000000 */
[----:B------:R-:W-:Y:S01]  /*20380*/  R2UR UR7, R13 ;  /* 0x000000000d0772ca */ /* 0x000fe200000e0000 */
[----:B------:R-:W-:Y:S01]  /*20390*/  VIADD R6, R7, 0x2e8b0 ;  /* 0x0002e8b007067836 */ /* 0x000fe20000000000 */
[----:B------:R-:W-:Y:S01]  /*203a0*/  PLOP3.LUT P0, PT, PT, PT, PT, 0x80, 0x0 ;  /* 0x000000000000781c */ /* 0x000fe20003f0f070 */
[----:B------:R-:W-:-:S12]  /*203b0*/  UIADD3.X UR5, URZ, UR37, URZ, UP0, !UPT ;  /* 0x000000253f057290 */ /* 0x000fd800087fe43f */
.L_x_548:
        /* <DEDUP_REMOVED lines=9> */
[----:B--2---:R-:W-:Y:S05]  /*20450*/  @P0 BRA.U.ANY `(.L_x_548) ;  /* 0xfffffffd00d80947 */ /* 0x004fea000393ffff */
.L_x_538:
[----:B------:R-:W-:Y:S05]  /*20460*/  BSYNC B1 ;  /* 0x0000000000017941 */ /* 0x000fea0003800000 */
.L_x_537:
[----:B01----:R-:W2:Y:S04]  /*20470*/  LDL.LU R9, [R1+0x14] ;  /* 0x0000140001097983 */ /* 0x003ea80000300800 */
[----:B------:R-:W3:Y:S01]  /*20480*/  LDL.LU R7, [R1+0x1c] ;  /* 0x00001c0001077983 */ /* 0x000ee20000300800 */
[----:B------:R-:W-:Y:S01]  /*20490*/  VIADD R4, R8, 0xfffffffe ;  /* 0xfffffffe08047836 */ /* 0x000fe20000000000 */
[----:B------:R-:W-:-:S04]  /*204a0*/  PLOP3.LUT P0, PT, PT, PT, PT, 0x8, 0x0 ;  /* 0x000000000000781c */ /* 0x000fc80003f0e170 */
[----:B------:R-:W-:Y:S01]  /*204b0*/  ISETP.GE.AND P3, PT, R4, R3, PT ;  /* 0x000000030400720c */ /* 0x000fe20003f66270 */
[----:B--2---:R-:W-:-:S05]  /*204c0*/  VIADD R5, R9, 0x1 ;  /* 0x0000000109057836 */ /* 0x004fca0000000000 */
[----:B------:R-:W-:-:S04]  /*204d0*/  ISETP.NE.AND P2, PT, R5, 0x2, PT ;  /* 0x000000020500780c */ /* 0x000fc80003f45270 */
[----:B------:R-:W-:Y:S02]  /*204e0*/  SEL R6, RZ, 0x1, P2 ;  /* 0x00000001ff067807 */ /* 0x000fe40001000000 */
[----:B------:R-:W-:Y:S02]  /*204f0*/  SEL R5, R5, RZ, P2 ;  /* 0x000000ff05057207 */ /* 0x000fe40001000000 */
[----:B---3--:R-:W-:-:S03]  /*20500*/  LOP3.LUT R7, R7, R6, RZ, 0x3c, !PT ;  /* 0x0000000607077212 */ /* 0x008fc600078e3cff */
[----:B------:R0:W-:Y:S04]  /*20510*/  STL [R1+0x14], R5 ;  /* 0x0000140501007387 */ /* 0x0001e80000100800 */
[----:B------:R0:W-:Y:S01]  /*20520*/  STL [R1+0x1c], R7 ;  /* 0x00001c0701007387 */ /* 0x0001e20000100800 */
[----:B------:R-:W-:Y:S05]  /*20530*/  @!P3 BRA `(.L_x_531) ;  /* 0x000000040074b947 */ /* 0x000fea0003800000 */
.L_x_561:
[----:B------:R-:W-:Y:S05]  /*20540*/  YIELD ;  /* 0x0000000000007946 */ /* 0x000fea0003800000 */
[----:B------:R-:W-:Y:S04]  /*20550*/  BSSY B1, `(.L_x_549) ;  /* 0x000004f000017945 */ /* 0x000fe80003800000 */
[----:B-1----:R-:W-:Y:S05]  /*20560*/  @!P6 BRA `(.L_x_550) ;  /* 0x000000040034e947 */ /* 0x002fea0003800000 */
[----:B0-----:R-:W2:Y:S04]  /*20570*/  LDL R5, [R1+0x14] ;  /* 0x0000140001057983 */ /* 0x001ea80000100800 */
[----:B------:R-:W3:Y:S01]  /*20580*/  LDL R6, [R1+0x1c] ;  /* 0x00001c0001067983 */ /* 0x000ee20000100800 */
[----:B------:R-:W0:Y:S01]  /*20590*/  S2R R7, SR_TID.X ;  /* 0x0000000000077919 */ /* 0x000e220000002100 */
[----:B------:R-:W-:Y:S01]  /*205a0*/  BSSY B2, `(.L_x_551) ;  /* 0x0000007000027945 */ /* 0x000fe20003800000 */
[----:B0-----:R-:W-:-:S04]  /*205b0*/  LOP3.LUT R7, R7, 0x7f, RZ, 0xc0, !PT ;  /* 0x0000007f07077812 */ /* 0x001fc800078ec0ff */
[----:B------:R-:W-:Y:S01]  /*205c0*/  ISETP.NE.AND P3, PT, R7, RZ, PT ;  /* 0x000000ff0700720c */ /* 0x000fe20003f65270 */
[----:B--2---:R-:W-:Y:S01]  /*205d0*/  IMAD R5, R5, 0x8, R18 ;  /* 0x0000000805057824 */ /* 0x004fe200078e0212 */
[----:B---3--:R-:W-:-:S04]  /*205e0*/  SHF.L.U32 R6, R6, 0x1f, RZ ;  /* 0x0000001f06067819 */ /* 0x008fc800000006ff */
[----:B------:R-:W0:Y:S02]  /*205f0*/  SYNCS.PHASECHK.TRANS64.TRYWAIT P2, [R5+URZ+0x2e8a0], R6 ;  /* 0x02e8a006050075a7 */ /* 0x000e24000804017f */
[----:B0-----:R-:W-:Y:S05]  /*20600*/  @!P2 BRA `(.L_x_552) ;  /* 0x0000007c00c0a947 */ /* 0x001fea0003800000 */
.L_x_774:
[----:B------:R-:W-:Y:S05]  /*20610*/  BSYNC B2 ;  /* 0x0000000000027941 */ /* 0x000fea0003800000 */
.L_x_551:
[----:B------:R-:W-:Y:S04]  /*20620*/  BSSY B2, `(.L_x_553) ;  /* 0x0000009000027945 */ /* 0x000fe80003800000 */
[----:B------:R-:W-:Y:S05]  /*20630*/  @P3 BRA `(.L_x_554) ;  /* 0x00000000001c3947 */ /* 0x000fea0003800000 */
[----:B------:R-:W1:Y:S02]  /*20640*/  S2R R7, SR_TID.X ;  /* 0x0000000000077919 */ /* 0x000e640000002100 */
[----:B-1----:R-:W-:Y:S02]  /*20650*/  LOP3.LUT R8, R7, 0x1f, RZ, 0xc0, !PT ;  /* 0x0000001f07087812 */ /* 0x002fe400078ec0ff */
[----:B------:R-:W-:Y:S02]  /*20660*/  MOV R7, 0x7000 ;  /* 0x0000700000077802 */ /* 0x000fe40000000f00 */
[----:B------:R-:W-:Y:S02]  /*20670*/  ISETP.NE.AND P2, PT, R8, RZ, PT ;  /* 0x000000ff0800720c */ /* 0x000fe40003f45270 */
[----:B------:R1:W-:Y:S11]  /*20680*/  SYNCS.ARRIVE.TRANS64 RZ, [R5+URZ+0x2e890], R7 ;  /* 0x02e8900705ff79a7 */ /* 0x0003f6000800003f */
[----:B-1----:R-:W-:Y:S05]  /*20690*/  @!P2 BRA `(.L_x_554) ;  /* 0x000000000004a947 */ /* 0x002fea0003800000 */
[----:B------:R-:W-:Y:S01]  /*206a0*/  BPT.TRAP 0x1 ;  /* 0x000000040000795c */ /* 0x000fe20000300000 */
.L_x_554:
[----:B------:R-:W-:Y:S05]  /*206b0*/  BSYNC B2 ;  /* 0x0000000000027941 */ /* 0x000fea0003800000 */
.L_x_553:
[----:B------:R-:W2:Y:S01]  /*206c0*/  LDL R7, [R1+0x14] ;  /* 0x0000140001077983 */ /* 0x000ea20000100800 */
[----:B------:R-:W-:Y:S01]  /*206d0*/  IMAD.MOV.U32 R11, RZ, RZ, RZ ;  /* 0x000000ffff0b7224 */ /* 0x000fe200078e00ff */
[----:B------:R-:W-:Y:S01]  /*206e0*/  UIADD3 UR4, UP0, UR36, 0x570, URZ ;  /* 0x0000057024047890 */ /* 0x000fe2000ff1e03f */
[----:B------:R-:W-:Y:S01]  /*206f0*/  PLOP3.LUT P2, PT, PT, PT, PT, 0x80, 0x0 ;  /* 0x000000000000781c */ /* 0x000fe20003f4f070 */
[----:B------:R-:W-:Y:S01]  /*20700*/  IMAD R8, R4, 0xe0, R0 ;  /* 0x000000e004087824 */ /* 0x000fe200078e0200 */
[----:B------:R-:W-:Y:S01]  /*20710*/  UMOV UR6, 0x0 ;  /* 0x0000000000067882 */ /* 0x000fe20000000000 */
[----:B------:R-:W-:Y:S01]  /*20720*/  R2UR UR10, R11 ;  /* 0x000000000b0a72ca */ /* 0x000fe200000e0000 */
[----:B------:R-:W-:Y:S01]  /*20730*/  VIADD R9, R5, 0x2e890 ;  /* 0x0002e89005097836 */ /* 0x000fe20000000000 */
[----:B------:R-:W-:Y:S01]  /*20740*/  UIADD3.X UR5, URZ, UR37, URZ, UP0, !UPT ;  /* 0x000000253f057290 */ /* 0x000fe200087fe43f */
[----:B------:R-:W-:Y:S01]  /*20750*/  UMOV UR7, 0x12f00000 ;  /* 0x12f0000000077882 */ /* 0x000fe20000000000 */
[----:B--2---:R-:W-:-:S04]  /*20760*/  IMAD R7, R7, 0x7000, R18 ;  /* 0x0000700007077824 */ /* 0x004fc800078e0212 */
[----:B------:R-:W-:-:S07]  /*20770*/  VIADD R10, R7, 0x20400 ;  /* 0x00020400070a7836 */ /* 0x000fce0000000000 */
.L_x_555:
        /* <DEDUP_REMOVED lines=9> */
[----:B-1----:R-:W-:Y:S05]  /*20810*/  @P2 BRA.U.ANY `(.L_x_555) ;  /* 0xfffffffd00d82947 */ /* 0x002fea000393ffff */
[----:B------:R-:W1:Y:S01]  /*20820*/  SYNCS.PHASECHK.TRANS64.TRYWAIT P2, [R5+URZ+0x2e8c0], R6 ;  /* 0x02e8c006050075a7 */ /* 0x000e62000804017f */
[----:B------:R-:W-:Y:S04]  /*20830*/  BSSY B2, `(.L_x_556) ;  /* 0x0000002000027945 */ /* 0x000fe80003800000 */
[----:B-1----:R-:W-:Y:S05]  /*20840*/  @!P2 BRA `(.L_x_557) ;  /* 0x0000007c0044a947 */ /* 0x002fea0003800000 */
.L_x_775:
[----:B------:R-:W-:Y:S05]  /*20850*/  BSYNC B2 ;  /* 0x0000000000027941 */ /* 0x000fea0003800000 */
.L_x_556:
        /* <DEDUP_REMOVED lines=11> */
.L_x_559:
[----:B------:R-:W-:Y:S05]  /*20910*/  BSYNC B2 ;  /* 0x0000000000027941 */ /* 0x000fea0003800000 */
.L_x_558:
[----:B------:R-:W-:Y:S01]  /*20920*/  R2UR UR10, R11 ;  /* 0x000000000b0a72ca */ /* 0x000fe200000e0000 */
[----:B------:R-:W-:Y:S01]  /*20930*/  UIADD3 UR4, UP0, UR36, 0x670, URZ ;  /* 0x0000067024047890 */ /* 0x000fe2000ff1e03f */
[----:B------:R-:W-:Y:S01]  /*20940*/  R2UR UR6, R12 ;  /* 0x000000000c0672ca */ /* 0x000fe200000e0000 */
[----:B------:R-:W-:Y:S01]  /*20950*/  VIADD R7, R7, 0xe400 ;  /* 0x0000e40007077836 */ /* 0x000fe20000000000 */
[----:B------:R-:W-:Y:S01]  /*20960*/  R2UR UR7, R13 ;  /* 0x000000000d0772ca */ /* 0x000fe200000e0000 */
[----:B------:R-:W-:Y:S01]  /*20970*/  UIADD3.X UR5, URZ, UR37, URZ, UP0, !UPT ;  /* 0x000000253f057290 */ /* 0x000fe200087fe43f */
[----:B------:R-:W-:Y:S02]  /*20980*/  PLOP3.LUT P2, PT, PT, PT, PT, 0x80, 0x0 ;  /* 0x000000000000781c */ /* 0x000fe40003f4f070 */
[----:B01----:R-:W-:-:S11]  /*20990*/  IADD3 R5, R5, 0x2e8b0, RZ ;  /* 0x0002e8b005057810 */ /* 0x003fd60007ffe0ff */
.L_x_560:
        /* <DEDUP_REMOVED lines=10> */
.L_x_550:
[----:B------:R-:W-:Y:S05]  /*20a40*/  BSYNC B1 ;  /* 0x0000000000017941 */ /* 0x000fea0003800000 */
.L_x_549:
[----:B------:R-:W0:Y:S04]  /*20a50*/  LDL.LU R6, [R1+0x14] ;  /* 0x0000140001067983 */ /* 0x000e280000300800 */
[----:B------:R-:W2:Y:S01]  /*20a60*/  LDL.LU R9, [R1+0x1c] ;  /* 0x00001c0001097983 */ /* 0x000ea20000300800 */
[C---:B------:R-:W-:Y:S01]  /*20a70*/  ISETP.GT.AND P3, PT, R4.reuse, R3, PT ;  /* 0x000000030400720c */ /* 0x040fe20003f64270 */
[----:B------:R-:W-:Y:S02]  /*20a80*/  VIADD R4, R4, 0xffffffff ;  /* 0xffffffff04047836 */ /* 0x000fe40000000000 */
[----:B0-----:R-:W-:-:S05]  /*20a90*/  VIADD R5, R6, 0x1 ;  /* 0x0000000106057836 */ /* 0x001fca0000000000 */
[----:B------:R-:W-:-:S04]  /*20aa0*/  ISETP.NE.AND P2, PT, R5, 0x2, PT ;  /* 0x000000020500780c */ /* 0x000fc80003f45270 */
[----:B------:R-:W-:Y:S02]  /*20ab0*/  SEL R6, RZ, 0x1, P2 ;  /* 0x00000001ff067807 */ /* 0x000fe40001000000 */
[----:B------:R-:W-:Y:S02]  /*20ac0*/  SEL R5, R5, RZ, P2 ;  /* 0x000000ff05057207 */ /* 0x000fe40001000000 */
[----:B--2---:R-:W-:-:S05]  /*20ad0*/  LOP3.LUT R9, R9, R6, RZ, 0x3c, !PT ;  /* 0x0000000609097212 */ /* 0x004fca00078e3cff */
[----:B------:R1:W-:Y:S04]  /*20ae0*/  STL [R1+0x1c], R9 ;  /* 0x00001c0901007387 */ /* 0x0003e80000100800 */
[----:B------:R1:W-:Y:S01]  /*20af0*/  STL [R1+0x14], R5 ;  /* 0x0000140501007387 */ /* 0x0003e20000100800 */
[----:B------:R-:W-:Y:S05]  /*20b00*/  @P3 BRA `(.L_x_561) ;  /* 0xfffffff8008c3947 */ /* 0x000fea000383ffff */
.L_x_531:
[----:B------:R-:W-:Y:S05]  /*20b10*/  BSYNC B0 ;  /* 0x0000000000007941 */ /* 0x000fea0003800000 */
.L_x_530:
[----:B------:R-:W-:Y:S05]  /*20b20*/  @!P0 WARPSYNC.ALL ;  /* 0x0000000000008948 */ /* 0x000fea0003800000 */
[----:B------:R-:W-:Y:S01]  /*20b30*/  @!P0 BAR.SYNC.DEFER_BLOCKING 0xc, 0x180 ;  /* 0x0306000000008b1d */ /* 0x000fe20000010000 */
[----:B------:R-:W-:-:S05]  /*20b40*/  IMAD.MOV.U32 R0, RZ, RZ, RZ ;  /* 0x000000ffff007224 */ /* 0x000fca00078e00ff */
[----:B------:R-:W-:Y:S04]  /*20b50*/  BSSY B0, `(.L_x_562) ;  /* 0x000001f000007945 */ /* 0x000fe80003800000 */
[----:B------:R-:W-:Y:S05]  /*20b60*/  @!P1 BRA `(.L_x_563) ;  /* 0x0000000000749947 */ /* 0x000fea0003800000 */
[----:B------:R-:W-:-:S13]  /*20b70*/  ISETP.NE.AND P0, PT, R17, RZ, PT ;  /* 0x000000ff1100720c */ /* 0x000fda0003f05270 */
[----:B------:R-:W2:Y:S02]  /*20b80*/  @!P0 LDC R17, c[0x0][0x9f0] ;  /* 0x00027c00ff118b82 */ /* 0x000ea40000000800 */
[----:B--2---:R-:W-:-:S04]  /*20b90*/  IABS R0, R17 ;  /* 0x0000001100007213 */ /* 0x004fc80000000000 */
[----:B------:R-:W2:Y:S08]  /*20ba0*/  I2F.RP R2, R0 ;  /* 0x0000000000027306 */ /* 0x000eb00000209400 */
[----:B--2---:R-:W2:Y:S02]  /*20bb0*/  MUFU.RCP R2, R2 ;  /* 0x0000000200027308 */ /* 0x004ea40000001000 */
[----:B--2---:R-:W-:-:S06]  /*20bc0*/  VIADD R2, R2, 0xffffffe ;  /* 0x0ffffffe02027836 */ /* 0x004fcc0000000000 */
[----:B------:R-:W2:Y:S02]  /*20bd0*/  F2I.FTZ.U32.TRUNC.NTZ R3, R2 ;  /* 0x0000000200037305 */ /* 0x000ea4000021f000 */
[----:B--2---:R-:W-:-:S04]  /*20be0*/  IMAD.MOV R2, RZ, RZ, -R3 ;  /* 0x000000ffff027224 */ /* 0x004fc800078e0a03 */
[----:B------:R-:W-:Y:S02]  /*20bf0*/  IMAD R4, R2, R0, RZ ;  /* 0x0000000002047224 */ /* 0x000fe400078e02ff */
[----:B------:R-:W-:-:S04]  /*20c00*/  IMAD.MOV.U32 R2, RZ, RZ, RZ ;  /* 0x000000ffff027224 */ /* 0x000fc800078e00ff */
[----:B------:R-:W-:Y:S01]  /*20c10*/  IMAD.HI.U32 R6, R3, R4, R2 ;  /* 0x0000000403067227 */ /* 0x000fe200078e0002 */
[----:B------:R-:W-:Y:S02]  /*20c20*/  IABS R2, R17 ;  /* 0x0000001100027213 */ /* 0x000fe40000000000 */
[----:B------:R-:W-:-:S03]  /*20c30*/  IADD3 R4, R20, -0x1, R17 ;  /* 0xffffffff14047810 */ /* 0x000fc60007ffe011 */
[----:B------:R-:W-:Y:S01]  /*20c40*/  IMAD.MOV R2, RZ, RZ, -R2 ;  /* 0x000000ffff027224 */ /* 0x000fe200078e0a02 */
[----:B------:R-:W-:Y:S02]  /*20c50*/  IABS R3, R4 ;  /* 0x0000000400037213 */ /* 0x000fe40000000000 */
[----:B------:R-:W-:Y:S02]  /*20c60*/  LOP3.LUT R4, R4, R17, RZ, 0x3c, !PT ;  /* 0x0000001104047212 */ /* 0x000fe400078e3cff */
[----:B01----:R-:W-:Y:S01]  /*20c70*/  MOV R5, R2 ;  /* 0x0000000200057202 */ /* 0x003fe20000000f00 */
[----:B------:R-:W-:Y:S01]  /*20c80*/  IMAD.HI.U32 R2, R6, R3, RZ ;  /* 0x0000000306027227 */ /* 0x000fe200078e00ff */
[----:B------:R-:W-:-:S03]  /*20c90*/  ISETP.GE.AND P2, PT, R4, RZ, PT ;  /* 0x000000ff0400720c */ /* 0x000fc60003f46270 */
        /* <DEDUP_REMOVED lines=10> */
.L_x_563:
[----:B------:R-:W-:Y:S05]  /*20d40*/  BSYNC B0 ;  /* 0x0000000000007941 */ /* 0x000fea0003800000 */
.L_x_562:
[----:B------:R-:W-:-:S05]  /*20d50*/  IMAD R3, R21, R0, RZ ;  /* 0x0000000015037224 */ /* 0x000fca00078e02ff */
[----:B------:R-:W-:Y:S01]  /*20d60*/  VIADDMNMX R2, R3, R0, R20, PT ;  /* 0x0000000003027246 */ /* 0x000fe20003800114 */
[----:B------:R2:W-:Y:S03]  /*20d70*/  STL [R1+0x24], R3 ;  /* 0x0000240301007387 */ /* 0x0005e60000100800 */
[----:B------:R-:W-:Y:S01]  /*20d80*/  ISETP.GT.AND P0, PT, R2, R3, PT ;  /* 0x000000030200720c */ /* 0x000fe20003f04270 */
[----:B------:R2:W-:-:S12]  /*20d90*/  STL [R1+0x44], R2 ;  /* 0x0000440201007387 */ /* 0x0005d80000100800 */
[----:B--2---:R-:W-:Y:S05]  /*20da0*/  @P0 BRA `(.L_x_564) ;  /* 0x0000000000480947 */ /* 0x004fea0003800000 */
[----:B------:R-:W2:Y:S02]  /*20db0*/  S2R R2, SR_TID.X ;  /* 0x0000000000027919 */ /* 0x000ea40000002100 */
[----:B--2---:R-:W-:-:S04]  /*20dc0*/  LOP3.LUT R2, R2, 0x7f, RZ, 0xc0, !PT ;  /* 0x0000007f02027812 */ /* 0x004fc800078ec0ff */
[----:B------:R-:W-:-:S13]  /*20dd0*/  ISETP.NE.AND P0, PT, R2, RZ, PT ;  /* 0x000000ff0200720c */ /* 0x000fda0003f05270 */
[----:B------:R-:W-:Y:S05]  /*20de0*/  @P0 BRA `(.L_x_565) ;  /* 0x0000003000d00947 */ /* 0x000fea0003800000 */
[----:B------:R-:W2:Y:S01]  /*20df0*/  S2R R2, SR_LANEID ;  /* 0x0000000000027919 */ /* 0x000ea20000000000 */
[----:B------:R-:W-:Y:S01]  /*20e00*/  VOTEU.ANY UR4, UPT, PT ;  /* 0x0000000000047886 */ /* 0x000fe200038e0100 */
[----:B01----:R-:W0:Y:S01]  /*20e10*/  LDC.64 R4, c[0x0][0xc60] ;  /* 0x00031800ff047b82 */ /* 0x003e220000000a00 */
[----:B------:R-:W2:Y:S02]  /*20e20*/  FLO.U32 R0, UR4 ;  /* 0x0000000400007d00 */ /* 0x000ea400080e0000 */
[----:B--2---:R-:W-:-:S06]  /*20e30*/  ISETP.EQ.U32.AND P0, PT, R0, R2, PT ;  /* 0x000000020000720c */ /* 0x004fcc0003f02070 */
[----:B------:R-:W0:Y:S07]  /*20e40*/  POPC R2, UR4 ;  /* 0x0000000400027d09 */ /* 0x000e2e0008000000 */
[----:B0-----:R-:W2:Y:S04]  /*20e50*/  @P0 ATOMG.E.ADD.STRONG.GPU PT, R2, desc[UR60][R4.64], R2 ;  /* 0x00000002040209a8 */ /* 0x001ea800081ee1fc */
[----:B--2---:R0:W1:Y:S02]  /*20e60*/  SHFL.IDX PT, R2, R2, R0, 0x1f ;  /* 0x00001f0002027589 */ /* 0x00406400000e0000 */
[----:B0-----:R-:W0:Y:S02]  /*20e70*/  S2R R0, SR_LTMASK ;  /* 0x0000000000007919 */ /* 0x001e240000003900 */
[----:B0-----:R-:W-:-:S06]  /*20e80*/  LOP3.LUT R0, R0, UR4, RZ, 0xc0, !PT ;  /* 0x0000000400007c12 */ /* 0x001fcc000f8ec0ff */
[----:B------:R-:W1:Y:S02]  /*20e90*/  POPC R0, R0 ;  /* 0x0000000000007309 */ /* 0x000e640000000000 */
[----:B-1----:R-:W-:-:S05]  /*20ea0*/  IADD3 R0, R2, UR38, R0 ;  /* 0x0000002602007c10 */ /* 0x002fca000fffe000 */
[----:B------:R2:W-:Y:S01]  /*20eb0*/  STL [R1], R0 ;  /* 0x0000000001007387 */ /* 0x0005e20000100800 */
[----:B------:R-:W-:Y:S05]  /*20ec0*/  BRA `(.L_x_565) ;  /* 0x0000003000987947 */ /* 0x000fea0003800000 */
.L_x_564:
        /* <DEDUP_REMOVED lines=8> */
[----:B------:R-:W-:Y:S01]  /*20f50*/  IMAD.U32 R4, RZ, RZ, UR6 ;  /* 0x00000006ff047e24 */ /* 0x000fe2000f8e00ff */
[----:B01----:R-:W-:Y:S01]  /*20f60*/  MOV R5, UR7 ;  /* 0x0000000700057c02 */ /* 0x003fe20008000f00 */
[----:B------:R-:W0:Y:S01]  /*20f70*/  LDC.64 R2, c[0x4][R2] ;  /* 0x0100000002027b82 */ /* 0x000e220000000a00 */
[----:B------:R-:W-:Y:S02]  /*20f80*/  IMAD.U32 R6, RZ, RZ, UR8 ;  /* 0x00000008ff067e24 */ /* 0x000fe4000f8e00ff */
[----:B------:R-:W-:Y:S02]  /*20f90*/  IMAD.U32 R7, RZ, RZ, UR9 ;  /* 0x00000009ff077e24 */ /* 0x000fe4000f8e00ff */
[----:B------:R-:W-:-:S02]  /*20fa0*/  IMAD.U32 R10, RZ, RZ, UR4 ;  /* 0x00000004ff0a7e24 */ /* 0x000fc4000f8e00ff */
[----:B------:R-:W-:Y:S02]  /*20fb0*/  IMAD.U32 R11, RZ, RZ, UR5 ;  /* 0x00000005ff0b7e24 */ /* 0x000fe4000f8e00ff */
[----:B------:R-:W-:Y:S02]  /*20fc0*/  IMAD.MOV.U32 R8, RZ, RZ, 0x70 ;  /* 0x00000070ff087424 */ /* 0x000fe400078e00ff */
[----:B------:R-:W-:Y:S02]  /*20fd0*/  IMAD.MOV.U32 R12, RZ, RZ, 0x1 ;  /* 0x00000001ff0c7424 */ /* 0x000fe400078e00ff */
[----:B------:R-:W-:-:S07]  /*20fe0*/  IMAD.MOV.U32 R13, RZ, RZ, RZ ;  /* 0x000000ffff0d7224 */ /* 0x000fce00078e00ff */
[----:B------:R-:W-:-:S07]  /*20ff0*/  LEPC R20, `(.L_x_567) ;  /* 0x000000001014794e */ /* 0x000fce0000000000 */
[----:B0-----:R-:W-:Y:S05]  /*21000*/  CALL.ABS.NOINC R2 ;  /* 0x0000000002007343 */ /* 0x001fea0003c00000 */
.L_x_567:
[----:B------:R-:W-:Y:S05]  /*21010*/  BSYNC B6 ;  /* 0x0000000000067941 */ /* 0x000fea0003800000 */
.L_x_566:
[----:B------:R-:W2:Y:S01]  /*21020*/  LDL.LU R17, [R1+0x20] ;  /* 0x0000200001117983 */ /* 0x000ea20000300800 */
[----:B------:R-:W-:Y:S01]  /*21030*/  IADD3 R0, R18, 0xe400, RZ ;  /* 0x0000e40012007810 */ /* 0x000fe20007ffe0ff */
[----:B------:R-:W-:Y:S03]  /*21040*/  BSSY B6, `(.L_x_568) ;  /* 0x0000016000067945 */ /* 0x000fe60003800000 */
        /* <DEDUP_REMOVED lines=9> */
[----:B------:R-:W-:Y:S01]  /*210e0*/  IMAD.U32 R4, RZ, RZ, UR6 ;  /* 0x00000006ff047e24 */ /* 0x000fe2000f8e00ff */
[----:B------:R-:W-:Y:S01]  /*210f0*/  MOV R12, 0x1 ;  /* 0x00000001000c7802 */ /* 0x000fe20000000f00 */
[----:B------:R-:W3:Y:S01]  /*21100*/  LDC.64 R2, c[0x4][R2] ;  /* 0x0100000002027b82 */ /* 0x000ee20000000a00 */
[----:B01----:R-:W-:Y:S02]  /*21110*/  IMAD.U32 R5, RZ, RZ, UR7 ;  /* 0x00000007ff057e24 */ /* 0x003fe4000f8e00ff */
[----:B------:R-:W-:Y:S02]  /*21120*/  IMAD.U32 R6, RZ, RZ, UR8 ;  /* 0x00000008ff067e24 */ /* 0x000fe4000f8e00ff */
[----:B------:R-:W-:-:S02]  /*21130*/  IMAD.U32 R7, RZ, RZ, UR9 ;  /* 0x00000009ff077e24 */ /* 0x000fc4000f8e00ff */
[----:B------:R-:W-:Y:S02]  /*21140*/  IMAD.U32 R10, RZ, RZ, UR4 ;  /* 0x00000004ff0a7e24 */ /* 0x000fe4000f8e00ff */
[----:B------:R-:W-:Y:S02]  /*21150*/  IMAD.U32 R11, RZ, RZ, UR5 ;  /* 0x00000005ff0b7e24 */ /* 0x000fe4000f8e00ff */
[----:B------:R-:W-:Y:S02]  /*21160*/  IMAD.MOV.U32 R8, RZ, RZ, 0x70 ;  /* 0x00000070ff087424 */ /* 0x000fe400078e00ff */
[----:B------:R-:W-:-:S07]  /*21170*/  IMAD.MOV.U32 R13, RZ, RZ, RZ ;  /* 0x000000ffff0d7224 */ /* 0x000fce00078e00ff */
[----:B------:R-:W-:-:S07]  /*21180*/  LEPC R20, `(.L_x_569) ;  /* 0x000000001014794e */ /* 0x000fce0000000000 */
[----:B--23--:R-:W-:Y:S05]  /*21190*/  CALL.ABS.NOINC R2 ;  /* 0x0000000002007343 */ /* 0x00cfea0003c00000 */
.L_x_569:
[----:B------:R-:W-:Y:S05]  /*211a0*/  BSYNC B6 ;  /* 0x0000000000067941 */ /* 0x000fea0003800000 */
.L_x_568:
        /* <DEDUP_REMOVED lines=9> */
[----:B------:R-:W-:Y:S01]  /*21240*/  MOV R11, UR5 ;  /* 0x00000005000b7c02 */ /* 0x000fe20008000f00 */
[----:B------:R-:W3:Y:S01]  /*21250*/  LDC.64 R2, c[0x4][R2] ;  /* 0x0100000002027b82 */ /* 0x000ee20000000a00 */
[----:B01----:R-:W-:Y:S02]  /*21260*/  IMAD.U32 R5, RZ, RZ, UR7 ;  /* 0x00000007ff057e24 */ /* 0x003fe4000f8e00ff */
[----:B------:R-:W-:Y:S02]  /*21270*/  IMAD.U32 R6, RZ, RZ, UR8 ;  /* 0x00000008ff067e24 */ /* 0x000fe4000f8e00ff */
[----:B------:R-:W-:-:S02]  /*21280*/  IMAD.U32 R7, RZ, RZ, UR9 ;  /* 0x00000009ff077e24 */ /* 0x000fc4000f8e00ff */
[----:B------:R-:W-:Y:S02]  /*21290*/  IMAD.U32 R10, RZ, RZ, UR4 ;  /* 0x00000004ff0a7e24 */ /* 0x000fe4000f8e00ff */
[----:B------:R-:W-:Y:S02]  /*212a0*/  IMAD.MOV.U32 R8, RZ, RZ, 0x70 ;  /* 0x00000070ff087424 */ /* 0x000fe400078e00ff */
[----:B------:R-:W-:Y:S02]  /*212b0*/  IMAD.MOV.U32 R12, RZ, RZ, 0x1 ;  /* 0x00000001ff0c7424 */ /* 0x000fe400078e00ff */
[----:B------:R-:W-:-:S07]  /*212c0*/  IMAD.MOV.U32 R13, RZ, RZ, RZ ;  /* 0x000000ffff0d7224 */ /* 0x000fce00078e00ff */
[----:B------:R-:W-:-:S07]  /*212d0*/  LEPC R20, `(.L_x_571) ;  /* 0x000000001014794e */ /* 0x000fce0000000000 */
[----:B--23--:R-:W-:Y:S05]  /*212e0*/  CALL.ABS.NOINC R2 ;  /* 0x0000000002007343 */ /* 0x00cfea0003c00000 */
.L_x_571:
[----:B------:R-:W-:Y:S05]  /*212f0*/  BSYNC B6 ;  /* 0x0000000000067941 */ /* 0x000fea0003800000 */
.L_x_570:
[----:B------:R-:W-:Y:S01]  /*21300*/  LOP3.LUT P6, RZ, R17, 0x1, RZ, 0xc0, !PT ;  /* 0x0000000111ff7812 */ /* 0x000fe200078cc0ff */
[----:B------:R-:W-:-:S12]  /*21310*/  BSSY B6, `(.L_x_572) ;  /* 0x0000012000067945 */ /* 0x000fd80003800000 */
        /* <DEDUP_REMOVED lines=17> */
.L_x_573:
[----:B------:R-:W-:Y:S05]  /*21430*/  BSYNC B6 ;  /* 0x0000000000067941 */ /* 0x000fea0003800000 */
.L_x_572:
[----:B------:R-:W3:Y:S01]  /*21440*/  LDL.LU R2, [R1+0x28] ;  /* 0x0000280001027983 */ /* 0x000ee20000300800 */
[----:B------:R-:W-:-:S03]  /*21450*/  ULDC.64 UR4, c[0x0][0x9f8] ;  /* 0x00027e0000047ab9 */ /* 0x000fc60000000a00 */
[----:B--2---:R-:W2:Y:S04]  /*21460*/  LDL.LU R17, [R1+0x3c] ;  /* 0x00003c0001117983 */ /* 0x004ea80000300800 */
[----:B------:R-:W4:Y:S01]  /*21470*/  LDL R8, [R1+0x8] ;  /* 0x0000080001087983 */ /* 0x000f220000100800 */
[----:B------:R-:W-:-:S04]  /*21480*/  ISETP.NE.U32.AND P0, PT, RZ, UR4, PT ;  /* 0x00000004ff007c0c */ /* 0x000fc8000bf05070 */
[----:B------:R-:W-:-:S13]  /*21490*/  ISETP.NE.AND.EX P0, PT, RZ, UR5, PT, P0 ;  /* 0x00000005ff007c0c */ /* 0x000fda000bf05300 */
[----:B---3--:R-:W-:-:S04]  /*214a0*/  @P0 IADD3 R2, P1, R2, UR4, RZ ;  /* 0x0000000402020c10 */ /* 0x008fc8000ff3e0ff */
[----:B--2---:R-:W-:Y:S01]  /*214b0*/  @P0 IADD3.X R3, R17, UR5, RZ, P1, !PT ;  /* 0x0000000511030c10 */ /* 0x004fe20008ffe4ff */
[----:B------:R-:W-:-:S04]  /*214c0*/  ULDC.64 UR4, c[0x0][0xa08] ;  /* 0x0002820000047ab9 */ /* 0x000fc80000000a00 */
[----:B----4-:R2:W1:Y:S02]  /*214d0*/  @P0 LDG.E R8, desc[UR60][R2.64] ;  /* 0x0000003c02080981 */ /* 0x010464000c1e1900 */
[----:B--2---:R-:W2:Y:S01]  /*214e0*/  LDC.64 R2, c[0x0][0x418] ;  /* 0x00010600ff027b82 */ /* 0x004ea20000000a00 */
[----:B-1----:R-:W-:Y:S01]  /*214f0*/  SHF.R.S32.HI R9, RZ, 0x1f, R8 ;  /* 0x0000001fff097819 */ /* 0x002fe20000011408 */
[----:B------:R1:W-:Y:S01]  /*21500*/  @P0 STL [R1+0x8], R8 ;  /* 0x0000080801000387 */ /* 0x0003e20000100800 */
[----:B--2---:R-:W-:Y:S01]  /*21510*/  LOP3.LUT P0, RZ, R2, UR4, RZ, 0xfc, !PT ;  /* 0x0000000402ff7c12 */ /* 0x004fe2000f80fcff */
[----:B------:R-:W-:Y:S02]  /*21520*/  UMOV UR4, 0xffffffff ;  /* 0xffffffff00047882 */ /* 0x000fe40000000000 */
[----:B------:R1:W-:Y:S01]  /*21530*/  STL [R1+0x28], R9 ;  /* 0x0000280901007387 */ /* 0x0003e20000100800 */
[----:B------:R-:W-:-:S04]  /*21540*/  LOP3.LUT P0, RZ, R3, UR5, RZ, 0xfc, P0 ;  /* 0x0000000503ff7c12 */ /* 0x000fc8000800fcff */
[----:B------:R-:W-:Y:S01]  /*21550*/  SEL R17, R8, RZ, !P0 ;  /* 0x000000ff08117207 */ /* 0x000fe20004000000 */
[----:B------:R-:W-:Y:S08]  /*21560*/  BRA.DIV UR4, `(.L_x_574) ;  /* 0x0000007204107947 */ /* 0x000ff0000b800000 */
[----:B------:R-:W2:Y:S02]  /*21570*/  S2R R0, SR_TID.X ;  /* 0x0000000000007919 */ /* 0x000ea40000002100 */
[----:B--2---:R-:W-:-:S04]  /*21580*/  SHF.R.U32.HI R0, RZ, 0x5, R0 ;  /* 0x00000005ff007819 */ /* 0x004fc80000011600 */
[----:B------:R-:W-:-:S05]  /*21590*/  LOP3.LUT R0, R0, 0x3, RZ, 0xc0, !PT ;  /* 0x0000000300007812 */ /* 0x000fca00078ec0ff */
[----:B------:R2:W3:Y:S02]  /*215a0*/  SHFL.IDX PT, R14, R0, RZ, 0x1f ;  /* 0x00001fff000e7589 */ /* 0x0004e400000e0000 */
.L_x_778:
[----:B--2---:R-:W2:Y:S01]  /*215b0*/  LDL.LU R0, [R1+0x20] ;  /* 0x0000200001007983 */ /* 0x004ea20000300800 */
[----:B------:R-:W-:Y:S02]  /*215c0*/  PLOP3.LUT P1, PT, PT, PT, PT, 0x8, 0x0 ;  /* 0x000000000000781c */ /* 0x000fe40003f2e170 */
[----:B---3--:R-:W-:Y:S02]  /*215d0*/  ISETP.NE.AND P0, PT, R14, RZ, PT ;  /* 0x000000ff0e00720c */ /* 0x008fe40003f05270 */
[----:B--2---:R-:W-:-:S09]  /*215e0*/  LOP3.LUT R0, R0, 0xfffffffe, RZ, 0xc0, !PT ;  /* 0xfffffffe00007812 */ /* 0x004fd200078ec0ff */
[----:B------:R-:W-:-:S05]  /*215f0*/  @P1 LOP3.LUT R0, R0, 0x1, RZ, 0xfc, !PT ;  /* 0x0000000100001812 */ /* 0x000fca00078efcff */
[----:B------:R2:W-:Y:S01]  /*21600*/  STL [R1+0x20], R0 ;  /* 0x0000200001007387 */ /* 0x0005e20000100800 */
[----:B------:R-:W-:Y:S05]  /*21610*/  @P0 BRA `(.L_x_575) ;  /* 0x0000000400640947 */ /* 0x000fea0003800000 */
[----:B------:R-:W-:-:S03]  /*21620*/  UMOV UR4, 0xffffffff ;  /* 0xffffffff00047882 */ /* 0x000fc60000000000 */
[----:B------:R-:W-:Y:S05]  /*21630*/  BRA.DIV UR4, `(.L_x_576) ;  /* 0x0000007204107947 */ /* 0x000fea000b800000 */
[----:B------:R-:W-:-:S13]  /*21640*/  ELECT P6, URZ, PT ;  /* 0x00000000003f782f */ /* 0x000fda00038c0000 */
.L_x_781:
[----:B------:R-:W-:Y:S05]  /*21650*/  @!P6 BRA `(.L_x_575) ;  /* 0x000000040054e947 */ /* 0x000fea0003800000 */
[----:B--2---:R-:W2:Y:S01]  /*21660*/  LDL R0, [R1+0x44] ;  /* 0x0000440001007983 */ /* 0x004ea20000100800 */
[----:B------:R-:W-:-:S04]  /*21670*/  ISETP.NE.U32.AND P0, PT, R2, RZ, PT ;  /* 0x000000ff0200720c */ /* 0x000fc80003f05070 */
[----:B------:R-:W-:Y:S01]  /*21680*/  ISETP.NE.AND.EX P0, PT, R3, RZ, PT, P0 ;  /* 0x000000ff0300720c */ /* 0x000fe20003f05300 */
[----:B--2---:R-:W-:-:S12]  /*21690*/  VIADD R0, R0, 0xffffffff ;  /* 0xffffffff00007836 */ /* 0x004fd80000000000 */
[----:B------:R-:W-:Y:S05]  /*216a0*/  @!P0 BRA `(.L_x_577) ;  /* 0x0000000000448947 */ /* 0x000fea0003800000 */
[----:B0-----:R-:W0:Y:S01]  /*216b0*/  LDC R7, c[0x0][0x43c] ;  /* 0x00010f00ff077b82 */ /* 0x001e220000000800 */
        /* <DEDUP_REMOVED lines=11> */
[----:B------:R-:W-:-:S03]  /*21770*/  IMAD.WIDE.U32 R4, R8, UR4, R4 ;  /* 0x0000000408047c25 */ /* 0x000fc6000f8e0004 */
[----:B------:R-:W-:Y:S02]  /*21780*/  LEA R2, P0, R4, R2, 0x2 ;  /* 0x0000000204027211 */ /* 0x000fe400078010ff */
[----:B------:R-:W-:-:S04]  /*21790*/  IADD3 R5, R5, R6, RZ ;  /* 0x0000000605057210 */ /* 0x000fc80007ffe0ff */
[----:B------:R-:W-:-:S05]  /*217a0*/  LEA.HI.X R3, R4, R3, R5, 0x2, P0 ;  /* 0x0000000304037211 */ /* 0x000fca00000f1405 */
[----:B------:R2:W5:Y:S02]  /*217b0*/  LDG.E R17, desc[UR60][R2.64] ;  /* 0x0000003c02117981 */ /* 0x000564000c1e1900 */
.L_x_577:
[----:B--2---:R-:W2:Y:S04]  /*217c0*/  LDL R2, [R1+0x10] ;  /* 0x0000100001027983 */ /* 0x004ea80000100800 */
[----:B------:R-:W3:Y:S01]  /*217d0*/  LDL R3, [R1+0x18] ;  /* 0x0000180001037983 */ /* 0x000ee20000100800 */
[----:B-1----:R-:W1:Y:S02]  /*217e0*/  S2R R8, SR_TID.X ;  /* 0x0000000000087919 */ /* 0x002e640000002100 */
[----:B-1----:R-:W-:-:S04]  /*217f0*/  LOP3.LUT R8, R8, 0x7f, RZ, 0xc0, !PT ;  /* 0x0000007f08087812 */ /* 0x002fc800078ec0ff */
[----:B------:R-:W-:Y:S01]  /*21800*/  ISETP.NE.AND P1, PT, R8, RZ, PT ;  /* 0x000000ff0800720c */ /* 0x000fe20003f25270 */
[----:B--2---:R-:W-:Y:S01]  /*21810*/  IMAD R2, R2, 0x8, R18 ;  /* 0x0000000802027824 */ /* 0x004fe200078e0212 */
[----:B---3--:R-:W-:-:S04]  /*21820*/  SHF.L.U32 R4, R3, 0x1f, RZ ;  /* 0x0000001f03047819 */ /* 0x008fc800000006ff */
[----:B------:R-:W1:Y:S02]  /*21830*/  SYNCS.PHASECHK.TRANS64.TRYWAIT P0, [R2+URZ+0x2e880], R4 ;  /* 0x02e88004020075a7 */ /* 0x000e64000800017f */
[----:B-1----:R-:W-:Y:S05]  /*21840*/  @!P0 BRA `(.L_x_578) ;  /* 0x0000006c00ac8947 */ /* 0x002fea0003800000 */
.L_x_782:
[----:B------:R-:W-:Y:S05]  /*21850*/  @P1 BRA `(.L_x_579) ;  /* 0x00000000001c1947 */ /* 0x000fea0003800000 */
[----:B------:R-:W0:Y:S02]  /*21860*/  S2R R3, SR_TID.X ;  /* 0x0000000000037919 */ /* 0x000e240000002100 */
[----:B0-----:R-:W-:Y:S01]  /*21870*/  LOP3.LUT R5, R3, 0x1f, RZ, 0xc0, !PT ;  /* 0x0000001f03057812 */ /* 0x001fe200078ec0ff */
[----:B------:R-:W-:-:S03]  /*21880*/  IMAD.MOV.U32 R3, RZ, RZ, 0x7000 ;  /* 0x00007000ff037424 */ /* 0x000fc600078e00ff */
[----:B------:R-:W-:Y:S01]  /*21890*/  ISETP.NE.AND P0, PT, R5, RZ, PT ;  /* 0x000000ff0500720c */ /* 0x000fe20003f05270 */
[----:B------:R2:W-:-:S12]  /*218a0*/  SYNCS.ARRIVE.TRANS64 RZ, [R2+URZ+0x2e870], R3 ;  /* 0x02e8700302ff79a7 */ /* 0x0005d8000800003f */
[----:B--2---:R-:W-:Y:S05]  /*218b0*/  @!P0 BRA `(.L_x_579) ;  /* 0x0000000000048947 */ /* 0x004fea0003800000 */
[----:B------:R-:W-:Y:S01]  /*218c0*/  BPT.TRAP 0x1 ;  /* 0x000000040000795c */ /* 0x000fe20000300000 */
.L_x_579:
[----:B------:R-:W2:Y:S04]  /*218d0*/  LDL R3, [R1+0x10] ;  /* 0x0000100001037983 */ /* 0x000ea80000100800 */
[----:B0-----:R-:W3:Y:S01]  /*218e0*/  LDL R5, [R1+0x2c] ;  /* 0x00002c0001057983 */ /* 0x001ee20000100800 */
[----:B------:R-:W-:Y:S01]  /*218f0*/  R2UR UR9, R2 ;  /* 0x00000000020972ca */ /* 0x000fe200000e0000 */
[----:B------:R-:W-:Y:S01]  /*21900*/  UIADD3 UR4, UP0, UR36, 0x470, URZ ;  /* 0x0000047024047890 */ /* 0x000fe2000ff1e03f */
[----:B------:R-:W-:Y:S01]  /*21910*/  R2UR UR12, R16 ;  /* 0x00000000100c72ca */ /* 0x000fe200000e0000 */
[----:B------:R-:W-:Y:S01]  /*21920*/  UMOV UR6, 0x0 ;  /* 0x0000000000067882 */ /* 0x000fe20000000000 */
[----:B-----5:R-:W-:Y:S01]  /*21930*/  R2UR UR13, R17 ;  /* 0x00000000110d72ca */ /* 0x020fe200000e0000 */
[----:B------:R-:W-:Y:S01]  /*21940*/  UIADD3.X UR5, URZ, UR37, URZ, UP0, !UPT ;  /* 0x000000253f057290 */ /* 0x000fe200087fe43f */
[----:B------:R-:W-:Y:S01]  /*21950*/  UMOV UR7, 0x14f00000 ;  /* 0x14f0000000077882 */ /* 0x000fe20000000000 */
[----:B------:R-:W-:-:S06]  /*21960*/  UMOV UR10, URZ ;  /* 0x0000003f000a7c82 */ /* 0x000fcc0008000000 */
[----:B------:R-:W-:Y:S01]  /*21970*/  UIADD3 UR9, UR9, 0x2e870, URZ ;  /* 0x0002e87009097890 */ /* 0x000fe2000fffe03f */
[----:B--2---:R-:W-:Y:S02]  /*21980*/  IMAD R3, R3, 0x7000, R18 ;  /* 0x0000700003037824 */ /* 0x004fe400078e0212 */
[----:B---3--:R-:W-:-:S03]  /*21990*/  IMAD R0, R0, 0xe0, R5 ;  /* 0x000000e000007824 */ /* 0x008fc600078e0205 */
[----:B------:R-:W-:Y:S02]  /*219a0*/  R2UR UR8, R3 ;  /* 0x00000000030872ca */ /* 0x000fe400000e0000 */
[----:B------:R-:W-:-:S11]  /*219b0*/  R2UR UR11, R0 ;  /* 0x00000000000b72ca */ /* 0x000fd600000e0000 */
[----:B------:R-:W-:-:S09]  /*219c0*/  UIADD3 UR8, UR8, 0xe400, URZ ;  /* 0x0000e40008087890 */ /* 0x000fd2000fffe03f */
[----:B------:R0:W-:Y:S01]  /*219d0*/  UTMALDG.4D [UR8], [UR4], desc[UR6] ;  /* 0x00000608040075b4 */ /* 0x0001e20008019000 */
[----:B------:R-:W2:Y:S02]  /*219e0*/  SYNCS.PHASECHK.TRANS64.TRYWAIT P0, [R2+URZ+0x2e840], R4 ;  /* 0x02e84004020075a7 */ /* 0x000ea4000800017f */
[----:B0-2---:R-:W-:Y:S05]  /*219f0*/  @!P0 BRA `(.L_x_580) ;  /* 0x0000006c00548947 */ /* 0x005fea0003800000 */
.L_x_783:
        /* <DEDUP_REMOVED lines=8> */
.L_x_581:
        /* <DEDUP_REMOVED lines=11> */
[----:B------:R-:W-:-:S03]  /*21b30*/  R2UR UR13, R17 ;  /* 0x00000000110d72ca */ /* 0x000fc600000e0000 */
[----:B------:R-:W-:Y:S02]  /*21b40*/  UIADD3 UR8, UR8, 0x20400, URZ ;  /* 0x0002040008087890 */ /* 0x000fe4000fffe03f */
[----:B------:R-:W-:-:S09]  /*21b50*/  UIADD3 UR9, UR9, 0x2e830, URZ ;  /* 0x0002e83009097890 */ /* 0x000fd2000fffe03f */
[----:B------:R3:W-:Y:S01]  /*21b60*/  UTMALDG.4D [UR8], [UR4], desc[UR6] ;  /* 0x00000608040075b4 */ /* 0x0007e20008019000 */
[----:B--2---:R-:W-:-:S04]  /*21b70*/  LOP3.LUT R4, R4, 0xfffffffe, RZ, 0xc0, !PT ;  /* 0xfffffffe04047812 */ /* 0x004fc800078ec0ff */
[----:B------:R-:W-:-:S05]  /*21b80*/  @P0 LOP3.LUT R4, R4, 0x1, RZ, 0xfc, !PT ;  /* 0x0000000104040812 */ /* 0x000fca00078efcff */
[----:B------:R3:W-:Y:S01]  /*21b90*/  STL [R1+0x20], R4 ;  /* 0x0000200401007387 */ /* 0x0007e20000100800 */
[----:B------:R-:W-:Y:S01]  /*21ba0*/  NOP ;  /* 0x0000000000007918 */ /* 0x000fe20000000000 */
.L_x_575:
[----:B------:R-:W2:Y:S04]  /*21bb0*/  LDL.LU R3, [R1+0x40] ;  /* 0x0000400001037983 */ /* 0x000ea80000300800 */
[----:B---3--:R-:W3:Y:S01]  /*21bc0*/  LDL.LU R4, [R1+0x54] ;  /* 0x0000540001047983 */ /* 0x008ee20000300800 */
[----:B------:R-:W-:Y:S05]  /*21bd0*/  WARPSYNC.ALL ;  /* 0x0000000000007948 */ /* 0x000fea0003800000 */
[----:B------:R-:W-:Y:S01]  /*21be0*/  ULDC.64 UR4, c[0x0][0x298] ;  /* 0x0000a60000047ab9 */ /* 0x000fe20000000a00 */
[----:B------:R-:W-:Y:S01]  /*21bf0*/  ULDC.64 UR6, c[0x0][0xa00] ;  /* 0x0002800000067ab9 */ /* 0x000fe20000000a00 */
[----:B------:R-:W-:Y:S01]  /*21c00*/  VIADD R2, R18, 0x1c400 ;  /* 0x0001c40012027836 */ /* 0x000fe20000000000 */
[----:B------:R-:W-:Y:S01]  /*21c10*/  BAR.SYNC.DEFER_BLOCKING 0x8, 0x180 ;  /* 0x0206000000007b1d */ /* 0x000fe20000010000 */
[----:B------:R-:W-:-:S03]  /*21c20*/  ISETP.NE.U32.AND P0, PT, RZ, UR6, PT ;  /* 0x00000006ff007c0c */ /* 0x000fc6000bf05070 */
[----:B------:R-:W-:Y:S02]  /*21c30*/  LOP3.LUT P1, RZ, R2, 0x3ff, RZ, 0xc0, !PT ;  /* 0x000003ff02ff7812 */ /* 0x000fe4000782c0ff */
[----:B------:R-:W-:Y:S01]  /*21c40*/  ISETP.NE.AND.EX P0, PT, RZ, UR7, PT, P0 ;  /* 0x00000007ff007c0c */ /* 0x000fe2000bf05300 */
[----:B------:R-:W-:Y:S03]  /*21c50*/  BSSY B6, `(.L_x_582) ;  /* 0x000001c000067945 */ /* 0x000fe60003800000 */
[----:B------:R-:W-:Y:S02]  /*21c60*/  SEL R19, R19, RZ, !P0 ;  /* 0x000000ff13137207 */ /* 0x000fe40004000000 */
[----:B--2---:R-:W-:Y:S02]  /*21c70*/  SHF.R.S32.HI R0, RZ, 0x1f, R3 ;  /* 0x0000001fff007819 */ /* 0x004fe40000011403 */
[----:B---3--:R-:W-:-:S03]  /*21c80*/  SEL R4, R4, RZ, !P0 ;  /* 0x000000ff04047207 */ /* 0x008fc60004000000 */
[----:B------:R-:W-:-:S04]  /*21c90*/  IMAD R0, R0, UR4, RZ ;  /* 0x0000000400007c24 */ /* 0x000fc8000f8e02ff */
[C---:B------:R-:W-:Y:S02]  /*21ca0*/  IMAD R0, R3.reuse, UR5, R0 ;  /* 0x0000000503007c24 */ /* 0x040fe4000f8e0200 */
[----:B------:R-:W-:-:S04]  /*21cb0*/  IMAD.WIDE.U32 R2, R3, UR4, RZ ;  /* 0x0000000403027c25 */ /* 0x000fc8000f8e00ff */
[----:B------:R-:W-:Y:S01]  /*21cc0*/  IMAD.IADD R0, R3, 0x1, R0 ;  /* 0x0000000103007824 */ /* 0x000fe200078e0200 */
[----:B------:R2:W-:Y:S04]  /*21cd0*/  STL.64 [R1+0x48], R2 ;  /* 0x0000480201007387 */ /* 0x0005e80000100a00 */
[----:B------:R2:W-:Y:S04]  /*21ce0*/  STL [R1+0x40], R4 ;  /* 0x0000400401007387 */ /* 0x0005e80000100800 */
[----:B------:R2:W-:Y:S01]  /*21cf0*/  STL [R1+0x3c], R0 ;  /* 0x00003c0001007387 */ /* 0x0005e20000100800 */
[----:B------:R-:W-:Y:S05]  /*21d00*/  @!P1 BRA `(.L_x_583) ;  /* 0x0000000000409947 */ /* 0x000fea0003800000 */
[----:B--2---:R-:W-:Y:S01]  /*21d10*/  MOV R2, 0x0 ;  /* 0x0000000000027802 */ /* 0x004fe20000000f00 */
[----:B------:R-:W-:Y:S01]  /*21d20*/  ULDC.64 UR4, c[0x4][0x98] ;  /* 0x0100260000047ab9 */ /* 0x000fe20000000a00 */
[----:B------:R-:W-:Y:S01]  /*21d30*/  ULDC.64 UR6, c[0x4][0xa0] ;  /* 0x0100280000067ab9 */ /* 0x000fe20000000a00 */
[----:B------:R-:W-:Y:S01]  /*21d40*/  ULDC.64 UR8, c[0x4][0x28] ;  /* 0x01000a0000087ab9 */ /* 0x000fe20000000a00 */
[----:B------:R-:W-:Y:S01]  /*21d50*/  IMAD.U32 R4, RZ, RZ, UR4 ;  /* 0x00000004ff047e24 */ /* 0x000fe2000f8e00ff */
[----:B------:R-:W-:Y:S01]  /*21d60*/  MOV R6, UR6 ;  /* 0x0000000600067c02 */ /* 0x000fe20008000f00 */
[----:B------:R-:W2:Y:S01]  /*21d70*/  LDC.64 R2, c[0x4][R2] ;  /* 0x0100000002027b82 */ /* 0x000ea20000000a00 */
[----:B0-----:R-:W-:Y:S02]  /*21d80*/  IMAD.U32 R5, RZ, RZ, UR5 ;  /* 0x00000005ff057e24 */ /* 0x001fe4000f8e00ff */
[----:B------:R-:W-:Y:S02]  /*21d90*/  IMAD.U32 R7, RZ, RZ, UR7 ;  /* 0x00000007ff077e24 */ /* 0x000fe4000f8e00ff */
[----:B------:R-:W-:-:S02]  /*21da0*/  IMAD.U32 R10, RZ, RZ, UR8 ;  /* 0x00000008ff0a7e24 */ /* 0x000fc4000f8e00ff */
[----:B------:R-:W-:Y:S02]  /*21db0*/  IMAD.U32 R11, RZ, RZ, UR9 ;  /* 0x00000009ff0b7e24 */ /* 0x000fe4000f8e00ff */
[----:B-1----:R-:W-:Y:S02]  /*21dc0*/  IMAD.MOV.U32 R8, RZ, RZ, 0x70 ;  /* 0x00000070ff087424 */ /* 0x002fe400078e00ff */
[----:B------:R-:W-:Y:S02]  /*21dd0*/  IMAD.MOV.U32 R12, RZ, RZ, 0x1 ;  /* 0x00000001ff0c7424 */ /* 0x000fe400078e00ff */
[----:B------:R-:W-:-:S07]  /*21de0*/  IMAD.MOV.U32 R13, RZ, RZ, RZ ;  /* 0x000000ffff0d7224 */ /* 0x000fce00078e00ff */
[----:B------:R-:W-:-:S07]  /*21df0*/  LEPC R20, `(.L_x_583) ;  /* 0x000000001014794e */ /* 0x000fce0000000000 */
[----:B--2---:R-:W-:Y:S05]  /*21e00*/  CALL.ABS.NOINC R2 ;  /* 0x0000000002007343 */ /* 0x004fea0003c00000 */
.L_x_583:
[----:B------:R-:W-:Y:S05]  /*21e10*/  BSYNC B6 ;  /* 0x0000000000067941 */ /* 0x000fea0003800000 */
.L_x_582:
[----:B--2---:R-:W2:Y:S01]  /*21e20*/  LDL.LU R0, [R1+0x40] ;  /* 0x0000400001007983 */ /* 0x004ea20000300800 */
[----:B-1----:R-:W1:Y:S01]  /*21e30*/  LDC R8, c[0x0][0x448] ;  /* 0x00011200ff087b82 */ /* 0x002e620000000800 */
[----:B------:R-:W-:Y:S01]  /*21e40*/  ULDC.64 UR4, c[0x0][0x2d8] ;  /* 0x0000b60000047ab9 */ /* 0x000fe20000000a00 */
[----:B------:R-:W-:Y:S01]  /*21e50*/  ULDC UR6, c[0x0][0x2b8] ;  /* 0x0000ae0000067ab9 */ /* 0x000fe20000000800 */
[----:B------:R-:W3:Y:S04]  /*21e60*/  LDL.LU R4, [R1+0x3c] ;  /* 0x00003c0001047983 */ /* 0x000ee80000300800 */
[----:B------:R-:W3:Y:S04]  /*21e70*/  LDL.LU.64 R2, [R1+0x48] ;  /* 0x0000480001027983 */ /* 0x000ee80000300a00 */
[----:B0-----:R-:W4:Y:S04]  /*21e80*/  LDL.LU R5, [R1+0x4] ;  /* 0x0000040001057983 */ /* 0x001f280000300800 */
[----:B------:R0:W5:Y:S01]  /*21e90*/  LDL R9, [R1+0x50] ;  /* 0x0000500001097983 */ /* 0x0001620000100800 */
[----:B-1----:R-:W-:-:S13]  /*21ea0*/  ISETP.NE.AND P0, PT, R8, 0x1, PT ;  /* 0x000000010800780c */ /* 0x002fda0003f05270 */
[----:B------:R-:W1:Y:S01]  /*21eb0*/  @P0 LDC R7, c[0x0][0x450] ;  /* 0x00011400ff070b82 */ /* 0x000e620000000800 */
[----:B------:R-:W0:Y:S02]  /*21ec0*/  S2R R11, SR_TID.X ;  /* 0x00000000000b7919 */ /* 0x000e240000002100 */
[C---:B0-----:R-:W-:Y:S01]  /*21ed0*/  IMAD.SHL.U32 R10, R11.reuse, 0x10, RZ ;  /* 0x000000100b0a7824 */ /* 0x041fe200078e00ff */
[----:B------:R-:W-:-:S04]  /*21ee0*/  LOP3.LUT R11, R11, 0x7f, RZ, 0xc0, !PT ;  /* 0x0000007f0b0b7812 */ /* 0x000fc800078ec0ff */
[----:B------:R-:W-:Y:S01]  /*21ef0*/  LOP3.LUT R10, R10, 0x70, RZ, 0xc0, !PT ;  /* 0x000000700a0a7812 */ /* 0x000fe200078ec0ff */
[----:B---3--:R-:W-:Y:S02]  /*21f00*/  IMAD.MOV.U32 R3, RZ, RZ, R4 ;  /* 0x000000ffff037224 */ /* 0x008fe400078e0004 */
[----:B------:R-:W0:Y:S01]  /*21f10*/  S2R R4, SR_TID.X ;  /* 0x0000000000047919 */ /* 0x000e220000002100 */
[----:B------:R-:W-:-:S04]  /*21f20*/  IMAD.WIDE.U32 R2, R16, UR4, R2 ;  /* 0x0000000410027c25 */ /* 0x000fc8000f8e0002 */
[----:B------:R-:W-:Y:S01]  /*21f30*/  IMAD R3, R16, UR5, R3 ;  /* 0x0000000510037c24 */ /* 0x000fe2000f8e0203 */
[----:B------:R-:W-:Y:S02]  /*21f40*/  ULDC.64 UR4, c[0x0][0x2e0] ;  /* 0x0000b80000047ab9 */ /* 0x000fe40000000a00 */
[----:B--2---:R-:W-:Y:S01]  /*21f50*/  IMAD R0, R0, UR4, RZ ;  /* 0x0000000400007c24 */ /* 0x004fe2000f8e02ff */
[C---:B0-----:R-:W-:Y:S01]  /*21f60*/  LOP3.LUT R6, R4.reuse, 0x7f, RZ, 0xc0, !PT ;  /* 0x0000007f04067812 */ /* 0x041fe200078ec0ff */
[----:B------:R-:W-:-:S03]  /*21f70*/  IMAD.SHL.U32 R4, R4, 0x10, RZ ;  /* 0x0000001004047824 */ /* 0x000fc600078e00ff */
[----:B------:R-:W-:-:S04]  /*21f80*/  SHF.R.U32.HI R6, RZ, 0x3, R6 ;  /* 0x00000003ff067819 */ /* 0x000fc80000011606 */
[----:B------:R-:W-:Y:S02]  /*21f90*/  LOP3.LUT R4, R6, 0x70, R4, 0xf8, !PT ;  /* 0x0000007006047812 */ /* 0x000fe400078ef804 */
[----:B------:R-:W0:Y:S01]  /*21fa0*/  @P0 LDC R6, c[0x0][0x44c] ;  /* 0x00011300ff060b82 */ /* 0x000e220000000800 */
[C---:B------:R-:W-:Y:S02]  /*21fb0*/  IMAD R0, R19.reuse, UR5, R0 ;  /* 0x0000000513007c24 */ /* 0x040fe4000f8e0200 */
[----:B------:R-:W-:Y:S01]  /*21fc0*/  IMAD.WIDE.U32 R2, R19, UR4, R2 ;  /* 0x0000000413027c25 */ /* 0x000fe2000f8e0002 */
[----:B------:R-:W-:-:S03]  /*21fd0*/  ULDC.64 UR4, c[0x0][0x2d0] ;  /* 0x0000b40000047ab9 */ /* 0x000fc60000000a00 */
[----:B----4-:R-:W-:Y:S01]  /*21fe0*/  IMAD.SHL.U32 R5, R5, 0x80, RZ ;  /* 0x0000008005057824 */ /* 0x010fe200078e00ff */
[----:B------:R-:W-:-:S04]  /*21ff0*/  IADD3 R3, R3, R0, RZ ;  /* 0x0000000003037210 */ /* 0x000fc80007ffe0ff */
[----:B------:R-:W-:-:S05]  /*22000*/  LOP3.LUT R0, R4, R5, RZ, 0xfc, !PT ;  /* 0x0000000504007212 */ /* 0x000fca00078efcff */
[----:B------:R-:W-:Y:S02]  /*22010*/  IMAD.MOV.U32 R4, RZ, RZ, R0 ;  /* 0x000000ffff047224 */ /* 0x000fe400078e0000 */
[----:B0-----:R-:W-:-:S05]  /*22020*/  @P0 IMAD.HI.U32 R6, R0, R6, RZ ;  /* 0x0000000600060227 */ /* 0x001fca00078e00ff */
[----:B-1----:R-:W-:-:S05]  /*22030*/  @P0 SHF.R.U32.HI R4, RZ, R7, R6 ;  /* 0x00000007ff040219 */ /* 0x002fca0000011606 */
[----:B------:R-:W-:-:S04]  /*22040*/  IMAD.MOV R6, RZ, RZ, -R4 ;  /* 0x000000ffff067224 */ /* 0x000fc800078e0a04 */
[----:B------:R-:W-:Y:S01]  /*22050*/  IMAD R0, R8, R6, R0 ;  /* 0x0000000608007224 */ /* 0x000fe200078e0200 */
[----:B------:R-:W-:Y:S01]  /*22060*/  SHF.R.S32.HI R6, RZ, 0x1f, R4 ;  /* 0x0000001fff067819 */ /* 0x000fe20000011404 */
[----:B------:R-:W-:-:S04]  /*22070*/  IMAD.WIDE.U32 R2, R4, UR4, R2 ;  /* 0x0000000404027c25 */ /* 0x000fc8000f8e0002 */
[----:B------:R-:W-:-:S04]  /*22080*/  IMAD R6, R6, UR4, RZ ;  /* 0x0000000406067c24 */ /* 0x000fc8000f8e02ff */
[----:B------:R-:W-:Y:S01]  /*22090*/  IMAD R4, R4, UR5, R6 ;  /* 0x0000000504047c24 */ /* 0x000fe2000f8e0206 */
        /* <DEDUP_REMOVED lines=8> */
[----:B------:R-:W-:Y:S01]  /*22120*/  UMOV UR4, 0xffffffff ;  /* 0xffffffff00047882 */ /* 0x000fe20000000000 */
[----:B------:R-:W-:Y:S02]  /*22130*/  ISETP.GE.AND P0, PT, R10, UR6, PT ;  /* 0x000000060a007c0c */ /* 0x000fe4000bf06270 */
[----:B------:R-:W-:Y:S02]  /*22140*/  IADD3.X R3, R3, UR5, R0, P1, !PT ;  /* 0x0000000503037c10 */ /* 0x000fe40008ffe400 */
[----:B------:R-:W-:Y:S01]  /*22150*/  SHF.R.U32.HI R19, RZ, 0x3, R11 ;  /* 0x00000003ff137819 */ /* 0x000fe2000001160b */
[----:B------:R-:W-:Y:S08]  /*22160*/  BRA.DIV UR4, `(.L_x_584) ;  /* 0x00000066048c7947 */ /* 0x000ff0000b800000 */
[----:B------:R-:W2:Y:S01]  /*22170*/  LDL.LU R6, [R1+0x5c] ;  /* 0x00005c0001067983 */ /* 0x000ea20000300800 */
[----:B------:R-:W-:-:S03]  /*22180*/  IMAD.IADD R0, R19, 0x1, R5 ;  /* 0x0000000113007824 */ /* 0x000fc600078e0205 */
[----:B------:R-:W0:Y:S01]  /*22190*/  SHFL.IDX PT, R7, R4, RZ, 0x181f ;  /* 0x00181fff04077589 */ /* 0x000e2200000e0000 */
[----:B------:R-:W-:Y:S02]  /*221a0*/  VIADD R5, R0, 0x10 ;  /* 0x0000001000057836 */ /* 0x000fe40000000000 */
[----:B--2---:R-:W-:Y:S02]  /*221b0*/  IMAD R2, R6, R8, RZ ;  /* 0x0000000806027224 */ /* 0x004fe400078e02ff */
[----:B------:R-:W1:Y:S03]  /*221c0*/  SHFL.IDX PT, R6, R3, RZ, 0x181f ;  /* 0x00181fff03067589 */ /* 0x000e6600000e0000 */
[----:B------:R-:W-:-:S13]  /*221d0*/  ISETP.GE.AND P1, PT, R0, R2, PT ;  /* 0x000000020000720c */ /* 0x000fda0003f26270 */
[----:B0-----:R-:W-:-:S04]  /*221e0*/  @!P1 IADD3 R7, P2, R10, R7, RZ ;  /* 0x000000070a079210 */ /* 0x001fc80007f5e0ff */
[----:B-1----:R-:W-:-:S04]  /*221f0*/  @!P1 IADD3.X R6, RZ, R6, RZ, P2, !PT ;  /* 0x00000006ff069210 */ /* 0x002fc800017fe4ff */
[----:B------:R-:W-:-:S04]  /*22200*/  @!P1 LOP3.LUT R7, R7, R6, RZ, 0x3c, !PT ;  /* 0x0000000607079212 */ /* 0x000fc800078e3cff */
[----:B------:R-:W-:-:S04]  /*22210*/  @!P1 LOP3.LUT R6, R7, R6, RZ, 0x3c, !PT ;  /* 0x0000000607069212 */ /* 0x000fc800078e3cff */
[----:B------:R-:W-:-:S05]  /*22220*/  @!P1 LOP3.LUT R7, R7, R6, RZ, 0x3c, !PT ;  /* 0x0000000607079212 */ /* 0x000fca00078e3cff */
[----:B------:R-:W-:Y:S01]  /*22230*/  @!PT LDS RZ, [RZ] ;  /* 0x00000000fffff984 */ /* 0x000fe20000000800 */
[----:B-----5:R0:W-:Y:S01]  /*22240*/  @!P1 LDGSTS.E.BYPASS.LTC128B.128 [R9+0x1c400], desc[UR60][R6.64], !P0 ;  /* 0x1c40000006099fae */ /* 0x0201e2000c101d7c */
[----:B------:R-:W-:-:S03]  /*22250*/  ISETP.GE.AND P1, PT, R5, R2, PT ;  /* 0x000000020500720c */ /* 0x000fc60003f26270 */
[----:B------:R-:W1:Y:S04]  /*22260*/  SHFL.IDX PT, R5, R4, 0x1, 0x181f ;  /* 0x00381f0004057f89 */ /* 0x000e6800000e0000 */
[----:B0-----:R-:W0:Y:S06]  /*22270*/  SHFL.IDX PT, R6, R3, 0x1, 0x181f ;  /* 0x00381f0003067f89 */ /* 0x001e2c00000e0000 */
[----:B-1----:R-:W-:-:S05]  /*22280*/  @!P1 IADD3 R5, P2, R10, R5, RZ ;  /* 0x000000050a059210 */ /* 0x002fca0007f5e0ff */
[----:B0-----:R-:W-:-:S04]  /*22290*/  @!P1 IMAD.X R6, RZ, RZ, R6, P2 ;  /* 0x000000ffff069224 */ /* 0x001fc800010e0606 */
[----:B------:R-:W-:Y:S02]  /*222a0*/  @!P1 IMAD.MOV.U32 R7, RZ, RZ, R6 ;  /* 0x000000ffff079224 */ /* 0x000fe400078e0006 */
[----:B------:R-:W-:Y:S02]  /*222b0*/  @!P1 IMAD.MOV.U32 R6, RZ, RZ, R5 ;  /* 0x000000ffff069224 */ /* 0x000fe400078e0005 */
[----:B------:R-:W-:-:S03]  /*222c0*/  VIADD R5, R0, 0x20 ;  /* 0x0000002000057836 */ /* 0x000fc60000000000 */
[----:B------:R0:W-:Y:S02]  /*222d0*/  @!P1 LDGSTS.E.BYPASS.LTC128B.128 [R9+0x1cc00], desc[UR60][R6.64], !P0 ;  /* 0x1cc0000006099fae */ /* 0x0001e4000c101d7c */
[----:B------:R-:W-:Y:S02]  /*222e0*/  ISETP.GE.AND P1, PT, R5, R2, PT ;  /* 0x000000020500720c */ /* 0x000fe40003f26270 */
[----:B------:R-:W1:Y:S04]  /*222f0*/  SHFL.IDX PT, R5, R4, 0x2, 0x181f ;  /* 0x00581f0004057f89 */ /* 0x000e6800000e0000 */
[----:B0-----:R-:W0:Y:S07]  /*22300*/  SHFL.IDX PT, R6, R3, 0x2, 0x181f ;  /* 0x00581f0003067f89 */ /* 0x001e2e00000e0000 */
[----:B-1----:R-:W-:-:S05]  /*22310*/  @!P1 IADD3 R5, P2, R10, R5, RZ ;  /* 0x000000050a059210 */ /* 0x002fca0007f5e0ff */
[----:B0-----:R-:W-:-:S04]  /*22320*/  @!P1 IMAD.X R6, RZ, RZ, R6, P2 ;  /* 0x000000ffff069224 */ /* 0x001fc800010e0606 */
[----:B------:R-:W-:Y:S01]  /*22330*/  @!P1 IMAD.MOV.U32 R7, RZ, RZ, R6 ;  /* 0x000000ffff079224 */ /* 0x000fe200078e0006 */
[----:B------:R-:W-:Y:S01]  /*22340*/  @!P1 MOV R6, R5 ;  /* 0x0000000500069202 */ /* 0x000fe20000000f00 */
[----:B------:R-:W-:-:S04]  /*22350*/  VIADD R5, R0, 0x30 ;  /* 0x0000003000057836 */ /* 0x000fc80000000000 */
[----:B------:R0:W-:Y:S01]  /*22360*/  @!P1 LDGSTS.E.BYPASS.LTC128B.128 [R9+0x1d400], desc[UR60][R6.64], !P0 ;  /* 0x1d40000006099fae */ /* 0x0001e2000c101d7c */
        /* <DEDUP_REMOVED lines=33> */
[----:B------:R-:W-:Y:S02]  /*22580*/  @!P1 MOV R6, R5 ;  /* 0x0000000500069202 */ /* 0x000fe40000000f00 */
[----:B------:R0:W1:Y:S04]  /*22590*/  SHFL.IDX PT, R5, R3, 0x7, 0x181f ;  /* 0x00f81f0003057f89 */ /* 0x00006800000e0000 */
[----:B------:R0:W-:Y:S04]  /*225a0*/  @!P1 LDGSTS.E.BYPASS.LTC128B.128 [R9+0x1f400], desc[UR60][R6.64], !P0 ;  /* 0x1f40000006099fae */ /* 0x0001e8000c101d7c */
[----:B------:R0:W2:Y:S02]  /*225b0*/  SHFL.IDX PT, R3, R4, 0x7, 0x181f ;  /* 0x00f81f0004037f89 */ /* 0x0000a400000e0000 */
.L_x_800:
[----:B------:R-:W-:-:S05]  /*225c0*/  VIADD R0, R0, 0x70 ;  /* 0x0000007000007836 */ /* 0x000fca0000000000 */
[----:B------:R-:W-:-:S13]  /*225d0*/  ISETP.GE.AND P1, PT, R0, R2, PT ;  /* 0x000000020000720c */ /* 0x000fda0003f26270 */
[----:B--2---:R-:W-:-:S05]  /*225e0*/  @!P1 IADD3 R2, P2, R10, R3, RZ ;  /* 0x000000030a029210 */ /* 0x004fca0007f5e0ff */
[----:B01----:R-:W-:-:S05]  /*225f0*/  @!P1 IMAD.X R3, RZ, RZ, R5, P2 ;  /* 0x000000ffff039224 */ /* 0x003fca00010e0605 */
[----:B------:R-:W-:Y:S01]  /*22600*/  @!PT LDS RZ, [RZ] ;  /* 0x00000000fffff984 */ /* 0x000fe20000000800 */
[----:B------:R-:W-:Y:S01]  /*22610*/  @!PT LDS RZ, [RZ] ;  /* 0x00000000fffff984 */ /* 0x000fe20000000800 */
[----:B------:R-:W-:Y:S01]  /*22620*/  @!PT LDS RZ, [RZ] ;  /* 0x00000000fffff984 */ /* 0x000fe20000000800 */
[----:B------:R0:W-:Y:S01]  /*22630*/  @!P1 LDGSTS.E.BYPASS.LTC128B.128 [R9+0x1fc00], desc[UR60][R2.64], !P0 ;  /* 0x1fc0000002099fae */ /* 0x0001e2000c101d7c */
[----:B------:R-:W-:Y:S01]  /*22640*/  PLOP3.LUT P0, PT, PT, PT, PT, 0x80, 0x0 ;  /* 0x000000000000781c */ /* 0x000fe20003f0f070 */
[----:B------:R-:W-:-:S12]  /*22650*/  NOP ;  /* 0x0000000000007918 */ /* 0x000fd80000000000 */
.L_x_585:
        /* <DEDUP_REMOVED lines=18> */
.L_x_801:
[----:B------:R-:W-:Y:S05]  /*22780*/  BSYNC B0 ;  /* 0x0000000000007941 */ /* 0x000fea0003800000 */
.L_x_586:
[----:B------:R-:W2:Y:S04]  /*22790*/  LDL.LU R3, [R1+0x44] ;  /* 0x0000440001037983 */ /* 0x000ea80000300800 */
[----:B------:R-:W3:Y:S01]  /*227a0*/  LDL R2, [R1+0x24] ;  /* 0x0000240001027983 */ /* 0x000ee20000100800 */
[----:B--2---:R-:W-:-:S05]  /*227b0*/  VIADD R3, R3, 0xfffffffe ;  /* 0xfffffffe03037836 */ /* 0x004fca0000000000 */
[----:B---3--:R-:W-:-:S13]  /*227c0*/  ISETP.GE.AND P0, PT, R3, R2, PT ;  /* 0x000000020300720c */ /* 0x008fda0003f06270 */
[----:B------:R-:W-:Y:S05]  /*227d0*/  @!P0 BRA `(.L_x_588) ;  /* 0x0000000c00e48947 */ /* 0x000fea0003800000 */
[----:B0-----:R0:W5:Y:S04]  /*227e0*/  LDL.LU R0, [R1+0x10] ;  /* 0x0000100001007983 */ /* 0x0011680000300800 */
[----:B------:R0:W5:Y:S02]  /*227f0*/  LDL.LU R2, [R1+0x18] ;  /* 0x0000180001027983 */ /* 0x0001640000300800 */
.L_x_608:
[----:B--2---:R-:W2:Y:S01]  /*22800*/  LDL R4, [R1+0x20] ;  /* 0x0000200001047983 */ /* 0x004ea20000100800 */
        /* <DEDUP_REMOVED lines=9> */
[----:B------:R1:W-:Y:S01]  /*228a0*/  STL [R1+0x10], R10 ;  /* 0x0000100a01007387 */ /* 0x0003e20000100800 */
        /* <DEDUP_REMOVED lines=12> */
[----:B---3--:R-:W-:Y:S01]  /*22970*/  @P0 IMAD.HI.U32 R6, R3, R4, RZ ;  /* 0x0000000403060227 */ /* 0x008fe200078e00ff */
[----:B------:R-:W-:-:S04]  /*22980*/  MOV R4, R3 ;  /* 0x0000000300047202 */ /* 0x000fc80000000f00 */
[----:B------:R-:W-:-:S04]  /*22990*/  @P0 SHF.R.U32.HI R4, RZ, R5, R6 ;  /* 0x00000005ff040219 */ /* 0x000fc80000011606 */
[--C-:B------:R-:W-:Y:S01]  /*229a0*/  SHF.R.S32.HI R5, RZ, 0x1f, R4.reuse ;  /* 0x0000001fff057819 */ /* 0x100fe20000011404 */
[----:B------:R-:W-:-:S04]  /*229b0*/  IMAD.MOV R8, RZ, RZ, -R4 ;  /* 0x000000ffff087224 */ /* 0x000fc800078e0a04 */
[----:B------:R-:W-:Y:S02]  /*229c0*/  IMAD R8, R7, R8, R3 ;  /* 0x0000000807087224 */ /* 0x000fe400078e0203 */
[----:B--2---:R-:W-:-:S04]  /*229d0*/  IMAD R6, R12, UR6, RZ ;  /* 0x000000060c067c24 */ /* 0x004fc8000f8e02ff */
[C---:B----4-:R-:W-:Y:S02]  /*229e0*/  IMAD R6, R11.reuse, UR7, R6 ;  /* 0x000000070b067c24 */ /* 0x050fe4000f8e0206 */
[----:B------:R-:W-:-:S04]  /*229f0*/  IMAD.WIDE.U32 R4, R11, UR6, R4 ;  /* 0x000000060b047c25 */ /* 0x000fc8000f8e0004 */
[----:B------:R-:W-:Y:S01]  /*22a00*/  IMAD.IADD R5, R6, 0x1, R5 ;  /* 0x0000000106057824 */ /* 0x000fe200078e0205 */
[----:B------:R-:W-:-:S04]  /*22a10*/  LEA R6, P0, R4, UR4, 0x2 ;  /* 0x0000000404067c11 */ /* 0x000fc8000f8010ff */
[----:B------:R-:W-:-:S05]  /*22a20*/  LEA.HI.X R7, R4, UR5, R5, 0x2, P0 ;  /* 0x0000000504077c11 */ /* 0x000fca00080f1405 */
[----:B------:R2:W5:Y:S04]  /*22a30*/  LDG.E R17, desc[UR60][R6.64] ;  /* 0x0000003c06117981 */ /* 0x000568000c1e1900 */
.L_x_591:
[----:B--2---:R-:W-:Y:S01]  /*22a40*/  IMAD R6, R10, 0x8, R18 ;  /* 0x000000080a067824 */ /* 0x004fe200078e0212 */
[----:B------:R-:W-:Y:S01]  /*22a50*/  SHF.L.U32 R5, R9, 0x1f, RZ ;  /* 0x0000001f09057819 */ /* 0x000fe200000006ff */
[----:B------:R-:W2:Y:S01]  /*22a60*/  S2R R4, SR_TID.X ;  /* 0x0000000000047919 */ /* 0x000ea20000002100 */
[----:B------:R-:W-:Y:S02]  /*22a70*/  BSSY B1, `(.L_x_592) ;  /* 0x0000005000017945 */ /* 0x000fe40003800000 */
[----:B------:R-:W3:Y:S01]  /*22a80*/  SYNCS.PHASECHK.TRANS64.TRYWAIT P0, [R6+URZ+0x2e880], R5 ;  /* 0x02e88005060075a7 */ /* 0x000ee2000800017f */
[----:B--2---:R-:W-:-:S04]  /*22a90*/  LOP3.LUT R4, R4, 0x7f, RZ, 0xc0, !PT ;  /* 0x0000007f04047812 */ /* 0x004fc800078ec0ff */
[----:B------:R-:W-:Y:S01]  /*22aa0*/  ISETP.NE.AND P1, PT, R4, RZ, PT ;  /* 0x000000ff0400720c */ /* 0x000fe20003f25270 */
[----:B---3--:R-:W-:-:S12]  /*22ab0*/  @!P0 BRA `(.L_x_593) ;  /* 0x0000006400dc8947 */ /* 0x008fd80003800000 */
.L_x_802:
[----:B------:R-:W-:Y:S05]  /*22ac0*/  BSYNC B1 ;  /* 0x0000000000017941 */ /* 0x000fea0003800000 */
.L_x_592:
        /* <DEDUP_REMOVED lines=9> */
.L_x_595:
[----:B------:R-:W-:Y:S05]  /*22b60*/  BSYNC B1 ;  /* 0x0000000000017941 */ /* 0x000fea0003800000 */
.L_x_594:
[----:B------:R-:W3:Y:S04]  /*22b70*/  LDL R4, [R1+0x10] ;  /* 0x0000100001047983 */ /* 0x000ee80000100800 */
[----:B------:R-:W4:Y:S01]  /*22b80*/  LDL R7, [R1+0x2c] ;  /* 0x00002c0001077983 */ /* 0x000f220000100800 */
[----:B-1----:R-:W-:Y:S01]  /*22b90*/  IMAD.MOV.U32 R10, RZ, RZ, RZ ;  /* 0x000000ffff0a7224 */ /* 0x002fe200078e00ff */
[----:B------:R-:W-:Y:S01]  /*22ba0*/  UIADD3 UR4, UP0, UR36, 0x470, URZ ;  /* 0x0000047024047890 */ /* 0x000fe2000ff1e03f */
[----:B------:R-:W-:Y:S01]  /*22bb0*/  PLOP3.LUT P0, PT, PT, PT, PT, 0x80, 0x0 ;  /* 0x000000000000781c */ /* 0x000fe20003f0f070 */
[----:B------:R-:W-:Y:S01]  /*22bc0*/  UMOV UR6, 0x0 ;  /* 0x0000000000067882 */ /* 0x000fe20000000000 */
[----:B------:R-:W-:Y:S01]  /*22bd0*/  UMOV UR7, 0x14f00000 ;  /* 0x14f0000000077882 */ /* 0x000fe20000000000 */
[----:B------:R-:W-:Y:S01]  /*22be0*/  R2UR UR10, R10 ;  /* 0x000000000a0a72ca */ /* 0x000fe200000e0000 */
[----:B------:R-:W-:Y:S01]  /*22bf0*/  UIADD3.X UR5, URZ, UR37, URZ, UP0, !UPT ;  /* 0x000000253f057290 */ /* 0x000fe200087fe43f */
[----:B---3--:R-:W-:-:S02]  /*22c00*/  IMAD R4, R4, 0x7000, R18 ;  /* 0x0000700004047824 */ /* 0x008fc400078e0212 */
[----:B----4-:R-:W-:Y:S02]  /*22c10*/  IMAD R7, R8, 0xe0, R7 ;  /* 0x000000e008077824 */ /* 0x010fe400078e0207 */
[----:B------:R-:W-:Y:S02]  /*22c20*/  VIADD R8, R6, 0x2e870 ;  /* 0x0002e87006087836 */ /* 0x000fe40000000000 */
[----:B------:R-:W-:-:S07]  /*22c30*/  VIADD R9, R4, 0xe400 ;  /* 0x0000e40004097836 */ /* 0x000fce0000000000 */
.L_x_596:
[----:B------:R-:W-:-:S13]  /*22c40*/  @P0 ELECT P2, URZ, PT ;  /* 0x00000000003f082f */ /* 0x000fda0003840000 */
[----:B-----5:R-:W-:Y:S02]  /*22c50*/  @P2 R2UR UR13, R17 ;  /* 0x00000000110d22ca */ /* 0x020fe400000e0000 */
        /* <DEDUP_REMOVED lines=11> */
.L_x_803:
[----:B------:R-:W-:Y:S05]  /*22d10*/  BSYNC B1 ;  /* 0x0000000000017941 */ /* 0x000fea0003800000 */
.L_x_597:
[----:B------:R-:W-:Y:S01]  /*22d20*/  BSSY B1, `(.L_x_599) ;  /* 0x000000b000017945 */ /* 0x000fe20003800000 */
[----:B------:R-:W-:Y:S01]  /*22d30*/  MOV R8, 0x0 ;  /* 0x0000000000087802 */ /* 0x000fe20000000f00 */
[----:B------:R-:W-:Y:S02]  /*22d40*/  IMAD.MOV.U32 R9, RZ, RZ, 0x14f00000 ;  /* 0x14f00000ff097424 */ /* 0x000fe400078e00ff */
[----:B------:R-:W-:Y:S05]  /*22d50*/  @P1 BRA `(.L_x_600) ;  /* 0x00000000001c1947 */ /* 0x000fea0003800000 */
[----:B------:R-:W3:Y:S01]  /*22d60*/  S2R R11, SR_TID.X ;  /* 0x00000000000b7919 */ /* 0x000ee20000002100 */
[----:B-12---:R-:W-:-:S04]  /*22d70*/  IMAD.MOV.U32 R5, RZ, RZ, 0x7000 ;  /* 0x00007000ff057424 */ /* 0x006fc800078e00ff */
[----:B------:R4:W-:Y:S01]  /*22d80*/  SYNCS.ARRIVE.TRANS64 RZ, [R6+URZ+0x2e830], R5 ;  /* 0x02e8300506ff79a7 */ /* 0x0009e2000800003f */
[----:B---3--:R-:W-:-:S04]  /*22d90*/  LOP3.LUT R11, R11, 0x1f, RZ, 0xc0, !PT ;  /* 0x0000001f0b0b7812 */ /* 0x008fc800078ec0ff */
[----:B------:R-:W-:-:S13]  /*22da0*/  ISETP.NE.AND P0, PT, R11, RZ, PT ;  /* 0x000000ff0b00720c */ /* 0x000fda0003f05270 */
[----:B----4-:R-:W-:Y:S05]  /*22db0*/  @!P0 BRA `(.L_x_600) ;  /* 0x0000000000048947 */ /* 0x010fea0003800000 */
[----:B------:R-:W-:Y:S01]  /*22dc0*/  BPT.TRAP 0x1 ;  /* 0x000000040000795c */ /* 0x000fe20000300000 */
.L_x_600:
[----:B------:R-:W-:Y:S05]  /*22dd0*/  BSYNC B1 ;  /* 0x0000000000017941 */ /* 0x000fea0003800000 */
.L_x_599:
        /* <DEDUP_REMOVED lines=8> */
.L_x_601:
        /* <DEDUP_REMOVED lines=10> */
.L_x_590:
[----:B------:R-:W-:Y:S05]  /*22f00*/  BSYNC B0 ;  /* 0x0000000000007941 */ /* 0x000fea0003800000 */
.L_x_589:
[----:B------:R-:W2:Y:S02]  /*22f10*/  LDL R5, [R1+0x6c] ;  /* 0x00006c0001057983 */ /* 0x000ea40000100800 */
[----:B--2---:R-:W-:-:S13]  /*22f20*/  ISETP.NE.AND P0, PT, R5, 0x3, PT ;  /* 0x000000030500780c */ /* 0x004fda0003f05270 */
[----:B------:R-:W-:Y:S05]  /*22f30*/  @!P0 BRA `(.L_x_602) ;  /* 0x0000000000048947 */ /* 0x000fea0003800000 */
[----:B------:R-:W-:Y:S01]  /*22f40*/  BPT.TRAP 0x1 ;  /* 0x000000040000795c */ /* 0x000fe20000300000 */
.L_x_602:
[----:B------:R-:W2:Y:S01]  /*22f50*/  LDL R5, [R1+0x58] ;  /* 0x0000580001057983 */ /* 0x000ea20000100800 */
[----:B------:R-:W-:Y:S01]  /*22f60*/  LOP3.LUT R4, R2, 0x1, RZ, 0x3c, !PT ;  /* 0x0000000102047812 */ /* 0x000fe200078e3cff */
[----:B------:R-:W-:Y:S01]  /*22f70*/  IMAD R19, R0, 0x8, R18 ;  /* 0x0000000800137824 */ /* 0x000fe200078e0212 */
[----:B------:R-:W-:Y:S02]  /*22f80*/  BSSY B0, `(.L_x_603) ;  /* 0x0000005000007945 */ /* 0x000fe40003800000 */
[----:B------:R-:W-:-:S04]  /*22f90*/  SHF.L.U32 R4, R4, 0x1f, RZ ;  /* 0x0000001f04047819 */ /* 0x000fc800000006ff */
[----:B------:R-:W3:Y:S01]  /*22fa0*/  SYNCS.PHASECHK.TRANS64.TRYWAIT P0, [R19+URZ+0x2e870], R4 ;  /* 0x02e87004130075a7 */ /* 0x000ee2000800017f */
[----:B--2---:R-:W-:Y:S01]  /*22fb0*/  ISETP.NE.AND P1, PT, R5, 0x3, PT ;  /* 0x000000030500780c */ /* 0x004fe20003f25270 */
[----:B---3--:R-:W-:-:S12]  /*22fc0*/  @!P0 BRA `(.L_x_604) ;  /* 0x0000006000c08947 */ /* 0x008fd80003800000 */
.L_x_804:
[----:B------:R-:W-:Y:S05]  /*22fd0*/  BSYNC B0 ;  /* 0x0000000000007941 */ /* 0x000fea0003800000 */
.L_x_603:
[----:B------:R-:W-:Y:S05]  /*22fe0*/  @!P1 BRA `(.L_x_605) ;  /* 0x0000000000049947 */ /* 0x000fea0003800000 */
[----:B------:R-:W-:Y:S01]  /*22ff0*/  BPT.TRAP 0x1 ;  /* 0x000000040000795c */ /* 0x000fe20000300000 */
.L_x_605:
[----:B------:R-:W-:Y:S01]  /*23000*/  SHF.L.U32 R2, R2, 0x1f, RZ ;  /* 0x0000001f02027819 */ /* 0x000fe200000006ff */
[----:B------:R-:W-:-:S03]  /*23010*/  IMAD R12, R0, 0x7000, RZ ;  /* 0x00007000000c7824 */ /* 0x000fc600078e02ff */
[----:B------:R-:W3:Y:S02]  /*23020*/  SYNCS.PHASECHK.TRANS64.TRYWAIT P0, [R19+URZ+0x2e860], R2 ;  /* 0x02e86002130075a7 */ /* 0x000ee4000800017f */
[----:B---3--:R-:W-:Y:S05]  /*23030*/  @!P0 BRA `(.L_x_606) ;  /* 0x0000006000b88947 */ /* 0x008fea0003800000 */
.L_x_805:
[----:B------:R-:W4:Y:S04]  /*23040*/  LDL R0, [R1+0x34] ;  /* 0x0000340001007983 */ /* 0x000f280000100800 */
[----:B------:R-:W3:Y:S04]  /*23050*/  LDL R14, [R1+0x38] ;  /* 0x00003800010e7983 */ /* 0x000ee80000100800 */
[----:B------:R-:W5:Y:S01]  /*23060*/  LDL R13, [R1+0x30] ;  /* 0x00003000010d7983 */ /* 0x000f620000100800 */
[----:B------:R-:W-:Y:S05]  /*23070*/  WARPSYNC.ALL ;  /* 0x0000000000007948 */ /* 0x000fea0003800000 */
[----:B----4-:R-:W-:-:S05]  /*23080*/  LOP3.LUT R0, R12, R0, RZ, 0xfc, !PT ;  /* 0x000000000c007212 */ /* 0x010fca00078efcff */
[----:B------:R-:W-:Y:S01]  /*23090*/  IMAD.IADD R0, R18, 0x1, R0 ;  /* 0x0000000112007824 */ /* 0x000fe200078e0200 */
[----:B-----5:R-:W-:-:S03]  /*230a0*/  LOP3.LUT R20, R12, R13, RZ, 0xfc, !PT ;  /* 0x0000000d0c147212 */ /* 0x020fc600078efcff */
[----:B---3--:R-:W-:Y:S01]  /*230b0*/  IMAD.IADD R2, R14, 0x1, R0 ;  /* 0x000000010e027824 */ /* 0x008fe200078e0200 */
[----:B--2---:R-:W2:Y:S01]  /*230c0*/  LDSM.16.MT88.4 R4, [R0+0xe400] ;  /* 0x00e400000004783b */ /* 0x004ea20000004200 */
[----:B------:R-:W-:Y:S02]  /*230d0*/  IADD3 R20, R18, R20, RZ ;  /* 0x0000001412147210 */ /* 0x000fe40007ffe0ff */
[C-C-:B--2---:R-:W-:Y:S02]  /*230e0*/  PRMT R8, R4.reuse, 0x6420, R5.reuse ;  /* 0x0000642004087816 */ /* 0x144fe40000000005 */
[----:B-1----:R-:W-:Y:S02]  /*230f0*/  PRMT R9, R4, 0x7531, R5 ;  /* 0x0000753104097816 */ /* 0x002fe40000000005 */
[C-C-:B------:R-:W-:Y:S02]  /*23100*/  PRMT R10, R6.reuse, 0x6420, R7.reuse ;  /* 0x00006420060a7816 */ /* 0x140fe40000000007 */
[----:B------:R-:W-:-:S02]  /*23110*/  PRMT R11, R6, 0x7531, R7 ;  /* 0x00007531060b7816 */ /* 0x000fc40000000007 */
[----:B------:R-:W1:Y:S04]  /*23120*/  LDSM.16.MT88.4 R4, [R2+0xe400] ;  /* 0x00e400000204783b */ /* 0x000e680000004200 */
[----:B------:R1:W-:Y:S02]  /*23130*/  STSM.16.M88.4 [R20+0x400], R8 ;  /* 0x0004000814007844 */ /* 0x0003e40000000200 */
        /* <DEDUP_REMOVED lines=71> */
[----:B------:R2:W-:Y:S01]  /*235b0*/  STSM.16.M88.4 [R20+0x6400], R12 ;  /* 0x0064000c14007844 */ /* 0x0005e20000000200 */
[C-C-:B-1----:R-:W-:Y:S02]  /*235c0*/  PRMT R8, R4.reuse, 0x6420, R5.reuse ;  /* 0x0000642004087816 */ /* 0x142fe40000000005 */
        /* <DEDUP_REMOVED lines=12> */
.L_x_607:
[----:B------:R-:W3:Y:S01]  /*23690*/  S2R R0, SR_TID.X ;  /* 0x0000000000007919 */ /* 0x000ee20000002100 */
[----:B-1----:R1:W-:Y:S01]  /*236a0*/  SYNCS.ARRIVE.TRANS64.A1T0 RZ, [R19+URZ+0x2e850], RZ ;  /* 0x02e850ff13ff79a7 */ /* 0x0023e2000810003f */
[----:B---3--:R-:W-:Y:S02]  /*236b0*/  LOP3.LUT R2, R0, 0x7f, RZ, 0xc0, !PT ;  /* 0x0000007f00027812 */ /* 0x008fe400078ec0ff */
[----:B------:R-:W3:Y:S01]  /*236c0*/  LDL R0, [R1+0x24] ;  /* 0x0000240001007983 */ /* 0x000ee20000100800 */
[----:B------:R-:W-:Y:S01]  /*236d0*/  BAR.SYNC.DEFER_BLOCKING 0x2, 0x80 ;  /* 0x0082000000007b1d */ /* 0x000fe20000010000 */
[----:B------:R-:W-:-:S05]  /*236e0*/  ISETP.NE.AND P0, PT, R2, RZ, PT ;  /* 0x000000ff0200720c */ /* 0x000fca0003f05270 */
[----:B------:R4:W5:Y:S08]  /*236f0*/  LDL R2, [R1+0x18] ;  /* 0x0000180001027983 */ /* 0x0009700000100800 */
[----:B-1----:R-:W-:-:S05]  /*23700*/  @!P0 VIADD R19, R19, 0x2e880 ;  /* 0x0002e88013138836 */ /* 0x002fca0000000000 */
[----:B------:R-:W-:-:S04]  /*23710*/  @!P0 PRMT R19, RZ, 0x654, R19 ;  /* 0x00000654ff138816 */ /* 0x000fc80000000013 */
[----:B------:R4:W-:Y:S01]  /*23720*/  @!P0 SYNCS.ARRIVE.TRANS64.RED.A1T0 RZ, [R19+URZ], RZ ;  /* 0x000000ff13ff89a7 */ /* 0x0009e2000810043f */
[C---:B---3--:R-:W-:Y:S01]  /*23730*/  ISETP.GT.AND P0, PT, R3.reuse, R0, PT ;  /* 0x000000000300720c */ /* 0x048fe20003f04270 */
[----:B------:R-:W-:Y:S01]  /*23740*/  VIADD R3, R3, 0xffffffff ;  /* 0xffffffff03037836 */ /* 0x000fe20000000000 */
[----:B------:R4:W5:Y:S11]  /*23750*/  LDL R0, [R1+0x10] ;  /* 0x0000100001007983 */ /* 0x0009760000100800 */
[----:B----4-:R-:W-:Y:S05]  /*23760*/  @P0 BRA `(.L_x_608) ;  /* 0xfffffff000240947 */ /* 0x010fea000383ffff */
.L_x_588:
[----:B------:R-:W1:Y:S02]  /*23770*/  S2R R4, SR_TID.X ;  /* 0x0000000000047919 */ /* 0x000e640000002100 */
[----:B-1----:R-:W-:Y:S02]  /*23780*/  LOP3.LUT R5, R4, 0x7f, RZ, 0xc0, !PT ;  /* 0x0000007f04057812 */ /* 0x002fe400078ec0ff */
[----:B------:R-:W3:Y:S01]  /*23790*/  LDL R4, [R1+0x6c] ;  /* 0x00006c0001047983 */ /* 0x000ee20000100800 */
[----:B------:R-:W-:Y:S01]  /*237a0*/  BSSY B0, `(.L_x_609) ;  /* 0x0000011000007945 */ /* 0x000fe20003800000 */
[----:B------:R-:W-:Y:S02]  /*237b0*/  ISETP.NE.AND P0, PT, R5, RZ, PT ;  /* 0x000000ff0500720c */ /* 0x000fe40003f05270 */
[----:B---3--:R-:W-:-:S11]  /*237c0*/  ISETP.NE.AND P2, PT, R4, 0x3, PT ;  /* 0x000000030400780c */ /* 0x008fd60003f45270 */
[----:B------:R-:W-:Y:S05]  /*237d0*/  @P0 BRA `(.L_x_610) ;  /* 0x0000000000340947 */ /* 0x000fea0003800000 */
[----:B-----5:R-:W1:Y:S01]  /*237e0*/  S2R R2, SR_LANEID ;  /* 0x0000000000027919 */ /* 0x020e620000000000 */
[----:B------:R-:W-:Y:S01]  /*237f0*/  VOTEU.ANY UR4, UPT, PT ;  /* 0x0000000000047886 */ /* 0x000fe200038e0100 */
[----:B------:R-:W3:Y:S01]  /*23800*/  LDC.64 R4, c[0x0][0xc60] ;  /* 0x00031800ff047b82 */ /* 0x000ee20000000a00 */
[----:B0-----:R-:W1:Y:S02]  /*23810*/  FLO.U32 R0, UR4 ;  /* 0x0000000400007d00 */ /* 0x001e6400080e0000 */
[----:B-1----:R-:W-:-:S06]  /*23820*/  ISETP.EQ.U32.AND P1, PT, R0, R2, PT ;  /* 0x000000020000720c */ /* 0x002fcc0003f22070 */
[----:B------:R-:W3:Y:S07]  /*23830*/  POPC R2, UR4 ;  /* 0x0000000400027d09 */ /* 0x000eee0008000000 */
[----:B---3--:R-:W3:Y:S04]  /*23840*/  @P1 ATOMG.E.ADD.STRONG.GPU PT, R2, desc[UR60][R4.64], R2 ;  /* 0x00000002040219a8 */ /* 0x008ee800081ee1fc */
[----:B---3--:R0:W1:Y:S02]  /*23850*/  SHFL.IDX PT, R2, R2, R0, 0x1f ;  /* 0x00001f0002027589 */ /* 0x00806400000e0000 */
[----:B0-----:R-:W0:Y:S02]  /*23860*/  S2R R0, SR_LTMASK ;  /* 0x0000000000007919 */ /* 0x001e240000003900 */
[----:B0-----:R-:W-:-:S06]  /*23870*/  LOP3.LUT R0, R0, UR4, RZ, 0xc0, !PT ;  /* 0x0000000400007c12 */ /* 0x001fcc000f8ec0ff */
[----:B------:R-:W1:Y:S02]  /*23880*/  POPC R0, R0 ;  /* 0x0000000000007309 */ /* 0x000e640000000000 */
[----:B-1----:R-:W-:-:S05]  /*23890*/  IADD3 R0, R2, UR38, R0 ;  /* 0x0000002602007c10 */ /* 0x002fca000fffe000 */
[----:B------:R1:W-:Y:S02]  /*238a0*/  STL [R1], R0 ;  /* 0x0000000001007387 */ /* 0x0003e40000100800 */
.L_x_610:
[----:B------:R-:W-:Y:S05]  /*238b0*/  BSYNC B0 ;  /* 0x0000000000007941 */ /* 0x000fea0003800000 */
.L_x_609:
[----:B------:R-:W-:Y:S05]  /*238c0*/  @!P2 BRA `(.L_x_611) ;  /* 0x000000000004a947 */ /* 0x000fea0003800000 */
[----:B------:R-:W-:Y:S01]  /*238d0*/  BPT.TRAP 0x1 ;  /* 0x000000040000795c */ /* 0x000fe20000300000 */
.L_x_611:
[----:B01---5:R-:W3:Y:S04]  /*238e0*/  LDL R0, [R1+0x18] ;  /* 0x0000180001007983 */ /* 0x023ee80000100800 */
[----:B------:R-:W4:Y:S04]  /*238f0*/  LDL R3, [R1+0x10] ;  /* 0x0000100001037983 */ /* 0x000f280000100800 */
[----:B------:R-:W2:Y:S01]  /*23900*/  LDL R2, [R1+0x58] ;  /* 0x0000580001027983 */ /* 0x000ea20000100800 */
[----:B------:R-:W-:Y:S01]  /*23910*/  BSSY B0, `(.L_x_612) ;  /* 0x0000007000007945 */ /* 0x000fe20003800000 */
[----:B---3--:R-:W-:-:S04]  /*23920*/  LOP3.LUT R0, R0, 0x1, RZ, 0x3c, !PT ;  /* 0x0000000100007812 */ /* 0x008fc800078e3cff */
[----:B------:R-:W-:Y:S01]  /*23930*/  SHF.L.U32 R0, R0, 0x1f, RZ ;  /* 0x0000001f00007819 */ /* 0x000fe200000006ff */
[----:B----4-:R-:W-:Y:S01]  /*23940*/  IMAD R16, R3, 0x8, R18 ;  /* 0x0000000803107824 */ /* 0x010fe200078e0212 */
[----:B--2---:R-:W-:-:S03]  /*23950*/  ISETP.NE.AND P2, PT, R2, 0x3, PT ;  /* 0x000000030200780c */ /* 0x004fc60003f45270 */
[----:B------:R-:W0:Y:S02]  /*23960*/  SYNCS.PHASECHK.TRANS64.TRYWAIT P1, [R16+URZ+0x2e870], R0 ;  /* 0x02e87000100075a7 */ /* 0x000e24000802017f */
[----:B0-----:R-:W-:Y:S08]  /*23970*/  @!P1 BRA `(.L_x_613) ;  /* 0x00000058007c9947 */ /* 0x001ff00003800000 */
.L_x_806:
[----:B------:R-:W-:Y:S05]  /*23980*/  BSYNC B0 ;  /* 0x0000000000007941 */ /* 0x000fea0003800000 */
.L_x_612:
[----:B------:R-:W-:Y:S05]  /*23990*/  @!P2 BRA `(.L_x_614) ;  /* 0x000000000004a947 */ /* 0x000fea0003800000 */
[----:B------:R-:W-:Y:S01]  /*239a0*/  BPT.TRAP 0x1 ;  /* 0x000000040000795c */ /* 0x000fe20000300000 */
.L_x_614:
[----:B0-----:R-:W2:Y:S02]  /*239b0*/  LDL R0, [R1+0x18] ;  /* 0x0000180001007983 */ /* 0x001ea40000100800 */
[----:B--2---:R-:W-:-:S04]  /*239c0*/  SHF.L.U32 R0, R0, 0x1f, RZ ;  /* 0x0000001f00007819 */ /* 0x004fc800000006ff */
[----:B------:R-:W0:Y:S02]  /*239d0*/  SYNCS.PHASECHK.TRANS64.TRYWAIT P1, [R16+URZ+0x2e860], R0 ;  /* 0x02e86000100075a7 */ /* 0x000e24000802017f */
[----:B0-----:R-:W-:Y:S05]  /*239e0*/  @!P1 BRA `(.L_x_615) ;  /* 0x0000005800749947 */ /* 0x001fea0003800000 */
.L_x_807:
[----:B------:R-:W0:Y:S04]  /*239f0*/  LDL R17, [R1+0x10] ;  /* 0x0000100001117983 */ /* 0x000e280000100800 */
[----:B------:R-:W2:Y:S04]  /*23a00*/  LDL R2, [R1+0x34] ;  /* 0x0000340001027983 */ /* 0x000ea80000100800 */
[----:B------:R-:W3:Y:S04]  /*23a10*/  LDL R3, [R1+0x38] ;  /* 0x0000380001037983 */ /* 0x000ee80000100800 */
[----:B------:R-:W4:Y:S01]  /*23a20*/  LDL R12, [R1+0x30] ;  /* 0x00003000010c7983 */ /* 0x000f220000100800 */
[----:B------:R-:W-:Y:S05]  /*23a30*/  WARPSYNC.ALL ;  /* 0x0000000000007948 */ /* 0x000fea0003800000 */
[----:B0-----:R-:W-:-:S05]  /*23a40*/  IMAD R0, R17, 0x7000, RZ ;  /* 0x0000700011007824 */ /* 0x001fca00078e02ff */
[----:B--2---:R-:W-:-:S05]  /*23a50*/  LOP3.LUT R2, R0, R2, RZ, 0xfc, !PT ;  /* 0x0000000200027212 */ /* 0x004fca00078efcff */
[----:B------:R-:W-:-:S05]  /*23a60*/  IMAD.IADD R2, R18, 0x1, R2 ;  /* 0x0000000112027824 */ /* 0x000fca00078e0202 */
[----:B------:R-:W0:Y:S01]  /*23a70*/  LDSM.16.MT88.4 R4, [R2+0xe400] ;  /* 0x00e400000204783b */ /* 0x000e220000004200 */
[----:B---3--:R-:W-:Y:S01]  /*23a80*/  IMAD.IADD R3, R3, 0x1, R2 ;  /* 0x0000000103037824 */ /* 0x008fe200078e0202 */
[----:B----4-:R-:W-:Y:S02]  /*23a90*/  LOP3.LUT R0, R0, R12, RZ, 0xfc, !PT ;  /* 0x0000000c00007212 */ /* 0x010fe400078efcff */
[C-C-:B0-----:R-:W-:Y:S02]  /*23aa0*/  PRMT R8, R4.reuse, 0x6420, R5.reuse ;  /* 0x0000642004087816 */ /* 0x141fe40000000005 */
[----:B------:R-:W-:Y:S02]  /*23ab0*/  PRMT R9, R4, 0x7531, R5 ;  /* 0x0000753104097816 */ /* 0x000fe40000000005 */
[C-C-:B------:R-:W-:Y:S02]  /*23ac0*/  PRMT R10, R6.reuse, 0x6420, R7.reuse ;  /* 0x00006420060a7816 */ /* 0x140fe40000000007 */
[----:B------:R-:W-:-:S02]  /*23ad0*/  PRMT R11, R6, 0x7531, R7 ;  /* 0x00007531060b7816 */ /* 0x000fc40000000007 */
[----:B------:R-:W0:Y:S01]  /*23ae0*/  LDSM.16.MT88.4 R4, [R3+0xe400] ;  /* 0x00e400000304783b */ /* 0x000e220000004200 */
[----:B------:R-:W-:-:S05]  /*23af0*/  IMAD.IADD R0, R18, 0x1, R0 ;  /* 0x0000000112007824 */ /* 0x000fca00078e0200 */
[----:B------:R0:W-:Y:S02]  /*23b00*/  STSM.16.M88.4 [R0+0x400], R8 ;  /* 0x0004000800007844 */ /* 0x0001e40000000200 */
[C-C-:B0-----:R-:W-:Y:S02]  /*23b10*/  PRMT R8, R4.reuse, 0x6420, R5.reuse ;  /* 0x0000642004087816 */ /* 0x141fe40000000005 */
[----:B------:R-:W-:Y:S02]  /*23b20*/  PRMT R9, R4, 0x7531, R5 ;  /* 0x0000753104097816 */ /* 0x000fe40000000005 */
[C-C-:B------:R-:W-:Y:S02]  /*23b30*/  PRMT R10, R6.reuse, 0x6420, R7.reuse ;  /* 0x00006420060a7816 */ /* 0x140fe40000000007 */
        /* <DEDUP_REMOVED lines=82> */
.L_x_616:
[----:B------:R-:W2:Y:S01]  /*24060*/  LDL.LU R3, [R1+0x18] ;  /* 0x0000180001037983 */ /* 0x000ea20000300800 */
[----:B0-----:R0:W-:Y:S01]  /*24070*/  SYNCS.ARRIVE.TRANS64.A1T0 RZ, [R16+URZ+0x2e850], RZ ;  /* 0x02e850ff10ff79a7 */ /* 0x0011e2000810003f */
[----:B-1----:R-:W-:Y:S01]  /*24080*/  IADD3 R0, R17, 0x1, RZ ;  /* 0x0000000111007810 */ /* 0x002fe20007ffe0ff */
[----:B0-----:R-:W-:-:S05]  /*24090*/  @!P0 VIADD R16, R16, 0x2e880 ;  /* 0x0002e88010108836 */ /* 0x001fca0000000000 */
[----:B------:R-:W-:Y:S01]  /*240a0*/  @!P0 PRMT R16, RZ, 0x654, R16 ;  /* 0x00000654ff108816 */ /* 0x000fe20000000010 */
[----:B------:R-:W-:Y:S06]  /*240b0*/  BAR.SYNC.DEFER_BLOCKING 0x2, 0x80 ;  /* 0x0082000000007b1d */ /* 0x000fec0000010000 */
[----:B------:R0:W-:Y:S01]  /*240c0*/  @!P0 SYNCS.ARRIVE.TRANS64.RED.A1T0 RZ, [R16+URZ], RZ ;  /* 0x000000ff10ff89a7 */ /* 0x0001e2000810043f */
[----:B------:R-:W-:-:S04]  /*240d0*/  ISETP.NE.AND P0, PT, R0, 0x2, PT ;  /* 0x000000020000780c */ /* 0x000fc80003f05270 */
[----:B------:R-:W-:Y:S02]  /*240e0*/  SEL R2, RZ, 0x1, P0 ;  /* 0x00000001ff027807 */ /* 0x000fe40000000000 */
[----:B------:R-:W-:-:S05]  /*240f0*/  SEL R0, R0, RZ, P0 ;  /* 0x000000ff00007207 */ /* 0x000fca0000000000 */
[----:B------:R0:W-:Y:S01]  /*24100*/  STL [R1+0x10], R0 ;  /* 0x0000100001007387 */ /* 0x0001e20000100800 */
[----:B--2---:R-:W-:-:S05]  /*24110*/  LOP3.LUT R3, R3, R2, RZ, 0x3c, !PT ;  /* 0x0000000203037212 */ /* 0x004fca00078e3cff */
[----:B------:R0:W-:Y:S02]  /*24120*/  STL [R1+0x18], R3 ;  /* 0x0000180301007387 */ /* 0x0001e40000100800 */
.L_x_565:
[----:B0-2---:R-:W2:Y:S02]  /*24130*/  LDL R0, [R1+0x20] ;  /* 0x0000200001007983 */ /* 0x005ea40000100800 */
[----:B--2---:R-:W-:-:S13]  /*24140*/  LOP3.LUT P0, RZ, R0, 0x2, RZ, 0xc0, !PT ;  /* 0x0000000200ff7812 */ /* 0x004fda000780c0ff */
[----:B------:R-:W-:Y:S05]  /*24150*/  @!P0 BRA `(.L_x_617) ;  /* 0x00000000002c8947 */ /* 0x000fea0003800000 */
[----:B------:R-:W-:Y:S05]  /*24160*/  WARPSYNC.ALL ;  /* 0x0000000000007948 */ /* 0x000fea0003800000 */
[----:B------:R-:W0:Y:S08]  /*24170*/  S2UR UR5, SR_CgaCtaId ;  /* 0x00000000000579c3 */ /* 0x000e300000008800 */
[----:B------:R-:W-:Y:S06]  /*24180*/  BAR.SYNC.DEFER_BLOCKING 0x5, 0x180 ;  /* 0x0146000000007b1d */ /* 0x000fec0000010000 */
[----:B------:R-:W-:-:S02]  /*24190*/  UMOV UR4, 0x400 ;  /* 0x0000040000047882 */ /* 0x000fc40000000000 */
[----:B0-----:R-:W-:-:S06]  /*241a0*/  ULEA UR4, UR5, UR4, 0x18 ;  /* 0x0000000405047291 */ /* 0x001fcc000f8ec03f */
[----:B------:R-:W-:-:S05]  /*241b0*/  IMAD.U32 R18, RZ, RZ, UR4 ;  /* 0x00000004ff127e24 */ /* 0x000fca000f8e00ff */
[----:B-1----:R-:W0:Y:S04]  /*241c0*/  LDS.128 R4, [R18+0x2e8d0] ;  /* 0x02e8d00012047984 */ /* 0x002e280000000c00 */
[----:B0-----:R0:W-:Y:S04]  /*241d0*/  STL.64 [R1], R4 ;  /* 0x0000000401007387 */ /* 0x0011e80000100a00 */
[----:B------:R0:W-:Y:S01]  /*241e0*/  STL.64 [R1+0x8], R6 ;  /* 0x0000080601007387 */ /* 0x0001e20000100a00 */
[----:B------:R-:W-:Y:S06]  /*241f0*/  BAR.ARV 0x4, 0x180 ;  /* 0x0106000000007b1d */ /* 0x000fec0000002000 */
[----:B------:R-:W-:Y:S05]  /*24200*/  BRA `(.L_x_618) ;  /* 0x0000000c00287947 */ /* 0x000fea0003800000 */
.L_x_617:
[----:B------:R-:W0:Y:S01]  /*24210*/  S2R R0, SR_TID.X ;  /* 0x0000000000007919 */ /* 0x000e220000002100 */
[----:B------:R-:W-:Y:S01]  /*24220*/  UMOV UR4, 0xffffffff ;  /* 0xffffffff00047882 */ /* 0x000fe20000000000 */
[----:B0-----:R-:W-:-:S04]  /*24230*/  LOP3.LUT R16, R0, 0x1f, RZ, 0xc0, !PT ;  /* 0x0000001f00107812 */ /* 0x001fc800078ec0ff */
[----:B------:R-:W-:Y:S01]  /*24240*/  ISETP.NE.AND P0, PT, R16, 0x1f, PT ;  /* 0x0000001f1000780c */ /* 0x000fe20003f05270 */
[----:B------:R-:W-:-:S12]  /*24250*/  BRA.DIV UR4, `(.L_x_619) ;  /* 0x00000052046c7947 */ /* 0x000fd8000b800000 */
[----:B------:R-:W2:Y:S01]  /*24260*/  LDL.LU R3, [R1] ;  /* 0x0000000001037983 */ /* 0x000ea20000300800 */
[----:B------:R-:W-:-:S03]  /*24270*/  ULDC UR4, c[0x0][0xc3c] ;  /* 0x00030f0000047ab9 */ /* 0x000fc60000000800 */
[----:B------:R-:W3:Y:S01]  /*24280*/  LDL R4, [R1+0xc] ;  /* 0x00000c0001047983 */ /* 0x000ee20000100800 */
[----:B--2---:R-:W-:Y:S02]  /*24290*/  IMAD.MOV.U32 R10, RZ, RZ, R3 ;  /* 0x000000ffff0a7224 */ /* 0x004fe400078e0003 */
[----:B---3--:R-:W-:-:S05]  /*242a0*/  IMAD.IADD R0, R4, 0x1, R16 ;  /* 0x0000000104007824 */ /* 0x008fca00078e0210 */
[----:B------:R-:W-:-:S13]  /*242b0*/  ISETP.GE.OR P1, PT, R0, UR4, !P0 ;  /* 0x0000000400007c0c */ /* 0x000fda000c726670 */
[----:B------:R-:W0:Y:S08]  /*242c0*/  @!P1 LDC.64 R2, c[0x0][0xc80] ;  /* 0x00032000ff029b82 */ /* 0x000e300000000a00 */
[----:B-1----:R-:W1:Y:S01]  /*242d0*/  @!P1 LDC.64 R4, c[0x0][0xc78] ;  /* 0x00031e00ff049b82 */ /* 0x002e620000000a00 */
[----:B0-----:R-:W-:-:S05]  /*242e0*/  @!P1 IMAD.WIDE R2, R0, 0x4, R2 ;  /* 0x0000000400029825 */ /* 0x001fca00078e0202 */
[----:B------:R1:W2:Y:S02]  /*242f0*/  @!P1 LDG.E R6, desc[UR60][R2.64] ;  /* 0x0000003c02069981 */ /* 0x0002a4000c1e1900 */
[----:B-1----:R-:W-:-:S06]  /*24300*/  @!P1 IMAD.WIDE R2, R0, 0x4, R4 ;  /* 0x0000000400029825 */ /* 0x002fcc00078e0204 */
[----:B------:R-:W3:Y:S01]  /*24310*/  @!P1 LDG.E R2, desc[UR60][R2.64] ;  /* 0x0000003c02029981 */ /* 0x000ee2000c1e1900 */
[----:B------:R-:W-:Y:S01]  /*24320*/  IMAD.MOV.U32 R5, RZ, RZ, RZ ;  /* 0x000000ffff057224 */ /* 0x000fe200078e00ff */
[C---:B------:R-:W-:Y:S01]  /*24330*/  ISETP.GE.U32.AND P2, PT, R16.reuse, 0x2, PT ;  /* 0x000000021000780c */ /* 0x040fe20003f46070 */
[----:B------:R-:W-:Y:S01]  /*24340*/  IMAD.MOV.U32 R8, RZ, RZ, RZ ;  /* 0x000000ffff087224 */ /* 0x000fe200078e00ff */
[C---:B------:R-:W-:Y:S01]  /*24350*/  ISETP.GE.U32.AND P3, PT, R16.reuse, 0x4, PT ;  /* 0x000000041000780c */ /* 0x040fe20003f66070 */
[----:B------:R-:W-:Y:S01]  /*24360*/  SHFL.IDX PT, R0, R10, RZ, 0x1f ;  /* 0x00001fff0a007589 */ /* 0x000fe200000e0000 */
[C---:B------:R-:W-:Y:S02]  /*24370*/  ISETP.GE.U32.AND P4, PT, R16.reuse, 0x8, PT ;  /* 0x000000081000780c */ /* 0x040fe40003f86070 */
[----:B------:R-:W-:Y:S01]  /*24380*/  ISETP.GE.U32.AND P5, PT, R16, 0x10, PT ;  /* 0x000000101000780c */ /* 0x000fe20003fa6070 */
[----:B------:R-:W-:Y:S01]  /*24390*/  SHFL.IDX PT, R9, R10, 0x1, 0x1f ;  /* 0x00201f000a097f89 */ /* 0x000fe200000e0000 */
[----:B--2---:R-:W-:-:S02]  /*243a0*/  @!P1 IMAD.MOV.U32 R5, RZ, RZ, R6 ;  /* 0x000000ffff059224 */ /* 0x004fc400078e0006 */
[----:B------:R-:W-:Y:S02]  /*243b0*/  IMAD.MOV.U32 R6, RZ, RZ, RZ ;  /* 0x000000ffff067224 */ /* 0x000fe400078e00ff */
[----:B---3--:R-:W-:Y:S01]  /*243c0*/  @!P1 IMAD.MOV.U32 R6, RZ, RZ, R2 ;  /* 0x000000ffff069224 */ /* 0x008fe200078e0002 */
[----:B------:R-:W-:-:S03]  /*243d0*/  ISETP.NE.AND P1, PT, R16, RZ, PT ;  /* 0x000000ff1000720c */ /* 0x000fc60003f25270 */
[----:B------:R-:W-:-:S05]  /*243e0*/  IMAD R2, R6, R5, RZ ;  /* 0x0000000506027224 */ /* 0x000fca00078e02ff */
        /* <DEDUP_REMOVED lines=15> */
[----:B------:R0:W1:Y:S02]  /*244e0*/  SHFL.IDX PT, R2, R7, 0x1f, 0x1f ;  /* 0x03e01f0007027f89 */ /* 0x00006400000e0000 */
.L_x_817:
[----:B------:R-:W-:Y:S02]  /*244f0*/  ULDC UR4, c[0x0][0xc38] ;  /* 0x00030e0000047ab9 */ /* 0x000fe40000000800 */
[----:B------:R-:W-:-:S04]  /*24500*/  IMAD.U32 R3, RZ, RZ, UR4 ;  /* 0x00000004ff037e24 */ /* 0x000fc8000f8e00ff */
[----:B-1----:R-:W-:-:S04]  /*24510*/  IMAD R2, R2, R3, RZ ;  /* 0x0000000302027224 */ /* 0x002fc800078e02ff */
[----:B------:R-:W-:-:S05]  /*24520*/  IMAD.IADD R4, R9, 0x1, R2 ;  /* 0x0000000109047824 */ /* 0x000fca00078e0202 */
[----:B------:R-:W-:-:S13]  /*24530*/  ISETP.GT.AND P6, PT, R4, R0, PT ;  /* 0x000000000400720c */ /* 0x000fda0003fc4270 */
[----:B------:R-:W-:Y:S05]  /*24540*/  @P6 BRA `(.L_x_620) ;  /* 0x0000000000ac6947 */ /* 0x000fea0003800000 */
.L_x_623:
[----:B------:R-:W2:Y:S01]  /*24550*/  LDL.LU R3, [R1+0xc] ;  /* 0x00000c0001037983 */ /* 0x000ea20000300800 */
[----:B------:R-:W1:Y:S01]  /*24560*/  LDC R2, c[0x0][0xc3c] ;  /* 0x00030f00ff027b82 */ /* 0x000e620000000800 */
[----:B--2---:R-:W-:-:S04]  /*24570*/  IADD3 R3, R3, 0x1f, RZ ;  /* 0x0000001f03037810 */ /* 0x004fc80007ffe0ff */
[----:B-1----:R-:W-:-:S13]  /*24580*/  ISETP.GE.AND P6, PT, R3, R2, PT ;  /* 0x000000020300720c */ /* 0x002fda0003fc6270 */
[----:B------:R-:W-:Y:S05]  /*24590*/  @P6 BRA `(.L_x_621) ;  /* 0x0000000400dc6947 */ /* 0x000fea0003800000 */
[----:B------:R-:W1:Y:S01]  /*245a0*/  S2R R5, SR_TID.X ;  /* 0x0000000000057919 */ /* 0x000e620000002100 */
[----:B------:R2:W-:Y:S01]  /*245b0*/  STL [R1+0xc], R3 ;  /* 0x00000c0301007387 */ /* 0x0005e20000100800 */
[----:B-1----:R-:W-:-:S05]  /*245c0*/  LOP3.LUT R5, R5, 0x1f, RZ, 0xc0, !PT ;  /* 0x0000001f05057812 */ /* 0x002fca00078ec0ff */
[----:B------:R-:W-:Y:S02]  /*245d0*/  IMAD.IADD R6, R3, 0x1, R5 ;  /* 0x0000000103067824 */ /* 0x000fe400078e0205 */
[----:B------:R-:W-:-:S03]  /*245e0*/  IMAD.MOV.U32 R5, RZ, RZ, RZ ;  /* 0x000000ffff057224 */ /* 0x000fc600078e00ff */
[----:B------:R-:W-:-:S13]  /*245f0*/  ISETP.GE.OR P6, PT, R6, R2, !P0 ;  /* 0x000000020600720c */ /* 0x000fda00047c6670 */
[----:B--2---:R-:W1:Y:S02]  /*24600*/  @!P6 LDC.64 R2, c[0x0][0xc80] ;  /* 0x00032000ff02eb82 */ /* 0x004e640000000a00 */
[----:B-1----:R-:W-:-:S05]  /*24610*/  @!P6 IMAD.WIDE R2, R6, 0x4, R2 ;  /* 0x000000040602e825 */ /* 0x002fca00078e0202 */
[----:B------:R1:W2:Y:S02]  /*24620*/  @!P6 LDG.E R5, desc[UR60][R2.64] ;  /* 0x0000003c0205e981 */ /* 0x0002a4000c1e1900 */
[----:B-1----:R-:W1:Y:S02]  /*24630*/  @!P6 LDC.64 R2, c[0x0][0xc78] ;  /* 0x00031e00ff02eb82 */ /* 0x002e640000000a00 */
[----:B-1----:R-:W-:-:S04]  /*24640*/  @!P6 IMAD.WIDE R2, R6, 0x4, R2 ;  /* 0x000000040602e825 */ /* 0x002fc800078e0202 */
[----:B------:R-:W-:-:S06]  /*24650*/  IMAD.MOV.U32 R6, RZ, RZ, RZ ;  /* 0x000000ffff067224 */ /* 0x000fcc00078e00ff */
[----:B------:R-:W2:Y:S01]  /*24660*/  @!P6 LDG.E R6, desc[UR60][R2.64] ;  /* 0x0000003c0206e981 */ /* 0x000ea2000c1e1900 */
[----:B------:R-:W-:Y:S01]  /*24670*/  UMOV UR4, 0xffffffff ;  /* 0xffffffff00047882 */ /* 0x000fe20000000000 */
[----:B--2---:R-:W-:Y:S02]  /*24680*/  IMAD R2, R6, R5, RZ ;  /* 0x0000000506027224 */ /* 0x004fe400078e02ff */
[----:B------:R-:W-:Y:S05]  /*24690*/  BRA.DIV UR4, `(.L_x_622) ;  /* 0x0000005204bc7947 */ /* 0x000fea000b800000 */
[----:B------:R-:W1:Y:S02]  /*246a0*/  SHFL.UP PT, R3, R2, 0x1, RZ ;  /* 0x0420000002037989 */ /* 0x000e6400000e00ff */
[----:B-1----:R-:W-:-:S05]  /*246b0*/  SEL R3, R3, RZ, P1 ;  /* 0x000000ff03037207 */ /* 0x002fca0000800000 */
[----:B------:R-:W-:-:S05]  /*246c0*/  IMAD.IADD R2, R2, 0x1, R3 ;  /* 0x0000000102027824 */ /* 0x000fca00078e0203 */
        /* <DEDUP_REMOVED lines=10> */
[----:B-1----:R-:W-:-:S04]  /*24770*/  SEL R3, R3, RZ, P5 ;  /* 0x000000ff03037207 */ /* 0x002fc80002800000 */
[----:B0-----:R-:W-:-:S05]  /*24780*/  IADD3 R7, R2, R3, RZ ;  /* 0x0000000302077210 */ /* 0x001fca0007ffe0ff */
[----:B------:R0:W1:Y:S02]  /*24790*/  SHFL.IDX PT, R2, R7, 0x1f, 0x1f ;  /* 0x03e01f0007027f89 */ /* 0x00006400000e0000 */
.L_x_825:
[----:B------:R-:W-:Y:S02]  /*247a0*/  ULDC UR4, c[0x0][0xc38] ;  /* 0x00030e0000047ab9 */ /* 0x000fe40000000800 */
[----:B------:R-:W-:-:S04]  /*247b0*/  IMAD.U32 R3, RZ, RZ, UR4 ;  /* 0x00000004ff037e24 */ /* 0x000fc8000f8e00ff */
[----:B-1----:R-:W-:-:S04]  /*247c0*/  IMAD R2, R2, R3, RZ ;  /* 0x0000000302027224 */ /* 0x002fc800078e02ff */
[----:B------:R-:W-:-:S05]  /*247d0*/  IMAD.IADD R4, R2, 0x1, R4 ;  /* 0x0000000102047824 */ /* 0x000fca00078e0204 */
[----:B------:R-:W-:-:S13]  /*247e0*/  ISETP.GT.AND P6, PT, R4, R0, PT ;  /* 0x000000000400720c */ /* 0x000fda0003fc4270 */
[----:B------:R-:W-:Y:S05]  /*247f0*/  @!P6 BRA `(.L_x_623) ;  /* 0xfffffffc0054e947 */ /* 0x000fea000383ffff */
.L_x_620:
[----:B------:R-:W-:Y:S01]  /*24800*/  IMAD.IADD R9, R4, 0x1, -R2 ;  /* 0x0000000104097824 */ /* 0x000fe200078e0a02 */
[----:B------:R-:W-:-:S03]  /*24810*/  UMOV UR4, 0xffffffff ;  /* 0xffffffff00047882 */ /* 0x000fc60000000000 */
[----:B------:R-:W-:-:S05]  /*24820*/  IMAD R2, R7, R3, R9 ;  /* 0x0000000307027224 */ /* 0x000fca00078e0209 */
[----:B------:R-:W-:Y:S01]  /*24830*/  ISETP.GT.AND P6, PT, R2, R0, PT ;  /* 0x000000000200720c */ /* 0x000fe20003fc4270 */
[----:B------:R-:W-:-:S12]  /*24840*/  BRA.DIV UR4, `(.L_x_624) ;  /* 0x0000005604287947 */ /* 0x000fd8000b800000 */
[----:B------:R-:W-:-:S04]  /*24850*/  VOTE.ANY R4, PT, !P6 ;  /* 0x0000000000047806 */ /* 0x000fc800070e0100 */
[----:B------:R-:W1:Y:S02]  /*24860*/  POPC R2, R4 ;  /* 0x0000000400027309 */ /* 0x000e640000000000 */
[----:B-1----:R1:W2:Y:S04]  /*24870*/  SHFL.IDX PT, R5, R5, R2, 0x1f ;  /* 0x00001f0205057589 */ /* 0x0022a800000e0000 */
[----:B------:R1:W3:Y:S02]  /*24880*/  SHFL.IDX PT, R6, R6, R2, 0x1f ;  /* 0x00001f0206067589 */ /* 0x0002e400000e0000 */
.L_x_830:
[----:B------:R-:W-:-:S13]  /*24890*/  ISETP.NE.AND P0, PT, R4, RZ, PT ;  /* 0x000000ff0400720c */ /* 0x000fda0003f05270 */
[----:B------:R-:W-:Y:S05]  /*248a0*/  @!P0 BRA `(.L_x_625) ;  /* 0x0000000000148947 */ /* 0x000fea0003800000 */
[----:B------:R-:W-:Y:S01]  /*248b0*/  UMOV UR4, 0xffffffff ;  /* 0xffffffff00047882 */ /* 0x000fe20000000000 */
[----:B------:R-:W-:Y:S02]  /*248c0*/  VIADD R12, R2, 0xffffffff ;  /* 0xffffffff020c7836 */ /* 0x000fe40000000000 */
[----:B------:R-:W-:Y:S05]  /*248d0*/  BRA.DIV UR4, `(.L_x_626) ;  /* 0x0000005604607947 */ /* 0x000fea000b800000 */
[----:B0-----:R0:W4:Y:S02]  /*248e0*/  SHFL.IDX PT, R7, R7, R12, 0x1f ;  /* 0x00001f0c07077589 */ /* 0x00112400000e0000 */
.L_x_833:
[----:B----4-:R-:W-:-:S07]  /*248f0*/  IMAD.MOV.U32 R8, RZ, RZ, R7 ;  /* 0x000000ffff087224 */ /* 0x010fce00078e0007 */
.L_x_625:
[----:B0-----:R-:W4:Y:S01]  /*24900*/  LDL.LU R7, [R1+0xc] ;  /* 0x00000c0001077983 */ /* 0x001f220000300800 */
[----:B------:R-:W-:Y:S01]  /*24910*/  IMAD R10, R8, R3, R9 ;  /* 0x00000003080a7224 */ /* 0x000fe200078e0209 */
[----:B--2---:R-:W-:Y:S02]  /*24920*/  IABS R3, R5 ;  /* 0x0000000500037213 */ /* 0x004fe40000000000 */
[----:B------:R-:W-:Y:S02]  /*24930*/  MOV R8, RZ ;  /* 0x000000ff00087202 */ /* 0x000fe40000000f00 */
[----:B------:R-:W0:Y:S01]  /*24940*/  I2F.RP R4, R3 ;  /* 0x0000000300047306 */ /* 0x000e220000209400 */
[----:B------:R2:W-:Y:S07]  /*24950*/  STL [R1], R10 ;  /* 0x0000000a01007387 */ /* 0x0005ee0000100800 */
[----:B0-----:R-:W0:Y:S02]  /*24960*/  MUFU.RCP R4, R4 ;  /* 0x0000000400047308 */ /* 0x001e240000001000 */
[----:B0-----:R-:W-:-:S06]  /*24970*/  VIADD R4, R4, 0xffffffe ;  /* 0x0ffffffe04047836 */ /* 0x001fcc0000000000 */
[----:B------:R-:W0:Y:S02]  /*24980*/  F2I.FTZ.U32.TRUNC.NTZ R9, R4 ;  /* 0x0000000400097305 */ /* 0x000e24000021f000 */
[----:B0-----:R-:W-:-:S04]  /*24990*/  IMAD.MOV R4, RZ, RZ, -R9 ;  /* 0x000000ffff047224 */ /* 0x001fc800078e0a09 */
[----:B------:R-:W-:-:S04]  /*249a0*/  IMAD R4, R4, R3, RZ ;  /* 0x0000000304047224 */ /* 0x000fc800078e02ff */
[----:B------:R-:W-:Y:S01]  /*249b0*/  IMAD.HI.U32 R9, R9, R4, R8 ;  /* 0x0000000409097227 */ /* 0x000fe200078e0008 */
[----:B------:R-:W-:-:S03]  /*249c0*/  IABS R8, R5 ;  /* 0x0000000500087213 */ /* 0x000fc60000000000 */
[----:B------:R-:W-:Y:S02]  /*249d0*/  IMAD.IADD R4, R0, 0x1, -R10 ;  /* 0x0000000100047824 */ /* 0x000fe400078e0a0a */
[----:B------:R-:W-:Y:S02]  /*249e0*/  IMAD.MOV R8, RZ, RZ, -R8 ;  /* 0x000000ffff087224 */ /* 0x000fe400078e0a08 */
[----:B----4-:R-:W-:Y:S01]  /*249f0*/  IMAD.MOV.U32 R11, RZ, RZ, R7 ;  /* 0x000000ffff0b7224 */ /* 0x010fe200078e0007 */
[----:B------:R-:W-:-:S03]  /*24a00*/  IABS R7, R4 ;  /* 0x0000000400077213 */ /* 0x000fc60000000000 */
[----:B------:R-:W-:Y:S02]  /*24a10*/  IMAD.IADD R11, R2, 0x1, R11 ;  /* 0x00000001020b7824 */ /* 0x000fe400078e020b */
[----:B------:R-:W-:-:S04]  /*24a20*/  IMAD.HI.U32 R0, R9, R7, RZ ;  /* 0x0000000709007227 */ /* 0x000fc800078e00ff */
[----:B------:R-:W-:Y:S02]  /*24a30*/  IMAD R7, R0, R8, R7 ;  /* 0x0000000800077224 */ /* 0x000fe400078e0207 */
[----:B------:R-:W-:-:S03]  /*24a40*/  IMAD.MOV.U32 R8, RZ, RZ, RZ ;  /* 0x000000ffff087224 */ /* 0x000fc600078e00ff */
[----:B------:R-:W-:-:S13]  /*24a50*/  ISETP.GT.U32.AND P1, PT, R3, R7, PT ;  /* 0x000000070300720c */ /* 0x000fda0003f24070 */
[----:B------:R-:W-:Y:S01]  /*24a60*/  @!P1 IMAD.IADD R7, R7, 0x1, -R3 ;  /* 0x0000000107079824 */ /* 0x000fe200078e0a03 */
[----:B------:R-:W-:Y:S02]  /*24a70*/  @!P1 IADD3 R0, R0, 0x1, RZ ;  /* 0x0000000100009810 */ /* 0x000fe40007ffe0ff */
[----:B------:R-:W-:Y:S02]  /*24a80*/  ISETP.NE.AND P1, PT, R5, RZ, PT ;  /* 0x000000ff0500720c */ /* 0x000fe40003f25270 */
[----:B------:R-:W-:Y:S02]  /*24a90*/  ISETP.GE.U32.AND P0, PT, R7, R3, PT ;  /* 0x000000030700720c */ /* 0x000fe40003f06070 */
[----:B---3--:R-:W-:-:S04]  /*24aa0*/  IABS R3, R6 ;  /* 0x0000000600037213 */ /* 0x008fc80000000000 */
[----:B------:R-:W0:Y:S07]  /*24ab0*/  I2F.RP R7, R3 ;  /* 0x0000000300077306 */ /* 0x000e2e0000209400 */
[----:B------:R-:W-:Y:S01]  /*24ac0*/  @P0 VIADD R0, R0, 0x1 ;  /* 0x0000000100000836 */ /* 0x000fe20000000000 */
[----:B0-----:R-:W0:Y:S02]  /*24ad0*/  MUFU.RCP R7, R7 ;  /* 0x0000000700077308 */ /* 0x001e240000001000 */
[----:B0-----:R-:W-:-:S06]  /*24ae0*/  VIADD R7, R7, 0xffffffe ;  /* 0x0ffffffe07077836 */ /* 0x001fcc0000000000 */
[----:B------:R-:W0:Y:S02]  /*24af0*/  F2I.FTZ.U32.TRUNC.NTZ R9, R7 ;  /* 0x0000000700097305 */ /* 0x000e24000021f000 */
[----:B0-----:R-:W-:-:S04]  /*24b00*/  IMAD.MOV R7, RZ, RZ, -R9 ;  /* 0x000000ffff077224 */ /* 0x001fc800078e0a09 */
[----:B------:R-:W-:-:S04]  /*24b10*/  IMAD R7, R7, R3, RZ ;  /* 0x0000000307077224 */ /* 0x000fc800078e02ff */
[----:B--2---:R-:W-:Y:S01]  /*24b20*/  IMAD.HI.U32 R10, R9, R7, R8 ;  /* 0x00000007090a7227 */ /* 0x004fe200078e0008 */
[----:B------:R-:W-:Y:S02]  /*24b30*/  LOP3.LUT R7, R4, R5, RZ, 0x3c, !PT ;  /* 0x0000000504077212 */ /* 0x000fe400078e3cff */
[----:B------:R-:W-:Y:S02]  /*24b40*/  IABS R9, R6 ;  /* 0x0000000600097213 */ /* 0x000fe40000000000 */
[----:B------:R-:W-:Y:S01]  /*24b50*/  ISETP.GE.AND P2, PT, R7, RZ, PT ;  /* 0x000000ff0700720c */ /* 0x000fe20003f46270 */
[----:B------:R-:W-:Y:S02]  /*24b60*/  IMAD.MOV.U32 R7, RZ, RZ, R0 ;  /* 0x000000ffff077224 */ /* 0x000fe400078e0000 */
[----:B------:R-:W-:-:S10]  /*24b70*/  IMAD.MOV R9, RZ, RZ, -R9 ;  /* 0x000000ffff097224 */ /* 0x000fd400078e0a09 */
[----:B------:R-:W-:Y:S01]  /*24b80*/  @!P2 IMAD.MOV R7, RZ, RZ, -R7 ;  /* 0x000000ffff07a224 */ /* 0x000fe200078e0a07 */
[----:B------:R-:W-:-:S04]  /*24b90*/  @!P1 LOP3.LUT R7, RZ, R5, RZ, 0x33, !PT ;  /* 0x00000005ff079212 */ /* 0x000fc800078e33ff */
[-C--:B------:R-:W-:Y:S01]  /*24ba0*/  IABS R8, R7.reuse ;  /* 0x0000000700087213 */ /* 0x080fe20000000000 */
[----:B------:R-:W-:-:S04]  /*24bb0*/  IMAD R5, R5, R7, RZ ;  /* 0x0000000705057224 */ /* 0x000fc800078e02ff */
[----:B------:R-:W-:-:S04]  /*24bc0*/  IMAD.HI.U32 R0, R10, R8, RZ ;  /* 0x000000080a007227 */ /* 0x000fc800078e00ff */
[----:B------:R-:W-:Y:S02]  /*24bd0*/  IMAD R8, R0, R9, R8 ;  /* 0x0000000900087224 */ /* 0x000fe400078e0208 */
[----:B-1----:R-:W-:-:S03]  /*24be0*/  IMAD.IADD R2, R4, 0x1, -R5 ;  /* 0x0000000104027824 */ /* 0x002fc600078e0a05 */
        /* <DEDUP_REMOVED lines=8> */
[----:B------:R-:W-:Y:S02]  /*24c70*/  @!P2 IADD3 R0, -R0, RZ, RZ ;  /* 0x000000ff0000a210 */ /* 0x000fe40007ffe1ff */
[----:B------:R-:W-:-:S05]  /*24c80*/  @!P1 LOP3.LUT R0, RZ, R6, RZ, 0x33, !PT ;  /* 0x00000006ff009212 */ /* 0x000fca00078e33ff */
[--C-:B------:R-:W-:Y:S02]  /*24c90*/  IMAD.MOV R3, RZ, RZ, -R0.reuse ;  /* 0x000000ffff037224 */ /* 0x100fe400078e0a00 */
[C---:B------:R-:W-:Y:S02]  /*24ca0*/  IMAD R0, R6.reuse, 0x1000000, R0 ;  /* 0x0100000006007824 */ /* 0x040fe400078e0200 */
[----:B------:R-:W-:-:S04]  /*24cb0*/  IMAD R3, R6, R3, R7 ;  /* 0x0000000306037224 */ /* 0x000fc800078e0207 */
[----:B------:R-:W-:-:S05]  /*24cc0*/  IMAD R0, R3, 0x10000, R0 ;  /* 0x0001000003007824 */ /* 0x000fca00078e0200 */
[----:B------:R0:W-:Y:S04]  /*24cd0*/  STL [R1+0x8], R0 ;  /* 0x0000080001007387 */ /* 0x0001e80000100800 */
[----:B------:R0:W-:Y:S04]  /*24ce0*/  STL [R1+0xc], R11 ;  /* 0x00000c0b01007387 */ /* 0x0001e80000100800 */
[----:B------:R0:W-:Y:S01]  /*24cf0*/  STL [R1+0x4], R2 ;  /* 0x0000040201007387 */ /* 0x0001e20000100800 */
[----:B------:R-:W-:Y:S05]  /*24d00*/  BRA `(.L_x_627) ;  /* 0x0000000000287947 */ /* 0x000fea0003800000 */
.L_x_621:
[----:B------:R-:W-:Y:S01]  /*24d10*/  UMOV UR4, URZ ;  /* 0x0000003f00047c82 */ /* 0x000fe20008000000 */
[----:B------:R-:W-:Y:S01]  /*24d20*/  ULDC UR6, c[0x0][0xc3c] ;  /* 0x00030f0000067ab9 */ /* 0x000fe20000000800 */
[----:B------:R-:W-:Y:S01]  /*24d30*/  UMOV UR5, URZ ;  /* 0x0000003f00057c82 */ /* 0x000fe20008000000 */
[----:B------:R1:W-:Y:S01]  /*24d40*/  STL [R1], R0 ;  /* 0x0000000001007387 */ /* 0x0003e20000100800 */
[----:B------:R-:W-:Y:S02]  /*24d50*/  IMAD.U32 R3, RZ, RZ, UR4 ;  /* 0x00000004ff037e24 */ /* 0x000fe4000f8e00ff */
[----:B------:R-:W-:-:S03]  /*24d60*/  IMAD.U32 R2, RZ, RZ, UR5 ;  /* 0x00000005ff027e24 */ /* 0x000fc6000f8e00ff */
[----:B------:R2:W-:Y:S01]  /*24d70*/  STL [R1+0x4], R3 ;  /* 0x0000040301007387 */ /* 0x0005e20000100800 */
[----:B-1----:R-:W-:-:S05]  /*24d80*/  MOV R0, UR6 ;  /* 0x0000000600007c02 */ /* 0x002fca0008000f00 */
[----:B------:R2:W-:Y:S04]  /*24d90*/  STL [R1+0xc], R0 ;  /* 0x00000c0001007387 */ /* 0x0005e80000100800 */
[----:B------:R2:W-:Y:S02]  /*24da0*/  STL [R1+0x8], R2 ;  /* 0x0000080201007387 */ /* 0x0005e40000100800 */
.L_x_627:
[----:B0-2---:R-:W2:Y:S04]  /*24db0*/  LDL R2, [R1+0xc] ;  /* 0x00000c0001027983 */ /* 0x005ea80000100800 */
[----:B------:R-:W3:Y:S04]  /*24dc0*/  LDL R3, [R1+0x8] ;  /* 0x0000080001037983 */ /* 0x000ee80000100800 */
[----:B------:R-:W4:Y:S04]  /*24dd0*/  LDL R4, [R1] ;  /* 0x0000000001047983 */ /* 0x000f280000100800 */
[----:B------:R-:W4:Y:S01]  /*24de0*/  LDL R5, [R1+0x4] ;  /* 0x0000040001057983 */ /* 0x000f220000100800 */
[----:B------:R-:W0:Y:S01]  /*24df0*/  S2R R0, SR_TID.X ;  /* 0x0000000000007919 */ /* 0x000e220000002100 */
[----:B------:R-:W-:Y:S05]  /*24e00*/  WARPSYNC.ALL ;  /* 0x0000000000007948 */ /* 0x000fea0003800000 */
[----:B0-----:R-:W-:Y:S01]  /*24e10*/  LOP3.LUT R0, R0, 0x1f, RZ, 0xc0, !PT ;  /* 0x0000001f00007812 */ /* 0x001fe200078ec0ff */
[----:B------:R-:W-:Y:S03]  /*24e20*/  BAR.SYNC.DEFER_BLOCKING 0x4, 0x180 ;  /* 0x0106000000007b1d */ /* 0x000fe60000010000 */
[----:B------:R-:W-:-:S13]  /*24e30*/  ISETP.NE.AND P0, PT, R0, RZ, PT ;  /* 0x000000ff0000720c */ /* 0x000fda0003f05270 */
[----:B------:R-:W0:Y:S01]  /*24e40*/  @!P0 S2R R0, SR_CgaCtaId ;  /* 0x0000000000008919 */ /* 0x000e220000008800 */
[----:B--2---:R-:W-:Y:S01]  /*24e50*/  IMAD.MOV.U32 R7, RZ, RZ, R2 ;  /* 0x000000ffff077224 */ /* 0x004fe200078e0002 */
[----:B------:R-:W-:Y:S01]  /*24e60*/  @!P0 MOV R2, 0x400 ;  /* 0x0000040000028802 */ /* 0x000fe20000000f00 */
[----:B---3--:R-:W-:-:S03]  /*24e70*/  IMAD.MOV.U32 R6, RZ, RZ, R3 ;  /* 0x000000ffff067224 */ /* 0x008fc600078e0003 */
[----:B0-----:R-:W-:-:S05]  /*24e80*/  @!P0 LEA R18, R0, R2, 0x18 ;  /* 0x0000000200128211 */ /* 0x001fca00078ec0ff */
[----:B----4-:R1:W-:Y:S01]  /*24e90*/  @!P0 STS.128 [R18+0x2e8d0], R4 ;  /* 0x02e8d00412008388 */ /* 0x0103e20000000c00 */
[----:B------:R-:W-:Y:S06]  /*24ea0*/  BAR.ARV 0x5, 0x180 ;  /* 0x0146000000007b1d */ /* 0x000fec0000002000 */
.L_x_618:
[----:B------:R-:W2:Y:S01]  /*24eb0*/  LDL R0, [R1+0xc] ;  /* 0x00000c0001007983 */ /* 0x000ea20000100800 */
[----:B------:R-:W-:Y:S02]  /*24ec0*/  ULDC UR4, c[0x0][0xc3c] ;  /* 0x00030f0000047ab9 */ /* 0x000fe40000000800 */
[----:B--2---:R-:W-:-:S13]  /*24ed0*/  ISETP.GE.AND P0, PT, R0, UR4, PT ;  /* 0x0000000400007c0c */ /* 0x004fda000bf06270 */
[----:B------:R-:W-:Y:S05]  /*24ee0*/  @!P0 BRA `(.L_x_628) ;  /* 0xffffffa400648947 */ /* 0x000fea000383ffff */
[----:B------:R-:W-:Y:S05]  /*24ef0*/  BSYNC B7 ;  /* 0x0000000000077941 */ /* 0x000fea0003800000 */
.L_x_524:
[----:B---3--:R-:W2:Y:S01]  /*24f00*/  LDL.LU R0, [R1+0x68] ;  /* 0x0000680001007983 */ /* 0x008ea20000300800 */
        /* <DEDUP_REMOVED lines=11> */
.L_x_834:
[----:B------:R-:W-:Y:S05]  /*24fc0*/  BSYNC B0 ;  /* 0x0000000000007941 */ /* 0x000fea0003800000 */
.L_x_629:
[----:B------:R-:W-:-:S03]  /*24fd0*/  UMOV UR4, 0xffffffff ;  /* 0xffffffff00047882 */ /* 0x000fc60000000000 */
[----:B------:R-:W-:Y:S05]  /*24fe0*/  BRA.DIV UR4, `(.L_x_631) ;  /* 0x0000004e04d87947 */ /* 0x000fea000b800000 */
[----:B------:R-:W1:Y:S02]  /*24ff0*/  S2R R2, SR_TID.X ;  /* 0x0000000000027919 */ /* 0x000e640000002100 */
[----:B-1----:R-:W-:-:S04]  /*25000*/  SHF.R.U32.HI R2, RZ, 0x5, R2 ;  /* 0x00000005ff027819 */ /* 0x002fc80000011602 */
[----:B------:R-:W-:-:S05]  /*25010*/  LOP3.LUT R2, R2, 0x3, RZ, 0xc0, !PT ;  /* 0x0000000302027812 */ /* 0x000fca00078ec0ff */
[----:B------:R1:W2:Y:S02]  /*25020*/  SHFL.IDX PT, R14, R2, RZ, 0x1f ;  /* 0x00001fff020e7589 */ /* 0x0002a400000e0000 */
.L_x_837:
[----:B--2---:R-:W-:-:S13]  /*25030*/  ISETP.NE.AND P0, PT, R14, RZ, PT ;  /* 0x000000ff0e00720c */ /* 0x004fda0003f05270 */
[----:B------:R-:W-:Y:S05]  /*25040*/  @P0 BRA `(.L_x_332) ;  /* 0x0000000000b00947 */ /* 0x000fea0003800000 */
[----:B------:R-:W-:-:S03]  /*25050*/  UMOV UR4, 0xffffffff ;  /* 0xffffffff00047882 */ /* 0x000fc60000000000 */
[----:B------:R-:W-:Y:S05]  /*25060*/  BRA.DIV UR4, `(.L_x_632) ;  /* 0x0000004e04ec7947 */ /* 0x000fea000b800000 */
[----:B------:R-:W-:-:S13]  /*25070*/  ELECT P6, URZ, PT ;  /* 0x00000000003f782f */ /* 0x000fda00038c0000 */
.L_x_840:
[----:B------:R-:W-:Y:S05]  /*25080*/  @!P6 BRA `(.L_x_332) ;  /* 0x0000000000a0e947 */ /* 0x000fea0003800000 */
[----:B-1----:R-:W2:Y:S02]  /*25090*/  LDL.LU R2, [R1+0x64] ;  /* 0x0000640001027983 */ /* 0x002ea40000300800 */
[----:B--2---:R-:W-:-:S04]  /*250a0*/  LOP3.LUT R2, R2, 0x2, RZ, 0xfc, !PT ;  /* 0x0000000202027812 */ /* 0x004fc800078efcff */
[----:B------:R-:W-:-:S13]  /*250b0*/  ISETP.NE.AND P0, PT, R2, 0x3, PT ;  /* 0x000000030200780c */ /* 0x000fda0003f05270 */
[----:B------:R-:W-:Y:S05]  /*250c0*/  @!P0 BRA `(.L_x_633) ;  /* 0x0000000000048947 */ /* 0x000fea0003800000 */
[----:B------:R-:W-:Y:S01]  /*250d0*/  BPT.TRAP 0x1 ;  /* 0x000000040000795c */ /* 0x000fe20000300000 */
.L_x_633:
[----:B0-----:R-:W2:Y:S04]  /*250e0*/  LDL R3, [R1+0x10] ;  /* 0x0000100001037983 */ /* 0x001ea80000100800 */
        /* <DEDUP_REMOVED lines=9> */
[----:B------:R-:W-:Y:S02]  /*25180*/  LOP3.LUT R4, R7, R4, RZ, 0x3c, !PT ;  /* 0x0000000407047212 */ /* 0x000fe400078e3cff */
[----:B------:R-:W-:-:S02]  /*25190*/  LEA R7, R3, R2, 0x3 ;  /* 0x0000000203077211 */ /* 0x000fc400078e18ff */
[----:B------:R-:W-:Y:S01]  /*251a0*/  SHF.L.U32 R2, R4, 0x1f, RZ ;  /* 0x0000001f04027819 */ /* 0x000fe200000006ff */
[----:B0-----:R-:W-:Y:S06]  /*251b0*/  @!P1 BRA `(.L_x_634) ;  /* 0x0000004c00b89947 */ /* 0x001fec0003800000 */
.L_x_841:
[----:B------:R-:W1:Y:S02]  /*251c0*/  SYNCS.PHASECHK.TRANS64.TRYWAIT P1, [R7+URZ], R2 ;  /* 0x00000002070075a7 */ /* 0x000e64000802017f */
[----:B-1----:R-:W-:Y:S05]  /*251d0*/  @!P1 BRA `(.L_x_635) ;  /* 0x0000004c00c49947 */ /* 0x002fea0003800000 */
.L_x_842:
[----:B------:R-:W-:Y:S05]  /*251e0*/  @!P0 BRA `(.L_x_636) ;  /* 0x0000000000048947 */ /* 0x000fea0003800000 */
[----:B------:R-:W-:Y:S01]  /*251f0*/  BPT.TRAP 0x1 ;  /* 0x000000040000795c */ /* 0x000fe20000300000 */
.L_x_636:
[----:B------:R-:W2:Y:S02]  /*25200*/  LDL.LU R4, [R1+0x10] ;  /* 0x0000100001047983 */ /* 0x000ea40000300800 */
[----:B--2---:R-:W-:-:S04]  /*25210*/  IMAD R4, R4, 0x8, R0 ;  /* 0x0000000804047824 */ /* 0x004fc800078e0200 */
[----:B------:R-:W2:Y:S02]  /*25220*/  SYNCS.PHASECHK.TRANS64.TRYWAIT P1, [R4+URZ+0x2e860], R5 ;  /* 0x02e86005040075a7 */ /* 0x000ea4000802017f */
[----:B--2---:R-:W-:Y:S05]  /*25230*/  @!P1 BRA `(.L_x_637) ;  /* 0x0000004c00c09947 */ /* 0x004fea0003800000 */
.L_x_843:
[----:B------:R-:W-:Y:S05]  /*25240*/  @!P0 BRA `(.L_x_638) ;  /* 0x0000000000048947 */ /* 0x000fea0003800000 */
[----:B------:R-:W-:Y:S01]  /*25250*/  BPT.TRAP 0x1 ;  /* 0x000000040000795c */ /* 0x000fe20000300000 */
.L_x_638:
[----:B------:R-:W-:-:S04]  /*25260*/  IMAD R3, R3, 0x8, R0 ;  /* 0x0000000803037824 */ /* 0x000fc800078e0200 */
[----:B------:R-:W3:Y:S02]  /*25270*/  SYNCS.PHASECHK.TRANS64.TRYWAIT P1, [R3+URZ+0x2e860], R2 ;  /* 0x02e86002030075a7 */ /* 0x000ee4000802017f */
[----:B---3--:R-:W-:Y:S05]  /*25280*/  @!P1 BRA `(.L_x_639) ;  /* 0x0000004c00c09947 */ /* 0x008fea0003800000 */
.L_x_844:
[----:B------:R-:W-:Y:S05]  /*25290*/  @!P0 BRA `(.L_x_640) ;  /* 0x0000000000048947 */ /* 0x000fea0003800000 */
[----:B------:R-:W-:Y:S01]  /*252a0*/  BPT.TRAP 0x1 ;  /* 0x000000040000795c */ /* 0x000fe20000300000 */
.L_x_640:
[----:B------:R-:W4:Y:S02]  /*252b0*/  SYNCS.PHASECHK.TRANS64.TRYWAIT P0, [R4+URZ+0x2e880], R5 ;  /* 0x02e88005040075a7 */ /* 0x000f24000800017f */
[----:B----4-:R-:W-:Y:S05]  /*252c0*/  @!P0 BRA `(.L_x_641) ;  /* 0x0000004c00c48947 */ /* 0x010fea0003800000 */
.L_x_642:
[----:B------:R0:W0:Y:S02]  /*252d0*/  SYNCS.PHASECHK.TRANS64.TRYWAIT P0, [R3+URZ+0x2e880], R2 ;  /* 0x02e88002030075a7 */ /* 0x000024000800017f */
[----:B0-----:R-:W-:Y:S05]  /*252e0*/  @!P0 NANOSLEEP.SYNCS 0x989680 ;  /* 0x009896800000895d */ /* 0x001fea0003900000 */
[----:B------:R-:W0:Y:S02]  /*252f0*/  @!P0 SYNCS.PHASECHK.TRANS64 P0, [R3+URZ+0x2e880], R2 ;  /* 0x02e88002030085a7 */ /* 0x000e24000800007f */
[----:B0-----:R-:W-:Y:S05]  /*25300*/  @!P0 BRA `(.L_x_642) ;  /* 0xfffffffc00f08947 */ /* 0x001fea000383ffff */
.L_x_332:
[----:B------:R-:W-:Y:S05]  /*25310*/  BSYNC B8 ;  /* 0x0000000000087941 */ /* 0x000fea0003800000 */
.L_x_329:
[----:B------:R-:W-:Y:S05]  /*25320*/  EXIT ;  /* 0x000000000000794d */ /* 0x000fea0003800000 */
.L_x_356:
[----:B-1----:R1:W2:Y:S02]  /*25330*/  SYNCS.PHASECHK.TRANS64.TRYWAIT P6, [R110+URZ+0x2e890], R130 ;  /* 0x02e890826e0075a7 */ /* 0x0022a400080c017f */
[----:B--2---:R-:W-:Y:S05]  /*25340*/  @!P6 NANOSLEEP.SYNCS 0x989680 ;  /* 0x009896800000e95d */ /* 0x004fea0003900000 */
[----:B------:R-:W2:Y:S02]  /*25350*/  @!P6 SYNCS.PHASECHK.TRANS64 P6, [R110+URZ+0x2e890], R130 ;  /* 0x02e890826e00e5a7 */ /* 0x000ea400080c007f */
[----:B--2---:R-:W-:Y:S05]  /*25360*/  @!P6 BRA `(.L_x_356) ;  /* 0xfffffffc00f0e947 */ /* 0x004fea000383ffff */
[----:B------:R-:W-:Y:S05]  /*25370*/  BRA `(.L_x_643) ;  /* 0xfffffddc00f87947 */ /* 0x000fea000383ffff */
.L_x_390:
[----:B0-----:R0:W1:Y:S02]  /*25380*/  SYNCS.PHASECHK.TRANS64.TRYWAIT P3, [R110+URZ+0x2e890], R130 ;  /* 0x02e890826e0075a7 */ /* 0x001064000806017f */
[----:B-1----:R-:W-:Y:S05]  /*25390*/  @!P3 NANOSLEEP.SYNCS 0x989680 ;  /* 0x009896800000b95d */ /* 0x002fea0003900000 */
[----:B------:R-:W1:Y:S02]  /*253a0*/  @!P3 SYNCS.PHASECHK.TRANS64 P3, [R110+URZ+0x2e890], R130 ;  /* 0x02e890826e00b5a7 */ /* 0x000e64000806007f */
[----:B-1----:R-:W-:Y:S05]  /*253b0*/  @!P3 BRA `(.L_x_390) ;  /* 0xfffffffc00f0b947 */ /* 0x002fea000383ffff */
[----:B------:R-:W-:Y:S05]  /*253c0*/  BRA `(.L_x_644) ;  /* 0xfffffe2000787947 */ /* 0x000fea000383ffff */
.L_x_407:
[----:B0-----:R0:W1:Y:S02]  /*253d0*/  SYNCS.PHASECHK.TRANS64.TRYWAIT P2, [R110+URZ+0x2e890], R130 ;  /* 0x02e890826e0075a7 */ /* 0x001064000804017f */
[----:B-1----:R-:W-:Y:S05]  /*253e0*/  @!P2 NANOSLEEP.SYNCS 0x989680 ;  /* 0x009896800000a95d */ /* 0x002fea0003900000 */
[----:B------:R-:W1:Y:S02]  /*253f0*/  @!P2 SYNCS.PHASECHK.TRANS64 P2, [R110+URZ+0x2e890], R130 ;  /* 0x02e890826e00a5a7 */ /* 0x000e64000804007f */
[----:B-1----:R-:W-:Y:S05]  /*25400*/  @!P2 BRA `(.L_x_407) ;  /* 0xfffffffc00f0a947 */ /* 0x002fea000383ffff */
[----:B------:R-:W-:Y:S05]  /*25410*/  BRA `(.L_x_645) ;  /* 0xfffffe6000987947 */ /* 0x000fea000383ffff */
.L_x_417:
[----:B-1----:R1:W2:Y:S02]  /*25420*/  SYNCS.PHASECHK.TRANS64.TRYWAIT P3, [R110+URZ+0x2e8b0], R130 ;  /* 0x02e8b0826e0075a7 */ /* 0x0022a4000806017f */
[----:B--2---:R-:W-:Y:S05]  /*25430*/  @!P3 NANOSLEEP.SYNCS 0x989680 ;  /* 0x009896800000b95d */ /* 0x004fea0003900000 */
[----:B------:R-:W2:Y:S02]  /*25440*/  @!P3 SYNCS.PHASECHK.TRANS64 P3, [R110+URZ+0x2e8b0], R130 ;  /* 0x02e8b0826e00b5a7 */ /* 0x000ea4000806007f */
[----:B--2---:R-:W-:Y:S05]  /*25450*/  @!P3 BRA `(.L_x_417) ;  /* 0xfffffffc00f0b947 */ /* 0x004fea000383ffff */
[----:B------:R-:W-:Y:S05]  /*25460*/  BRA `(.L_x_646) ;  /* 0xfffffe6800587947 */ /* 0x000fea000383ffff */
.L_x_431:
[----:B------:R-:W0:Y:S01]  /*25470*/  S2R R7, SR_TID.X ;  /* 0x0000000000077919 */ /* 0x000e220000002100 */
[----:B------:R-:W-:Y:S01]  /*25480*/  BSSY B0, `(.L_x_647) ;  /* 0x000000c000007945 */ /* 0x000fe20003800000 */
[----:B------:R-:W-:Y:S01]  /*25490*/  IMAD.MOV.U32 R12, RZ, RZ, RZ ;  /* 0x000000ffff0c7224 */ /* 0x000fe200078e00ff */
[----:B------:R-:W-:Y:S01]  /*254a0*/  MOV R15, 0xffffffff ;  /* 0xffffffff000f7802 */ /* 0x000fe20000000f00 */
[----:B------:R-:W-:Y:S02]  /*254b0*/  IMAD.MOV.U32 R11, RZ, RZ, 0x1f ;  /* 0x0000001fff0b7424 */ /* 0x000fe400078e00ff */
[----:B0-----:R-:W-:-:S05]  /*254c0*/  VIADD R8, R7, 0xffffff80 ;  /* 0xffffff8007087836 */ /* 0x001fca0000000000 */
[----:B------:R-:W-:-:S04]  /*254d0*/  SHF.R.S32.HI R7, RZ, 0x1f, R8 ;  /* 0x0000001fff077819 */ /* 0x000fc80000011408 */
[----:B------:R-:W-:-:S04]  /*254e0*/  LEA.HI R7, R7, R8, RZ, 0x7 ;  /* 0x0000000807077211 */ /* 0x000fc800078f38ff */
[----:B------:R-:W-:-:S05]  /*254f0*/  SHF.R.S32.HI R7, RZ, 0x7, R7 ;  /* 0x00000007ff077819 */ /* 0x000fca0000011407 */
[----:B------:R-:W-:-:S07]  /*25500*/  IMAD.MOV.U32 R13, RZ, RZ, R7 ;  /* 0x000000ffff0d7224 */ /* 0x000fce00078e0007 */
[----:B-----5:R-:W-:Y:S05]  /*25510*/  WARPSYNC.COLLECTIVE R15, `(.L_x_648) ;  /* 0x000000000f087348 */ /* 0x020fea0003c00000 */
[----:B------:R0:W1:Y:S02]  /*25520*/  SHFL.IDX P6, R14, R13, R12, R11 ;  /* 0x0000000c0d0e7389 */ /* 0x00006400000c000b */
[----:B01---5:R-:W-:Y:S01]  /*25530*/  ENDCOLLECTIVE ;  /* 0x000000000000791b */ /* 0x023fe20003800000 */
.L_x_648:
[----:B------:R-:W-:Y:S05]  /*25540*/  BSYNC B0 ;  /* 0x0000000000007941 */ /* 0x000fea0003800000 */
.L_x_647:
[----:B------:R0:W-:Y:S01]  /*25550*/  STL [R1+0x44], R14 ;  /* 0x0000440e01007387 */ /* 0x0001e20000100800 */
[----:B------:R-:W-:Y:S05]  /*25560*/  BRA `(.L_x_649) ;  /* 0xfffffe7800347947 */ /* 0x000fea000383ffff */
.L_x_443:
[----:B------:R-:W-:Y:S01]  /*25570*/  BSSY B1, `(.L_x_650) ;  /* 0x0000008000017945 */ /* 0x000fe20003800000 */
[----:B------:R-:W-:Y:S02]  /*25580*/  IMAD.MOV.U32 R13, RZ, RZ, R26 ;  /* 0x000000ffff0d7224 */ /* 0x000fe400078e001a */
[----:B------:R-:W-:Y:S02]  /*25590*/  IMAD.MOV.U32 R12, RZ, RZ, RZ ;  /* 0x000000ffff0c7224 */ /* 0x000fe400078e00ff */
[----:B------:R-:W-:Y:S02]  /*255a0*/  IMAD.MOV.U32 R11, RZ, RZ, 0x1c1f ;  /* 0x00001c1fff0b7424 */ /* 0x000fe400078e00ff */
[----:B------:R-:W-:-:S07]  /*255b0*/  IMAD.MOV.U32 R15, RZ, RZ, -0x1 ;  /* 0xffffffffff0f7424 */ /* 0x000fce00078e00ff */
[----:B0-----:R-:W-:Y:S05]  /*255c0*/  WARPSYNC.COLLECTIVE R15, `(.L_x_651) ;  /* 0x000000000f087348 */ /* 0x001fea0003c00000 */
[----:B0-----:R0:W1:Y:S02]  /*255d0*/  SHFL.IDX P6, R14, R13, R12, R11 ;  /* 0x0000000c0d0e7389 */ /* 0x00106400000c000b */
[----:B01----:R-:W-:Y:S01]  /*255e0*/  ENDCOLLECTIVE ;  /* 0x000000000000791b */ /* 0x003fe20003800000 */
.L_x_651:
[----:B------:R-:W-:Y:S05]  /*255f0*/  BSYNC B1 ;  /* 0x0000000000017941 */ /* 0x000fea0003800000 */
.L_x_650:
[----:B------:R-:W-:Y:S01]  /*25600*/  IMAD.MOV.U32 R13, RZ, RZ, R24 ;  /* 0x000000ffff0d7224 */ /* 0x000fe200078e0018 */
[----:B------:R-:W-:Y:S01]  /*25610*/  MOV R12, RZ ;  /* 0x000000ff000c7202 */ /* 0x000fe20000000f00 */
[----:B------:R-:W-:Y:S02]  /*25620*/  IMAD.MOV.U32 R11, RZ, RZ, 0x1c1f ;  /* 0x00001c1fff0b7424 */ /* 0x000fe400078e00ff */
[----:B------:R-:W-:Y:S02]  /*25630*/  IMAD.MOV.U32 R15, RZ, RZ, -0x1 ;  /* 0xffffffffff0f7424 */ /* 0x000fe400078e00ff */
[----:B------:R-:W-:-:S07]  /*25640*/  IMAD.MOV.U32 R3, RZ, RZ, R14 ;  /* 0x000000ffff037224 */ /* 0x000fce00078e000e */
[----:B------:R-:W-:Y:S05]  /*25650*/  WARPSYNC.COLLECTIVE R15, `(.L_x_652) ;  /* 0x000000000f087348 */ /* 0x000fea0003c00000 */
[----:B------:R0:W1:Y:S02]  /*25660*/  SHFL.IDX P6, R14, R13, R12, R11 ;  /* 0x0000000c0d0e7389 */ /* 0x00006400000c000b */
[----:B01----:R-:W-:Y:S01]  /*25670*/  ENDCOLLECTIVE ;  /* 0x000000000000791b */ /* 0x003fe20003800000 */
.L_x_652:
[----:B------:R-:W-:Y:S02]  /*25680*/  IMAD.MOV.U32 R13, RZ, RZ, R27 ;  /* 0x000000ffff0d7224 */ /* 0x000fe400078e001b */
[----:B------:R-:W-:-:S07]  /*25690*/  IMAD.MOV.U32 R5, RZ, RZ, R14 ;  /* 0x000000ffff057224 */ /* 0x000fce00078e000e */
[----:B------:R-:W-:Y:S05]  /*256a0*/  WARPSYNC.COLLECTIVE R15, `(.L_x_653) ;  /* 0x000000000f087348 */ /* 0x000fea0003c00000 */
[----:B------:R0:W1:Y:S02]  /*256b0*/  SHFL.IDX P6, R14, R13, R12, R11 ;  /* 0x0000000c0d0e7389 */ /* 0x00006400000c000b */
[----:B01----:R-:W-:Y:S01]  /*256c0*/  ENDCOLLECTIVE ;  /* 0x000000000000791b */ /* 0x003fe20003800000 */
.L_x_653:
[----:B------:R-:W-:Y:S02]  /*256d0*/  IMAD.MOV.U32 R13, RZ, RZ, R122 ;  /* 0x000000ffff0d7224 */ /* 0x000fe400078e007a */
[----:B------:R-:W-:-:S07]  /*256e0*/  IMAD.MOV.U32 R7, RZ, RZ, R14 ;  /* 0x000000ffff077224 */ /* 0x000fce00078e000e */
[----:B------:R-:W-:Y:S05]  /*256f0*/  WARPSYNC.COLLECTIVE R15, `(.L_x_654) ;  /* 0x000000000f087348 */ /* 0x000fea0003c00000 */
[----:B------:R0:W1:Y:S02]  /*25700*/  SHFL.IDX P6, R14, R13, R12, R11 ;  /* 0x0000000c0d0e7389 */ /* 0x00006400000c000b */
[----:B01----:R-:W-:Y:S01]  /*25710*/  ENDCOLLECTIVE ;  /* 0x000000000000791b */ /* 0x003fe20003800000 */
.L_x_654:
[----:B------:R-:W-:Y:S05]  /*25720*/  BRA `(.L_x_655) ;  /* 0xfffffe7c00307947 */ /* 0x000fea000383ffff */
.L_x_447:
[----:B0-----:R0:W1:Y:S02]  /*25730*/  SYNCS.PHASECHK.TRANS64.TRYWAIT P0, [R16+URZ+0x2e800], R39 ;  /* 0x02e80027100075a7 */ /* 0x001064000800017f */
[----:B-1----:R-:W-:Y:S05]  /*25740*/  @!P0 NANOSLEEP.SYNCS 0x989680 ;  /* 0x009896800000895d */ /* 0x002fea0003900000 */
[----:B------:R-:W1:Y:S02]  /*25750*/  @!P0 SYNCS.PHASECHK.TRANS64 P0, [R16+URZ+0x2e800], R39 ;  /* 0x02e80027100085a7 */ /* 0x000e64000800007f */
[----:B-1----:R-:W-:Y:S05]  /*25760*/  @!P0 BRA `(.L_x_447) ;  /* 0xfffffffc00f08947 */ /* 0x002fea000383ffff */
[----:B------:R-:W-:Y:S05]  /*25770*/  BRA `(.L_x_656) ;  /* 0xfffffe8000ac7947 */ /* 0x000fea000383ffff */
.L_x_455:
[----:B------:R-:W-:Y:S01]  /*25780*/  BSSY B1, `(.L_x_657) ;  /* 0x0000008000017945 */ /* 0x000fe20003800000 */
[----:B------:R-:W-:Y:S01]  /*25790*/  MOV R13, R26 ;  /* 0x0000001a000d7202 */ /* 0x000fe20000000f00 */
[----:B------:R-:W-:Y:S02]  /*257a0*/  IMAD.MOV.U32 R12, RZ, RZ, RZ ;  /* 0x000000ffff0c7224 */ /* 0x000fe400078e00ff */
[----:B------:R-:W-:Y:S02]  /*257b0*/  IMAD.MOV.U32 R11, RZ, RZ, 0x1c1f ;  /* 0x00001c1fff0b7424 */ /* 0x000fe400078e00ff */
[----:B------:R-:W-:-:S07]  /*257c0*/  IMAD.MOV.U32 R15, RZ, RZ, -0x1 ;  /* 0xffffffffff0f7424 */ /* 0x000fce00078e00ff */
[----:B0-----:R-:W-:Y:S05]  /*257d0*/  WARPSYNC.COLLECTIVE R15, `(.L_x_658) ;  /* 0x000000000f087348 */ /* 0x001fea0003c00000 */
[----:B0-----:R0:W1:Y:S02]  /*257e0*/  SHFL.IDX P6, R14, R13, R12, R11 ;  /* 0x0000000c0d0e7389 */ /* 0x00106400000c000b */
[----:B01----:R-:W-:Y:S01]  /*257f0*/  ENDCOLLECTIVE ;  /* 0x000000000000791b */ /* 0x003fe20003800000 */
.L_x_658:
[----:B------:R-:W-:Y:S05]  /*25800*/  BSYNC B1 ;  /* 0x0000000000017941 */ /* 0x000fea0003800000 */
.L_x_657:
[----:B------:R-:W-:Y:S01]  /*25810*/  IMAD.MOV.U32 R13, RZ, RZ, R24 ;  /* 0x000000ffff0d7224 */ /* 0x000fe200078e0018 */
[----:B------:R-:W-:Y:S01]  /*25820*/  MOV R11, 0x1c1f ;  /* 0x00001c1f000b7802 */ /* 0x000fe20000000f00 */
[----:B------:R-:W-:Y:S02]  /*25830*/  IMAD.MOV.U32 R12, RZ, RZ, RZ ;  /* 0x000000ffff0c7224 */ /* 0x000fe400078e00ff */
[----:B------:R-:W-:Y:S02]  /*25840*/  IMAD.MOV.U32 R15, RZ, RZ, -0x1 ;  /* 0xffffffffff0f7424 */ /* 0x000fe400078e00ff */
[----:B------:R-:W-:-:S07]  /*25850*/  IMAD.MOV.U32 R3, RZ, RZ, R14 ;  /* 0x000000ffff037224 */ /* 0x000fce00078e000e */
[----:B------:R-:W-:Y:S05]  /*25860*/  WARPSYNC.COLLECTIVE R15, `(.L_x_659) ;  /* 0x000000000f087348 */ /* 0x000fea0003c00000 */
[----:B------:R0:W1:Y:S02]  /*25870*/  SHFL.IDX P6, R14, R13, R12, R11 ;  /* 0x0000000c0d0e7389 */ /* 0x00006400000c000b */
[----:B01----:R-:W-:Y:S01]  /*25880*/  ENDCOLLECTIVE ;  /* 0x000000000000791b */ /* 0x003fe20003800000 */
.L_x_659:
[----:B------:R-:W-:Y:S02]  /*25890*/  IMAD.MOV.U32 R13, RZ, RZ, R27 ;  /* 0x000000ffff0d7224 */ /* 0x000fe400078e001b */
[----:B------:R-:W-:-:S07]  /*258a0*/  IMAD.MOV.U32 R21, RZ, RZ, R14 ;  /* 0x000000ffff157224 */ /* 0x000fce00078e000e */
[----:B------:R-:W-:Y:S05]  /*258b0*/  WARPSYNC.COLLECTIVE R15, `(.L_x_660) ;  /* 0x000000000f087348 */ /* 0x000fea0003c00000 */
[----:B------:R0:W1:Y:S02]  /*258c0*/  SHFL.IDX P6, R14, R13, R12, R11 ;  /* 0x0000000c0d0e7389 */ /* 0x00006400000c000b */
[----:B01----:R-:W-:Y:S01]  /*258d0*/  ENDCOLLECTIVE ;  /* 0x000000000000791b */ /* 0x003fe20003800000 */
.L_x_660:
[----:B------:R-:W-:Y:S02]  /*258e0*/  IMAD.MOV.U32 R13, RZ, RZ, R122 ;  /* 0x000000ffff0d7224 */ /* 0x000fe400078e007a */
[----:B------:R-:W-:-:S07]  /*258f0*/  IMAD.MOV.U32 R25, RZ, RZ, R14 ;  /* 0x000000ffff197224 */ /* 0x000fce00078e000e */
[----:B------:R-:W-:Y:S05]  /*25900*/  WARPSYNC.COLLECTIVE R15, `(.L_x_661) ;  /* 0x000000000f087348 */ /* 0x000fea0003c00000 */
[----:B------:R0:W1:Y:S02]  /*25910*/  SHFL.IDX P6, R14, R13, R12, R11 ;  /* 0x0000000c0d0e7389 */ /* 0x00006400000c000b */
[----:B01----:R-:W-:Y:S01]  /*25920*/  ENDCOLLECTIVE ;  /* 0x000000000000791b */ /* 0x003fe20003800000 */
.L_x_661:
[----:B------:R-:W-:Y:S05]  /*25930*/  BRA `(.L_x_662) ;  /* 0xfffffe9800807947 */ /* 0x000fea000383ffff */
.L_x_459:
[----:B0-----:R0:W1:Y:S02]  /*25940*/  SYNCS.PHASECHK.TRANS64.TRYWAIT P1, [R16+URZ+0x2e800], R35 ;  /* 0x02e80023100075a7 */ /* 0x001064000802017f */
[----:B-1----:R-:W-:Y:S05]  /*25950*/  @!P1 NANOSLEEP.SYNCS 0x989680 ;  /* 0x009896800000995d */ /* 0x002fea0003900000 */
[----:B------:R-:W1:Y:S02]  /*25960*/  @!P1 SYNCS.PHASECHK.TRANS64 P1, [R16+URZ+0x2e800], R35 ;  /* 0x02e80023100095a7 */ /* 0x000e64000802007f */
[----:B-1----:R-:W-:Y:S05]  /*25970*/  @!P1 BRA `(.L_x_459) ;  /* 0xfffffffc00f09947 */ /* 0x002fea000383ffff */
[----:B------:R-:W-:Y:S05]  /*25980*/  BRA `(.L_x_663) ;  /* 0xfffffe9c00a07947 */ /* 0x000fea000383ffff */
.L_x_465:
[----:B--2---:R2:W4:Y:S02]  /*25990*/  SYNCS.PHASECHK.TRANS64.TRYWAIT P1, [R3+URZ+0x2e830], R6 ;  /* 0x02e83006030075a7 */ /* 0x004524000802017f */
[----:B----4-:R-:W-:Y:S05]  /*259a0*/  @!P1 NANOSLEEP.SYNCS 0x989680 ;  /* 0x009896800000995d */ /* 0x010fea0003900000 */
[----:B------:R-:W4:Y:S02]  /*259b0*/  @!P1 SYNCS.PHASECHK.TRANS64 P1, [R3+URZ+0x2e830], R6 ;  /* 0x02e83006030095a7 */ /* 0x000f24000802007f */
[----:B----4-:R-:W-:Y:S05]  /*259c0*/  @!P1 BRA `(.L_x_465) ;  /* 0xfffffffc00f09947 */ /* 0x010fea000383ffff */
[----:B------:R-:W-:Y:S05]  /*259d0*/  BRA `(.L_x_464) ;  /* 0xfffffeb800587947 */ /* 0x000fea000383ffff */
.L_x_471:
[----:B-1----:R1:W2:Y:S02]  /*259e0*/  SYNCS.PHASECHK.TRANS64.TRYWAIT P2, [R13+URZ+0x2e830], R0 ;  /* 0x02e830000d0075a7 */ /* 0x0022a4000804017f */
[----:B--2---:R-:W-:Y:S05]  /*259f0*/  @!P2 NANOSLEEP.SYNCS 0x989680 ;  /* 0x009896800000a95d */ /* 0x004fea0003900000 */
[----:B------:R-:W2:Y:S02]  /*25a00*/  @!P2 SYNCS.PHASECHK.TRANS64 P2, [R13+URZ+0x2e830], R0 ;  /* 0x02e830000d00a5a7 */ /* 0x000ea4000804007f */
[----:B--2---:R-:W-:Y:S05]  /*25a10*/  @!P2 BRA `(.L_x_471) ;  /* 0xfffffffc00f0a947 */ /* 0x004fea000383ffff */
[----:B------:R-:W-:Y:S05]  /*25a20*/  BRA `(.L_x_470) ;  /* 0xfffffefc00387947 */ /* 0x000fea000383ffff */
.L_x_475:
[----:B-1----:R1:W2:Y:S02]  /*25a30*/  SYNCS.PHASECHK.TRANS64.TRYWAIT P1, [R12+URZ+0x2e850], R0 ;  /* 0x02e850000c0075a7 */ /* 0x0022a4000802017f */
[----:B--2---:R-:W-:Y:S05]  /*25a40*/  @!P1 NANOSLEEP.SYNCS 0x989680 ;  /* 0x009896800000995d */ /* 0x004fea0003900000 */
[----:B------:R-:W2:Y:S02]  /*25a50*/  @!P1 SYNCS.PHASECHK.TRANS64 P1, [R12+URZ+0x2e850], R0 ;  /* 0x02e850000c0095a7 */ /* 0x000ea4000802007f */
[----:B--2---:R-:W-:Y:S05]  /*25a60*/  @!P1 BRA `(.L_x_475) ;  /* 0xfffffffc00f09947 */ /* 0x004fea000383ffff */
[----:B------:R-:W-:Y:S05]  /*25a70*/  BRA `(.L_x_472) ;  /* 0xffffff1000987947 */ /* 0x000fea000383ffff */
.L_x_481:
[----:B-1----:R1:W2:Y:S02]  /*25a80*/  SYNCS.PHASECHK.TRANS64.TRYWAIT P1, [R12+URZ+0x2e850], R3 ;  /* 0x02e850030c0075a7 */ /* 0x0022a4000802017f */
[----:B--2---:R-:W-:Y:S05]  /*25a90*/  @!P1 NANOSLEEP.SYNCS 0x989680 ;  /* 0x009896800000995d */ /* 0x004fea0003900000 */
[----:B------:R-:W2:Y:S02]  /*25aa0*/  @!P1 SYNCS.PHASECHK.TRANS64 P1, [R12+URZ+0x2e850], R3 ;  /* 0x02e850030c0095a7 */ /* 0x000ea4000802007f */
[----:B--2---:R-:W-:Y:S05]  /*25ab0*/  @!P1 BRA `(.L_x_481) ;  /* 0xfffffffc00f09947 */ /* 0x004fea000383ffff */
[----:B------:R-:W-:Y:S05]  /*25ac0*/  BRA `(.L_x_480) ;  /* 0xffffff3c002c7947 */ /* 0x000fea000383ffff */
.L_x_485:
[----:B------:R-:W-:Y:S01]  /*25ad0*/  SEL R115, R40, R111, P0 ;  /* 0x0000006f28737207 */ /* 0x000fe20000000000 */
[----:B-----5:R-:W-:Y:S01]  /*25ae0*/  IMAD.MOV.U32 R12, RZ, RZ, R8 ;  /* 0x000000ffff0c7224 */ /* 0x020fe200078e0008 */
        /* <DEDUP_REMOVED lines=8> */
[----:B------:R-:W-:Y:S01]  /*25b70*/  SEL R41, R52, R15, P0 ;  /* 0x0000000f34297207 */ /* 0x000fe20000000000 */
[----:B------:R-:W-:Y:S01]  /*25b80*/  IMAD.MOV.U32 R15, RZ, RZ, -0x1 ;  /* 0xffffffffff0f7424 */ /* 0x000fe200078e00ff */
[----:B------:R-:W-:Y:S02]  /*25b90*/  MOV R11, 0x1c1f ;  /* 0x00001c1f000b7802 */ /* 0x000fe40000000f00 */
[----:B------:R-:W-:-:S02]  /*25ba0*/  SEL R137, R14, R109, P0 ;  /* 0x0000006d0e897207 */ /* 0x000fc40000000000 */
[----:B------:R-:W-:-:S07]  /*25bb0*/  SEL R93, R109, R14, P0 ;  /* 0x0000000e6d5d7207 */ /* 0x000fce0000000000 */
[----:B-1----:R-:W-:Y:S05]  /*25bc0*/  WARPSYNC.COLLECTIVE R15, `(.L_x_664) ;  /* 0x000000000f087348 */ /* 0x002fea0003c00000 */
[----:B------:R0:W2:Y:S02]  /*25bd0*/  SHFL.IDX P6, R14, R13, R12, R11 ;  /* 0x0000000c0d0e7389 */ /* 0x0000a400000c000b */
[----:B012---:R-:W-:Y:S01]  /*25be0*/  ENDCOLLECTIVE ;  /* 0x000000000000791b */ /* 0x007fe20003800000 */
.L_x_664:
[----:B------:R-:W-:Y:S02]  /*25bf0*/  SEL R131, R61, R0, P0 ;  /* 0x000000003d837207 */ /* 0x000fe40000000000 */
[----:B------:R-:W-:Y:S02]  /*25c00*/  SEL R99, R0, R61, P0 ;  /* 0x0000003d00637207 */ /* 0x000fe40000000000 */
[----:B------:R-:W-:Y:S02]  /*25c10*/  SEL R129, R4, R81, P0 ;  /* 0x0000005104817207 */ /* 0x000fe40000000000 */
[----:B------:R-:W-:Y:S02]  /*25c20*/  SEL R101, R81, R4, P0 ;  /* 0x0000000451657207 */ /* 0x000fe40000000000 */
[----:B------:R-:W-:Y:S02]  /*25c30*/  LOP3.LUT R4, R8, 0x2, RZ, 0x3c, !PT ;  /* 0x0000000208047812 */ /* 0x000fe400078e3cff */
[----:B------:R-:W-:-:S02]  /*25c40*/  SEL R147, R64, R21, P0 ;  /* 0x0000001540937207 */ /* 0x000fc40000000000 */
[----:B------:R-:W-:Y:S01]  /*25c50*/  SEL R139, R77, R6, P0 ;  /* 0x000000064d8b7207 */ /* 0x000fe20000000000 */
[----:B------:R-:W-:Y:S01]  /*25c60*/  IMAD.MOV.U32 R13, RZ, RZ, R7 ;  /* 0x000000ffff0d7224 */ /* 0x000fe200078e0007 */
[----:B------:R-:W-:Y:S02]  /*25c70*/  SEL R91, R6, R77, P0 ;  /* 0x0000004d065b7207 */ /* 0x000fe40000000000 */
[----:B------:R-:W-:Y:S02]  /*25c80*/  SEL R21, R21, R64, P0 ;  /* 0x0000004015157207 */ /* 0x000fe40000000000 */
[----:B------:R-:W-:Y:S02]  /*25c90*/  SEL R143, R56, R45, P0 ;  /* 0x0000002d388f7207 */ /* 0x000fe40000000000 */
[----:B------:R-:W-:Y:S02]  /*25ca0*/  SEL R45, R45, R56, P0 ;  /* 0x000000382d2d7207 */ /* 0x000fe40000000000 */
[----:B------:R-:W-:Y:S01]  /*25cb0*/  SEL R83, R27, R26, P0 ;  /* 0x0000001a1b537207 */ /* 0x000fe20000000000 */
[----:B------:R-:W-:Y:S01]  /*25cc0*/  IMAD.MOV.U32 R0, RZ, RZ, R14 ;  /* 0x000000ffff007224 */ /* 0x000fe200078e000e */
[----:B------:R-:W-:-:S07]  /*25cd0*/  SEL R67, R26, R27, P0 ;  /* 0x0000001b1a437207 */ /* 0x000fce0000000000 */
[----:B------:R-:W-:Y:S05]  /*25ce0*/  WARPSYNC.COLLECTIVE R15, `(.L_x_665) ;  /* 0x000000000f087348 */ /* 0x000fea0003c00000 */
[----:B------:R0:W1:Y:S02]  /*25cf0*/  SHFL.IDX P6, R14, R13, R12, R11 ;  /* 0x0000000c0d0e7389 */ /* 0x00006400000c000b */
[----:B01----:R-:W-:Y:S01]  /*25d00*/  ENDCOLLECTIVE ;  /* 0x000000000000791b */ /* 0x003fe20003800000 */
.L_x_665:
[----:B------:R-:W-:Y:S02]  /*25d10*/  SEL R71, R33, R28, P0 ;  /* 0x0000001c21477207 */ /* 0x000fe40000000000 */
[----:B------:R-:W-:Y:S02]  /*25d20*/  SEL R33, R28, R33, P0 ;  /* 0x000000211c217207 */ /* 0x000fe40000000000 */
[----:B------:R-:W-:Y:S02]  /*25d30*/  SEL R141, R60, R53, P0 ;  /* 0x000000353c8d7207 */ /* 0x000fe40000000000 */
[----:B------:R-:W-:Y:S02]  /*25d40*/  SEL R127, R39, R44, P0 ;  /* 0x0000002c277f7207 */ /* 0x000fe40000000000 */
[----:B------:R-:W-:Y:S02]  /*25d50*/  SEL R103, R44, R39, P0 ;  /* 0x000000272c677207 */ /* 0x000fe40000000000 */
[----:B------:R-:W-:-:S02]  /*25d60*/  SEL R39, R31, R30, P0 ;  /* 0x0000001e1f277207 */ /* 0x000fc40000000000 */
[----:B------:R-:W-:Y:S01]  /*25d70*/  SEL R31, R30, R31, P0 ;  /* 0x0000001f1e1f7207 */ /* 0x000fe20000000000 */
[----:B------:R-:W-:Y:S01]  /*25d80*/  IMAD.MOV.U32 R13, RZ, RZ, R5 ;  /* 0x000000ffff0d7224 */ /* 0x000fe200078e0005 */
[----:B------:R-:W-:Y:S01]  /*25d90*/  SEL R53, R53, R60, P0 ;  /* 0x0000003c35357207 */ /* 0x000fe20000000000 */
[----:B------:R-:W-:Y:S01]  /*25da0*/  IMAD.MOV.U32 R12, RZ, RZ, R4 ;  /* 0x000000ffff0c7224 */ /* 0x000fe200078e0004 */
        /* <DEDUP_REMOVED lines=9> */
.L_x_666:
        /* <DEDUP_REMOVED lines=8> */
[----:B------:R-:W-:Y:S02]  /*25ec0*/  SEL R81, R65, R38, P0 ;  /* 0x0000002641517207 */ /* 0x000fe40000000000 */
[----:B------:R-:W-:Y:S02]  /*25ed0*/  SEL R65, R38, R65, P0 ;  /* 0x0000004126417207 */ /* 0x000fe40000000000 */
[----:B------:R-:W-:Y:S02]  /*25ee0*/  SEL R125, R105, R66, P0 ;  /* 0x00000042697d7207 */ /* 0x000fe40000000000 */
[----:B------:R-:W-:Y:S02]  /*25ef0*/  SEL R105, R66, R105, P0 ;  /* 0x0000006942697207 */ /* 0x000fe40000000000 */
[----:B------:R-:W-:-:S02]  /*25f00*/  SEL R119, R50, R107, P0 ;  /* 0x0000006b32777207 */ /* 0x000fc40000000000 */
[----:B------:R-:W-:-:S07]  /*25f10*/  MOV R5, R14 ;  /* 0x0000000e00057202 */ /* 0x000fce0000000f00 */
[----:B------:R-:W-:Y:S05]  /*25f20*/  WARPSYNC.COLLECTIVE R15, `(.L_x_667) ;  /* 0x000000000f087348 */ /* 0x000fea0003c00000 */
[----:B------:R0:W1:Y:S02]  /*25f30*/  SHFL.IDX P6, R14, R13, R12, R11 ;  /* 0x0000000c0d0e7389 */ /* 0x00006400000c000b */
[----:B01----:R-:W-:Y:S01]  /*25f40*/  ENDCOLLECTIVE ;  /* 0x000000000000791b */ /* 0x003fe20003800000 */
.L_x_667:
        /* <DEDUP_REMOVED lines=19> */
.L_x_668:
[----:B------:R-:W-:Y:S02]  /*26080*/  SEL R94, R7, R6, P0 ;  /* 0x00000006075e7207 */ /* 0x000fe40000000000 */
[----:B------:R-:W-:Y:S01]  /*26090*/  SEL R96, R6, R7, P0 ;  /* 0x0000000706607207 */ /* 0x000fe20000000000 */
[----:B------:R-:W-:Y:S02]  /*260a0*/  IMAD.MOV.U32 R13, RZ, RZ, R145 ;  /* 0x000000ffff0d7224 */ /* 0x000fe400078e0091 */
[----:B------:R-:W-:-:S07]  /*260b0*/  IMAD.MOV.U32 R10, RZ, RZ, R14 ;  /* 0x000000ffff0a7224 */ /* 0x000fce00078e000e */
[----:B------:R-:W-:Y:S05]  /*260c0*/  WARPSYNC.COLLECTIVE R15, `(.L_x_669) ;  /* 0x000000000f087348 */ /* 0x000fea0003c00000 */
[----:B------:R0:W1:Y:S02]  /*260d0*/  SHFL.IDX P6, R14, R13, R12, R11 ;  /* 0x0000000c0d0e7389 */ /* 0x00006400000c000b */
[----:B01----:R-:W-:Y:S01]  /*260e0*/  ENDCOLLECTIVE ;  /* 0x000000000000791b */ /* 0x003fe20003800000 */
.L_x_669:
[----:B------:R-:W-:Y:S02]  /*260f0*/  IMAD.MOV.U32 R13, RZ, RZ, R21 ;  /* 0x000000ffff0d7224 */ /* 0x000fe400078e0015 */
[----:B------:R-:W-:Y:S01]  /*26100*/  IMAD.MOV.U32 R12, RZ, RZ, R4 ;  /* 0x000000ffff0c7224 */ /* 0x000fe200078e0004 */
[----:B------:R-:W-:-:S07]  /*26110*/  MOV R20, R14 ;  /* 0x0000000e00147202 */ /* 0x000fce0000000f00 */
[----:B------:R-:W-:Y:S05]  /*26120*/  WARPSYNC.COLLECTIVE R15, `(.L_x_670) ;  /* 0x000000000f087348 */ /* 0x000fea0003c00000 */
[----:B------:R0:W1:Y:S02]  /*26130*/  SHFL.IDX P6, R14, R13, R12, R11 ;  /* 0x0000000c0d0e7389 */ /* 0x00006400000c000b */
[----:B01----:R-:W-:Y:S01]  /*26140*/  ENDCOLLECTIVE ;  /* 0x000000000000791b */ /* 0x003fe20003800000 */
.L_x_670:
[----:B------:R-:W-:Y:S02]  /*26150*/  IMAD.MOV.U32 R13, RZ, RZ, R43 ;  /* 0x000000ffff0d7224 */ /* 0x000fe400078e002b */
[----:B------:R-:W-:-:S07]  /*26160*/  IMAD.MOV.U32 R21, RZ, RZ, R14 ;  /* 0x000000ffff157224 */ /* 0x000fce00078e000e */
[----:B------:R-:W-:Y:S05]  /*26170*/  WARPSYNC.COLLECTIVE R15, `(.L_x_671) ;  /* 0x000000000f087348 */ /* 0x000fea0003c00000 */
[----:B------:R0:W1:Y:S02]  /*26180*/  SHFL.IDX P6, R14, R13, R12, R11 ;  /* 0x0000000c0d0e7389 */ /* 0x00006400000c000b */
[----:B01----:R-:W-:Y:S01]  /*26190*/  ENDCOLLECTIVE ;  /* 0x000000000000791b */ /* 0x003fe20003800000 */
.L_x_671:
[----:B------:R-:W-:Y:S01]  /*261a0*/  IMAD.MOV.U32 R13, RZ, RZ, R143 ;  /* 0x000000ffff0d7224 */ /* 0x000fe200078e008f */
[----:B------:R-:W-:Y:S01]  /*261b0*/  MOV R12, R8 ;  /* 0x00000008000c7202 */ /* 0x000fe20000000f00 */
[----:B------:R-:W-:-:S07]  /*261c0*/  IMAD.MOV.U32 R43, RZ, RZ, R14 ;  /* 0x000000ffff2b7224 */ /* 0x000fce00078e000e */
[----:B------:R-:W-:Y:S05]  /*261d0*/  WARPSYNC.COLLECTIVE R15, `(.L_x_672) ;  /* 0x000000000f087348 */ /* 0x000fea0003c00000 */
[----:B------:R0:W1:Y:S02]  /*261e0*/  SHFL.IDX P6, R14, R13, R12, R11 ;  /* 0x0000000c0d0e7389 */ /* 0x00006400000c000b */
[----:B01----:R-:W-:Y:S01]  /*261f0*/  ENDCOLLECTIVE ;  /* 0x000000000000791b */ /* 0x003fe20003800000 */
.L_x_672:
[----:B------:R-:W-:Y:S02]  /*26200*/  SEL R110, R20, R43, P0 ;  /* 0x0000002b146e7207 */ /* 0x000fe40000000000 */
[----:B------:R-:W-:Y:S01]  /*26210*/  SEL R112, R43, R20, P0 ;  /* 0x000000142b707207 */ /* 0x000fe20000000000 */
[----:B------:R-:W-:Y:S02]  /*26220*/  IMAD.MOV.U32 R13, RZ, RZ, R115 ;  /* 0x000000ffff0d7224 */ /* 0x000fe400078e0073 */
[----:B------:R-:W-:-:S07]  /*26230*/  IMAD.MOV.U32 R24, RZ, RZ, R14 ;  /* 0x000000ffff187224 */ /* 0x000fce00078e000e */
[----:B------:R-:W-:Y:S05]  /*26240*/  WARPSYNC.COLLECTIVE R15, `(.L_x_673) ;  /* 0x000000000f087348 */ /* 0x000fea0003c00000 */
[----:B------:R0:W1:Y:S02]  /*26250*/  SHFL.IDX P6, R14, R13, R12, R11 ;  /* 0x0000000c0d0e7389 */ /* 0x00006400000c000b */
[----:B01----:R-:W-:Y:S01]  /*26260*/  ENDCOLLECTIVE ;  /* 0x000000000000791b */ /* 0x003fe20003800000 */
.L_x_673:
[----:B------:R-:W-:Y:S02]  /*26270*/  IMAD.MOV.U32 R13, RZ, RZ, R45 ;  /* 0x000000ffff0d7224 */ /* 0x000fe400078e002d */
[----:B------:R-:W-:Y:S02]  /*26280*/  IMAD.MOV.U32 R12, RZ, RZ, R4 ;  /* 0x000000ffff0c7224 */ /* 0x000fe400078e0004 */
[----:B------:R-:W-:-:S07]  /*26290*/  IMAD.MOV.U32 R26, RZ, RZ, R14 ;  /* 0x000000ffff1a7224 */ /* 0x000fce00078e000e */
[----:B------:R-:W-:Y:S05]  /*262a0*/  WARPSYNC.COLLECTIVE R15, `(.L_x_674) ;  /* 0x000000000f087348 */ /* 0x000fea0003c00000 */
[----:B------:R0:W1:Y:S02]  /*262b0*/  SHFL.IDX P6, R14, R13, R12, R11 ;  /* 0x0000000c0d0e7389 */ /* 0x00006400000c000b */
[----:B01----:R-:W-:Y:S01]  /*262c0*/  ENDCOLLECTIVE ;  /* 0x000000000000791b */ /* 0x003fe20003800000 */
.L_x_674:
[----:B------:R-:W-:Y:S01]  /*262d0*/  MOV R13, R47 ;  /* 0x0000002f000d7202 */ /* 0x000fe20000000f00 */
[----:B------:R-:W-:-:S07]  /*262e0*/  IMAD.MOV.U32 R45, RZ, RZ, R14 ;  /* 0x000000ffff2d7224 */ /* 0x000fce00078e000e */
[----:B------:R-:W-:Y:S05]  /*262f0*/  WARPSYNC.COLLECTIVE R15, `(.L_x_675) ;  /* 0x000000000f087348 */ /* 0x000fea0003c00000 */
[----:B------:R0:W1:Y:S02]  /*26300*/  SHFL.IDX P6, R14, R13, R12, R11 ;  /* 0x0000000c0d0e7389 */ /* 0x00006400000c000b */
[----:B01----:R-:W-:Y:S01]  /*26310*/  ENDCOLLECTIVE ;  /* 0x000000000000791b */ /* 0x003fe20003800000 */
.L_x_675:
[----:B------:R-:W-:Y:S02]  /*26320*/  SEL R115, R24, R45, P0 ;  /* 0x0000002d18737207 */ /* 0x000fe40000000000 */
[----:B------:R-:W-:Y:S01]  /*26330*/  SEL R7, R45, R24, P0 ;  /* 0x000000182d077207 */ /* 0x000fe20000000000 */
[----:B------:R-:W-:Y:S01]  /*26340*/  IMAD.MOV.U32 R13, RZ, RZ, R113 ;  /* 0x000000ffff0d7224 */ /* 0x000fe200078e0071 */
[----:B------:R-:W-:Y:S01]  /*26350*/  SEL R113, R21, R10, P0 ;  /* 0x0000000a15717207 */ /* 0x000fe20000000000 */
[----:B------:R-:W-:Y:S02]  /*26360*/  IMAD.MOV.U32 R12, RZ, RZ, R8 ;  /* 0x000000ffff0c7224 */ /* 0x000fe400078e0008 */
[----:B------:R-:W-:-:S07]  /*26370*/  IMAD.MOV.U32 R47, RZ, RZ, R14 ;  /* 0x000000ffff2f7224 */ /* 0x000fce00078e000e */
[----:B------:R-:W-:Y:S05]  /*26380*/  WARPSYNC.COLLECTIVE R15, `(.L_x_676) ;  /* 0x000000000f087348 */ /* 0x000fea0003c00000 */
[----:B------:R0:W1:Y:S02]  /*26390*/  SHFL.IDX P6, R14, R13, R12, R11 ;  /* 0x0000000c0d0e7389 */ /* 0x00006400000c000b */
[----:B01----:R-:W-:Y:S01]  /*263a0*/  ENDCOLLECTIVE ;  /* 0x000000000000791b */ /* 0x003fe20003800000 */
.L_x_676:
[----:B------:R-:W-:Y:S02]  /*263b0*/  SEL R0, R26, R47, P0 ;  /* 0x0000002f1a007207 */ /* 0x000fe40000000000 */
[----:B------:R-:W-:Y:S01]  /*263c0*/  SEL R6, R47, R26, P0 ;  /* 0x0000001a2f067207 */ /* 0x000fe20000000000 */
[----:B------:R-:W-:Y:S01]  /*263d0*/  IMAD.MOV.U32 R13, RZ, RZ, R111 ;  /* 0x000000ffff0d7224 */ /* 0x000fe200078e006f */
[----:B------:R-:W-:Y:S01]  /*263e0*/  SEL R111, R10, R21, P0 ;  /* 0x000000150a6f7207 */ /* 0x000fe20000000000 */
[----:B------:R-:W-:-:S07]  /*263f0*/  IMAD.MOV.U32 R28, RZ, RZ, R14 ;  /* 0x000000ffff1c7224 */ /* 0x000fce00078e000e */
[----:B------:R-:W-:Y:S05]  /*26400*/  WARPSYNC.COLLECTIVE R15, `(.L_x_677) ;  /* 0x000000000f087348 */ /* 0x000fea0003c00000 */
[----:B------:R0:W1:Y:S02]  /*26410*/  SHFL.IDX P6, R14, R13, R12, R11 ;  /* 0x0000000c0d0e7389 */ /* 0x00006400000c000b */
[----:B01----:R-:W-:Y:S01]  /*26420*/  ENDCOLLECTIVE ;  /* 0x000000000000791b */ /* 0x003fe20003800000 */
.L_x_677:
[----:B------:R-:W-:Y:S01]  /*26430*/  MOV R13, R49 ;  /* 0x00000031000d7202 */ /* 0x000fe20000000f00 */
[----:B------:R-:W-:Y:S02]  /*26440*/  IMAD.MOV.U32 R12, RZ, RZ, R4 ;  /* 0x000000ffff0c7224 */ /* 0x000fe400078e0004 */
[----:B------:R-:W-:-:S07]  /*26450*/  IMAD.MOV.U32 R40, RZ, RZ, R14 ;  /* 0x000000ffff287224 */ /* 0x000fce00078e000e */
[----:B------:R-:W-:Y:S05]  /*26460*/  WARPSYNC.COLLECTIVE R15, `(.L_x_678) ;  /* 0x000000000f087348 */ /* 0x000fea0003c00000 */
[----:B------:R0:W1:Y:S02]  /*26470*/  SHFL.IDX P6, R14, R13, R12, R11 ;  /* 0x0000000c0d0e7389 */ /* 0x00006400000c000b */
[----:B01----:R-:W-:Y:S01]  /*26480*/  ENDCOLLECTIVE ;  /* 0x000000000000791b */ /* 0x003fe20003800000 */
.L_x_678:
[----:B------:R-:W-:Y:S02]  /*26490*/  IMAD.MOV.U32 R13, RZ, RZ, R51 ;  /* 0x000000ffff0d7224 */ /* 0x000fe400078e0033 */
[----:B------:R-:W-:-:S07]  /*264a0*/  IMAD.MOV.U32 R49, RZ, RZ, R14 ;  /* 0x000000ffff317224 */ /* 0x000fce00078e000e */
[----:B------:R-:W-:Y:S05]  /*264b0*/  WARPSYNC.COLLECTIVE R15, `(.L_x_679) ;  /* 0x000000000f087348 */ /* 0x000fea0003c00000 */
[----:B------:R0:W1:Y:S02]  /*264c0*/  SHFL.IDX P6, R14, R13, R12, R11 ;  /* 0x0000000c0d0e7389 */ /* 0x00006400000c000b */
[----:B01----:R-:W-:Y:S01]  /*264d0*/  ENDCOLLECTIVE ;  /* 0x000000000000791b */ /* 0x003fe20003800000 */
.L_x_679:
[----:B------:R-:W-:Y:S01]  /*264e0*/  SEL R21, R28, R49, P0 ;  /* 0x000000311c157207 */ /* 0x000fe20000000000 */
[----:B------:R-:W-:Y:S02]  /*264f0*/  IMAD.MOV.U32 R13, RZ, RZ, R141 ;  /* 0x000000ffff0d7224 */ /* 0x000fe400078e008d */
[----:B------:R-:W-:Y:S02]  /*26500*/  IMAD.MOV.U32 R12, RZ, RZ, R8 ;  /* 0x000000ffff0c7224 */ /* 0x000fe400078e0008 */
[----:B------:R-:W-:-:S07]  /*26510*/  IMAD.MOV.U32 R51, RZ, RZ, R14 ;  /* 0x000000ffff337224 */ /* 0x000fce00078e000e */
[----:B------:R-:W-:Y:S05]  /*26520*/  WARPSYNC.COLLECTIVE R15, `(.L_x_680) ;  /* 0x000000000f087348 */ /* 0x000fea0003c00000 */
[----:B------:R0:W1:Y:S02]  /*26530*/  SHFL.IDX P6, R14, R13, R12, R11 ;  /* 0x0000000c0d0e7389 */ /* 0x00006400000c000b */
[----:B01----:R-:W-:Y:S01]  /*26540*/  ENDCOLLECTIVE ;  /* 0x000000000000791b */ /* 0x003fe20003800000 */
.L_x_680:
[----:B------:R-:W-:Y:S02]  /*26550*/  SEL R20, R40, R51, P0 ;  /* 0x0000003328147207 */ /* 0x000fe40000000000 */
[----:B------:R-:W-:Y:S01]  /*26560*/  SEL R40, R51, R40, P0 ;  /* 0x0000002833287207 */ /* 0x000fe20000000000 */
[----:B------:R-:W-:Y:S01]  /*26570*/  IMAD.MOV.U32 R13, RZ, RZ, R87 ;  /* 0x000000ffff0d7224 */ /* 0x000fe200078e0057 */
[----:B------:R-:W-:-:S07]  /*26580*/  MOV R30, R14 ;  /* 0x0000000e001e7202 */ /* 0x000fce0000000f00 */
[----:B------:R-:W-:Y:S05]  /*26590*/  WARPSYNC.COLLECTIVE R15, `(.L_x_681) ;  /* 0x000000000f087348 */ /* 0x000fea0003c00000 */
[----:B------:R0:W1:Y:S02]  /*265a0*/  SHFL.IDX P6, R14, R13, R12, R11 ;  /* 0x0000000c0d0e7389 */ /* 0x00006400000c000b */
[----:B01----:R-:W-:Y:S01]  /*265b0*/  ENDCOLLECTIVE ;  /* 0x000000000000791b */ /* 0x003fe20003800000 */
.L_x_681:
[----:B------:R-:W-:Y:S02]  /*265c0*/  IMAD.MOV.U32 R13, RZ, RZ, R53 ;  /* 0x000000ffff0d7224 */ /* 0x000fe400078e0035 */
[----:B------:R-:W-:Y:S02]  /*265d0*/  IMAD.MOV.U32 R12, RZ, RZ, R4 ;  /* 0x000000ffff0c7224 */ /* 0x000fe400078e0004 */
[----:B------:R-:W-:-:S07]  /*265e0*/  IMAD.MOV.U32 R44, RZ, RZ, R14 ;  /* 0x000000ffff2c7224 */ /* 0x000fce00078e000e */
[----:B------:R-:W-:Y:S05]  /*265f0*/  WARPSYNC.COLLECTIVE R15, `(.L_x_682) ;  /* 0x000000000f087348 */ /* 0x000fea0003c00000 */
[----:B------:R0:W1:Y:S02]  /*26600*/  SHFL.IDX P6, R14, R13, R12, R11 ;  /* 0x0000000c0d0e7389 */ /* 0x00006400000c000b */
[----:B01----:R-:W-:Y:S01]  /*26610*/  ENDCOLLECTIVE ;  /* 0x000000000000791b */ /* 0x003fe20003800000 */
.L_x_682:
[----:B------:R-:W-:Y:S01]  /*26620*/  IMAD.MOV.U32 R13, RZ, RZ, R41 ;  /* 0x000000ffff0d7224 */ /* 0x000fe200078e0029 */
[----:B------:R-:W-:Y:S01]  /*26630*/  SEL R41, R49, R28, P0 ;  /* 0x0000001c31297207 */ /* 0x000fe20000000000 */
[----:B------:R-:W-:-:S07]  /*26640*/  IMAD.MOV.U32 R53, RZ, RZ, R14 ;  /* 0x000000ffff357224 */ /* 0x000fce00078e000e */
[----:B------:R-:W-:Y:S05]  /*26650*/  WARPSYNC.COLLECTIVE R15, `(.L_x_683) ;  /* 0x000000000f087348 */ /* 0x000fea0003c00000 */
[----:B------:R0:W1:Y:S02]  /*26660*/  SHFL.IDX P6, R14, R13, R12, R11 ;  /* 0x0000000c0d0e7389 */ /* 0x00006400000c000b */
[----:B01----:R-:W-:Y:S01]  /*26670*/  ENDCOLLECTIVE ;  /* 0x000000000000791b */ /* 0x003fe20003800000 */
.L_x_683:
[----:B------:R-:W-:Y:S02]  /*26680*/  SEL R43, R30, R53, P0 ;  /* 0x000000351e2b7207 */ /* 0x000fe40000000000 */
[----:B------:R-:W-:Y:S01]  /*26690*/  SEL R45, R53, R30, P0 ;  /* 0x0000001e352d7207 */ /* 0x000fe20000000000 */
[----:B------:R-:W-:Y:S02]  /*266a0*/  IMAD.MOV.U32 R13, RZ, RZ, R139 ;  /* 0x000000ffff0d7224 */ /* 0x000fe400078e008b */
[----:B------:R-:W-:Y:S01]  /*266b0*/  IMAD.MOV.U32 R12, RZ, RZ, R8 ;  /* 0x000000ffff0c7224 */ /* 0x000fe200078e0008 */
[----:B------:R-:W-:-:S07]  /*266c0*/  MOV R87, R14 ;  /* 0x0000000e00577202 */ /* 0x000fce0000000f00 */
[----:B------:R-:W-:Y:S05]  /*266d0*/  WARPSYNC.COLLECTIVE R15, `(.L_x_684) ;  /* 0x000000000f087348 */ /* 0x000fea0003c00000 */
[----:B------:R0:W1:Y:S02]  /*266e0*/  SHFL.IDX P6, R14, R13, R12, R11 ;  /* 0x0000000c0d0e7389 */ /* 0x00006400000c000b */
[----:B01----:R-:W-:Y:S01]  /*266f0*/  ENDCOLLECTIVE ;  /* 0x000000000000791b */ /* 0x003fe20003800000 */
.L_x_684:
[----:B------:R-:W-:Y:S02]  /*26700*/  SEL R42, R44, R87, P0 ;  /* 0x000000572c2a7207 */ /* 0x000fe40000000000 */
[----:B------:R-:W-:Y:S01]  /*26710*/  SEL R44, R87, R44, P0 ;  /* 0x0000002c572c7207 */ /* 0x000fe20000000000 */
[----:B------:R-:W-:Y:S02]  /*26720*/  IMAD.MOV.U32 R13, RZ, RZ, R137 ;  /* 0x000000ffff0d7224 */ /* 0x000fe400078e0089 */
[----:B------:R-:W-:-:S07]  /*26730*/  IMAD.MOV.U32 R32, RZ, RZ, R14 ;  /* 0x000000ffff207224 */ /* 0x000fce00078e000e */
[----:B------:R-:W-:Y:S05]  /*26740*/  WARPSYNC.COLLECTIVE R15, `(.L_x_685) ;  /* 0x000000000f087348 */ /* 0x000fea0003c00000 */
[----:B------:R0:W1:Y:S02]  /*26750*/  SHFL.IDX P6, R14, R13, R12, R11 ;  /* 0x0000000c0d0e7389 */ /* 0x00006400000c000b */
[----:B01----:R-:W-:Y:S01]  /*26760*/  ENDCOLLECTIVE ;  /* 0x000000000000791b */ /* 0x003fe20003800000 */
.L_x_685:
[----:B------:R-:W-:Y:S01]  /*26770*/  IMAD.MOV.U32 R13, RZ, RZ, R91 ;  /* 0x000000ffff0d7224 */ /* 0x000fe200078e005b */
[----:B------:R-:W-:Y:S01]  /*26780*/  MOV R12, R4 ;  /* 0x00000004000c7202 */ /* 0x000fe20000000f00 */
[----:B------:R-:W-:-:S07]  /*26790*/  IMAD.MOV.U32 R48, RZ, RZ, R14 ;  /* 0x000000ffff307224 */ /* 0x000fce00078e000e */
[----:B------:R-:W-:Y:S05]  /*267a0*/  WARPSYNC.COLLECTIVE R15, `(.L_x_686) ;  /* 0x000000000f087348 */ /* 0x000fea0003c00000 */
[----:B------:R0:W1:Y:S02]  /*267b0*/  SHFL.IDX P6, R14, R13, R12, R11 ;  /* 0x0000000c0d0e7389 */ /* 0x00006400000c000b */
[----:B01----:R-:W-:Y:S01]  /*267c0*/  ENDCOLLECTIVE ;  /* 0x000000000000791b */ /* 0x003fe20003800000 */
.L_x_686:
[----:B------:R-:W-:Y:S02]  /*267d0*/  IMAD.MOV.U32 R13, RZ, RZ, R93 ;  /* 0x000000ffff0d7224 */ /* 0x000fe400078e005d */
[----:B------:R-:W-:-:S07]  /*267e0*/  IMAD.MOV.U32 R91, RZ, RZ, R14 ;  /* 0x000000ffff5b7224 */ /* 0x000fce00078e000e */
[----:B------:R-:W-:Y:S05]  /*267f0*/  WARPSYNC.COLLECTIVE R15, `(.L_x_687) ;  /* 0x000000000f087348 */ /* 0x000fea0003c00000 */
[----:B------:R0:W1:Y:S02]  /*26800*/  SHFL.IDX P6, R14, R13, R12, R11 ;  /* 0x0000000c0d0e7389 */ /* 0x00006400000c000b */
[----:B01----:R-:W-:Y:S01]  /*26810*/  ENDCOLLECTIVE ;  /* 0x000000000000791b */ /* 0x003fe20003800000 */
.L_x_687:
[----:B------:R-:W-:Y:S02]  /*26820*/  SEL R47, R32, R91, P0 ;  /* 0x0000005b202f7207 */ /* 0x000fe40000000000 */
[----:B------:R-:W-:Y:S01]  /*26830*/  SEL R49, R91, R32, P0 ;  /* 0x000000205b317207 */ /* 0x000fe20000000000 */
[----:B------:R-:W-:Y:S02]  /*26840*/  IMAD.MOV.U32 R13, RZ, RZ, R135 ;  /* 0x000000ffff0d7224 */ /* 0x000fe400078e0087 */
[----:B------:R-:W-:Y:S02]  /*26850*/  IMAD.MOV.U32 R12, RZ, RZ, R8 ;  /* 0x000000ffff0c7224 */ /* 0x000fe400078e0008 */
[----:B------:R-:W-:-:S07]  /*26860*/  IMAD.MOV.U32 R93, RZ, RZ, R14 ;  /* 0x000000ffff5d7224 */ /* 0x000fce00078e000e */
[----:B------:R-:W-:Y:S05]  /*26870*/  WARPSYNC.COLLECTIVE R15, `(.L_x_688) ;  /* 0x000000000f087348 */ /* 0x000fea0003c00000 */
[----:B------:R0:W1:Y:S02]  /*26880*/  SHFL.IDX P6, R14, R13, R12, R11 ;  /* 0x0000000c0d0e7389 */ /* 0x00006400000c000b */
[----:B01----:R-:W-:Y:S01]  /*26890*/  ENDCOLLECTIVE ;  /* 0x000000000000791b */ /* 0x003fe20003800000 */
.L_x_688:
[----:B------:R-:W-:Y:S02]  /*268a0*/  SEL R46, R48, R93, P0 ;  /* 0x0000005d302e7207 */ /* 0x000fe40000000000 */
[----:B------:R-:W-:Y:S02]  /*268b0*/  SEL R48, R93, R48, P0 ;  /* 0x000000305d307207 */ /* 0x000fe40000000000 */
[----:B------:R-:W-:Y:S01]  /*268c0*/  MOV R13, R133 ;  /* 0x00000085000d7202 */ /* 0x000fe20000000f00 */
[----:B------:R-:W-:-:S07]  /*268d0*/  IMAD.MOV.U32 R34, RZ, RZ, R14 ;  /* 0x000000ffff227224 */ /* 0x000fce00078e000e */
[----:B------:R-:W-:Y:S05]  /*268e0*/  WARPSYNC.COLLECTIVE R15, `(.L_x_689) ;  /* 0x000000000f087348 */ /* 0x000fea0003c00000 */
[----:B------:R0:W1:Y:S02]  /*268f0*/  SHFL.IDX P6, R14, R13, R12, R11 ;  /* 0x0000000c0d0e7389 */ /* 0x00006400000c000b */
[----:B01----:R-:W-:Y:S01]  /*26900*/  ENDCOLLECTIVE ;  /* 0x000000000000791b */ /* 0x003fe20003800000 */
.L_x_689:
[----:B------:R-:W-:Y:S02]  /*26910*/  IMAD.MOV.U32 R13, RZ, RZ, R95 ;  /* 0x000000ffff0d7224 */ /* 0x000fe400078e005f */
[----:B------:R-:W-:Y:S02]  /*26920*/  IMAD.MOV.U32 R12, RZ, RZ, R4 ;  /* 0x000000ffff0c7224 */ /* 0x000fe400078e0004 */
[----:B------:R-:W-:-:S07]  /*26930*/  IMAD.MOV.U32 R36, RZ, RZ, R14 ;  /* 0x000000ffff247224 */ /* 0x000fce00078e000e */
[----:B------:R-:W-:Y:S05]  /*26940*/  WARPSYNC.COLLECTIVE R15, `(.L_x_690) ;  /* 0x000000000f087348 */ /* 0x000fea0003c00000 */
[----:B------:R0:W1:Y:S02]  /*26950*/  SHFL.IDX P6, R14, R13, R12, R11 ;  /* 0x0000000c0d0e7389 */ /* 0x00006400000c000b */
[----:B01----:R-:W-:Y:S01]  /*26960*/  ENDCOLLECTIVE ;  /* 0x000000000000791b */ /* 0x003fe20003800000 */
.L_x_690:
[----:B------:R-:W-:Y:S02]  /*26970*/  IMAD.MOV.U32 R13, RZ, RZ, R97 ;  /* 0x000000ffff0d7224 */ /* 0x000fe400078e0061 */
[----:B------:R-:W-:-:S07]  /*26980*/  IMAD.MOV.U32 R95, RZ, RZ, R14 ;  /* 0x000000ffff5f7224 */ /* 0x000fce00078e000e */
[----:B------:R-:W-:Y:S05]  /*26990*/  WARPSYNC.COLLECTIVE R15, `(.L_x_691) ;  /* 0x000000000f087348 */ /* 0x000fea0003c00000 */
[----:B------:R0:W1:Y:S02]  /*269a0*/  SHFL.IDX P6, R14, R13, R12, R11 ;  /* 0x0000000c0d0e7389 */ /* 0x00006400000c000b */
[----:B01----:R-:W-:Y:S01]  /*269b0*/  ENDCOLLECTIVE ;  /* 0x000000000000791b */ /* 0x003fe20003800000 */
.L_x_691:
[----:B------:R-:W-:Y:S02]  /*269c0*/  SEL R51, R34, R95, P0 ;  /* 0x0000005f22337207 */ /* 0x000fe40000000000 */
[----:B------:R-:W-:Y:S02]  /*269d0*/  SEL R53, R95, R34, P0 ;  /* 0x000000225f357207 */ /* 0x000fe40000000000 */
[----:B------:R-:W-:Y:S01]  /*269e0*/  MOV R13, R131 ;  /* 0x00000083000d7202 */ /* 0x000fe20000000f00 */
[----:B------:R-:W-:Y:S02]  /*269f0*/  IMAD.MOV.U32 R12, RZ, RZ, R8 ;  /* 0x000000ffff0c7224 */ /* 0x000fe400078e0008 */
[----:B------:R-:W-:-:S07]  /*26a00*/  IMAD.MOV.U32 R97, RZ, RZ, R14 ;  /* 0x000000ffff617224 */ /* 0x000fce00078e000e */
[----:B------:R-:W-:Y:S05]  /*26a10*/  WARPSYNC.COLLECTIVE R15, `(.L_x_692) ;  /* 0x000000000f087348 */ /* 0x000fea0003c00000 */
[----:B------:R0:W1:Y:S02]  /*26a20*/  SHFL.IDX P6, R14, R13, R12, R11 ;  /* 0x0000000c0d0e7389 */ /* 0x00006400000c000b */
[----:B01----:R-:W-:Y:S01]  /*26a30*/  ENDCOLLECTIVE ;  /* 0x000000000000791b */ /* 0x003fe20003800000 */
.L_x_692:
[----:B------:R-:W-:Y:S02]  /*26a40*/  SEL R50, R36, R97, P0 ;  /* 0x0000006124327207 */ /* 0x000fe40000000000 */
[----:B------:R-:W-:Y:S01]  /*26a50*/  SEL R106, R97, R36, P0 ;  /* 0x00000024616a7207 */ /* 0x000fe20000000000 */
[----:B------:R-:W-:Y:S02]  /*26a60*/  IMAD.MOV.U32 R13, RZ, RZ, R129 ;  /* 0x000000ffff0d7224 */ /* 0x000fe400078e0081 */
[----:B------:R-:W-:-:S07]  /*26a70*/  IMAD.MOV.U32 R38, RZ, RZ, R14 ;  /* 0x000000ffff267224 */ /* 0x000fce00078e000e */
[----:B------:R-:W-:Y:S05]  /*26a80*/  WARPSYNC.COLLECTIVE R15, `(.L_x_693) ;  /* 0x000000000f087348 */ /* 0x000fea0003c00000 */
[----:B------:R0:W1:Y:S02]  /*26a90*/  SHFL.IDX P6, R14, R13, R12, R11 ;  /* 0x0000000c0d0e7389 */ /* 0x00006400000c000b */
[----:B01----:R-:W-:Y:S01]  /*26aa0*/  ENDCOLLECTIVE ;  /* 0x000000000000791b */ /* 0x003fe20003800000 */
.L_x_693:
[----:B------:R-:W-:Y:S02]  /*26ab0*/  IMAD.MOV.U32 R13, RZ, RZ, R99 ;  /* 0x000000ffff0d7224 */ /* 0x000fe400078e0063 */
[----:B------:R-:W-:Y:S02]  /*26ac0*/  IMAD.MOV.U32 R12, RZ, RZ, R4 ;  /* 0x000000ffff0c7224 */ /* 0x000fe400078e0004 */
[----:B------:R-:W-:-:S07]  /*26ad0*/  IMAD.MOV.U32 R52, RZ, RZ, R14 ;  /* 0x000000ffff347224 */ /* 0x000fce00078e000e */
[----:B------:R-:W-:Y:S05]  /*26ae0*/  WARPSYNC.COLLECTIVE R15, `(.L_x_694) ;  /* 0x000000000f087348 */ /* 0x000fea0003c00000 */
[----:B------:R0:W1:Y:S02]  /*26af0*/  SHFL.IDX P6, R14, R13, R12, R11 ;  /* 0x0000000c0d0e7389 */ /* 0x00006400000c000b */
[----:B01----:R-:W-:Y:S01]  /*26b00*/  ENDCOLLECTIVE ;  /* 0x000000000000791b */ /* 0x003fe20003800000 */
.L_x_694:
[----:B------:R-:W-:Y:S01]  /*26b10*/  IMAD.MOV.U32 R13, RZ, RZ, R101 ;  /* 0x000000ffff0d7224 */ /* 0x000fe200078e0065 */
[----:B------:R-:W-:-:S07]  /*26b20*/  MOV R99, R14 ;  /* 0x0000000e00637202 */ /* 0x000fce0000000f00 */
[----:B------:R-:W-:Y:S05]  /*26b30*/  WARPSYNC.COLLECTIVE R15, `(.L_x_695) ;  /* 0x000000000f087348 */ /* 0x000fea0003c00000 */
[----:B------:R0:W1:Y:S02]  /*26b40*/  SHFL.IDX P6, R14, R13, R12, R11 ;  /* 0x0000000c0d0e7389 */ /* 0x00006400000c000b */
[----:B01----:R-:W-:Y:S01]  /*26b50*/  ENDCOLLECTIVE ;  /* 0x000000000000791b */ /* 0x003fe20003800000 */
.L_x_695:
        /* <DEDUP_REMOVED lines=8> */
.L_x_696:
[----:B------:R-:W-:Y:S02]  /*26be0*/  SEL R108, R52, R101, P0 ;  /* 0x00000065346c7207 */ /* 0x000fe40000000000 */
[----:B------:R-:W-:Y:S01]  /*26bf0*/  SEL R114, R101, R52, P0 ;  /* 0x0000003465727207 */ /* 0x000fe20000000000 */
[----:B------:R-:W-:Y:S02]  /*26c00*/  IMAD.MOV.U32 R13, RZ, RZ, R125 ;  /* 0x000000ffff0d7224 */ /* 0x000fe400078e007d */
[----:B------:R-:W-:-:S07]  /*26c10*/  IMAD.MOV.U32 R56, RZ, RZ, R14 ;  /* 0x000000ffff387224 */ /* 0x000fce00078e000e */
[----:B------:R-:W-:Y:S05]  /*26c20*/  WARPSYNC.COLLECTIVE R15, `(.L_x_697) ;  /* 0x000000000f087348 */ /* 0x000fea0003c00000 */
[----:B------:R0:W1:Y:S02]  /*26c30*/  SHFL.IDX P6, R14, R13, R12, R11 ;  /* 0x0000000c0d0e7389 */ /* 0x00006400000c000b */
[----:B01----:R-:W-:Y:S01]  /*26c40*/  ENDCOLLECTIVE ;  /* 0x000000000000791b */ /* 0x003fe20003800000 */
.L_x_697:
[----:B------:R-:W-:Y:S02]  /*26c50*/  IMAD.MOV.U32 R13, RZ, RZ, R103 ;  /* 0x000000ffff0d7224 */ /* 0x000fe400078e0067 */
[----:B------:R-:W-:Y:S01]  /*26c60*/  IMAD.MOV.U32 R12, RZ, RZ, R4 ;  /* 0x000000ffff0c7224 */ /* 0x000fe200078e0004 */
[----:B------:R-:W-:-:S07]  /*26c70*/  MOV R54, R14 ;  /* 0x0000000e00367202 */ /* 0x000fce0000000f00 */
[----:B------:R-:W-:Y:S05]  /*26c80*/  WARPSYNC.COLLECTIVE R15, `(.L_x_698) ;  /* 0x000000000f087348 */ /* 0x000fea0003c00000 */
[----:B------:R0:W1:Y:S02]  /*26c90*/  SHFL.IDX P6, R14, R13, R12, R11 ;  /* 0x0000000c0d0e7389 */ /* 0x00006400000c000b */
[----:B01----:R-:W-:Y:S01]  /*26ca0*/  ENDCOLLECTIVE ;  /* 0x000000000000791b */ /* 0x003fe20003800000 */
.L_x_698:
[----:B------:R-:W-:Y:S02]  /*26cb0*/  IMAD.MOV.U32 R13, RZ, RZ, R105 ;  /* 0x000000ffff0d7224 */ /* 0x000fe400078e0069 */
[----:B------:R-:W-:-:S07]  /*26cc0*/  IMAD.MOV.U32 R103, RZ, RZ, R14 ;  /* 0x000000ffff677224 */ /* 0x000fce00078e000e */
[----:B------:R-:W-:Y:S05]  /*26cd0*/  WARPSYNC.COLLECTIVE R15, `(.L_x_699) ;  /* 0x000000000f087348 */ /* 0x000fea0003c00000 */
[----:B------:R0:W1:Y:S02]  /*26ce0*/  SHFL.IDX P6, R14, R13, R12, R11 ;  /* 0x0000000c0d0e7389 */ /* 0x00006400000c000b */
[----:B01----:R-:W-:Y:S01]  /*26cf0*/  ENDCOLLECTIVE ;  /* 0x000000000000791b */ /* 0x003fe20003800000 */
.L_x_699:
[----:B------:R-:W-:Y:S02]  /*26d00*/  SEL R91, R56, R103, P0 ;  /* 0x00000067385b7207 */ /* 0x000fe40000000000 */
[----:B------:R-:W-:Y:S01]  /*26d10*/  SEL R103, R103, R56, P0 ;  /* 0x0000003867677207 */ /* 0x000fe20000000000 */
[----:B------:R-:W-:Y:S01]  /*26d20*/  IMAD.MOV.U32 R13, RZ, RZ, R119 ;  /* 0x000000ffff0d7224 */ /* 0x000fe200078e0077 */
[----:B------:R-:W-:Y:S01]  /*26d30*/  MOV R12, R8 ;  /* 0x00000008000c7202 */ /* 0x000fe20000000f00 */
[----:B------:R-:W-:-:S07]  /*26d40*/  IMAD.MOV.U32 R105, RZ, RZ, R14 ;  /* 0x000000ffff697224 */ /* 0x000fce00078e000e */
[----:B------:R-:W-:Y:S05]  /*26d50*/  WARPSYNC.COLLECTIVE R15, `(.L_x_700) ;  /* 0x000000000f087348 */ /* 0x000fea0003c00000 */
[----:B------:R0:W1:Y:S02]  /*26d60*/  SHFL.IDX P6, R14, R13, R12, R11 ;  /* 0x0000000c0d0e7389 */ /* 0x00006400000c000b */
[----:B01----:R-:W-:Y:S01]  /*26d70*/  ENDCOLLECTIVE ;  /* 0x000000000000791b */ /* 0x003fe20003800000 */
.L_x_700:
[----:B------:R-:W-:Y:S02]  /*26d80*/  SEL R52, R54, R105, P0 ;  /* 0x0000006936347207 */ /* 0x000fe40000000000 */
[----:B------:R-:W-:Y:S01]  /*26d90*/  SEL R54, R105, R54, P0 ;  /* 0x0000003669367207 */ /* 0x000fe20000000000 */
[----:B------:R-:W-:Y:S02]  /*26da0*/  IMAD.MOV.U32 R13, RZ, RZ, R117 ;  /* 0x000000ffff0d7224 */ /* 0x000fe400078e0075 */
[----:B------:R-:W-:-:S07]  /*26db0*/  IMAD.MOV.U32 R60, RZ, RZ, R14 ;  /* 0x000000ffff3c7224 */ /* 0x000fce00078e000e */
[----:B------:R-:W-:Y:S05]  /*26dc0*/  WARPSYNC.COLLECTIVE R15, `(.L_x_701) ;  /* 0x000000000f087348 */ /* 0x000fea0003c00000 */
[----:B------:R0:W1:Y:S02]  /*26dd0*/  SHFL.IDX P6, R14, R13, R12, R11 ;  /* 0x0000000c0d0e7389 */ /* 0x00006400000c000b */
[----:B01----:R-:W-:Y:S01]  /*26de0*/  ENDCOLLECTIVE ;  /* 0x000000000000791b */ /* 0x003fe20003800000 */
.L_x_701:
[----:B------:R-:W-:Y:S02]  /*26df0*/  IMAD.MOV.U32 R13, RZ, RZ, R107 ;  /* 0x000000ffff0d7224 */ /* 0x000fe400078e006b */
[----:B------:R-:W-:Y:S02]  /*26e00*/  IMAD.MOV.U32 R12, RZ, RZ, R4 ;  /* 0x000000ffff0c7224 */ /* 0x000fe400078e0004 */
[----:B------:R-:W-:-:S07]  /*26e10*/  IMAD.MOV.U32 R58, RZ, RZ, R14 ;  /* 0x000000ffff3a7224 */ /* 0x000fce00078e000e */
[----:B------:R-:W-:Y:S05]  /*26e20*/  WARPSYNC.COLLECTIVE R15, `(.L_x_702) ;  /* 0x000000000f087348 */ /* 0x000fea0003c00000 */
[----:B------:R0:W1:Y:S02]  /*26e30*/  SHFL.IDX P6, R14, R13, R12, R11 ;  /* 0x0000000c0d0e7389 */ /* 0x00006400000c000b */
[----:B01----:R-:W-:Y:S01]  /*26e40*/  ENDCOLLECTIVE ;  /* 0x000000000000791b */ /* 0x003fe20003800000 */
.L_x_702:
[----:B------:R-:W-:Y:S01]  /*26e50*/  MOV R13, R79 ;  /* 0x0000004f000d7202 */ /* 0x000fe20000000f00 */
[----:B------:R-:W-:-:S07]  /*26e60*/  IMAD.MOV.U32 R107, RZ, RZ, R14 ;  /* 0x000000ffff6b7224 */ /* 0x000fce00078e000e */
[----:B------:R-:W-:Y:S05]  /*26e70*/  WARPSYNC.COLLECTIVE R15, `(.L_x_703) ;  /* 0x000000000f087348 */ /* 0x000fea0003c00000 */
[----:B------:R0:W1:Y:S02]  /*26e80*/  SHFL.IDX P6, R14, R13, R12, R11 ;  /* 0x0000000c0d0e7389 */ /* 0x00006400000c000b */
[----:B01----:R-:W-:Y:S01]  /*26e90*/  ENDCOLLECTIVE ;  /* 0x000000000000791b */ /* 0x003fe20003800000 */
.L_x_703:
[----:B------:R-:W-:Y:S02]  /*26ea0*/  IMAD.MOV.U32 R13, RZ, RZ, R109 ;  /* 0x000000ffff0d7224 */ /* 0x000fe400078e006d */
[----:B------:R-:W-:Y:S02]  /*26eb0*/  IMAD.MOV.U32 R12, RZ, RZ, R8 ;  /* 0x000000ffff0c7224 */ /* 0x000fe400078e0008 */
[----:B------:R-:W-:-:S07]  /*26ec0*/  IMAD.MOV.U32 R79, RZ, RZ, R14 ;  /* 0x000000ffff4f7224 */ /* 0x000fce00078e000e */
[----:B------:R-:W-:Y:S05]  /*26ed0*/  WARPSYNC.COLLECTIVE R15, `(.L_x_704) ;  /* 0x000000000f087348 */ /* 0x000fea0003c00000 */
[----:B------:R0:W1:Y:S02]  /*26ee0*/  SHFL.IDX P6, R14, R13, R12, R11 ;  /* 0x0000000c0d0e7389 */ /* 0x00006400000c000b */
[----:B01----:R-:W-:Y:S01]  /*26ef0*/  ENDCOLLECTIVE ;  /* 0x000000000000791b */ /* 0x003fe20003800000 */
.L_x_704:
[----:B------:R-:W-:Y:S02]  /*26f00*/  SEL R56, R58, R79, P0 ;  /* 0x0000004f3a387207 */ /* 0x000fe40000000000 */
[----:B------:R-:W-:Y:S01]  /*26f10*/  SEL R58, R79, R58, P0 ;  /* 0x0000003a4f3a7207 */ /* 0x000fe20000000000 */
[----:B------:R-:W-:Y:S02]  /*26f20*/  IMAD.MOV.U32 R13, RZ, RZ, R85 ;  /* 0x000000ffff0d7224 */ /* 0x000fe400078e0055 */
[----:B------:R-:W-:-:S07]  /*26f30*/  IMAD.MOV.U32 R64, RZ, RZ, R14 ;  /* 0x000000ffff407224 */ /* 0x000fce00078e000e */
[----:B------:R-:W-:Y:S05]  /*26f40*/  WARPSYNC.COLLECTIVE R15, `(.L_x_705) ;  /* 0x000000000f087348 */ /* 0x000fea0003c00000 */
[----:B------:R0:W1:Y:S02]  /*26f50*/  SHFL.IDX P6, R14, R13, R12, R11 ;  /* 0x0000000c0d0e7389 */ /* 0x00006400000c000b */
[----:B01----:R-:W-:Y:S01]  /*26f60*/  ENDCOLLECTIVE ;  /* 0x000000000000791b */ /* 0x003fe20003800000 */
.L_x_705:
[----:B------:R-:W-:Y:S01]  /*26f70*/  MOV R13, R57 ;  /* 0x00000039000d7202 */ /* 0x000fe20000000f00 */
[----:B------:R-:W-:Y:S01]  /*26f80*/  IMAD.MOV.U32 R12, RZ, RZ, R4 ;  /* 0x000000ffff0c7224 */ /* 0x000fe200078e0004 */
[----:B------:R-:W-:Y:S01]  /*26f90*/  SEL R57, R107, R60, P0 ;  /* 0x0000003c6b397207 */ /* 0x000fe20000000000 */
[----:B------:R-:W-:-:S07]  /*26fa0*/  IMAD.MOV.U32 R62, RZ, RZ, R14 ;  /* 0x000000ffff3e7224 */ /* 0x000fce00078e000e */
[----:B------:R-:W-:Y:S05]  /*26fb0*/  WARPSYNC.COLLECTIVE R15, `(.L_x_706) ;  /* 0x000000000f087348 */ /* 0x000fea0003c00000 */
[----:B------:R0:W1:Y:S02]  /*26fc0*/  SHFL.IDX P6, R14, R13, R12, R11 ;  /* 0x0000000c0d0e7389 */ /* 0x00006400000c000b */
[----:B01----:R-:W-:Y:S01]  /*26fd0*/  ENDCOLLECTIVE ;  /* 0x000000000000791b */ /* 0x003fe20003800000 */
.L_x_706:
[----:B------:R-:W-:Y:S01]  /*26fe0*/  IMAD.MOV.U32 R13, RZ, RZ, R55 ;  /* 0x000000ffff0d7224 */ /* 0x000fe200078e0037 */
[----:B------:R-:W-:Y:S01]  /*26ff0*/  SEL R55, R60, R107, P0 ;  /* 0x0000006b3c377207 */ /* 0x000fe20000000000 */
[----:B------:R-:W-:-:S07]  /*27000*/  IMAD.MOV.U32 R85, RZ, RZ, R14 ;  /* 0x000000ffff557224 */ /* 0x000fce00078e000e */
[----:B------:R-:W-:Y:S05]  /*27010*/  WARPSYNC.COLLECTIVE R15, `(.L_x_707) ;  /* 0x000000000f087348 */ /* 0x000fea0003c00000 */
[----:B------:R0:W1:Y:S02]  /*27020*/  SHFL.IDX P6, R14, R13, R12, R11 ;  /* 0x0000000c0d0e7389 */ /* 0x00006400000c000b */
[----:B01----:R-:W-:Y:S01]  /*27030*/  ENDCOLLECTIVE ;  /* 0x000000000000791b */ /* 0x003fe20003800000 */
.L_x_707:
[----:B------:R-:W-:Y:S02]  /*27040*/  IMAD.MOV.U32 R13, RZ, RZ, R83 ;  /* 0x000000ffff0d7224 */ /* 0x000fe400078e0053 */
[----:B------:R-:W-:Y:S02]  /*27050*/  IMAD.MOV.U32 R12, RZ, RZ, R8 ;  /* 0x000000ffff0c7224 */ /* 0x000fe400078e0008 */
[----:B------:R-:W-:-:S07]  /*27060*/  IMAD.MOV.U32 R109, RZ, RZ, R14 ;  /* 0x000000ffff6d7224 */ /* 0x000fce00078e000e */
[----:B------:R-:W-:Y:S05]  /*27070*/  WARPSYNC.COLLECTIVE R15, `(.L_x_708) ;  /* 0x000000000f087348 */ /* 0x000fea0003c00000 */
[----:B------:R0:W1:Y:S02]  /*27080*/  SHFL.IDX P6, R14, R13, R12, R11 ;  /* 0x0000000c0d0e7389 */ /* 0x00006400000c000b */
[----:B01----:R-:W-:Y:S01]  /*27090*/  ENDCOLLECTIVE ;  /* 0x000000000000791b */ /* 0x003fe20003800000 */
.L_x_708:
[----:B------:R-:W-:Y:S02]  /*270a0*/  SEL R60, R62, R109, P0 ;  /* 0x0000006d3e3c7207 */ /* 0x000fe40000000000 */
[----:B------:R-:W-:Y:S01]  /*270b0*/  SEL R62, R109, R62, P0 ;  /* 0x0000003e6d3e7207 */ /* 0x000fe20000000000 */
[----:B------:R-:W-:Y:S01]  /*270c0*/  IMAD.MOV.U32 R13, RZ, RZ, R81 ;  /* 0x000000ffff0d7224 */ /* 0x000fe200078e0051 */
[----:B------:R-:W-:-:S07]  /*270d0*/  MOV R83, R14 ;  /* 0x0000000e00537202 */ /* 0x000fce0000000f00 */
[----:B------:R-:W-:Y:S05]  /*270e0*/  WARPSYNC.COLLECTIVE R15, `(.L_x_709) ;  /* 0x000000000f087348 */ /* 0x000fea0003c00000 */
[----:B------:R0:W1:Y:S02]  /*270f0*/  SHFL.IDX P6, R14, R13, R12, R11 ;  /* 0x0000000c0d0e7389 */ /* 0x00006400000c000b */
[----:B01----:R-:W-:Y:S01]  /*27100*/  ENDCOLLECTIVE ;  /* 0x000000000000791b */ /* 0x003fe20003800000 */
.L_x_709:
[----:B------:R-:W-:Y:S02]  /*27110*/  IMAD.MOV.U32 R13, RZ, RZ, R67 ;  /* 0x000000ffff0d7224 */ /* 0x000fe400078e0043 */
[----:B------:R-:W-:Y:S02]  /*27120*/  IMAD.MOV.U32 R12, RZ, RZ, R4 ;  /* 0x000000ffff0c7224 */ /* 0x000fe400078e0004 */
[----:B------:R-:W-:-:S07]  /*27130*/  IMAD.MOV.U32 R81, RZ, RZ, R14 ;  /* 0x000000ffff517224 */ /* 0x000fce00078e000e */
[----:B------:R-:W-:Y:S05]  /*27140*/  WARPSYNC.COLLECTIVE R15, `(.L_x_710) ;  /* 0x000000000f087348 */ /* 0x000fea0003c00000 */
[----:B------:R0:W1:Y:S02]  /*27150*/  SHFL.IDX P6, R14, R13, R12, R11 ;  /* 0x0000000c0d0e7389 */ /* 0x00006400000c000b */
[----:B01----:R-:W-:Y:S01]  /*27160*/  ENDCOLLECTIVE ;  /* 0x000000000000791b */ /* 0x003fe20003800000 */
.L_x_710:
[----:B------:R-:W-:Y:S02]  /*27170*/  IMAD.MOV.U32 R13, RZ, RZ, R65 ;  /* 0x000000ffff0d7224 */ /* 0x000fe400078e0041 */
[----:B------:R-:W-:-:S07]  /*27180*/  IMAD.MOV.U32 R66, RZ, RZ, R14 ;  /* 0x000000ffff427224 */ /* 0x000fce00078e000e */
[----:B------:R-:W-:Y:S05]  /*27190*/  WARPSYNC.COLLECTIVE R15, `(.L_x_711) ;  /* 0x000000000f087348 */ /* 0x000fea0003c00000 */
[----:B------:R0:W1:Y:S02]  /*271a0*/  SHFL.IDX P6, R14, R13, R12, R11 ;  /* 0x0000000c0d0e7389 */ /* 0x00006400000c000b */
[----:B01----:R-:W-:Y:S01]  /*271b0*/  ENDCOLLECTIVE ;  /* 0x000000000000791b */ /* 0x003fe20003800000 */
.L_x_711:
[----:B------:R-:W-:Y:S01]  /*271c0*/  SEL R65, R66, R83, P0 ;  /* 0x0000005342417207 */ /* 0x000fe20000000000 */
[----:B------:R-:W-:Y:S02]  /*271d0*/  IMAD.MOV.U32 R13, RZ, RZ, R77 ;  /* 0x000000ffff0d7224 */ /* 0x000fe400078e004d */
[----:B------:R-:W-:Y:S01]  /*271e0*/  IMAD.MOV.U32 R12, RZ, RZ, R8 ;  /* 0x000000ffff0c7224 */ /* 0x000fe200078e0008 */
[----:B------:R-:W-:-:S07]  /*271f0*/  MOV R70, R14 ;  /* 0x0000000e00467202 */ /* 0x000fce0000000f00 */
[----:B------:R-:W-:Y:S05]  /*27200*/  WARPSYNC.COLLECTIVE R15, `(.L_x_712) ;  /* 0x000000000f087348 */ /* 0x000fea0003c00000 */
[----:B------:R0:W1:Y:S02]  /*27210*/  SHFL.IDX P6, R14, R13, R12, R11 ;  /* 0x0000000c0d0e7389 */ /* 0x00006400000c000b */
[----:B01----:R-:W-:Y:S01]  /*27220*/  ENDCOLLECTIVE ;  /* 0x000000000000791b */ /* 0x003fe20003800000 */
.L_x_712:
[----:B------:R-:W-:Y:S02]  /*27230*/  IMAD.MOV.U32 R13, RZ, RZ, R75 ;  /* 0x000000ffff0d7224 */ /* 0x000fe400078e004b */
[----:B------:R-:W-:-:S07]  /*27240*/  IMAD.MOV.U32 R77, RZ, RZ, R14 ;  /* 0x000000ffff4d7224 */ /* 0x000fce00078e000e */
[----:B------:R-:W-:Y:S05]  /*27250*/  WARPSYNC.COLLECTIVE R15, `(.L_x_713) ;  /* 0x000000000f087348 */ /* 0x000fea0003c00000 */
[----:B------:R0:W1:Y:S02]  /*27260*/  SHFL.IDX P6, R14, R13, R12, R11 ;  /* 0x0000000c0d0e7389 */ /* 0x00006400000c000b */
[----:B01----:R-:W-:Y:S01]  /*27270*/  ENDCOLLECTIVE ;  /* 0x000000000000791b */ /* 0x003fe20003800000 */
.L_x_713:
[----:B------:R-:W-:Y:S01]  /*27280*/  IMAD.MOV.U32 R13, RZ, RZ, R63 ;  /* 0x000000ffff0d7224 */ /* 0x000fe200078e003f */
[----:B------:R-:W-:Y:S02]  /*27290*/  MOV R12, R4 ;  /* 0x00000004000c7202 */ /* 0x000fe40000000f00 */
[----:B------:R-:W-:Y:S01]  /*272a0*/  SEL R63, R83, R66, P0 ;  /* 0x00000042533f7207 */ /* 0x000fe20000000000 */
[----:B------:R-:W-:-:S07]  /*272b0*/  IMAD.MOV.U32 R75, RZ, RZ, R14 ;  /* 0x000000ffff4b7224 */ /* 0x000fce00078e000e */
[----:B------:R-:W-:Y:S05]  /*272c0*/  WARPSYNC.COLLECTIVE R15, `(.L_x_714) ;  /* 0x000000000f087348 */ /* 0x000fea0003c00000 */
[----:B------:R0:W1:Y:S02]  /*272d0*/  SHFL.IDX P6, R14, R13, R12, R11 ;  /* 0x0000000c0d0e7389 */ /* 0x00006400000c000b */
[----:B01----:R-:W-:Y:S01]  /*272e0*/  ENDCOLLECTIVE ;  /* 0x000000000000791b */ /* 0x003fe20003800000 */
.L_x_714:
[----:B------:R-:W-:Y:S01]  /*272f0*/  IMAD.MOV.U32 R13, RZ, RZ, R59 ;  /* 0x000000ffff0d7224 */ /* 0x000fe200078e003b */
[----:B------:R-:W-:Y:S01]  /*27300*/  SEL R59, R64, R85, P0 ;  /* 0x00000055403b7207 */ /* 0x000fe20000000000 */
[----:B------:R-:W-:-:S07]  /*27310*/  IMAD.MOV.U32 R72, RZ, RZ, R14 ;  /* 0x000000ffff487224 */ /* 0x000fce00078e000e */
[----:B------:R-:W-:Y:S05]  /*27320*/  WARPSYNC.COLLECTIVE R15, `(.L_x_715) ;  /* 0x000000000f087348 */ /* 0x000fea0003c00000 */
[----:B------:R0:W1:Y:S02]  /*27330*/  SHFL.IDX P6, R14, R13, R12, R11 ;  /* 0x0000000c0d0e7389 */ /* 0x00006400000c000b */
[----:B01----:R-:W-:Y:S01]  /*27340*/  ENDCOLLECTIVE ;  /* 0x000000000000791b */ /* 0x003fe20003800000 */
.L_x_715:
[----:B------:R-:W-:Y:S01]  /*27350*/  SEL R67, R77, R72, P0 ;  /* 0x000000484d437207 */ /* 0x000fe20000000000 */
[----:B------:R-:W-:Y:S02]  /*27360*/  IMAD.MOV.U32 R13, RZ, RZ, R73 ;  /* 0x000000ffff0d7224 */ /* 0x000fe400078e0049 */
[----:B------:R-:W-:Y:S02]  /*27370*/  IMAD.MOV.U32 R12, RZ, RZ, R8 ;  /* 0x000000ffff0c7224 */ /* 0x000fe400078e0008 */
[----:B------:R-:W-:-:S07]  /*27380*/  IMAD.MOV.U32 R74, RZ, RZ, R14 ;  /* 0x000000ffff4a7224 */ /* 0x000fce00078e000e */
[----:B------:R-:W-:Y:S05]  /*27390*/  WARPSYNC.COLLECTIVE R15, `(.L_x_716) ;  /* 0x000000000f087348 */ /* 0x000fea0003c00000 */
[----:B------:R0:W1:Y:S02]  /*273a0*/  SHFL.IDX P6, R14, R13, R12, R11 ;  /* 0x0000000c0d0e7389 */ /* 0x00006400000c000b */
[----:B01----:R-:W-:Y:S01]  /*273b0*/  ENDCOLLECTIVE ;  /* 0x000000000000791b */ /* 0x003fe20003800000 */
.L_x_716:
[----:B------:R-:W-:Y:S02]  /*273c0*/  SEL R66, R75, R74, P0 ;  /* 0x0000004a4b427207 */ /* 0x000fe40000000000 */
[----:B------:R-:W-:Y:S02]  /*273d0*/  MOV R13, R71 ;  /* 0x00000047000d7202 */ /* 0x000fe40000000f00 */
[----:B------:R-:W-:Y:S01]  /*273e0*/  SEL R71, R72, R77, P0 ;  /* 0x0000004d48477207 */ /* 0x000fe20000000000 */
[----:B------:R-:W-:-:S07]  /*273f0*/  IMAD.MOV.U32 R76, RZ, RZ, R14 ;  /* 0x000000ffff4c7224 */ /* 0x000fce00078e000e */
[----:B------:R-:W-:Y:S05]  /*27400*/  WARPSYNC.COLLECTIVE R15, `(.L_x_717) ;  /* 0x000000000f087348 */ /* 0x000fea0003c00000 */
[----:B------:R0:W1:Y:S02]  /*27410*/  SHFL.IDX P6, R14, R13, R12, R11 ;  /* 0x0000000c0d0e7389 */ /* 0x00006400000c000b */
[----:B01----:R-:W-:Y:S01]  /*27420*/  ENDCOLLECTIVE ;  /* 0x000000000000791b */ /* 0x003fe20003800000 */
.L_x_717:
[----:B------:R-:W-:Y:S02]  /*27430*/  IMAD.MOV.U32 R13, RZ, RZ, R37 ;  /* 0x000000ffff0d7224 */ /* 0x000fe400078e0025 */
[----:B------:R-:W-:Y:S02]  /*27440*/  IMAD.MOV.U32 R12, RZ, RZ, R4 ;  /* 0x000000ffff0c7224 */ /* 0x000fe400078e0004 */
[----:B------:R-:W-:-:S07]  /*27450*/  IMAD.MOV.U32 R78, RZ, RZ, R14 ;  /* 0x000000ffff4e7224 */ /* 0x000fce00078e000e */
[----:B------:R-:W-:Y:S05]  /*27460*/  WARPSYNC.COLLECTIVE R15, `(.L_x_718) ;  /* 0x000000000f087348 */ /* 0x000fea0003c00000 */
[----:B------:R0:W1:Y:S02]  /*27470*/  SHFL.IDX P6, R14, R13, R12, R11 ;  /* 0x0000000c0d0e7389 */ /* 0x00006400000c000b */
[----:B01----:R-:W-:Y:S01]  /*27480*/  ENDCOLLECTIVE ;  /* 0x000000000000791b */ /* 0x003fe20003800000 */
.L_x_718:
[----:B------:R-:W-:Y:S02]  /*27490*/  IMAD.MOV.U32 R13, RZ, RZ, R33 ;  /* 0x000000ffff0d7224 */ /* 0x000fe400078e0021 */
[----:B------:R-:W-:-:S07]  /*274a0*/  IMAD.MOV.U32 R37, RZ, RZ, R14 ;  /* 0x000000ffff257224 */ /* 0x000fce00078e000e */
[----:B------:R-:W-:Y:S05]  /*274b0*/  WARPSYNC.COLLECTIVE R15, `(.L_x_719) ;  /* 0x000000000f087348 */ /* 0x000fea0003c00000 */
[----:B------:R0:W1:Y:S02]  /*274c0*/  SHFL.IDX P6, R14, R13, R12, R11 ;  /* 0x0000000c0d0e7389 */ /* 0x00006400000c000b */
[----:B01----:R-:W-:Y:S01]  /*274d0*/  ENDCOLLECTIVE ;  /* 0x000000000000791b */ /* 0x003fe20003800000 */
.L_x_719:
[----:B------:R-:W-:Y:S02]  /*274e0*/  SEL R73, R76, R37, P0 ;  /* 0x000000254c497207 */ /* 0x000fe40000000000 */
[----:B------:R-:W-:Y:S02]  /*274f0*/  SEL R79, R37, R76, P0 ;  /* 0x0000004c254f7207 */ /* 0x000fe40000000000 */
[----:B------:R-:W-:Y:S01]  /*27500*/  MOV R13, R61 ;  /* 0x0000003d000d7202 */ /* 0x000fe20000000f00 */
[----:B------:R-:W-:Y:S01]  /*27510*/  IMAD.MOV.U32 R12, RZ, RZ, R8 ;  /* 0x000000ffff0c7224 */ /* 0x000fe200078e0008 */
[----:B------:R-:W-:Y:S01]  /*27520*/  SEL R61, R85, R64, P0 ;  /* 0x00000040553d7207 */ /* 0x000fe20000000000 */
[----:B------:R-:W-:Y:S01]  /*27530*/  IMAD.MOV.U32 R85, RZ, RZ, RZ ;  /* 0x000000ffff557224 */ /* 0x000fe200078e00ff */
[----:B------:R-:W-:Y:S01]  /*27540*/  SEL R64, R70, R81, P0 ;  /* 0x0000005146407207 */ /* 0x000fe20000000000 */
[----:B------:R-:W-:-:S07]  /*27550*/  IMAD.MOV.U32 R33, RZ, RZ, R14 ;  /* 0x000000ffff217224 */ /* 0x000fce00078e000e */
[----:B------:R-:W-:Y:S05]  /*27560*/  WARPSYNC.COLLECTIVE R15, `(.L_x_720) ;  /* 0x000000000f087348 */ /* 0x000fea0003c00000 */
[----:B------:R0:W1:Y:S02]  /*27570*/  SHFL.IDX P6, R14, R13, R12, R11 ;  /* 0x0000000c0d0e7389 */ /* 0x00006400000c000b */
[----:B01----:R-:W-:Y:S01]  /*27580*/  ENDCOLLECTIVE ;  /* 0x000000000000791b */ /* 0x003fe20003800000 */
.L_x_720:
[----:B------:R-:W-:Y:S02]  /*27590*/  SEL R72, R78, R33, P0 ;  /* 0x000000214e487207 */ /* 0x000fe40000000000 */
[----:B------:R-:W-:Y:S01]  /*275a0*/  SEL R78, R33, R78, P0 ;  /* 0x0000004e214e7207 */ /* 0x000fe20000000000 */
[----:B------:R-:W-:Y:S02]  /*275b0*/  IMAD.MOV.U32 R13, RZ, RZ, R39 ;  /* 0x000000ffff0d7224 */ /* 0x000fe400078e0027 */
[----:B------:R-:W-:-:S07]  /*275c0*/  IMAD.MOV.U32 R80, RZ, RZ, R14 ;  /* 0x000000ffff507224 */ /* 0x000fce00078e000e */
[----:B------:R-:W-:Y:S05]  /*275d0*/  WARPSYNC.COLLECTIVE R15, `(.L_x_721) ;  /* 0x000000000f087348 */ /* 0x000fea0003c00000 */
[----:B------:R0:W1:Y:S02]  /*275e0*/  SHFL.IDX P6, R14, R13, R12, R11 ;  /* 0x0000000c0d0e7389 */ /* 0x00006400000c000b */
[----:B01----:R-:W-:Y:S01]  /*275f0*/  ENDCOLLECTIVE ;  /* 0x000000000000791b */ /* 0x003fe20003800000 */
.L_x_721:
[----:B------:R-:W-:Y:S02]  /*27600*/  IMAD.MOV.U32 R13, RZ, RZ, R35 ;  /* 0x000000ffff0d7224 */ /* 0x000fe400078e0023 */
[----:B------:R-:W-:Y:S02]  /*27610*/  IMAD.MOV.U32 R12, RZ, RZ, R4 ;  /* 0x000000ffff0c7224 */ /* 0x000fe400078e0004 */
[----:B------:R-:W-:-:S07]  /*27620*/  IMAD.MOV.U32 R39, RZ, RZ, R14 ;  /* 0x000000ffff277224 */ /* 0x000fce00078e000e */
[----:B------:R-:W-:Y:S05]  /*27630*/  WARPSYNC.COLLECTIVE R15, `(.L_x_722) ;  /* 0x000000000f087348 */ /* 0x000fea0003c00000 */
[----:B------:R0:W1:Y:S02]  /*27640*/  SHFL.IDX P6, R14, R13, R12, R11 ;  /* 0x0000000c0d0e7389 */ /* 0x00006400000c000b */
[----:B01----:R-:W-:Y:S01]  /*27650*/  ENDCOLLECTIVE ;  /* 0x000000000000791b */ /* 0x003fe20003800000 */
.L_x_722:
[----:B------:R-:W-:Y:S01]  /*27660*/  IMAD.MOV.U32 R13, RZ, RZ, R31 ;  /* 0x000000ffff0d7224 */ /* 0x000fe200078e001f */
[----:B------:R-:W-:-:S07]  /*27670*/  MOV R35, R14 ;  /* 0x0000000e00237202 */ /* 0x000fce0000000f00 */
[----:B------:R-:W-:Y:S05]  /*27680*/  WARPSYNC.COLLECTIVE R15, `(.L_x_723) ;  /* 0x000000000f087348 */ /* 0x000fea0003c00000 */
[----:B------:R0:W1:Y:S02]  /*27690*/  SHFL.IDX P6, R14, R13, R12, R11 ;  /* 0x0000000c0d0e7389 */ /* 0x00006400000c000b */
[----:B01----:R-:W-:Y:S01]  /*276a0*/  ENDCOLLECTIVE ;  /* 0x000000000000791b */ /* 0x003fe20003800000 */
.L_x_723:
[----:B------:R-:W-:Y:S01]  /*276b0*/  SEL R83, R35, R80, P0 ;  /* 0x0000005023537207 */ /* 0x000fe20000000000 */
[----:B------:R-:W-:Y:S02]  /*276c0*/  IMAD.MOV.U32 R13, RZ, RZ, R27 ;  /* 0x000000ffff0d7224 */ /* 0x000fe400078e001b */
[----:B------:R-:W-:Y:S02]  /*276d0*/  IMAD.MOV.U32 R12, RZ, RZ, R8 ;  /* 0x000000ffff0c7224 */ /* 0x000fe400078e0008 */
[----:B------:R-:W-:-:S07]  /*276e0*/  IMAD.MOV.U32 R82, RZ, RZ, R14 ;  /* 0x000000ffff527224 */ /* 0x000fce00078e000e */
[----:B------:R-:W-:Y:S05]  /*276f0*/  WARPSYNC.COLLECTIVE R15, `(.L_x_724) ;  /* 0x000000000f087348 */ /* 0x000fea0003c00000 */
[----:B------:R0:W1:Y:S02]  /*27700*/  SHFL.IDX P6, R14, R13, R12, R11 ;  /* 0x0000000c0d0e7389 */ /* 0x00006400000c000b */
[----:B01----:R-:W-:Y:S01]  /*27710*/  ENDCOLLECTIVE ;  /* 0x000000000000791b */ /* 0x003fe20003800000 */
.L_x_724:
[----:B------:R-:W-:Y:S02]  /*27720*/  SEL R116, R39, R82, P0 ;  /* 0x0000005227747207 */ /* 0x000fe40000000000 */
[----:B------:R-:W-:Y:S01]  /*27730*/  SEL R82, R82, R39, P0 ;  /* 0x0000002752527207 */ /* 0x000fe20000000000 */
[----:B------:R-:W-:Y:S02]  /*27740*/  IMAD.MOV.U32 R13, RZ, RZ, R29 ;  /* 0x000000ffff0d7224 */ /* 0x000fe400078e001d */
[----:B------:R-:W-:-:S07]  /*27750*/  IMAD.MOV.U32 R27, RZ, RZ, R14 ;  /* 0x000000ffff1b7224 */ /* 0x000fce00078e000e */
[----:B------:R-:W-:Y:S05]  /*27760*/  WARPSYNC.COLLECTIVE R15, `(.L_x_725) ;  /* 0x000000000f087348 */ /* 0x000fea0003c00000 */
[----:B------:R0:W1:Y:S02]  /*27770*/  SHFL.IDX P6, R14, R13, R12, R11 ;  /* 0x0000000c0d0e7389 */ /* 0x00006400000c000b */
[----:B01----:R-:W-:Y:S01]  /*27780*/  ENDCOLLECTIVE ;  /* 0x000000000000791b */ /* 0x003fe20003800000 */
.L_x_725:
[----:B------:R-:W-:Y:S02]  /*27790*/  IMAD.MOV.U32 R13, RZ, RZ, R25 ;  /* 0x000000ffff0d7224 */ /* 0x000fe400078e0019 */
[----:B------:R-:W-:Y:S01]  /*277a0*/  IMAD.MOV.U32 R12, RZ, RZ, R4 ;  /* 0x000000ffff0c7224 */ /* 0x000fe200078e0004 */
[----:B------:R-:W-:Y:S02]  /*277b0*/  SEL R4, R81, R70, P0 ;  /* 0x0000004651047207 */ /* 0x000fe40000000000 */
[----:B------:R-:W-:Y:S02]  /*277c0*/  SEL R70, R74, R75, P0 ;  /* 0x0000004b4a467207 */ /* 0x000fe40000000000 */
[----:B------:R-:W-:Y:S02]  /*277d0*/  SEL R81, R80, R35, P0 ;  /* 0x0000002350517207 */ /* 0x000fe40000000000 */
[----:B------:R-:W-:-:S07]  /*277e0*/  MOV R2, R14 ;  /* 0x0000000e00027202 */ /* 0x000fce0000000f00 */
[----:B------:R-:W-:Y:S05]  /*277f0*/  WARPSYNC.COLLECTIVE R15, `(.L_x_726) ;  /* 0x000000000f087348 */ /* 0x000fea0003c00000 */
[----:B------:R0:W1:Y:S02]  /*27800*/  SHFL.IDX P6, R14, R13, R12, R11 ;  /* 0x0000000c0d0e7389 */ /* 0x00006400000c000b */
[----:B01----:R-:W-:Y:S01]  /*27810*/  ENDCOLLECTIVE ;  /* 0x000000000000791b */ /* 0x003fe20003800000 */
.L_x_726:
[----:B------:R-:W-:Y:S02]  /*27820*/  IMAD.MOV.U32 R13, RZ, RZ, R9 ;  /* 0x000000ffff0d7224 */ /* 0x000fe400078e0009 */
[----:B------:R-:W-:-:S07]  /*27830*/  IMAD.MOV.U32 R8, RZ, RZ, R14 ;  /* 0x000000ffff087224 */ /* 0x000fce00078e000e */
[----:B------:R-:W-:Y:S05]  /*27840*/  WARPSYNC.COLLECTIVE R15, `(.L_x_727) ;  /* 0x000000000f087348 */ /* 0x000fea0003c00000 */
[----:B------:R0:W1:Y:S02]  /*27850*/  SHFL.IDX P6, R14, R13, R12, R11 ;  /* 0x0000000c0d0e7389 */ /* 0x00006400000c000b */
[----:B01----:R-:W-:Y:S01]  /*27860*/  ENDCOLLECTIVE ;  /* 0x000000000000791b */ /* 0x003fe20003800000 */
.L_x_727:
[----:B------:R-:W-:Y:S05]  /*27870*/  BRA `(.L_x_728) ;  /* 0xffffff3800a87947 */ /* 0x000fea000383ffff */
.L_x_488:
[----:B------:R-:W-:Y:S01]  /*27880*/  IMAD.MOV.U32 R13, RZ, RZ, R3 ;  /* 0x000000ffff0d7224 */ /* 0x000fe200078e0003 */
[----:B------:R-:W-:Y:S01]  /*27890*/  MOV R12, RZ ;  /* 0x000000ff000c7202 */ /* 0x000fe20000000f00 */
[----:B------:R-:W-:Y:S02]  /*278a0*/  IMAD.MOV.U32 R11, RZ, RZ, 0x181f ;  /* 0x0000181fff0b7424 */ /* 0x000fe400078e00ff */
[----:B------:R-:W-:-:S07]  /*278b0*/  IMAD.MOV.U32 R15, RZ, RZ, -0x1 ;  /* 0xffffffffff0f7424 */ /* 0x000fce00078e00ff */
[----:B-----5:R-:W-:Y:S05]  /*278c0*/  WARPSYNC.COLLECTIVE R15, `(.L_x_729) ;  /* 0x000000000f087348 */ /* 0x020fea0003c00000 */
[----:B------:R0:W1:Y:S02]  /*278d0*/  SHFL.IDX P6, R14, R13, R12, R11 ;  /* 0x0000000c0d0e7389 */ /* 0x00006400000c000b */
[----:B01---5:R-:W-:Y:S01]  /*278e0*/  ENDCOLLECTIVE ;  /* 0x000000000000791b */ /* 0x023fe20003800000 */
.L_x_729:
[----:B------:R-:W-:Y:S02]  /*278f0*/  IMAD.MOV.U32 R13, RZ, RZ, R2 ;  /* 0x000000ffff0d7224 */ /* 0x000fe400078e0002 */
[----:B------:R-:W-:-:S07]  /*27900*/  IMAD.MOV.U32 R0, RZ, RZ, R14 ;  /* 0x000000ffff007224 */ /* 0x000fce00078e000e */
[----:B------:R-:W-:Y:S05]  /*27910*/  WARPSYNC.COLLECTIVE R15, `(.L_x_730) ;  /* 0x000000000f087348 */ /* 0x000fea0003c00000 */
[----:B------:R0:W1:Y:S02]  /*27920*/  SHFL.IDX P6, R14, R13, R12, R11 ;  /* 0x0000000c0d0e7389 */ /* 0x00006400000c000b */
[----:B01----:R-:W-:Y:S01]  /*27930*/  ENDCOLLECTIVE ;  /* 0x000000000000791b */ /* 0x003fe20003800000 */
.L_x_730:
[----:B------:R-:W-:Y:S05]  /*27940*/  BRA `(.L_x_731) ;  /* 0xffffff4800647947 */ /* 0x000fea000383ffff */
.L_x_491:
[----:B------:R-:W-:Y:S01]  /*27950*/  BSSY B1, `(.L_x_732) ;  /* 0x0000008000017945 */ /* 0x000fe20003800000 */
[----:B------:R-:W-:Y:S01]  /*27960*/  IMAD.MOV.U32 R13, RZ, RZ, R3 ;  /* 0x000000ffff0d7224 */ /* 0x000fe200078e0003 */
[----:B------:R-:W-:Y:S01]  /*27970*/  MOV R11, 0x181f ;  /* 0x0000181f000b7802 */ /* 0x000fe20000000f00 */
[----:B------:R-:W-:Y:S02]  /*27980*/  IMAD.MOV.U32 R12, RZ, RZ, 0x1 ;  /* 0x00000001ff0c7424 */ /* 0x000fe400078e00ff */
[----:B---3--:R-:W-:-:S07]  /*27990*/  IMAD.MOV.U32 R15, RZ, RZ, -0x1 ;  /* 0xffffffffff0f7424 */ /* 0x008fce00078e00ff */
[----:B012--5:R-:W-:Y:S05]  /*279a0*/  WARPSYNC.COLLECTIVE R15, `(.L_x_733) ;  /* 0x000000000f087348 */ /* 0x027fea0003c00000 */
[----:B--2---:R2:W3:Y:S02]  /*279b0*/  SHFL.IDX P6, R14, R13, R12, R11 ;  /* 0x0000000c0d0e7389 */ /* 0x0044e400000c000b */
[----:B0123-5:R-:W-:Y:S01]  /*279c0*/  ENDCOLLECTIVE ;  /* 0x000000000000791b */ /* 0x02ffe20003800000 */
.L_x_733:
[----:B------:R-:W-:Y:S05]  /*279d0*/  BSYNC B1 ;  /* 0x0000000000017941 */ /* 0x000fea0003800000 */
.L_x_732:
[----:B------:R-:W-:Y:S02]  /*279e0*/  IMAD.MOV.U32 R13, RZ, RZ, R2 ;  /* 0x000000ffff0d7224 */ /* 0x000fe400078e0002 */
[----:B------:R-:W-:Y:S02]  /*279f0*/  IMAD.MOV.U32 R12, RZ, RZ, 0x1 ;  /* 0x00000001ff0c7424 */ /* 0x000fe400078e00ff */
[----:B------:R-:W-:Y:S02]  /*27a00*/  IMAD.MOV.U32 R11, RZ, RZ, 0x181f ;  /* 0x0000181fff0b7424 */ /* 0x000fe400078e00ff */
[----:B------:R-:W-:Y:S02]  /*27a10*/  IMAD.MOV.U32 R15, RZ, RZ, -0x1 ;  /* 0xffffffffff0f7424 */ /* 0x000fe400078e00ff */
[----:B------:R-:W-:-:S07]  /*27a20*/  IMAD.MOV.U32 R0, RZ, RZ, R14 ;  /* 0x000000ffff007224 */ /* 0x000fce00078e000e */
[----:B------:R-:W-:Y:S05]  /*27a30*/  WARPSYNC.COLLECTIVE R15, `(.L_x_734) ;  /* 0x000000000f087348 */ /* 0x000fea0003c00000 */
[----:B------:R0:W1:Y:S02]  /*27a40*/  SHFL.IDX P6, R14, R13, R12, R11 ;  /* 0x0000000c0d0e7389 */ /* 0x00006400000c000b */
[----:B01----:R-:W-:Y:S01]  /*27a50*/  ENDCOLLECTIVE ;  /* 0x000000000000791b */ /* 0x003fe20003800000 */
.L_x_734:
[----:B------:R-:W-:Y:S05]  /*27a60*/  BRA `(.L_x_735) ;  /* 0xffffff4800707947 */ /* 0x000fea000383ffff */
.L_x_494:
[----:B------:R-:W-:Y:S01]  /*27a70*/  BSSY B1, `(.L_x_736) ;  /* 0x0000008000017945 */ /* 0x000fe20003800000 */
[----:B------:R-:W-:Y:S01]  /*27a80*/  MOV R13, R3 ;  /* 0x00000003000d7202 */ /* 0x000fe20000000f00 */
[----:B------:R-:W-:Y:S02]  /*27a90*/  IMAD.MOV.U32 R12, RZ, RZ, 0x2 ;  /* 0x00000002ff0c7424 */ /* 0x000fe400078e00ff */
[----:B------:R-:W-:Y:S02]  /*27aa0*/  IMAD.MOV.U32 R11, RZ, RZ, 0x181f ;  /* 0x0000181fff0b7424 */ /* 0x000fe400078e00ff */
[----:B---3--:R-:W-:-:S07]  /*27ab0*/  IMAD.MOV.U32 R15, RZ, RZ, -0x1 ;  /* 0xffffffffff0f7424 */ /* 0x008fce00078e00ff */
[----:B012-45:R-:W-:Y:S05]  /*27ac0*/  WARPSYNC.COLLECTIVE R15, `(.L_x_737) ;  /* 0x000000000f087348 */ /* 0x037fea0003c00000 */
[----:B--2---:R2:W3:Y:S02]  /*27ad0*/  SHFL.IDX P6, R14, R13, R12, R11 ;  /* 0x0000000c0d0e7389 */ /* 0x0044e400000c000b */
[----:B012345:R-:W-:Y:S01]  /*27ae0*/  ENDCOLLECTIVE ;  /* 0x000000000000791b */ /* 0x03ffe20003800000 */
.L_x_737:
[----:B------:R-:W-:Y:S05]  /*27af0*/  BSYNC B1 ;  /* 0x0000000000017941 */ /* 0x000fea0003800000 */
.L_x_736:
[----:B------:R-:W-:Y:S01]  /*27b00*/  IMAD.MOV.U32 R13, RZ, RZ, R2 ;  /* 0x000000ffff0d7224 */ /* 0x000fe200078e0002 */
[----:B------:R-:W-:Y:S01]  /*27b10*/  MOV R11, 0x181f ;  /* 0x0000181f000b7802 */ /* 0x000fe20000000f00 */
[----:B------:R-:W-:Y:S02]  /*27b20*/  IMAD.MOV.U32 R12, RZ, RZ, 0x2 ;  /* 0x00000002ff0c7424 */ /* 0x000fe400078e00ff */
[----:B------:R-:W-:Y:S02]  /*27b30*/  IMAD.MOV.U32 R15, RZ, RZ, -0x1 ;  /* 0xffffffffff0f7424 */ /* 0x000fe400078e00ff */
[----:B------:R-:W-:-:S07]  /*27b40*/  IMAD.MOV.U32 R0, RZ, RZ, R14 ;  /* 0x000000ffff007224 */ /* 0x000fce00078e000e */
[----:B------:R-:W-:Y:S05]  /*27b50*/  WARPSYNC.COLLECTIVE R15, `(.L_x_738) ;  /* 0x000000000f087348 */ /* 0x000fea0003c00000 */
[----:B------:R0:W1:Y:S02]  /*27b60*/  SHFL.IDX P6, R14, R13, R12, R11 ;  /* 0x0000000c0d0e7389 */ /* 0x00006400000c000b */
[----:B01----:R-:W-:Y:S01]  /*27b70*/  ENDCOLLECTIVE ;  /* 0x000000000000791b */ /* 0x003fe20003800000 */
.L_x_738:
[----:B------:R-:W-:Y:S05]  /*27b80*/  BRA `(.L_x_739) ;  /* 0xffffff48007c7947 */ /* 0x000fea000383ffff */
.L_x_497:
[----:B------:R-:W-:Y:S01]  /*27b90*/  BSSY B1, `(.L_x_740) ;  /* 0x0000008000017945 */ /* 0x000fe20003800000 */
[----:B------:R-:W-:Y:S02]  /*27ba0*/  IMAD.MOV.U32 R13, RZ, RZ, R3 ;  /* 0x000000ffff0d7224 */ /* 0x000fe400078e0003 */
[----:B------:R-:W-:Y:S02]  /*27bb0*/  IMAD.MOV.U32 R12, RZ, RZ, 0x3 ;  /* 0x00000003ff0c7424 */ /* 0x000fe400078e00ff */
[----:B------:R-:W-:Y:S02]  /*27bc0*/  IMAD.MOV.U32 R11, RZ, RZ, 0x181f ;  /* 0x0000181fff0b7424 */ /* 0x000fe400078e00ff */
[----:B---3--:R-:W-:-:S07]  /*27bd0*/  IMAD.MOV.U32 R15, RZ, RZ, -0x1 ;  /* 0xffffffffff0f7424 */ /* 0x008fce00078e00ff */
[----:B012-45:R-:W-:Y:S05]  /*27be0*/  WARPSYNC.COLLECTIVE R15, `(.L_x_741) ;  /* 0x000000000f087348 */ /* 0x037fea0003c00000 */
[----:B--2---:R2:W3:Y:S02]  /*27bf0*/  SHFL.IDX P6, R14, R13, R12, R11 ;  /* 0x0000000c0d0e7389 */ /* 0x0044e400000c000b */
[----:B012345:R-:W-:Y:S01]  /*27c00*/  ENDCOLLECTIVE ;  /* 0x000000000000791b */ /* 0x03ffe20003800000 */
.L_x_741:
[----:B------:R-:W-:Y:S05]  /*27c10*/  BSYNC B1 ;  /* 0x0000000000017941 */ /* 0x000fea0003800000 */
.L_x_740:
[----:B------:R-:W-:Y:S01]  /*27c20*/  MOV R13, R2 ;  /* 0x00000002000d7202 */ /* 0x000fe20000000f00 */
[----:B------:R-:W-:Y:S02]  /*27c30*/  IMAD.MOV.U32 R12, RZ, RZ, 0x3 ;  /* 0x00000003ff0c7424 */ /* 0x000fe400078e00ff */
[----:B------:R-:W-:Y:S02]  /*27c40*/  IMAD.MOV.U32 R11, RZ, RZ, 0x181f ;  /* 0x0000181fff0b7424 */ /* 0x000fe400078e00ff */
[----:B------:R-:W-:Y:S02]  /*27c50*/  IMAD.MOV.U32 R15, RZ, RZ, -0x1 ;  /* 0xffffffffff0f7424 */ /* 0x000fe400078e00ff */
[----:B------:R-:W-:-:S07]  /*27c60*/  IMAD.MOV.U32 R0, RZ, RZ, R14 ;  /* 0x000000ffff007224 */ /* 0x000fce00078e000e */
[----:B------:R-:W-:Y:S05]  /*27c70*/  WARPSYNC.COLLECTIVE R15, `(.L_x_742) ;  /* 0x000000000f087348 */ /* 0x000fea0003c00000 */
[----:B------:R0:W1:Y:S02]  /*27c80*/  SHFL.IDX P6, R14, R13, R12, R11 ;  /* 0x0000000c0d0e7389 */ /* 0x00006400000c000b */
[----:B01----:R-:W-:Y:S01]  /*27c90*/  ENDCOLLECTIVE ;  /* 0x000000000000791b */ /* 0x003fe20003800000 */
.L_x_742:
[----:B------:R-:W-:Y:S05]  /*27ca0*/  BRA `(.L_x_743) ;  /* 0xffffff4800887947 */ /* 0x000fea000383ffff */
.L_x_499:
[----:B------:R-:W-:Y:S01]  /*27cb0*/  IMAD.MOV.U32 R13, RZ, RZ, R8 ;  /* 0x000000ffff0d7224 */ /* 0x000fe200078e0008 */
[----:B------:R-:W-:Y:S01]  /*27cc0*/  MOV R15, 0xffffffff ;  /* 0xffffffff000f7802 */ /* 0x000fe20000000f00 */
[----:B------:R-:W-:Y:S02]  /*27cd0*/  IMAD.MOV.U32 R12, RZ, RZ, RZ ;  /* 0x000000ffff0c7224 */ /* 0x000fe400078e00ff */
[----:B------:R-:W-:-:S07]  /*27ce0*/  IMAD.MOV.U32 R11, RZ, RZ, 0x1c1f ;  /* 0x00001c1fff0b7424 */ /* 0x000fce00078e00ff */
[----:B------:R-:W-:Y:S05]  /*27cf0*/  WARPSYNC.COLLECTIVE R15, `(.L_x_744) ;  /* 0x000000000f087348 */ /* 0x000fea0003c00000 */
[----:B------:R0:W1:Y:S02]  /*27d00*/  SHFL.IDX P6, R14, R13, R12, R11 ;  /* 0x0000000c0d0e7389 */ /* 0x00006400000c000b */
[----:B01----:R-:W-:Y:S01]  /*27d10*/  ENDCOLLECTIVE ;  /* 0x000000000000791b */ /* 0x003fe20003800000 */
.L_x_744:
[----:B------:R-:W-:Y:S02]  /*27d20*/  IMAD.MOV.U32 R13, RZ, RZ, R2 ;  /* 0x000000ffff0d7224 */ /* 0x000fe400078e0002 */
[----:B------:R-:W-:-:S07]  /*27d30*/  IMAD.MOV.U32 R9, RZ, RZ, R14 ;  /* 0x000000ffff097224 */ /* 0x000fce00078e000e */
[----:B------:R-:W-:Y:S05]  /*27d40*/  WARPSYNC.COLLECTIVE R15, `(.L_x_745) ;  /* 0x000000000f087348 */ /* 0x000fea0003c00000 */
[----:B------:R0:W1:Y:S02]  /*27d50*/  SHFL.IDX P6, R14, R13, R12, R11 ;  /* 0x0000000c0d0e7389 */ /* 0x00006400000c000b */
[----:B01----:R-:W-:Y:S01]  /*27d60*/  ENDCOLLECTIVE ;  /* 0x000000000000791b */ /* 0x003fe20003800000 */
.L_x_745:
[----:B------:R-:W-:Y:S05]  /*27d70*/  BRA `(.L_x_746) ;  /* 0xffffff4c00cc7947 */ /* 0x000fea000383ffff */
.L_x_502:
[----:B------:R-:W-:Y:S01]  /*27d80*/  BSSY B1, `(.L_x_747) ;  /* 0x0000008000017945 */ /* 0x000fe20003800000 */
[----:B---3--:R-:W-:Y:S02]  /*27d90*/  IMAD.MOV.U32 R13, RZ, RZ, R8 ;  /* 0x000000ffff0d7224 */ /* 0x008fe400078e0008 */
[----:B------:R-:W-:Y:S02]  /*27da0*/  IMAD.MOV.U32 R12, RZ, RZ, 0x1 ;  /* 0x00000001ff0c7424 */ /* 0x000fe400078e00ff */
[----:B------:R-:W-:Y:S02]  /*27db0*/  IMAD.MOV.U32 R11, RZ, RZ, 0x1c1f ;  /* 0x00001c1fff0b7424 */ /* 0x000fe400078e00ff */
[----:B------:R-:W-:-:S07]  /*27dc0*/  IMAD.MOV.U32 R15, RZ, RZ, -0x1 ;  /* 0xffffffffff0f7424 */ /* 0x000fce00078e00ff */
[----:B012---:R-:W-:Y:S05]  /*27dd0*/  WARPSYNC.COLLECTIVE R15, `(.L_x_748) ;  /* 0x000000000f087348 */ /* 0x007fea0003c00000 */
[----:B--2---:R2:W3:Y:S02]  /*27de0*/  SHFL.IDX P6, R14, R13, R12, R11 ;  /* 0x0000000c0d0e7389 */ /* 0x0044e400000c000b */
[----:B0123--:R-:W-:Y:S01]  /*27df0*/  ENDCOLLECTIVE ;  /* 0x000000000000791b */ /* 0x00ffe20003800000 */
.L_x_748:
[----:B------:R-:W-:Y:S05]  /*27e00*/  BSYNC B1 ;  /* 0x0000000000017941 */ /* 0x000fea0003800000 */
.L_x_747:
[----:B------:R-:W-:Y:S01]  /*27e10*/  IMAD.MOV.U32 R13, RZ, RZ, R2 ;  /* 0x000000ffff0d7224 */ /* 0x000fe200078e0002 */
[----:B------:R-:W-:Y:S01]  /*27e20*/  MOV R3, R14 ;  /* 0x0000000e00037202 */ /* 0x000fe20000000f00 */
[----:B------:R-:W-:Y:S02]  /*27e30*/  IMAD.MOV.U32 R12, RZ, RZ, 0x1 ;  /* 0x00000001ff0c7424 */ /* 0x000fe400078e00ff */
[----:B------:R-:W-:Y:S02]  /*27e40*/  IMAD.MOV.U32 R11, RZ, RZ, 0x1c1f ;  /* 0x00001c1fff0b7424 */ /* 0x000fe400078e00ff */
[----:B------:R-:W-:-:S07]  /*27e50*/  IMAD.MOV.U32 R15, RZ, RZ, -0x1 ;  /* 0xffffffffff0f7424 */ /* 0x000fce00078e00ff */
[----:B------:R-:W-:Y:S05]  /*27e60*/  WARPSYNC.COLLECTIVE R15, `(.L_x_749) ;  /* 0x000000000f087348 */ /* 0x000fea0003c00000 */
[----:B------:R0:W1:Y:S02]  /*27e70*/  SHFL.IDX P6, R14, R13, R12, R11 ;  /* 0x0000000c0d0e7389 */ /* 0x00006400000c000b */
[----:B01----:R-:W-:Y:S01]  /*27e80*/  ENDCOLLECTIVE ;  /* 0x000000000000791b */ /* 0x003fe20003800000 */
.L_x_749:
[----:B------:R-:W-:Y:S05]  /*27e90*/  BRA `(.L_x_750) ;  /* 0xffffff5000d47947 */ /* 0x000fea000383ffff */
.L_x_506:
[----:B------:R-:W-:Y:S01]  /*27ea0*/  IMAD.MOV.U32 R13, RZ, RZ, R3 ;  /* 0x000000ffff0d7224 */ /* 0x000fe200078e0003 */
[----:B------:R-:W-:Y:S01]  /*27eb0*/  MOV R11, 0x181f ;  /* 0x0000181f000b7802 */ /* 0x000fe20000000f00 */
[----:B------:R-:W-:Y:S02]  /*27ec0*/  IMAD.MOV.U32 R12, RZ, RZ, RZ ;  /* 0x000000ffff0c7224 */ /* 0x000fe400078e00ff */
[----:B------:R-:W-:-:S07]  /*27ed0*/  IMAD.MOV.U32 R15, RZ, RZ, -0x1 ;  /* 0xffffffffff0f7424 */ /* 0x000fce00078e00ff */
[----:B-1----:R-:W-:Y:S05]  /*27ee0*/  WARPSYNC.COLLECTIVE R15, `(.L_x_751) ;  /* 0x000000000f087348 */ /* 0x002fea0003c00000 */
[----:B------:R0:W2:Y:S02]  /*27ef0*/  SHFL.IDX P6, R14, R13, R12, R11 ;  /* 0x0000000c0d0e7389 */ /* 0x0000a400000c000b */
[----:B012---:R-:W-:Y:S01]  /*27f00*/  ENDCOLLECTIVE ;  /* 0x000000000000791b */ /* 0x007fe20003800000 */
.L_x_751:
[----:B------:R-:W-:Y:S02]  /*27f10*/  IMAD.MOV.U32 R13, RZ, RZ, R2 ;  /* 0x000000ffff0d7224 */ /* 0x000fe400078e0002 */
[----:B------:R-:W-:-:S07]  /*27f20*/  IMAD.MOV.U32 R0, RZ, RZ, R14 ;  /* 0x000000ffff007224 */ /* 0x000fce00078e000e */
[----:B------:R-:W-:Y:S05]  /*27f30*/  WARPSYNC.COLLECTIVE R15, `(.L_x_752) ;  /* 0x000000000f087348 */ /* 0x000fea0003c00000 */
[----:B------:R0:W1:Y:S02]  /*27f40*/  SHFL.IDX P6, R14, R13, R12, R11 ;  /* 0x0000000c0d0e7389 */ /* 0x00006400000c000b */
[----:B01----:R-:W-:Y:S01]  /*27f50*/  ENDCOLLECTIVE ;  /* 0x000000000000791b */ /* 0x003fe20003800000 */
.L_x_752:
[----:B------:R-:W-:Y:S05]  /*27f60*/  BRA `(.L_x_753) ;  /* 0xffffff6000007947 */ /* 0x000fea000383ffff */
.L_x_509:
[----:B------:R-:W-:Y:S01]  /*27f70*/  BSSY B1, `(.L_x_754) ;  /* 0x0000008000017945 */ /* 0x000fe20003800000 */
[----:B------:R-:W-:Y:S01]  /*27f80*/  IMAD.MOV.U32 R13, RZ, RZ, R3 ;  /* 0x000000ffff0d7224 */ /* 0x000fe200078e0003 */
[----:B----4-:R-:W-:Y:S01]  /*27f90*/  MOV R15, 0xffffffff ;  /* 0xffffffff000f7802 */ /* 0x010fe20000000f00 */
[----:B------:R-:W-:Y:S02]  /*27fa0*/  IMAD.MOV.U32 R12, RZ, RZ, 0x1 ;  /* 0x00000001ff0c7424 */ /* 0x000fe400078e00ff */
[----:B------:R-:W-:-:S07]  /*27fb0*/  IMAD.MOV.U32 R11, RZ, RZ, 0x181f ;  /* 0x0000181fff0b7424 */ /* 0x000fce00078e00ff */
[----:B0123--:R-:W-:Y:S05]  /*27fc0*/  WARPSYNC.COLLECTIVE R15, `(.L_x_755) ;  /* 0x000000000f087348 */ /* 0x00ffea0003c00000 */
[----:B---3--:R3:W4:Y:S02]  /*27fd0*/  SHFL.IDX P6, R14, R13, R12, R11 ;  /* 0x0000000c0d0e7389 */ /* 0x00872400000c000b */
[----:B01234-:R-:W-:Y:S01]  /*27fe0*/  ENDCOLLECTIVE ;  /* 0x000000000000791b */ /* 0x01ffe20003800000 */
.L_x_755:
[----:B------:R-:W-:Y:S05]  /*27ff0*/  BSYNC B1 ;  /* 0x0000000000017941 */ /* 0x000fea0003800000 */
.L_x_754:
        /* <DEDUP_REMOVED lines=8> */
.L_x_756:
[----:B------:R-:W-:Y:S05]  /*28080*/  BRA `(.L_x_757) ;  /* 0xffffff6000147947 */ /* 0x000fea000383ffff */
.L_x_512:
[----:B------:R-:W-:Y:S01]  /*28090*/  BSSY B1, `(.L_x_758) ;  /* 0x0000008000017945 */ /* 0x000fe20003800000 */
[----:B------:R-:W-:Y:S01]  /*280a0*/  IMAD.MOV.U32 R13, RZ, RZ, R3 ;  /* 0x000000ffff0d7224 */ /* 0x000fe200078e0003 */
[----:B------:R-:W-:Y:S01]  /*280b0*/  MOV R12, 0x2 ;  /* 0x00000002000c7802 */ /* 0x000fe20000000f00 */
[----:B------:R-:W-:Y:S02]  /*280c0*/  IMAD.MOV.U32 R11, RZ, RZ, 0x181f ;  /* 0x0000181fff0b7424 */ /* 0x000fe400078e00ff */
[----:B----4-:R-:W-:-:S07]  /*280d0*/  IMAD.MOV.U32 R15, RZ, RZ, -0x1 ;  /* 0xffffffffff0f7424 */ /* 0x010fce00078e00ff */
[----:B0123--:R-:W-:Y:S05]  /*280e0*/  WARPSYNC.COLLECTIVE R15, `(.L_x_759) ;  /* 0x000000000f087348 */ /* 0x00ffea0003c00000 */
[----:B---3--:R3:W4:Y:S02]  /*280f0*/  SHFL.IDX P6, R14, R13, R12, R11 ;  /* 0x0000000c0d0e7389 */ /* 0x00872400000c000b */
[----:B01234-:R-:W-:Y:S01]  /*28100*/  ENDCOLLECTIVE ;  /* 0x000000000000791b */ /* 0x01ffe20003800000 */
.L_x_759:
[----:B------:R-:W-:Y:S05]  /*28110*/  BSYNC B1 ;  /* 0x0000000000017941 */ /* 0x000fea0003800000 */
.L_x_758:
[----:B------:R-:W-:Y:S01]  /*28120*/  IMAD.MOV.U32 R13, RZ, RZ, R2 ;  /* 0x000000ffff0d7224 */ /* 0x000fe200078e0002 */
[----:B------:R-:W-:Y:S01]  /*28130*/  MOV R15, 0xffffffff ;  /* 0xffffffff000f7802 */ /* 0x000fe20000000f00 */
[----:B------:R-:W-:Y:S02]  /*28140*/  IMAD.MOV.U32 R12, RZ, RZ, 0x2 ;  /* 0x00000002ff0c7424 */ /* 0x000fe400078e00ff */
[----:B------:R-:W-:Y:S02]  /*28150*/  IMAD.MOV.U32 R11, RZ, RZ, 0x181f ;  /* 0x0000181fff0b7424 */ /* 0x000fe400078e00ff */
[----:B------:R-:W-:-:S07]  /*28160*/  IMAD.MOV.U32 R0, RZ, RZ, R14 ;  /* 0x000000ffff007224 */ /* 0x000fce00078e000e */
[----:B------:R-:W-:Y:S05]  /*28170*/  WARPSYNC.COLLECTIVE R15, `(.L_x_760) ;  /* 0x000000000f087348 */ /* 0x000fea0003c00000 */
[----:B------:R0:W1:Y:S02]  /*28180*/  SHFL.IDX P6, R14, R13, R12, R11 ;  /* 0x0000000c0d0e7389 */ /* 0x00006400000c000b */
[----:B01----:R-:W-:Y:S01]  /*28190*/  ENDCOLLECTIVE ;  /* 0x000000000000791b */ /* 0x003fe20003800000 */
.L_x_760:
[----:B------:R-:W-:Y:S05]  /*281a0*/  BRA `(.L_x_761) ;  /* 0xffffff6000247947 */ /* 0x000fea000383ffff */
.L_x_515:
[----:B------:R-:W-:Y:S01]  /*281b0*/  BSSY B1, `(.L_x_762) ;  /* 0x0000008000017945 */ /* 0x000fe20003800000 */
[----:B------:R-:W-:Y:S02]  /*281c0*/  IMAD.MOV.U32 R13, RZ, RZ, R3 ;  /* 0x000000ffff0d7224 */ /* 0x000fe400078e0003 */
[----:B------:R-:W-:Y:S02]  /*281d0*/  IMAD.MOV.U32 R12, RZ, RZ, 0x3 ;  /* 0x00000003ff0c7424 */ /* 0x000fe400078e00ff */
[----:B------:R-:W-:Y:S02]  /*281e0*/  IMAD.MOV.U32 R11, RZ, RZ, 0x181f ;  /* 0x0000181fff0b7424 */ /* 0x000fe400078e00ff */
[----:B0-----:R-:W-:-:S07]  /*281f0*/  IMAD.MOV.U32 R15, RZ, RZ, -0x1 ;  /* 0xffffffffff0f7424 */ /* 0x001fce00078e00ff */
[----:B-1234-:R-:W-:Y:S05]  /*28200*/  WARPSYNC.COLLECTIVE R15, `(.L_x_763) ;  /* 0x000000000f087348 */ /* 0x01efea0003c00000 */
[----:B----4-:R0:W4:Y:S02]  /*28210*/  SHFL.IDX P6, R14, R13, R12, R11 ;  /* 0x0000000c0d0e7389 */ /* 0x01012400000c000b */
[----:B01234-:R-:W-:Y:S01]  /*28220*/  ENDCOLLECTIVE ;  /* 0x000000000000791b */ /* 0x01ffe20003800000 */
.L_x_763:
[----:B------:R-:W-:Y:S05]  /*28230*/  BSYNC B1 ;  /* 0x0000000000017941 */ /* 0x000fea0003800000 */
.L_x_762:
        /* <DEDUP_REMOVED lines=8> */
.L_x_764:
[----:B------:R-:W-:Y:S05]  /*282c0*/  BRA `(.L_x_765) ;  /* 0xffffff6000347947 */ /* 0x000fea000383ffff */
.L_x_532:
[----:B------:R-:W0:Y:S01]  /*282d0*/  S2R R6, SR_TID.X ;  /* 0x0000000000067919 */ /* 0x000e220000002100 */
[----:B------:R-:W-:Y:S01]  /*282e0*/  BSSY B1, `(.L_x_766) ;  /* 0x000000a000017945 */ /* 0x000fe20003800000 */
[----:B------:R-:W-:Y:S02]  /*282f0*/  IMAD.MOV.U32 R12, RZ, RZ, RZ ;  /* 0x000000ffff0c7224 */ /* 0x000fe400078e00ff */
[----:B------:R-:W-:Y:S02]  /*28300*/  IMAD.MOV.U32 R11, RZ, RZ, 0x1f ;  /* 0x0000001fff0b7424 */ /* 0x000fe400078e00ff */
[----:B------:R-:W-:Y:S01]  /*28310*/  IMAD.MOV.U32 R15, RZ, RZ, -0x1 ;  /* 0xffffffffff0f7424 */ /* 0x000fe200078e00ff */
[----:B0-----:R-:W-:-:S04]  /*28320*/  SHF.R.U32.HI R6, RZ, 0x5, R6 ;  /* 0x00000005ff067819 */ /* 0x001fc80000011606 */
[----:B------:R-:W-:-:S05]  /*28330*/  LOP3.LUT R6, R6, 0x3, RZ, 0xc0, !PT ;  /* 0x0000000306067812 */ /* 0x000fca00078ec0ff */
[----:B------:R-:W-:-:S07]  /*28340*/  IMAD.MOV.U32 R13, RZ, RZ, R6 ;  /* 0x000000ffff0d7224 */ /* 0x000fce00078e0006 */
[----:B------:R-:W-:Y:S05]  /*28350*/  WARPSYNC.COLLECTIVE R15, `(.L_x_767) ;  /* 0x000000000f087348 */ /* 0x000fea0003c00000 */
[----:B------:R0:W1:Y:S02]  /*28360*/  SHFL.IDX P6, R14, R13, R12, R11 ;  /* 0x0000000c0d0e7389 */ /* 0x00006400000c000b */
[----:B01----:R-:W-:Y:S01]  /*28370*/  ENDCOLLECTIVE ;  /* 0x000000000000791b */ /* 0x003fe20003800000 */
.L_x_767:
[----:B------:R-:W-:Y:S05]  /*28380*/  BSYNC B1 ;  /* 0x0000000000017941 */ /* 0x000fea0003800000 */
.L_x_766:
[----:B------:R-:W-:Y:S05]  /*28390*/  BRA `(.L_x_768) ;  /* 0xffffff7800b07947 */ /* 0x000fea000383ffff */
.L_x_534:
[----:B------:R-:W-:Y:S01]  /*283a0*/  BSSY B1, `(.L_x_769) ;  /* 0x0000006000017945 */ /* 0x000fe20003800000 */
[----:B------:R-:W-:-:S07]  /*283b0*/  MOV R15, 0xffffffff ;  /* 0xffffffff000f7802 */ /* 0x000fce0000000f00 */
[----:B0-----:R-:W-:Y:S05]  /*283c0*/  WARPSYNC.COLLECTIVE R15, `(.L_x_770) ;  /* 0x000000000f0c7348 */ /* 0x001fea0003c00000 */
[----:B------:R-:W-:Y:S02]  /*283d0*/  ELECT P6, UR62, PT ;  /* 0x00000000003e782f */ /* 0x000fe400038c0000 */
[----:B------:R-:W-:Y:S01]  /*283e0*/  MOV R14, UR62 ;  /* 0x0000003e000e7c02 */ /* 0x000fe20008000f00 */
[----:B0-----:R-:W-:Y:S10]  /*283f0*/  ENDCOLLECTIVE ;  /* 0x000000000000791b */ /* 0x001ff40003800000 */
.L_x_770:
[----:B------:R-:W-:Y:S05]  /*28400*/  BSYNC B1 ;  /* 0x0000000000017941 */ /* 0x000fea0003800000 */
.L_x_769:
[----:B------:R-:W-:Y:S05]  /*28410*/  BRA `(.L_x_533) ;  /* 0xffffff7800a87947 */ /* 0x000fea000383ffff */
.L_x_536:
[----:B0-----:R0:W1:Y:S02]  /*28420*/  SYNCS.PHASECHK.TRANS64.TRYWAIT P0, [R18+URZ+0x2e820], R4 ;  /* 0x02e82004120075a7 */ /* 0x001064000800017f */
[----:B-1----:R-:W-:Y:S05]  /*28430*/  @!P0 NANOSLEEP.SYNCS 0x989680 ;  /* 0x009896800000895d */ /* 0x002fea0003900000 */
[----:B------:R-:W1:Y:S02]  /*28440*/  @!P0 SYNCS.PHASECHK.TRANS64 P0, [R18+URZ+0x2e820], R4 ;  /* 0x02e82004120085a7 */ /* 0x000e64000800007f */
[----:B-1----:R-:W-:Y:S05]  /*28450*/  @!P0 BRA `(.L_x_536) ;  /* 0xfffffffc00f08947 */ /* 0x002fea000383ffff */
[----:B------:R-:W-:Y:S05]  /*28460*/  BRA `(.L_x_771) ;  /* 0xffffff7800b87947 */ /* 0x000fea000383ffff */
.L_x_540:
[----:B-1----:R1:W2:Y:S02]  /*28470*/  SYNCS.PHASECHK.TRANS64.TRYWAIT P0, [R7+URZ+0x2e8a0], R9 ;  /* 0x02e8a009070075a7 */ /* 0x0022a4000800017f */
[----:B--2---:R-:W-:Y:S05]  /*28480*/  @!P0 NANOSLEEP.SYNCS 0x989680 ;  /* 0x009896800000895d */ /* 0x004fea0003900000 */
[----:B------:R-:W2:Y:S02]  /*28490*/  @!P0 SYNCS.PHASECHK.TRANS64 P0, [R7+URZ+0x2e8a0], R9 ;  /* 0x02e8a009070085a7 */ /* 0x000ea4000800007f */
[----:B--2---:R-:W-:Y:S05]  /*284a0*/  @!P0 BRA `(.L_x_540) ;  /* 0xfffffffc00f08947 */ /* 0x004fea000383ffff */
[----:B------:R-:W-:Y:S05]  /*284b0*/  BRA `(.L_x_772) ;  /* 0xffffff7800d87947 */ /* 0x000fea000383ffff */
.L_x_545:
[----:B0-----:R0:W2:Y:S02]  /*284c0*/  SYNCS.PHASECHK.TRANS64.TRYWAIT P0, [R7+URZ+0x2e8c0], R9 ;  /* 0x02e8c009070075a7 */ /* 0x0010a4000800017f */
[----:B--2---:R-:W-:Y:S05]  /*284d0*/  @!P0 NANOSLEEP.SYNCS 0x989680 ;  /* 0x009896800000895d */ /* 0x004fea0003900000 */
[----:B------:R-:W2:Y:S02]  /*284e0*/  @!P0 SYNCS.PHASECHK.TRANS64 P0, [R7+URZ+0x2e8c0], R9 ;  /* 0x02e8c009070085a7 */ /* 0x000ea4000800007f */
[----:B--2---:R-:W-:Y:S05]  /*284f0*/  @!P0 BRA `(.L_x_545) ;  /* 0xfffffffc00f08947 */ /* 0x004fea000383ffff */
[----:B------:R-:W-:Y:S05]  /*28500*/  BRA `(.L_x_773) ;  /* 0xffffff7c00587947 */ /* 0x000fea000383ffff */
.L_x_552:
[----:B0-----:R0:W1:Y:S02]  /*28510*/  SYNCS.PHASECHK.TRANS64.TRYWAIT P2, [R5+URZ+0x2e8a0], R6 ;  /* 0x02e8a006050075a7 */ /* 0x001064000804017f */
[----:B-1----:R-:W-:Y:S05]  /*28520*/  @!P2 NANOSLEEP.SYNCS 0x989680 ;  /* 0x009896800000a95d */ /* 0x002fea0003900000 */
[----:B------:R-:W1:Y:S02]  /*28530*/  @!P2 SYNCS.PHASECHK.TRANS64 P2, [R5+URZ+0x2e8a0], R6 ;  /* 0x02e8a0060500a5a7 */ /* 0x000e64000804007f */
[----:B-1----:R-:W-:Y:S05]  /*28540*/  @!P2 BRA `(.L_x_552) ;  /* 0xfffffffc00f0a947 */ /* 0x002fea000383ffff */
[----:B------:R-:W-:Y:S05]  /*28550*/  BRA `(.L_x_774) ;  /* 0xffffff80002c7947 */ /* 0x000fea000383ffff */
.L_x_557:
[----:B-1----:R1:W2:Y:S02]  /*28560*/  SYNCS.PHASECHK.TRANS64.TRYWAIT P2, [R5+URZ+0x2e8c0], R6 ;  /* 0x02e8c006050075a7 */ /* 0x0022a4000804017f */
[----:B--2---:R-:W-:Y:S05]  /*28570*/  @!P2 NANOSLEEP.SYNCS 0x989680 ;  /* 0x009896800000a95d */ /* 0x004fea0003900000 */
[----:B------:R-:W2:Y:S02]  /*28580*/  @!P2 SYNCS.PHASECHK.TRANS64 P2, [R5+URZ+0x2e8c0], R6 ;  /* 0x02e8c0060500a5a7 */ /* 0x000ea4000804007f */
[----:B--2---:R-:W-:Y:S05]  /*28590*/  @!P2 BRA `(.L_x_557) ;  /* 0xfffffffc00f0a947 */ /* 0x004fea000383ffff */
[----:B------:R-:W-:Y:S05]  /*285a0*/  BRA `(.L_x_775) ;  /* 0xffffff8000a87947 */ /* 0x000fea000383ffff */
.L_x_574:
[----:B------:R-:W2:Y:S01]  /*285b0*/  S2R R0, SR_TID.X ;  /* 0x0000000000007919 */ /* 0x000ea20000002100 */
[----:B------:R-:W-:Y:S01]  /*285c0*/  BSSY B0, `(.L_x_776) ;  /* 0x000000a000007945 */ /* 0x000fe20003800000 */
[----:B------:R-:W-:Y:S02]  /*285d0*/  IMAD.MOV.U32 R12, RZ, RZ, RZ ;  /* 0x000000ffff0c7224 */ /* 0x000fe400078e00ff */
[----:B------:R-:W-:Y:S02]  /*285e0*/  IMAD.MOV.U32 R11, RZ, RZ, 0x1f ;  /* 0x0000001fff0b7424 */ /* 0x000fe400078e00ff */
[----:B------:R-:W-:Y:S01]  /*285f0*/  IMAD.MOV.U32 R15, RZ, RZ, -0x1 ;  /* 0xffffffffff0f7424 */ /* 0x000fe200078e00ff */
[----:B--2---:R-:W-:-:S04]  /*28600*/  SHF.R.U32.HI R0, RZ, 0x5, R0 ;  /* 0x00000005ff007819 */ /* 0x004fc80000011600 */
[----:B------:R-:W-:-:S05]  /*28610*/  LOP3.LUT R0, R0, 0x3, RZ, 0xc0, !PT ;  /* 0x0000000300007812 */ /* 0x000fca00078ec0ff */
[----:B------:R-:W-:-:S07]  /*28620*/  IMAD.MOV.U32 R13, RZ, RZ, R0 ;  /* 0x000000ffff0d7224 */ /* 0x000fce00078e0000 */
[----:B01----:R-:W-:Y:S05]  /*28630*/  WARPSYNC.COLLECTIVE R15, `(.L_x_777) ;  /* 0x000000000f087348 */ /* 0x003fea0003c00000 */
[----:B------:R2:W3:Y:S02]  /*28640*/  SHFL.IDX P6, R14, R13, R12, R11 ;  /* 0x0000000c0d0e7389 */ /* 0x0004e400000c000b */
[----:B0123--:R-:W-:Y:S01]  /*28650*/  ENDCOLLECTIVE ;  /* 0x000000000000791b */ /* 0x00ffe20003800000 */
.L_x_777:
[----:B------:R-:W-:Y:S05]  /*28660*/  BSYNC B0 ;  /* 0x0000000000007941 */ /* 0x000fea0003800000 */
.L_x_776:
[----:B------:R-:W-:Y:S05]  /*28670*/  BRA `(.L_x_778) ;  /* 0xffffff8c00cc7947 */ /* 0x000fea000383ffff */
.L_x_576:
[----:B------:R-:W-:Y:S01]  /*28680*/  BSSY B0, `(.L_x_779) ;  /* 0x0000006000007945 */ /* 0x000fe20003800000 */
[----:B------:R-:W-:-:S07]  /*28690*/  IMAD.MOV.U32 R15, RZ, RZ, -0x1 ;  /* 0xffffffffff0f7424 */ /* 0x000fce00078e00ff */
[----:B012---:R-:W-:Y:S05]  /*286a0*/  WARPSYNC.COLLECTIVE R15, `(.L_x_780) ;  /* 0x000000000f0c7348 */ /* 0x007fea0003c00000 */
[----:B------:R-:W-:Y:S02]  /*286b0*/  ELECT P6, UR62, PT ;  /* 0x00000000003e782f */ /* 0x000fe400038c0000 */
[----:B------:R-:W-:Y:S01]  /*286c0*/  MOV R14, UR62 ;  /* 0x0000003e000e7c02 */ /* 0x000fe20008000f00 */
[----:B012---:R-:W-:Y:S10]  /*286d0*/  ENDCOLLECTIVE ;  /* 0x000000000000791b */ /* 0x007ff40003800000 */
.L_x_780:
[----:B------:R-:W-:Y:S05]  /*286e0*/  BSYNC B0 ;  /* 0x0000000000007941 */ /* 0x000fea0003800000 */
.L_x_779:
[----:B------:R-:W-:Y:S05]  /*286f0*/  BRA `(.L_x_781) ;  /* 0xffffff8c00d47947 */ /* 0x000fea000383ffff */
.L_x_578:
[----:B-1----:R1:W2:Y:S02]  /*28700*/  SYNCS.PHASECHK.TRANS64.TRYWAIT P0, [R2+URZ+0x2e880], R4 ;  /* 0x02e88004020075a7 */ /* 0x0022a4000800017f */
[----:B--2---:R-:W-:Y:S05]  /*28710*/  @!P0 NANOSLEEP.SYNCS 0x989680 ;  /* 0x009896800000895d */ /* 0x004fea0003900000 */
[----:B------:R-:W2:Y:S02]  /*28720*/  @!P0 SYNCS.PHASECHK.TRANS64 P0, [R2+URZ+0x2e880], R4 ;  /* 0x02e88004020085a7 */ /* 0x000ea4000800007f */
[----:B--2---:R-:W-:Y:S05]  /*28730*/  @!P0 BRA `(.L_x_578) ;  /* 0xfffffffc00f08947 */ /* 0x004fea000383ffff */
[----:B------:R-:W-:Y:S05]  /*28740*/  BRA `(.L_x_782) ;  /* 0xffffff9000407947 */ /* 0x000fea000383ffff */
.L_x_580:
[----:B0-----:R0:W2:Y:S02]  /*28750*/  SYNCS.PHASECHK.TRANS64.TRYWAIT P0, [R2+URZ+0x2e840], R4 ;  /* 0x02e84004020075a7 */ /* 0x0010a4000800017f */
[----:B--2---:R-:W-:Y:S05]  /*28760*/  @!P0 NANOSLEEP.SYNCS 0x989680 ;  /* 0x009896800000895d */ /* 0x004fea0003900000 */
[----:B------:R-:W2:Y:S02]  /*28770*/  @!P0 SYNCS.PHASECHK.TRANS64 P0, [R2+URZ+0x2e840], R4 ;  /* 0x02e84004020085a7 */ /* 0x000ea4000800007f */
[----:B--2---:R-:W-:Y:S05]  /*28780*/  @!P0 BRA `(.L_x_580) ;  /* 0xfffffffc00f08947 */ /* 0x004fea000383ffff */
[----:B------:R-:W-:Y:S05]  /*28790*/  BRA `(.L_x_783) ;  /* 0xffffff9000987947 */ /* 0x000fea000383ffff */
.L_x_584:
[----:B------:R-:W2:Y:S01]  /*287a0*/  LDL.LU R11, [R1+0x5c] ;  /* 0x00005c00010b7983 */ /* 0x000ea20000300800 */
[----:B------:R-:W-:Y:S01]  /*287b0*/  IMAD.MOV.U32 R13, RZ, RZ, R3 ;  /* 0x000000ffff0d7224 */ /* 0x000fe200078e0003 */
[----:B------:R-:W-:Y:S01]  /*287c0*/  MOV R12, RZ ;  /* 0x000000ff000c7202 */ /* 0x000fe20000000f00 */
[----:B------:R-:W-:Y:S02]  /*287d0*/  IMAD.MOV.U32 R15, RZ, RZ, -0x1 ;  /* 0xffffffffff0f7424 */ /* 0x000fe400078e00ff */
[----:B------:R-:W-:-:S04]  /*287e0*/  IMAD.IADD R0, R19, 0x1, R5 ;  /* 0x0000000113007824 */ /* 0x000fc800078e0205 */
[----:B------:R-:W-:Y:S02]  /*287f0*/  VIADD R5, R0, 0x10 ;  /* 0x0000001000057836 */ /* 0x000fe40000000000 */
[----:B--2---:R-:W-:Y:S02]  /*28800*/  IMAD R2, R11, R8, RZ ;  /* 0x000000080b027224 */ /* 0x004fe400078e02ff */
[----:B------:R-:W-:-:S03]  /*28810*/  IMAD.MOV.U32 R11, RZ, RZ, 0x181f ;  /* 0x0000181fff0b7424 */ /* 0x000fc600078e00ff */
[----:B------:R-:W-:-:S13]  /*28820*/  ISETP.GE.AND P1, PT, R0, R2, PT ;  /* 0x000000020000720c */ /* 0x000fda0003f26270 */
[----:B-----5:R-:W-:Y:S05]  /*28830*/  WARPSYNC.COLLECTIVE R15, `(.L_x_784) ;  /* 0x000000000f087348 */ /* 0x020fea0003c00000 */
[----:B------:R0:W1:Y:S02]  /*28840*/  SHFL.IDX P6, R14, R13, R12, R11 ;  /* 0x0000000c0d0e7389 */ /* 0x00006400000c000b */
[----:B01---5:R-:W-:Y:S01]  /*28850*/  ENDCOLLECTIVE ;  /* 0x000000000000791b */ /* 0x023fe20003800000 */
.L_x_784:
[----:B------:R-:W-:Y:S02]  /*28860*/  IMAD.MOV.U32 R13, RZ, RZ, R4 ;  /* 0x000000ffff0d7224 */ /* 0x000fe400078e0004 */
[----:B------:R-:W-:-:S07]  /*28870*/  IMAD.MOV.U32 R6, RZ, RZ, R14 ;  /* 0x000000ffff067224 */ /* 0x000fce00078e000e */
[----:B------:R-:W-:Y:S05]  /*28880*/  WARPSYNC.COLLECTIVE R15, `(.L_x_785) ;  /* 0x000000000f087348 */ /* 0x000fea0003c00000 */
[----:B------:R0:W1:Y:S02]  /*28890*/  SHFL.IDX P6, R14, R13, R12, R11 ;  /* 0x0000000c0d0e7389 */ /* 0x00006400000c000b */
[----:B01----:R-:W-:Y:S01]  /*288a0*/  ENDCOLLECTIVE ;  /* 0x000000000000791b */ /* 0x003fe20003800000 */
.L_x_785:
[----:B------:R-:W-:Y:S02]  /*288b0*/  IMAD.MOV.U32 R13, RZ, RZ, R3 ;  /* 0x000000ffff0d7224 */ /* 0x000fe400078e0003 */
[----:B------:R-:W-:Y:S02]  /*288c0*/  IMAD.MOV.U32 R12, RZ, RZ, 0x1 ;  /* 0x00000001ff0c7424 */ /* 0x000fe400078e00ff */
[----:B------:R-:W-:-:S07]  /*288d0*/  IMAD.MOV.U32 R7, RZ, RZ, R14 ;  /* 0x000000ffff077224 */ /* 0x000fce00078e000e */
[----:B------:R-:W-:Y:S05]  /*288e0*/  WARPSYNC.COLLECTIVE R15, `(.L_x_786) ;  /* 0x000000000f087348 */ /* 0x000fea0003c00000 */
[----:B------:R0:W1:Y:S02]  /*288f0*/  SHFL.IDX P6, R14, R13, R12, R11 ;  /* 0x0000000c0d0e7389 */ /* 0x00006400000c000b */
[----:B01----:R-:W-:Y:S01]  /*28900*/  ENDCOLLECTIVE ;  /* 0x000000000000791b */ /* 0x003fe20003800000 */
.L_x_786:
[----:B------:R-:W-:-:S04]  /*28910*/  @!P1 IADD3 R7, P2, R10, R7, RZ ;  /* 0x000000070a079210 */ /* 0x000fc80007f5e0ff */
[----:B------:R-:W-:-:S04]  /*28920*/  @!P1 IADD3.X R6, RZ, R6, RZ, P2, !PT ;  /* 0x00000006ff069210 */ /* 0x000fc800017fe4ff */
        /* <DEDUP_REMOVED lines=13> */
.L_x_787:
[----:B------:R-:W-:Y:S02]  /*28a00*/  IMAD.MOV.U32 R13, RZ, RZ, R3 ;  /* 0x000000ffff0d7224 */ /* 0x000fe400078e0003 */
[----:B------:R-:W-:Y:S02]  /*28a10*/  IMAD.MOV.U32 R12, RZ, RZ, 0x2 ;  /* 0x00000002ff0c7424 */ /* 0x000fe400078e00ff */
[----:B------:R-:W-:-:S07]  /*28a20*/  IMAD.MOV.U32 R5, RZ, RZ, R14 ;  /* 0x000000ffff057224 */ /* 0x000fce00078e000e */
[----:B------:R-:W-:Y:S05]  /*28a30*/  WARPSYNC.COLLECTIVE R15, `(.L_x_788) ;  /* 0x000000000f087348 */ /* 0x000fea0003c00000 */
[----:B------:R0:W1:Y:S02]  /*28a40*/  SHFL.IDX P6, R14, R13, R12, R11 ;  /* 0x0000000c0d0e7389 */ /* 0x00006400000c000b */
[----:B01----:R-:W-:Y:S01]  /*28a50*/  ENDCOLLECTIVE ;  /* 0x000000000000791b */ /* 0x003fe20003800000 */
.L_x_788:
[----:B------:R-:W-:-:S04]  /*28a60*/  @!P1 IADD3 R5, P2, R10, R5, RZ ;  /* 0x000000050a059210 */ /* 0x000fc80007f5e0ff */
[----:B------:R-:W-:-:S05]  /*28a70*/  @!P1 IADD3.X R6, RZ, R6, RZ, P2, !PT ;  /* 0x00000006ff069210 */ /* 0x000fca00017fe4ff */
[----:B------:R-:W-:Y:S02]  /*28a80*/  @!P1 IMAD.MOV.U32 R7, RZ, RZ, R6 ;  /* 0x000000ffff079224 */ /* 0x000fe400078e0006 */
[----:B------:R-:W-:Y:S01]  /*28a90*/  @!P1 IMAD.MOV.U32 R6, RZ, RZ, R5 ;  /* 0x000000ffff069224 */ /* 0x000fe200078e0005 */
[----:B------:R-:W-:Y:S01]  /*28aa0*/  MOV R13, R4 ;  /* 0x00000004000d7202 */ /* 0x000fe20000000f00 */
[----:B------:R-:W-:-:S03]  /*28ab0*/  VIADD R5, R0, 0x20 ;  /* 0x0000002000057836 */ /* 0x000fc60000000000 */
[----:B------:R-:W-:Y:S01]  /*28ac0*/  @!PT LDS RZ, [RZ] ;  /* 0x00000000fffff984 */ /* 0x000fe20000000800 */
[----:B------:R-:W-:Y:S01]  /*28ad0*/  @!PT LDS RZ, [RZ] ;  /* 0x00000000fffff984 */ /* 0x000fe20000000800 */
[----:B------:R-:W-:Y:S01]  /*28ae0*/  @!PT LDS RZ, [RZ] ;  /* 0x00000000fffff984 */ /* 0x000fe20000000800 */
[----:B------:R0:W-:Y:S02]  /*28af0*/  @!P1 LDGSTS.E.BYPASS.LTC128B.128 [R9+0x1cc00], desc[UR60][R6.64], !P0 ;  /* 0x1cc0000006099fae */ /* 0x0001e4000c101d7c */
[----:B------:R-:W-:Y:S01]  /*28b00*/  ISETP.GE.AND P1, PT, R5, R2, PT ;  /* 0x000000020500720c */ /* 0x000fe20003f26270 */
[----:B0-----:R-:W-:-:S12]  /*28b10*/  IMAD.MOV.U32 R6, RZ, RZ, R14 ;  /* 0x000000ffff067224 */ /* 0x001fd800078e000e */
[----:B------:R-:W-:Y:S05]  /*28b20*/  WARPSYNC.COLLECTIVE R15, `(.L_x_789) ;  /* 0x000000000f087348 */ /* 0x000fea0003c00000 */
[----:B------:R0:W1:Y:S02]  /*28b30*/  SHFL.IDX P6, R14, R13, R12, R11 ;  /* 0x0000000c0d0e7389 */ /* 0x00006400000c000b */
[----:B01----:R-:W-:Y:S01]  /*28b40*/  ENDCOLLECTIVE ;  /* 0x000000000000791b */ /* 0x003fe20003800000 */
.L_x_789:
[----:B------:R-:W-:Y:S01]  /*28b50*/  IMAD.MOV.U32 R13, RZ, RZ, R3 ;  /* 0x000000ffff0d7224 */ /* 0x000fe200078e0003 */
[----:B------:R-:W-:Y:S01]  /*28b60*/  MOV R12, 0x3 ;  /* 0x00000003000c7802 */ /* 0x000fe20000000f00 */
[----:B------:R-:W-:-:S07]  /*28b70*/  IMAD.MOV.U32 R5, RZ, RZ, R14 ;  /* 0x000000ffff057224 */ /* 0x000fce00078e000e */
[----:B------:R-:W-:Y:S05]  /*28b80*/  WARPSYNC.COLLECTIVE R15, `(.L_x_790) ;  /* 0x000000000f087348 */ /* 0x000fea0003c00000 */
[----:B------:R0:W1:Y:S02]  /*28b90*/  SHFL.IDX P6, R14, R13, R12, R11 ;  /* 0x0000000c0d0e7389 */ /* 0x00006400000c000b */
[----:B01----:R-:W-:Y:S01]  /*28ba0*/  ENDCOLLECTIVE ;  /* 0x000000000000791b */ /* 0x003fe20003800000 */
.L_x_790:
[----:B------:R-:W-:-:S05]  /*28bb0*/  @!P1 IADD3 R5, P2, R10, R5, RZ ;  /* 0x000000050a059210 */ /* 0x000fca0007f5e0ff */
[----:B------:R-:W-:-:S04]  /*28bc0*/  @!P1 IMAD.X R6, RZ, RZ, R6, P2 ;  /* 0x000000ffff069224 */ /* 0x000fc800010e0606 */
[----:B------:R-:W-:Y:S02]  /*28bd0*/  @!P1 IMAD.MOV.U32 R7, RZ, RZ, R6 ;  /* 0x000000ffff079224 */ /* 0x000fe400078e0006 */
[----:B------:R-:W-:Y:S02]  /*28be0*/  @!P1 IMAD.MOV.U32 R6, RZ, RZ, R5 ;  /* 0x000000ffff069224 */ /* 0x000fe400078e0005 */
[----:B------:R-:W-:Y:S02]  /*28bf0*/  IMAD.MOV.U32 R13, RZ, RZ, R4 ;  /* 0x000000ffff0d7224 */ /* 0x000fe400078e0004 */
[----:B------:R-:W-:Y:S01]  /*28c00*/  VIADD R5, R0, 0x30 ;  /* 0x0000003000057836 */ /* 0x000fe20000000000 */
[----:B------:R-:W-:Y:S01]  /*28c10*/  @!PT LDS RZ, [RZ] ;  /* 0x00000000fffff984 */ /* 0x000fe20000000800 */
[----:B------:R-:W-:Y:S01]  /*28c20*/  @!PT LDS RZ, [RZ] ;  /* 0x00000000fffff984 */ /* 0x000fe20000000800 */
[----:B------:R-:W-:Y:S01]  /*28c30*/  @!PT LDS RZ, [RZ] ;  /* 0x00000000fffff984 */ /* 0x000fe20000000800 */
[----:B------:R0:W-:Y:S04]  /*28c40*/  @!P1 LDGSTS.E.BYPASS.LTC128B.128 [R9+0x1d400], desc[UR60][R6.64], !P0 ;  /* 0x1d40000006099fae */ /* 0x0001e8000c101d7c */
[----:B------:R-:W-:Y:S01]  /*28c50*/  ISETP.GE.AND P1, PT, R5, R2, PT ;  /* 0x000000020500720c */ /* 0x000fe20003f26270 */
[----:B0-----:R-:W-:-:S12]  /*28c60*/  IMAD.MOV.U32 R6, RZ, RZ, R14 ;  /* 0x000000ffff067224 */ /* 0x001fd800078e000e */
[----:B------:R-:W-:Y:S05]  /*28c70*/  WARPSYNC.COLLECTIVE R15, `(.L_x_791) ;  /* 0x000000000f087348 */ /* 0x000fea0003c00000 */
[----:B------:R0:W1:Y:S02]  /*28c80*/  SHFL.IDX P6, R14, R13, R12, R11 ;  /* 0x0000000c0d0e7389 */ /* 0x00006400000c000b */
[----:B01----:R-:W-:Y:S01]  /*28c90*/  ENDCOLLECTIVE ;  /* 0x000000000000791b */ /* 0x003fe20003800000 */
.L_x_791:
[----:B------:R-:W-:Y:S02]  /*28ca0*/  IMAD.MOV.U32 R13, RZ, RZ, R3 ;  /* 0x000000ffff0d7224 */ /* 0x000fe400078e0003 */
[----:B------:R-:W-:Y:S02]  /*28cb0*/  IMAD.MOV.U32 R12, RZ, RZ, 0x4 ;  /* 0x00000004ff0c7424 */ /* 0x000fe400078e00ff */
[----:B------:R-:W-:-:S07]  /*28cc0*/  IMAD.MOV.U32 R5, RZ, RZ, R14 ;  /* 0x000000ffff057224 */ /* 0x000fce00078e000e */
[----:B------:R-:W-:Y:S05]  /*28cd0*/  WARPSYNC.COLLECTIVE R15, `(.L_x_792) ;  /* 0x000000000f087348 */ /* 0x000fea0003c00000 */
[----:B------:R0:W1:Y:S02]  /*28ce0*/  SHFL.IDX P6, R14, R13, R12, R11 ;  /* 0x0000000c0d0e7389 */ /* 0x00006400000c000b */
[----:B01----:R-:W-:Y:S01]  /*28cf0*/  ENDCOLLECTIVE ;  /* 0x000000000000791b */ /* 0x003fe20003800000 */
.L_x_792:
[----:B------:R-:W-:-:S05]  /*28d00*/  @!P1 IADD3 R5, P2, R10, R5, RZ ;  /* 0x000000050a059210 */ /* 0x000fca0007f5e0ff */
[----:B------:R-:W-:-:S04]  /*28d10*/  @!P1 IMAD.X R6, RZ, RZ, R6, P2 ;  /* 0x000000ffff069224 */ /* 0x000fc800010e0606 */
[----:B------:R-:W-:Y:S02]  /*28d20*/  @!P1 IMAD.MOV.U32 R7, RZ, RZ, R6 ;  /* 0x000000ffff079224 */ /* 0x000fe400078e0006 */
[----:B------:R-:W-:Y:S01]  /*28d30*/  @!P1 IMAD.MOV.U32 R6, RZ, RZ, R5 ;  /* 0x000000ffff069224 */ /* 0x000fe200078e0005 */
[----:B------:R-:W-:Y:S01]  /*28d40*/  IADD3 R5, R0, 0x40, RZ ;  /* 0x0000004000057810 */ /* 0x000fe20007ffe0ff */
[----:B------:R-:W-:-:S03]  /*28d50*/  IMAD.MOV.U32 R13, RZ, RZ, R4 ;  /* 0x000000ffff0d7224 */ /* 0x000fc600078e0004 */
        /* <DEDUP_REMOVED lines=9> */
.L_x_793:
[----:B------:R-:W-:Y:S02]  /*28df0*/  IMAD.MOV.U32 R13, RZ, RZ, R3 ;  /* 0x000000ffff0d7224 */ /* 0x000fe400078e0003 */
[----:B------:R-:W-:Y:S02]  /*28e00*/  IMAD.MOV.U32 R12, RZ, RZ, 0x5 ;  /* 0x00000005ff0c7424 */ /* 0x000fe400078e00ff */
[----:B------:R-:W-:-:S07]  /*28e10*/  IMAD.MOV.U32 R5, RZ, RZ, R14 ;  /* 0x000000ffff057224 */ /* 0x000fce00078e000e */
[----:B------:R-:W-:Y:S05]  /*28e20*/  WARPSYNC.COLLECTIVE R15, `(.L_x_794) ;  /* 0x000000000f087348 */ /* 0x000fea0003c00000 */
[----:B------:R0:W1:Y:S02]  /*28e30*/  SHFL.IDX P6, R14, R13, R12, R11 ;  /* 0x0000000c0d0e7389 */ /* 0x00006400000c000b */
[----:B01----:R-:W-:Y:S01]  /*28e40*/  ENDCOLLECTIVE ;  /* 0x000000000000791b */ /* 0x003fe20003800000 */
.L_x_794:
[----:B------:R-:W-:-:S05]  /*28e50*/  @!P1 IADD3 R5, P2, R10, R5, RZ ;  /* 0x000000050a059210 */ /* 0x000fca0007f5e0ff */
[----:B------:R-:W-:-:S05]  /*28e60*/  @!P1 IMAD.X R6, RZ, RZ, R6, P2 ;  /* 0x000000ffff069224 */ /* 0x000fca00010e0606 */
[----:B------:R-:W-:Y:S01]  /*28e70*/  @!P1 MOV R7, R6 ;  /* 0x0000000600079202 */ /* 0x000fe20000000f00 */
        /* <DEDUP_REMOVED lines=12> */
.L_x_795:
[----:B------:R-:W-:Y:S02]  /*28f40*/  IMAD.MOV.U32 R13, RZ, RZ, R3 ;  /* 0x000000ffff0d7224 */ /* 0x000fe400078e0003 */
[----:B------:R-:W-:Y:S01]  /*28f50*/  IMAD.MOV.U32 R12, RZ, RZ, 0x6 ;  /* 0x00000006ff0c7424 */ /* 0x000fe200078e00ff */
[----:B------:R-:W-:-:S07]  /*28f60*/  MOV R5, R14 ;  /* 0x0000000e00057202 */ /* 0x000fce0000000f00 */
[----:B------:R-:W-:Y:S05]  /*28f70*/  WARPSYNC.COLLECTIVE R15, `(.L_x_796) ;  /* 0x000000000f087348 */ /* 0x000fea0003c00000 */
[----:B------:R0:W1:Y:S02]  /*28f80*/  SHFL.IDX P6, R14, R13, R12, R11 ;  /* 0x0000000c0d0e7389 */ /* 0x00006400000c000b */
[----:B01----:R-:W-:Y:S01]  /*28f90*/  ENDCOLLECTIVE ;  /* 0x000000000000791b */ /* 0x003fe20003800000 */
.L_x_796:
[----:B------:R-:W-:-:S05]  /*28fa0*/  @!P1 IADD3 R5, P2, R10, R5, RZ ;  /* 0x000000050a059210 */ /* 0x000fca0007f5e0ff */
[----:B------:R-:W-:-:S04]  /*28fb0*/  @!P1 IMAD.X R6, RZ, RZ, R6, P2 ;  /* 0x000000ffff069224 */ /* 0x000fc800010e0606 */
[----:B------:R-:W-:Y:S02]  /*28fc0*/  @!P1 IMAD.MOV.U32 R7, RZ, RZ, R6 ;  /* 0x000000ffff079224 */ /* 0x000fe400078e0006 */
[----:B------:R-:W-:Y:S01]  /*28fd0*/  @!P1 IMAD.MOV.U32 R6, RZ, RZ, R5 ;  /* 0x000000ffff069224 */ /* 0x000fe200078e0005 */
[----:B------:R-:W-:-:S04]  /*28fe0*/  MOV R13, R4 ;  /* 0x00000004000d7202 */ /* 0x000fc80000000f00 */
[----:B------:R-:W-:Y:S01]  /*28ff0*/  @!PT LDS RZ, [RZ] ;  /* 0x00000000fffff984 */ /* 0x000fe20000000800 */
[----:B------:R-:W-:Y:S01]  /*29000*/  @!PT LDS RZ, [RZ] ;  /* 0x00000000fffff984 */ /* 0x000fe20000000800 */
[----:B------:R-:W-:Y:S01]  /*29010*/  @!PT LDS RZ, [RZ] ;  /* 0x00000000fffff984 */ /* 0x000fe20000000800 */
[----:B------:R0:W-:Y:S02]  /*29020*/  @!P1 LDGSTS.E.BYPASS.LTC128B.128 [R9+0x1ec00], desc[UR60][R6.64], !P0 ;  /* 0x1ec0000006099fae */ /* 0x0001e4000c101d7c */
[----:B0-----:R-:W-:-:S07]  /*29030*/  IMAD.MOV.U32 R6, RZ, RZ, R14 ;  /* 0x000000ffff067224 */ /* 0x001fce00078e000e */
[----:B------:R-:W-:Y:S05]  /*29040*/  WARPSYNC.COLLECTIVE R15, `(.L_x_797) ;  /* 0x000000000f087348 */ /* 0x000fea0003c00000 */
[----:B------:R0:W1:Y:S02]  /*29050*/  SHFL.IDX P6, R14, R13, R12, R11 ;  /* 0x0000000c0d0e7389 */ /* 0x00006400000c000b */
[----:B01----:R-:W-:Y:S01]  /*29060*/  ENDCOLLECTIVE ;  /* 0x000000000000791b */ /* 0x003fe20003800000 */
.L_x_797:
[----:B------:R-:W-:-:S05]  /*29070*/  VIADD R7, R0, 0x60 ;  /* 0x0000006000077836 */ /* 0x000fca0000000000 */
[----:B------:R-:W-:Y:S01]  /*29080*/  ISETP.GE.AND P1, PT, R7, R2, PT ;  /* 0x000000020700720c */ /* 0x000fe20003f26270 */
[----:B------:R-:W-:Y:S01]  /*29090*/  IMAD.MOV.U32 R13, RZ, RZ, R3 ;  /* 0x000000ffff0d7224 */ /* 0x000fe200078e0003 */
[----:B------:R-:W-:Y:S01]  /*290a0*/  MOV R12, 0x7 ;  /* 0x00000007000c7802 */ /* 0x000fe20000000f00 */
[----:B------:R-:W-:-:S10]  /*290b0*/  IMAD.MOV.U32 R5, RZ, RZ, R14 ;  /* 0x000000ffff057224 */ /* 0x000fd400078e000e */
[----:B------:R-:W-:Y:S05]  /*290c0*/  WARPSYNC.COLLECTIVE R15, `(.L_x_798) ;  /* 0x000000000f087348 */ /* 0x000fea0003c00000 */
[----:B------:R0:W1:Y:S02]  /*290d0*/  SHFL.IDX P6, R14, R13, R12, R11 ;  /* 0x0000000c0d0e7389 */ /* 0x00006400000c000b */
[----:B01----:R-:W-:Y:S01]  /*290e0*/  ENDCOLLECTIVE ;  /* 0x000000000000791b */ /* 0x003fe20003800000 */
.L_x_798:
[----:B------:R-:W-:-:S05]  /*290f0*/  @!P1 IADD3 R5, P2, R10, R5, RZ ;  /* 0x000000050a059210 */ /* 0x000fca0007f5e0ff */
[----:B------:R-:W-:-:S04]  /*29100*/  @!P1 IMAD.X R6, RZ, RZ, R6, P2 ;  /* 0x000000ffff069224 */ /* 0x000fc800010e0606 */
[----:B------:R-:W-:Y:S02]  /*29110*/  @!P1 IMAD.MOV.U32 R7, RZ, RZ, R6 ;  /* 0x000000ffff079224 */ /* 0x000fe400078e0006 */
[----:B------:R-:W-:Y:S02]  /*29120*/  IMAD.MOV.U32 R13, RZ, RZ, R4 ;  /* 0x000000ffff0d7224 */ /* 0x000fe400078e0004 */
[----:B------:R-:W-:-:S05]  /*29130*/  @!P1 IMAD.MOV.U32 R6, RZ, RZ, R5 ;  /* 0x000000ffff069224 */ /* 0x000fca00078e0005 */
        /* <DEDUP_REMOVED lines=8> */
.L_x_799:
[----:B------:R-:W-:Y:S01]  /*291c0*/  IMAD.MOV.U32 R3, RZ, RZ, R14 ;  /* 0x000000ffff037224 */ /* 0x000fe200078e000e */
[----:B------:R-:W-:Y:S06]  /*291d0*/  BRA `(.L_x_800) ;  /* 0xffffff9000f87947 */ /* 0x000fec000383ffff */
.L_x_587:
[----:B0-----:R0:W1:Y:S02]  /*291e0*/  SYNCS.PHASECHK.TRANS64.TRYWAIT P0, [R18+URZ+0x2e820], R0 ;  /* 0x02e82000120075a7 */ /* 0x001064000800017f */
[----:B-1----:R-:W-:Y:S05]  /*291f0*/  @!P0 NANOSLEEP.SYNCS 0x989680 ;  /* 0x009896800000895d */ /* 0x002fea0003900000 */
[----:B------:R-:W1:Y:S02]  /*29200*/  @!P0 SYNCS.PHASECHK.TRANS64 P0, [R18+URZ+0x2e820], R0 ;  /* 0x02e82000120085a7 */ /* 0x000e64000800007f */
[----:B-1----:R-:W-:Y:S05]  /*29210*/  @!P0 BRA `(.L_x_587) ;  /* 0xfffffffc00f08947 */ /* 0x002fea000383ffff */
[----:B------:R-:W-:Y:S05]  /*29220*/  BRA `(.L_x_801) ;  /* 0xffffff9400547947 */ /* 0x000fea000383ffff */
.L_x_593:
[----:B--2---:R2:W3:Y:S02]  /*29230*/  SYNCS.PHASECHK.TRANS64.TRYWAIT P0, [R6+URZ+0x2e880], R5 ;  /* 0x02e88005060075a7 */ /* 0x0044e4000800017f */
[----:B---3--:R-:W-:Y:S05]  /*29240*/  @!P0 NANOSLEEP.SYNCS 0x989680 ;  /* 0x009896800000895d */ /* 0x008fea0003900000 */
[----:B------:R-:W3:Y:S02]  /*29250*/  @!P0 SYNCS.PHASECHK.TRANS64 P0, [R6+URZ+0x2e880], R5 ;  /* 0x02e88005060085a7 */ /* 0x000ee4000800007f */
[----:B---3--:R-:W-:Y:S05]  /*29260*/  @!P0 BRA `(.L_x_593) ;  /* 0xfffffffc00f08947 */ /* 0x008fea000383ffff */
[----:B------:R-:W-:Y:S05]  /*29270*/  BRA `(.L_x_802) ;  /* 0xffffff9800107947 */ /* 0x000fea000383ffff */
.L_x_598:
[----:B-1----:R1:W3:Y:S02]  /*29280*/  SYNCS.PHASECHK.TRANS64.TRYWAIT P0, [R6+URZ+0x2e840], R5 ;  /* 0x02e84005060075a7 */ /* 0x0022e4000800017f */
[----:B---3--:R-:W-:Y:S05]  /*29290*/  @!P0 NANOSLEEP.SYNCS 0x989680 ;  /* 0x009896800000895d */ /* 0x008fea0003900000 */
[----:B------:R-:W3:Y:S02]  /*292a0*/  @!P0 SYNCS.PHASECHK.TRANS64 P0, [R6+URZ+0x2e840], R5 ;  /* 0x02e84005060085a7 */ /* 0x000ee4000800007f */
[----:B---3--:R-:W-:Y:S05]  /*292b0*/  @!P0 BRA `(.L_x_598) ;  /* 0xfffffffc00f08947 */ /* 0x008fea000383ffff */
[----:B------:R-:W-:Y:S05]  /*292c0*/  BRA `(.L_x_803) ;  /* 0xffffff9800907947 */ /* 0x000fea000383ffff */
.L_x_604:
[----:B--2---:R2:W3:Y:S02]  /*292d0*/  SYNCS.PHASECHK.TRANS64.TRYWAIT P0, [R19+URZ+0x2e870], R4 ;  /* 0x02e87004130075a7 */ /* 0x0044e4000800017f */
[----:B---3--:R-:W-:Y:S05]  /*292e0*/  @!P0 NANOSLEEP.SYNCS 0x989680 ;  /* 0x009896800000895d */ /* 0x008fea0003900000 */
[----:B------:R-:W3:Y:S02]  /*292f0*/  @!P0 SYNCS.PHASECHK.TRANS64 P0, [R19+URZ+0x2e870], R4 ;  /* 0x02e87004130085a7 */ /* 0x000ee4000800007f */
[----:B---3--:R-:W-:Y:S05]  /*29300*/  @!P0 BRA `(.L_x_604) ;  /* 0xfffffffc00f08947 */ /* 0x008fea000383ffff */
[----:B------:R-:W-:Y:S05]  /*29310*/  BRA `(.L_x_804) ;  /* 0xffffff9c002c7947 */ /* 0x000fea000383ffff */
.L_x_606:
[----:B---3--:R3:W4:Y:S02]  /*29320*/  SYNCS.PHASECHK.TRANS64.TRYWAIT P0, [R19+URZ+0x2e860], R2 ;  /* 0x02e86002130075a7 */ /* 0x008724000800017f */
[----:B----4-:R-:W-:Y:S05]  /*29330*/  @!P0 NANOSLEEP.SYNCS 0x989680 ;  /* 0x009896800000895d */ /* 0x010fea0003900000 */
[----:B------:R-:W4:Y:S02]  /*29340*/  @!P0 SYNCS.PHASECHK.TRANS64 P0, [R19+URZ+0x2e860], R2 ;  /* 0x02e86002130085a7 */ /* 0x000f24000800007f */
[----:B----4-:R-:W-:Y:S05]  /*29350*/  @!P0 BRA `(.L_x_606) ;  /* 0xfffffffc00f08947 */ /* 0x010fea000383ffff */
[----:B------:R-:W-:Y:S05]  /*29360*/  BRA `(.L_x_805) ;  /* 0xffffff9c00347947 */ /* 0x000fea000383ffff */
.L_x_613:
[----:B0-----:R0:W1:Y:S02]  /*29370*/  SYNCS.PHASECHK.TRANS64.TRYWAIT P1, [R16+URZ+0x2e870], R0 ;  /* 0x02e87000100075a7 */ /* 0x001064000802017f */
[----:B-1----:R-:W-:Y:S05]  /*29380*/  @!P1 NANOSLEEP.SYNCS 0x989680 ;  /* 0x009896800000995d */ /* 0x002fea0003900000 */
[----:B------:R-:W1:Y:S02]  /*29390*/  @!P1 SYNCS.PHASECHK.TRANS64 P1, [R16+URZ+0x2e870], R0 ;  /* 0x02e87000100095a7 */ /* 0x000e64000802007f */
[----:B-1----:R-:W-:Y:S05]  /*293a0*/  @!P1 BRA `(.L_x_613) ;  /* 0xfffffffc00f09947 */ /* 0x002fea000383ffff */
[----:B------:R-:W-:Y:S05]  /*293b0*/  BRA `(.L_x_806) ;  /* 0xffffffa400707947 */ /* 0x000fea000383ffff */
.L_x_615:
[----:B0-----:R0:W1:Y:S02]  /*293c0*/  SYNCS.PHASECHK.TRANS64.TRYWAIT P1, [R16+URZ+0x2e860], R0 ;  /* 0x02e86000100075a7 */ /* 0x001064000802017f */
[----:B-1----:R-:W-:Y:S05]  /*293d0*/  @!P1 NANOSLEEP.SYNCS 0x989680 ;  /* 0x009896800000995d */ /* 0x002fea0003900000 */
[----:B------:R-:W1:Y:S02]  /*293e0*/  @!P1 SYNCS.PHASECHK.TRANS64 P1, [R16+URZ+0x2e860], R0 ;  /* 0x02e86000100095a7 */ /* 0x000e64000802007f */
[----:B-1----:R-:W-:Y:S05]  /*293f0*/  @!P1 BRA `(.L_x_615) ;  /* 0xfffffffc00f09947 */ /* 0x002fea000383ffff */
[----:B------:R-:W-:Y:S05]  /*29400*/  BRA `(.L_x_807) ;  /* 0xffffffa400787947 */ /* 0x000fea000383ffff */
.L_x_619:
[----:B------:R-:W2:Y:S01]  /*29410*/  LDL R3, [R1] ;  /* 0x0000000001037983 */ /* 0x000ea20000100800 */
[----:B------:R-:W-:Y:S01]  /*29420*/  BSSY B0, `(.L_x_808) ;  /* 0x0000008000007945 */ /* 0x000fe20003800000 */
[----:B------:R-:W-:Y:S01]  /*29430*/  IMAD.MOV.U32 R12, RZ, RZ, RZ ;  /* 0x000000ffff0c7224 */ /* 0x000fe200078e00ff */
[----:B------:R-:W-:Y:S01]  /*29440*/  MOV R15, 0xffffffff ;  /* 0xffffffff000f7802 */ /* 0x000fe20000000f00 */
[----:B------:R-:W-:Y:S02]  /*29450*/  IMAD.MOV.U32 R11, RZ, RZ, 0x1f ;  /* 0x0000001fff0b7424 */ /* 0x000fe400078e00ff */
[----:B--2---:R-:W-:-:S07]  /*29460*/  IMAD.MOV.U32 R13, RZ, RZ, R3 ;  /* 0x000000ffff0d7224 */ /* 0x004fce00078e0003 */
[----:B-1----:R-:W-:Y:S05]  /*29470*/  WARPSYNC.COLLECTIVE R15, `(.L_x_809) ;  /* 0x000000000f087348 */ /* 0x002fea0003c00000 */
[----:B------:R0:W2:Y:S02]  /*29480*/  SHFL.IDX P6, R14, R13, R12, R11 ;  /* 0x0000000c0d0e7389 */ /* 0x0000a400000c000b */
[----:B012---:R-:W-:Y:S01]  /*29490*/  ENDCOLLECTIVE ;  /* 0x000000000000791b */ /* 0x007fe20003800000 */
.L_x_809:
[----:B------:R-:W-:Y:S05]  /*294a0*/  BSYNC B0 ;  /* 0x0000000000007941 */ /* 0x000fea0003800000 */
.L_x_808:
[----:B------:R0:W5:Y:S01]  /*294b0*/  LDL R2, [R1+0xc] ;  /* 0x00000c0001027983 */ /* 0x0001620000100800 */
[----:B------:R-:W-:Y:S02]  /*294c0*/  IMAD.MOV.U32 R13, RZ, RZ, R3 ;  /* 0x000000ffff0d7224 */ /* 0x000fe400078e0003 */
[----:B------:R-:W-:Y:S02]  /*294d0*/  IMAD.MOV.U32 R12, RZ, RZ, 0x1 ;  /* 0x00000001ff0c7424 */ /* 0x000fe400078e00ff */
[----:B------:R-:W-:Y:S02]  /*294e0*/  IMAD.MOV.U32 R11, RZ, RZ, 0x1f ;  /* 0x0000001fff0b7424 */ /* 0x000fe400078e00ff */
[----:B------:R-:W-:Y:S02]  /*294f0*/  IMAD.MOV.U32 R15, RZ, RZ, -0x1 ;  /* 0xffffffffff0f7424 */ /* 0x000fe400078e00ff */
[----:B0-----:R-:W-:-:S07]  /*29500*/  IMAD.MOV.U32 R0, RZ, RZ, R14 ;  /* 0x000000ffff007224 */ /* 0x001fce00078e000e */
[----:B-----5:R-:W-:Y:S05]  /*29510*/  WARPSYNC.COLLECTIVE R15, `(.L_x_810) ;  /* 0x000000000f087348 */ /* 0x020fea0003c00000 */
[----:B------:R0:W1:Y:S02]  /*29520*/  SHFL.IDX P6, R14, R13, R12, R11 ;  /* 0x0000000c0d0e7389 */ /* 0x00006400000c000b */
[----:B01---5:R-:W-:Y:S01]  /*29530*/  ENDCOLLECTIVE ;  /* 0x000000000000791b */ /* 0x023fe20003800000 */
.L_x_810:
[----:B------:R-:W-:Y:S01]  /*29540*/  ULDC UR4, c[0x0][0xc3c] ;  /* 0x00030f0000047ab9 */ /* 0x000fe20000000800 */
[----:B------:R-:W-:Y:S01]  /*29550*/  IADD3 R7, R2, R16, RZ ;  /* 0x0000001002077210 */ /* 0x000fe20007ffe0ff */
[----:B------:R-:W-:Y:S02]  /*29560*/  IMAD.MOV.U32 R11, RZ, RZ, RZ ;  /* 0x000000ffff0b7224 */ /* 0x000fe400078e00ff */
[----:B------:R-:W-:Y:S01]  /*29570*/  IMAD.MOV.U32 R9, RZ, RZ, R14 ;  /* 0x000000ffff097224 */ /* 0x000fe200078e000e */
[----:B------:R-:W-:-:S13]  /*29580*/  ISETP.GE.OR P1, PT, R7, UR4, !P0 ;  /* 0x0000000407007c0c */ /* 0x000fda000c726670 */
[----:B------:R-:W0:Y:S08]  /*29590*/  @!P1 LDC.64 R2, c[0x0][0xc80] ;  /* 0x00032000ff029b82 */ /* 0x000e300000000a00 */
[----:B------:R-:W1:Y:S01]  /*295a0*/  @!P1 LDC.64 R4, c[0x0][0xc78] ;  /* 0x00031e00ff049b82 */ /* 0x000e620000000a00 */
[----:B0-----:R-:W-:-:S05]  /*295b0*/  @!P1 IMAD.WIDE R2, R7, 0x4, R2 ;  /* 0x0000000407029825 */ /* 0x001fca00078e0202 */
[----:B------:R1:W2:Y:S02]  /*295c0*/  @!P1 LDG.E R6, desc[UR60][R2.64] ;  /* 0x0000003c02069981 */ /* 0x0002a4000c1e1900 */
[----:B-1----:R-:W-:-:S06]  /*295d0*/  @!P1 IMAD.WIDE R2, R7, 0x4, R4 ;  /* 0x0000000407029825 */ /* 0x002fcc00078e0204 */
[----:B------:R-:W3:Y:S01]  /*295e0*/  @!P1 LDG.E R2, desc[UR60][R2.64] ;  /* 0x0000003c02029981 */ /* 0x000ee2000c1e1900 */
[----:B------:R-:W-:Y:S01]  /*295f0*/  IMAD.MOV.U32 R5, RZ, RZ, RZ ;  /* 0x000000ffff057224 */ /* 0x000fe200078e00ff */
[C---:B------:R-:W-:Y:S01]  /*29600*/  ISETP.GE.U32.AND P2, PT, R16.reuse, 0x2, PT ;  /* 0x000000021000780c */ /* 0x040fe20003f46070 */
[----:B------:R-:W-:Y:S01]  /*29610*/  IMAD.MOV.U32 R8, RZ, RZ, RZ ;  /* 0x000000ffff087224 */ /* 0x000fe200078e00ff */
[C---:B------:R-:W-:Y:S02]  /*29620*/  ISETP.GE.U32.AND P3, PT, R16.reuse, 0x4, PT ;  /* 0x000000041000780c */ /* 0x040fe40003f66070 */
[C---:B------:R-:W-:Y:S02]  /*29630*/  ISETP.GE.U32.AND P4, PT, R16.reuse, 0x8, PT ;  /* 0x000000081000780c */ /* 0x040fe40003f86070 */
[----:B------:R-:W-:Y:S01]  /*29640*/  ISETP.GE.U32.AND P5, PT, R16, 0x10, PT ;  /* 0x000000101000780c */ /* 0x000fe20003fa6070 */
[----:B--2---:R-:W-:Y:S02]  /*29650*/  @!P1 IMAD.MOV.U32 R5, RZ, RZ, R6 ;  /* 0x000000ffff059224 */ /* 0x004fe400078e0006 */
[----:B------:R-:W-:-:S02]  /*29660*/  IMAD.MOV.U32 R6, RZ, RZ, RZ ;  /* 0x000000ffff067224 */ /* 0x000fc400078e00ff */
[----:B---3--:R-:W-:Y:S01]  /*29670*/  @!P1 IMAD.MOV.U32 R6, RZ, RZ, R2 ;  /* 0x000000ffff069224 */ /* 0x008fe200078e0002 */
[----:B------:R-:W-:-:S03]  /*29680*/  ISETP.NE.AND P1, PT, R16, RZ, PT ;  /* 0x000000ff1000720c */ /* 0x000fc60003f25270 */
[----:B------:R-:W-:-:S04]  /*29690*/  IMAD R2, R6, R5, RZ ;  /* 0x0000000506027224 */ /* 0x000fc800078e02ff */
[----:B------:R-:W-:-:S07]  /*296a0*/  IMAD.MOV.U32 R13, RZ, RZ, R2 ;  /* 0x000000ffff0d7224 */ /* 0x000fce00078e0002 */
[----:B------:R-:W-:Y:S05]  /*296b0*/  WARPSYNC.COLLECTIVE R15, `(.L_x_811) ;  /* 0x000000000f087348 */ /* 0x000fea0003c00000 */
[----:B------:R0:W1:Y:S02]  /*296c0*/  SHFL.UP P6, R14, R13, R12, R11 ;  /* 0x0400000c0d0e7389 */ /* 0x00006400000c000b */
[----:B01----:R-:W-:Y:S01]  /*296d0*/  ENDCOLLECTIVE ;  /* 0x000000000000791b */ /* 0x003fe20003800000 */
.L_x_811:
[----:B------:R-:W-:Y:S01]  /*296e0*/  IMAD.MOV.U32 R12, RZ, RZ, 0x2 ;  /* 0x00000002ff0c7424 */ /* 0x000fe200078e00ff */
[----:B------:R-:W-:-:S04]  /*296f0*/  MOV R3, R14 ;  /* 0x0000000e00037202 */ /* 0x000fc80000000f00 */
[----:B------:R-:W-:-:S05]  /*29700*/  SEL R3, R3, RZ, P1 ;  /* 0x000000ff03037207 */ /* 0x000fca0000800000 */
[----:B------:R-:W-:-:S04]  /*29710*/  IMAD.IADD R2, R2, 0x1, R3 ;  /* 0x0000000102027824 */ /* 0x000fc800078e0203 */
[----:B------:R-:W-:-:S07]  /*29720*/  IMAD.MOV.U32 R13, RZ, RZ, R2 ;  /* 0x000000ffff0d7224 */ /* 0x000fce00078e0002 */
[----:B------:R-:W-:Y:S05]  /*29730*/  WARPSYNC.COLLECTIVE R15, `(.L_x_812) ;  /* 0x000000000f087348 */ /* 0x000fea0003c00000 */
[----:B------:R0:W1:Y:S02]  /*29740*/  SHFL.UP P6, R14, R13, R12, R11 ;  /* 0x0400000c0d0e7389 */ /* 0x00006400000c000b */
[----:B01----:R-:W-:Y:S01]  /*29750*/  ENDCOLLECTIVE ;  /* 0x000000000000791b */ /* 0x003fe20003800000 */
.L_x_812:
[----:B------:R-:W-:Y:S01]  /*29760*/  MOV R12, 0x4 ;  /* 0x00000004000c7802 */ /* 0x000fe20000000f00 */
[----:B------:R-:W-:-:S05]  /*29770*/  IMAD.MOV.U32 R3, RZ, RZ, R14 ;  /* 0x000000ffff037224 */ /* 0x000fca00078e000e */
[----:B------:R-:W-:-:S05]  /*29780*/  SEL R3, R3, RZ, P2 ;  /* 0x000000ff03037207 */ /* 0x000fca0001000000 */
[----:B------:R-:W-:-:S04]  /*29790*/  IMAD.IADD R2, R2, 0x1, R3 ;  /* 0x0000000102027824 */ /* 0x000fc800078e0203 */
[----:B------:R-:W-:-:S07]  /*297a0*/  IMAD.MOV.U32 R13, RZ, RZ, R2 ;  /* 0x000000ffff0d7224 */ /* 0x000fce00078e0002 */
[----:B------:R-:W-:Y:S05]  /*297b0*/  WARPSYNC.COLLECTIVE R15, `(.L_x_813) ;  /* 0x000000000f087348 */ /* 0x000fea0003c00000 */
[----:B------:R0:W1:Y:S02]  /*297c0*/  SHFL.UP P6, R14, R13, R12, R11 ;  /* 0x0400000c0d0e7389 */ /* 0x00006400000c000b */
[----:B01----:R-:W-:Y:S01]  /*297d0*/  ENDCOLLECTIVE ;  /* 0x000000000000791b */ /* 0x003fe20003800000 */
.L_x_813:
[----:B------:R-:W-:Y:S02]  /*297e0*/  IMAD.MOV.U32 R12, RZ, RZ, 0x8 ;  /* 0x00000008ff0c7424 */ /* 0x000fe400078e00ff */
[----:B------:R-:W-:-:S05]  /*297f0*/  IMAD.MOV.U32 R3, RZ, RZ, R14 ;  /* 0x000000ffff037224 */ /* 0x000fca00078e000e */
[----:B------:R-:W-:-:S05]  /*29800*/  SEL R3, R3, RZ, P3 ;  /* 0x000000ff03037207 */ /* 0x000fca0001800000 */
[----:B------:R-:W-:-:S04]  /*29810*/  IMAD.IADD R2, R2, 0x1, R3 ;  /* 0x0000000102027824 */ /* 0x000fc800078e0203 */
[----:B------:R-:W-:-:S07]  /*29820*/  IMAD.MOV.U32 R13, RZ, RZ, R2 ;  /* 0x000000ffff0d7224 */ /* 0x000fce00078e0002 */
[----:B------:R-:W-:Y:S05]  /*29830*/  WARPSYNC.COLLECTIVE R15, `(.L_x_814) ;  /* 0x000000000f087348 */ /* 0x000fea0003c00000 */
[----:B------:R0:W1:Y:S02]  /*29840*/  SHFL.UP P6, R14, R13, R12, R11 ;  /* 0x0400000c0d0e7389 */ /* 0x00006400000c000b */
[----:B01----:R-:W-:Y:S01]  /*29850*/  ENDCOLLECTIVE ;  /* 0x000000000000791b */ /* 0x003fe20003800000 */
.L_x_814:
[----:B------:R-:W-:Y:S02]  /*29860*/  IMAD.MOV.U32 R12, RZ, RZ, 0x10 ;  /* 0x00000010ff0c7424 */ /* 0x000fe400078e00ff */
[----:B------:R-:W-:-:S05]  /*29870*/  IMAD.MOV.U32 R3, RZ, RZ, R14 ;  /* 0x000000ffff037224 */ /* 0x000fca00078e000e */
[----:B------:R-:W-:-:S05]  /*29880*/  SEL R3, R3, RZ, P4 ;  /* 0x000000ff03037207 */ /* 0x000fca0002000000 */
[----:B------:R-:W-:-:S05]  /*29890*/  IMAD.IADD R2, R2, 0x1, R3 ;  /* 0x0000000102027824 */ /* 0x000fca00078e0203 */
[----:B------:R-:W-:-:S07]  /*298a0*/  MOV R13, R2 ;  /* 0x00000002000d7202 */ /* 0x000fce0000000f00 */
[----:B------:R-:W-:Y:S05]  /*298b0*/  WARPSYNC.COLLECTIVE R15, `(.L_x_815) ;  /* 0x000000000f087348 */ /* 0x000fea0003c00000 */
[----:B------:R0:W1:Y:S02]  /*298c0*/  SHFL.UP P6, R14, R13, R12, R11 ;  /* 0x0400000c0d0e7389 */ /* 0x00006400000c000b */
[----:B01----:R-:W-:Y:S01]  /*298d0*/  ENDCOLLECTIVE ;  /* 0x000000000000791b */ /* 0x003fe20003800000 */
.L_x_815:
[----:B------:R-:W-:Y:S02]  /*298e0*/  IMAD.MOV.U32 R12, RZ, RZ, 0x1f ;  /* 0x0000001fff0c7424 */ /* 0x000fe400078e00ff */
[----:B------:R-:W-:Y:S02]  /*298f0*/  IMAD.MOV.U32 R11, RZ, RZ, 0x1f ;  /* 0x0000001fff0b7424 */ /* 0x000fe400078e00ff */
[----:B------:R-:W-:-:S05]  /*29900*/  IMAD.MOV.U32 R3, RZ, RZ, R14 ;  /* 0x000000ffff037224 */ /* 0x000fca00078e000e */
[----:B------:R-:W-:-:S05]  /*29910*/  SEL R3, R3, RZ, P5 ;  /* 0x000000ff03037207 */ /* 0x000fca0002800000 */
[----:B------:R-:W-:-:S04]  /*29920*/  IMAD.IADD R7, R2, 0x1, R3 ;  /* 0x0000000102077824 */ /* 0x000fc800078e0203 */
[----:B------:R-:W-:-:S07]  /*29930*/  IMAD.MOV.U32 R13, RZ, RZ, R7 ;  /* 0x000000ffff0d7224 */ /* 0x000fce00078e0007 */
[----:B------:R-:W-:Y:S05]  /*29940*/  WARPSYNC.COLLECTIVE R15, `(.L_x_816) ;  /* 0x000000000f087348 */ /* 0x000fea0003c00000 */
[----:B------:R0:W1:Y:S02]  /*29950*/  SHFL.IDX P6, R14, R13, R12, R11 ;  /* 0x0000000c0d0e7389 */ /* 0x00006400000c000b */
[----:B01----:R-:W-:Y:S01]  /*29960*/  ENDCOLLECTIVE ;  /* 0x000000000000791b */ /* 0x003fe20003800000 */
.L_x_816:
[----:B------:R-:W-:Y:S01]  /*29970*/  MOV R2, R14 ;  /* 0x0000000e00027202 */ /* 0x000fe20000000f00 */
[----:B------:R-:W-:Y:S06]  /*29980*/  BRA `(.L_x_817) ;  /* 0xffffffa800d87947 */ /* 0x000fec000383ffff */
.L_x_622:
[----:B------:R-:W-:Y:S01]  /*29990*/  BSSY B0, `(.L_x_818) ;  /* 0x0000008000007945 */ /* 0x000fe20003800000 */
[----:B------:R-:W-:Y:S02]  /*299a0*/  IMAD.MOV.U32 R13, RZ, RZ, R2 ;  /* 0x000000ffff0d7224 */ /* 0x000fe400078e0002 */
[----:B------:R-:W-:Y:S02]  /*299b0*/  IMAD.MOV.U32 R12, RZ, RZ, 0x1 ;  /* 0x00000001ff0c7424 */ /* 0x000fe400078e00ff */
[----:B------:R-:W-:Y:S02]  /*299c0*/  IMAD.MOV.U32 R11, RZ, RZ, RZ ;  /* 0x000000ffff0b7224 */ /* 0x000fe400078e00ff */
[----:B------:R-:W-:-:S07]  /*299d0*/  IMAD.MOV.U32 R15, RZ, RZ, -0x1 ;  /* 0xffffffffff0f7424 */ /* 0x000fce00078e00ff */
[----:B0-----:R-:W-:Y:S05]  /*299e0*/  WARPSYNC.COLLECTIVE R15, `(.L_x_819) ;  /* 0x000000000f087348 */ /* 0x001fea0003c00000 */
[----:B------:R1:W2:Y:S02]  /*299f0*/  SHFL.UP P6, R14, R13, R12, R11 ;  /* 0x0400000c0d0e7389 */ /* 0x0002a400000c000b */
[----:B012---:R-:W-:Y:S01]  /*29a00*/  ENDCOLLECTIVE ;  /* 0x000000000000791b */ /* 0x007fe20003800000 */
.L_x_819:
[----:B------:R-:W-:Y:S05]  /*29a10*/  BSYNC B0 ;  /* 0x0000000000007941 */ /* 0x000fea0003800000 */
.L_x_818:
[----:B------:R-:W-:Y:S02]  /*29a20*/  IMAD.MOV.U32 R3, RZ, RZ, R14 ;  /* 0x000000ffff037224 */ /* 0x000fe400078e000e */
[----:B------:R-:W-:Y:S02]  /*29a30*/  IMAD.MOV.U32 R12, RZ, RZ, 0x2 ;  /* 0x00000002ff0c7424 */ /* 0x000fe400078e00ff */
[----:B------:R-:W-:Y:S01]  /*29a40*/  IMAD.MOV.U32 R11, RZ, RZ, RZ ;  /* 0x000000ffff0b7224 */ /* 0x000fe200078e00ff */
[----:B------:R-:W-:Y:S01]  /*29a50*/  SEL R3, R3, RZ, P1 ;  /* 0x000000ff03037207 */ /* 0x000fe20000800000 */
[----:B------:R-:W-:-:S03]  /*29a60*/  IMAD.MOV.U32 R15, RZ, RZ, -0x1 ;  /* 0xffffffffff0f7424 */ /* 0x000fc600078e00ff */
[----:B------:R-:W-:-:S05]  /*29a70*/  IADD3 R2, R2, R3, RZ ;  /* 0x0000000302027210 */ /* 0x000fca0007ffe0ff */
[----:B------:R-:W-:-:S07]  /*29a80*/  IMAD.MOV.U32 R13, RZ, RZ, R2 ;  /* 0x000000ffff0d7224 */ /* 0x000fce00078e0002 */
[----:B------:R-:W-:Y:S05]  /*29a90*/  WARPSYNC.COLLECTIVE R15, `(.L_x_820) ;  /* 0x000000000f087348 */ /* 0x000fea0003c00000 */
[----:B------:R0:W1:Y:S02]  /*29aa0*/  SHFL.UP P6, R14, R13, R12, R11 ;  /* 0x0400000c0d0e7389 */ /* 0x00006400000c000b */
[----:B01----:R-:W-:Y:S01]  /*29ab0*/  ENDCOLLECTIVE ;  /* 0x000000000000791b */ /* 0x003fe20003800000 */
.L_x_820:
        /* <DEDUP_REMOVED lines=8> */
.L_x_821:
        /* <DEDUP_REMOVED lines=8> */
.L_x_822:
[----:B------:R-:W-:Y:S02]  /*29bc0*/  IMAD.MOV.U32 R12, RZ, RZ, 0x10 ;  /* 0x00000010ff0c7424 */ /* 0x000fe400078e00ff */
[----:B------:R-:W-:-:S05]  /*29bd0*/  IMAD.MOV.U32 R3, RZ, RZ, R14 ;  /* 0x000000ffff037224 */ /* 0x000fca00078e000e */
[----:B------:R-:W-:-:S04]  /*29be0*/  SEL R3, R3, RZ, P4 ;  /* 0x000000ff03037207 */ /* 0x000fc80002000000 */
[----:B------:R-:W-:-:S05]  /*29bf0*/  IADD3 R2, R2, R3, RZ ;  /* 0x0000000302027210 */ /* 0x000fca0007ffe0ff */
[----:B------:R-:W-:-:S07]  /*29c00*/  IMAD.MOV.U32 R13, RZ, RZ, R2 ;  /* 0x000000ffff0d7224 */ /* 0x000fce00078e0002 */
[----:B------:R-:W-:Y:S05]  /*29c10*/  WARPSYNC.COLLECTIVE R15, `(.L_x_823) ;  /* 0x000000000f087348 */ /* 0x000fea0003c00000 */
[----:B------:R0:W1:Y:S02]  /*29c20*/  SHFL.UP P6, R14, R13, R12, R11 ;  /* 0x0400000c0d0e7389 */ /* 0x00006400000c000b */
[----:B01----:R-:W-:Y:S01]  /*29c30*/  ENDCOLLECTIVE ;  /* 0x000000000000791b */ /* 0x003fe20003800000 */
.L_x_823:
[----:B------:R-:W-:Y:S01]  /*29c40*/  IMAD.MOV.U32 R12, RZ, RZ, 0x1f ;  /* 0x0000001fff0c7424 */ /* 0x000fe200078e00ff */
[----:B------:R-:W-:Y:S01]  /*29c50*/  MOV R11, 0x1f ;  /* 0x0000001f000b7802 */ /* 0x000fe20000000f00 */
[----:B------:R-:W-:-:S05]  /*29c60*/  IMAD.MOV.U32 R3, RZ, RZ, R14 ;  /* 0x000000ffff037224 */ /* 0x000fca00078e000e */
[----:B------:R-:W-:-:S05]  /*29c70*/  SEL R3, R3, RZ, P5 ;  /* 0x000000ff03037207 */ /* 0x000fca0002800000 */
[----:B------:R-:W-:-:S04]  /*29c80*/  IMAD.IADD R7, R2, 0x1, R3 ;  /* 0x0000000102077824 */ /* 0x000fc800078e0203 */
[----:B------:R-:W-:-:S07]  /*29c90*/  IMAD.MOV.U32 R13, RZ, RZ, R7 ;  /* 0x000000ffff0d7224 */ /* 0x000fce00078e0007 */
[----:B------:R-:W-:Y:S05]  /*29ca0*/  WARPSYNC.COLLECTIVE R15, `(.L_x_824) ;  /* 0x000000000f087348 */ /* 0x000fea0003c00000 */
[----:B------:R0:W1:Y:S02]  /*29cb0*/  SHFL.IDX P6, R14, R13, R12, R11 ;  /* 0x0000000c0d0e7389 */ /* 0x00006400000c000b */
[----:B01----:R-:W-:Y:S01]  /*29cc0*/  ENDCOLLECTIVE ;  /* 0x000000000000791b */ /* 0x003fe20003800000 */
.L_x_824:
[----:B------:R-:W-:Y:S01]  /*29cd0*/  IMAD.MOV.U32 R2, RZ, RZ, R14 ;  /* 0x000000ffff027224 */ /* 0x000fe200078e000e */
[----:B------:R-:W-:Y:S06]  /*29ce0*/  BRA `(.L_x_825) ;  /* 0xffffffa800ac7947 */ /* 0x000fec000383ffff */
.L_x_624:
[----:B------:R-:W-:Y:S01]  /*29cf0*/  BSSY B0, `(.L_x_826) ;  /* 0x0000006000007945 */ /* 0x000fe20003800000 */
[----:B------:R-:W-:Y:S01]  /*29d00*/  PLOP3.LUT P6, PT, P6, PT, PT, 0x8, 0x0 ;  /* 0x000000000000781c */ /* 0x000fe200037ce170 */
[----:B------:R-:W-:-:S12]  /*29d10*/  IMAD.MOV.U32 R15, RZ, RZ, -0x1 ;  /* 0xffffffffff0f7424 */ /* 0x000fd800078e00ff */
[----:B0-----:R-:W-:Y:S05]  /*29d20*/  WARPSYNC.COLLECTIVE R15, `(.L_x_827) ;  /* 0x000000000f087348 */ /* 0x001fea0003c00000 */
[----:B------:R-:W-:Y:S01]  /*29d30*/  VOTE.ANY R14, PT, P6 ;  /* 0x00000000000e7806 */ /* 0x000fe200030e0100 */
[----:B0-----:R-:W-:Y:S06]  /*29d40*/  ENDCOLLECTIVE ;  /* 0x000000000000791b */ /* 0x001fec0003800000 */
.L_x_827:
[----:B------:R-:W-:Y:S05]  /*29d50*/  BSYNC B0 ;  /* 0x0000000000007941 */ /* 0x000fea0003800000 */
.L_x_826:
[----:B------:R-:W-:Y:S01]  /*29d60*/  IMAD.MOV.U32 R4, RZ, RZ, R14 ;  /* 0x000000ffff047224 */ /* 0x000fe200078e000e */
[----:B------:R-:W-:Y:S01]  /*29d70*/  MOV R15, 0xffffffff ;  /* 0xffffffff000f7802 */ /* 0x000fe20000000f00 */
[----:B------:R-:W-:Y:S02]  /*29d80*/  IMAD.MOV.U32 R13, RZ, RZ, R5 ;  /* 0x000000ffff0d7224 */ /* 0x000fe400078e0005 */
[----:B------:R-:W0:Y:S01]  /*29d90*/  POPC R2, R4 ;  /* 0x0000000400027309 */ /* 0x000e220000000000 */
[----:B------:R-:W-:Y:S02]  /*29da0*/  IMAD.MOV.U32 R11, RZ, RZ, 0x1f ;  /* 0x0000001fff0b7424 */ /* 0x000fe400078e00ff */
[----:B0-----:R-:W-:-:S07]  /*29db0*/  IMAD.MOV.U32 R12, RZ, RZ, R2 ;  /* 0x000000ffff0c7224 */ /* 0x001fce00078e0002 */
[----:B------:R-:W-:Y:S05]  /*29dc0*/  WARPSYNC.COLLECTIVE R15, `(.L_x_828) ;  /* 0x000000000f087348 */ /* 0x000fea0003c00000 */
[----:B------:R0:W1:Y:S02]  /*29dd0*/  SHFL.IDX P6, R14, R13, R12, R11 ;  /* 0x0000000c0d0e7389 */ /* 0x00006400000c000b */
[----:B01----:R-:W-:Y:S01]  /*29de0*/  ENDCOLLECTIVE ;  /* 0x000000000000791b */ /* 0x003fe20003800000 */
.L_x_828:
[----:B------:R-:W-:Y:S02]  /*29df0*/  IMAD.MOV.U32 R13, RZ, RZ, R6 ;  /* 0x000000ffff0d7224 */ /* 0x000fe400078e0006 */
[----:B------:R-:W-:-:S07]  /*29e00*/  IMAD.MOV.U32 R5, RZ, RZ, R14 ;  /* 0x000000ffff057224 */ /* 0x000fce00078e000e */
[----:B------:R-:W-:Y:S05]  /*29e10*/  WARPSYNC.COLLECTIVE R15, `(.L_x_829) ;  /* 0x000000000f087348 */ /* 0x000fea0003c00000 */
[----:B------:R0:W1:Y:S02]  /*29e20*/  SHFL.IDX P6, R14, R13, R12, R11 ;  /* 0x0000000c0d0e7389 */ /* 0x00006400000c000b */
[----:B01----:R-:W-:Y:S01]  /*29e30*/  ENDCOLLECTIVE ;  /* 0x000000000000791b */ /* 0x003fe20003800000 */
.L_x_829:
[----:B------:R-:W-:Y:S01]  /*29e40*/  IMAD.MOV.U32 R6, RZ, RZ, R14 ;  /* 0x000000ffff067224 */ /* 0x000fe200078e000e */
[----:B------:R-:W-:Y:S06]  /*29e50*/  BRA `(.L_x_830) ;  /* 0xffffffa8008c7947 */ /* 0x000fec000383ffff */
.L_x_626:
[----:B------:R-:W-:Y:S01]  /*29e60*/  BSSY B0, `(.L_x_831) ;  /* 0x0000007000007945 */ /* 0x000fe20003800000 */
[----:B------:R-:W-:Y:S02]  /*29e70*/  IMAD.MOV.U32 R13, RZ, RZ, R7 ;  /* 0x000000ffff0d7224 */ /* 0x000fe400078e0007 */
[----:B------:R-:W-:Y:S02]  /*29e80*/  IMAD.MOV.U32 R11, RZ, RZ, 0x1f ;  /* 0x0000001fff0b7424 */ /* 0x000fe400078e00ff */
[----:B------:R-:W-:-:S07]  /*29e90*/  IMAD.MOV.U32 R15, RZ, RZ, -0x1 ;  /* 0xffffffffff0f7424 */ /* 0x000fce00078e00ff */
[----:B0123--:R-:W-:Y:S05]  /*29ea0*/  WARPSYNC.COLLECTIVE R15, `(.L_x_832) ;  /* 0x000000000f087348 */ /* 0x00ffea0003c00000 */
[----:B------:R4:W0:Y:S02]  /*29eb0*/  SHFL.IDX P6, R14, R13, R12, R11 ;  /* 0x0000000c0d0e7389 */ /* 0x00082400000c000b */
[----:B01234-:R-:W-:Y:S01]  /*29ec0*/  ENDCOLLECTIVE ;  /* 0x000000000000791b */ /* 0x01ffe20003800000 */
.L_x_832:
[----:B------:R-:W-:Y:S05]  /*29ed0*/  BSYNC B0 ;  /* 0x0000000000007941 */ /* 0x000fea0003800000 */
.L_x_831:
[----:B------:R-:W-:Y:S01]  /*29ee0*/  MOV R7, R14 ;  /* 0x0000000e00077202 */ /* 0x000fe20000000f00 */
[----:B------:R-:W-:Y:S06]  /*29ef0*/  BRA `(.L_x_833) ;  /* 0xffffffa8007c7947 */ /* 0x000fec000383ffff */
.L_x_630:
[----:B0-----:R0:W1:Y:S02]  /*29f00*/  SYNCS.PHASECHK.TRANS64.TRYWAIT P0, [R0+URZ+0x2e820], R3 ;  /* 0x02e82003000075a7 */ /* 0x001064000800017f */
[----:B-1----:R-:W-:Y:S05]  /*29f10*/  @!P0 NANOSLEEP.SYNCS 0x989680 ;  /* 0x009896800000895d */ /* 0x002fea0003900000 */
[----:B------:R-:W1:Y:S02]  /*29f20*/  @!P0 SYNCS.PHASECHK.TRANS64 P0, [R0+URZ+0x2e820], R3 ;  /* 0x02e82003000085a7 */ /* 0x000e64000800007f */
[----:B-1----:R-:W-:Y:S05]  /*29f30*/  @!P0 BRA `(.L_x_630) ;  /* 0xfffffffc00f08947 */ /* 0x002fea000383ffff */
[----:B------:R-:W-:Y:S05]  /*29f40*/  BRA `(.L_x_834) ;  /* 0xffffffb0001c7947 */ /* 0x000fea000383ffff */
.L_x_631:
        /* <DEDUP_REMOVED lines=11> */
.L_x_836:
[----:B------:R-:W-:Y:S05]  /*2a000*/  BSYNC B0 ;  /* 0x0000000000007941 */ /* 0x000fea0003800000 */
.L_x_835:
[----:B------:R-:W-:Y:S05]  /*2a010*/  BRA `(.L_x_837) ;  /* 0xffffffb000047947 */ /* 0x000fea000383ffff */
.L_x_632:
[----:B------:R-:W-:Y:S01]  /*2a020*/  BSSY B0, `(.L_x_838) ;  /* 0x0000006000007945 */ /* 0x000fe20003800000 */
[----:B------:R-:W-:-:S07]  /*2a030*/  IMAD.MOV.U32 R15, RZ, RZ, -0x1 ;  /* 0xffffffffff0f7424 */ /* 0x000fce00078e00ff */
[----:B01----:R-:W-:Y:S05]  /*2a040*/  WARPSYNC.COLLECTIVE R15, `(.L_x_839) ;  /* 0x000000000f0c7348 */ /* 0x003fea0003c00000 */
[----:B------:R-:W-:Y:S02]  /*2a050*/  ELECT P6, UR62, PT ;  /* 0x00000000003e782f */ /* 0x000fe400038c0000 */
[----:B------:R-:W-:Y:S01]  /*2a060*/  MOV R14, UR62 ;  /* 0x0000003e000e7c02 */ /* 0x000fe20008000f00 */
[----:B01----:R-:W-:Y:S10]  /*2a070*/  ENDCOLLECTIVE ;  /* 0x000000000000791b */ /* 0x003ff40003800000 */
.L_x_839:
[----:B------:R-:W-:Y:S05]  /*2a080*/  BSYNC B0 ;  /* 0x0000000000007941 */ /* 0x000fea0003800000 */
.L_x_838:
[----:B------:R-:W-:Y:S05]  /*2a090*/  BRA `(.L_x_840) ;  /* 0xffffffac00f87947 */ /* 0x000fea000383ffff */
.L_x_634:
[----:B0-----:R0:W1:Y:S02]  /*2a0a0*/  SYNCS.PHASECHK.TRANS64.TRYWAIT P1, [R6+URZ], R5 ;  /* 0x00000005060075a7 */ /* 0x001064000802017f */
[----:B-1----:R-:W-:Y:S05]  /*2a0b0*/  @!P1 NANOSLEEP.SYNCS 0x989680 ;  /* 0x009896800000995d */ /* 0x002fea0003900000 */
[----:B------:R-:W1:Y:S02]  /*2a0c0*/  @!P1 SYNCS.PHASECHK.TRANS64 P1, [R6+URZ], R5 ;  /* 0x00000005060095a7 */ /* 0x000e64000802007f */
[----:B-1----:R-:W-:Y:S05]  /*2a0d0*/  @!P1 BRA `(.L_x_634) ;  /* 0xfffffffc00f09947 */ /* 0x002fea000383ffff */
[----:B------:R-:W-:Y:S05]  /*2a0e0*/  BRA `(.L_x_841) ;  /* 0xffffffb000347947 */ /* 0x000fea000383ffff */
.L_x_635:
[----:B-1----:R1:W2:Y:S02]  /*2a0f0*/  SYNCS.PHASECHK.TRANS64.TRYWAIT P1, [R7+URZ], R2 ;  /* 0x00000002070075a7 */ /* 0x0022a4000802017f */
[----:B--2---:R-:W-:Y:S05]  /*2a100*/  @!P1 NANOSLEEP.SYNCS 0x989680 ;  /* 0x009896800000995d */ /* 0x004fea0003900000 */
[----:B------:R-:W2:Y:S02]  /*2a110*/  @!P1 SYNCS.PHASECHK.TRANS64 P1, [R7+URZ], R2 ;  /* 0x00000002070095a7 */ /* 0x000ea4000802007f */
[----:B--2---:R-:W-:Y:S05]  /*2a120*/  @!P1 BRA `(.L_x_635) ;  /* 0xfffffffc00f09947 */ /* 0x004fea000383ffff */
[----:B------:R-:W-:Y:S05]  /*2a130*/  BRA `(.L_x_842) ;  /* 0xffffffb000287947 */ /* 0x000fea000383ffff */
.L_x_637:
[----:B--2---:R2:W3:Y:S02]  /*2a140*/  SYNCS.PHASECHK.TRANS64.TRYWAIT P1, [R4+URZ+0x2e860], R5 ;  /* 0x02e86005040075a7 */ /* 0x0044e4000802017f */
[----:B---3--:R-:W-:Y:S05]  /*2a150*/  @!P1 NANOSLEEP.SYNCS 0x989680 ;  /* 0x009896800000995d */ /* 0x008fea0003900000 */
[----:B------:R-:W3:Y:S02]  /*2a160*/  @!P1 SYNCS.PHASECHK.TRANS64 P1, [R4+URZ+0x2e860], R5 ;  /* 0x02e86005040095a7 */ /* 0x000ee4000802007f */
[----:B---3--:R-:W-:Y:S05]  /*2a170*/  @!P1 BRA `(.L_x_637) ;  /* 0xfffffffc00f09947 */ /* 0x008fea000383ffff */
[----:B------:R-:W-:Y:S05]  /*2a180*/  BRA `(.L_x_843) ;  /* 0xffffffb0002c7947 */ /* 0x000fea000383ffff */
.L_x_639:
[----:B---3--:R3:W4:Y:S02]  /*2a190*/  SYNCS.PHASECHK.TRANS64.TRYWAIT P1, [R3+URZ+0x2e860], R2 ;  /* 0x02e86002030075a7 */ /* 0x008724000802017f */
[----:B----4-:R-:W-:Y:S05]  /*2a1a0*/  @!P1 NANOSLEEP.SYNCS 0x989680 ;  /* 0x009896800000995d */ /* 0x010fea0003900000 */
[----:B------:R-:W4:Y:S02]  /*2a1b0*/  @!P1 SYNCS.PHASECHK.TRANS64 P1, [R3+URZ+0x2e860], R2 ;  /* 0x02e86002030095a7 */ /* 0x000f24000802007f */
[----:B----4-:R-:W-:Y:S05]  /*2a1c0*/  @!P1 BRA `(.L_x_639) ;  /* 0xfffffffc00f09947 */ /* 0x010fea000383ffff */
[----:B------:R-:W-:Y:S05]  /*2a1d0*/  BRA `(.L_x_844) ;  /* 0xffffffb0002c7947 */ /* 0x000fea000383ffff */
.L_x_641:
[----:B----4-:R4:W0:Y:S02]  /*2a1e0*/  SYNCS.PHASECHK.TRANS64.TRYWAIT P0, [R4+URZ+0x2e880], R5 ;  /* 0x02e88005040075a7 */ /* 0x010824000800017f */
[----:B0-----:R-:W-:Y:S05]  /*2a1f0*/  @!P0 NANOSLEEP.SYNCS 0x989680 ;  /* 0x009896800000895d */ /* 0x001fea0003900000 */
[----:B------:R-:W0:Y:S02]  /*2a200*/  @!P0 SYNCS.PHASECHK.TRANS64 P0, [R4+URZ+0x2e880], R5 ;  /* 0x02e88005040085a7 */ /* 0x000e24000800007f */
[----:B0-----:R-:W-:Y:S05]  /*2a210*/  @!P0 BRA `(.L_x_641) ;  /* 0xfffffffc00f08947 */ /* 0x001fea000383ffff */
[----:B------:R-:W-:Y:S05]  /*2a220*/  BRA `(.L_x_642) ;  /* 0xffffffb000287947 */ /* 0x000fea000383ffff */
.L_x_845:
        /* <DEDUP_REMOVED lines=13> */
.L_x_2836:


//--------------------- .text._ZN7cutlass13device_kernelIN5flash11enable_sm90INS1_16FlashAttnFwdSm90INS1_25CollectiveMainloopFwdSm90ILi2EN4cute5tupleIJNS5_1CILi1EEES8_S8_EEENS6_IJNS7_ILi128EEENS7_ILi224EEESA_EEELi128ENS_12float_e4m3_tEfNS_4arch4Sm90ELb0ELb1ELb0ELb0ELb0ELb0ELb0ELb1ELb1ELb1ELb1ELb0EEENS1_21CollectiveEpilogueFwdINS6_IJSA_SA_SB_EEES9_NS_10bfloat16_tESF_Li256ELb0ELb1ELb1ELb1EEENS1_19SingleTileSchedulerILb0ELb1ELb1ELi128EEEEEEEEEvNT_6ParamsE --------------------------
	.section	.text._ZN7cutlass13device_kernelIN5flash11enable_sm90INS1_16FlashAttnFwdSm90INS1_25CollectiveMainloopFwdSm90ILi2EN4cute5tupleIJNS5_1CILi1EEES8_S8_EEENS6_IJNS7_ILi128EEENS7_ILi224EEESA_EEELi128ENS_12float_e4m3_tEfNS_4arch4Sm90ELb0ELb1ELb0ELb0ELb0ELb0ELb0ELb1ELb1ELb1ELb1ELb0EEENS1_21CollectiveEpilogueFwdINS6_IJSA_SA_SB_EEES9_NS_10bfloat16_tESF_Li256ELb0ELb1ELb1ELb1EEENS1_19SingleTileSchedulerILb0ELb1ELb1ELi128EEEEEEEEEvNT_6ParamsE,"ax",@progbits
	.align	128
.text._ZN7cutlass13device_kernelIN5flash11enable_sm90INS1_16FlashAttnFwdSm90INS1_25CollectiveMainloopFwdSm90ILi2EN4cute5tupleIJNS5_1CILi1EEES8_S8_EEENS6_IJNS7_ILi128EEENS7_ILi224EEESA_EEELi128ENS_12float_e4m3_tEfNS_4arch4Sm90ELb0ELb1ELb0ELb0ELb0ELb0ELb0ELb1ELb1ELb1ELb1ELb0EEENS1_21CollectiveEpilogueFwdINS6_IJSA_SA_SB_EEES9_NS_10bfloat16_tESF_Li256ELb0ELb1ELb1ELb1EEENS1_19SingleTileSchedulerILb0ELb1ELb1ELi128EEEEEEEEEvNT_6ParamsE:
        .type           _ZN7cutlass13device_kernelIN5flash11enable_sm90INS1_16FlashAttnFwdSm90INS1_25CollectiveMainloopFwdSm90ILi2EN4cute5tupleIJNS5_1CILi1EEES8_S8_EEENS6_IJNS7_ILi128EEENS7_ILi224EEESA_EEELi128ENS_12float_e4m3_tEfNS_4arch4Sm90ELb0ELb1ELb0ELb0ELb0ELb0ELb0ELb1ELb1ELb1ELb1ELb0EEENS1_21CollectiveEpilogueFwdINS6_IJSA_SA_SB_EEES9_NS_10bfloat16_tESF_Li256ELb0ELb1ELb1ELb1EEENS1_19SingleTileSchedulerILb0ELb1ELb1ELi128EEEEEEEEEvNT_6ParamsE,@function
        .size           _ZN7cutlass13device_kernelIN5flash11enable_sm90INS1_16FlashAttnFwdSm90INS1_25CollectiveMainloopFwdSm90ILi2EN4cute5tupleIJNS5_1CILi1EEES8_S8_EEENS6_IJNS7_ILi128EEENS7_ILi224EEESA_EEELi128ENS_12float_e4m3_tEfNS_4arch4Sm90ELb0ELb1ELb0ELb0ELb0ELb0ELb0ELb1ELb1ELb1ELb1ELb0EEENS1_21CollectiveEpilogueFwdINS6_IJSA_SA_SB_EEES9_NS_10bfloat16_tESF_Li256ELb0ELb1ELb1ELb1EEENS1_19SingleTileSchedulerILb0ELb1ELb1ELi128EEEEEEEEEvNT_6ParamsE,(.L_x_2837 - _ZN7cutlass13device_kernelIN5flash11enable_sm90INS1_16FlashAttnFwdSm90INS1_25CollectiveMainloopFwdSm90ILi2EN4cute5tupleIJNS5_1CILi1EEES8_S8_EEENS6_IJNS7_ILi128EEENS7_ILi224EEESA_EEELi128ENS_12float_e4m3_tEfNS_4arch4Sm90ELb0ELb1ELb0ELb0ELb0ELb0ELb0ELb1ELb1ELb1ELb1ELb0EEENS1_21CollectiveEpilogueFwdINS6_IJSA_SA_SB_EEES9_NS_10bfloat16_tESF_Li256ELb0ELb1ELb1ELb1EEENS1_19SingleTileSchedulerILb0ELb1ELb1ELi128EEEEEEEEEvNT_6ParamsE)
        .other          _ZN7cutlass13device_kernelIN5flash11enable_sm90INS1_16FlashAttnFwdSm90INS1_25CollectiveMainloopFwdSm90ILi2EN4cute5tupleIJNS5_1CILi1EEES8_S8_EEENS6_IJNS7_ILi128EEENS7_ILi224EEESA_EEELi128ENS_12float_e4m3_tEfNS_4arch4Sm90ELb0ELb1ELb0ELb0ELb0ELb0ELb0ELb1ELb1ELb1ELb1ELb0EEENS1_21CollectiveEpilogueFwdINS6_IJSA_SA_SB_EEES9_NS_10bfloat16_tESF_Li256ELb0ELb1ELb1ELb1EEENS1_19SingleTileSchedulerILb0ELb1ELb1ELi128EEEEEEEEEvNT_6ParamsE,@"STO_CUDA_ENTRY STV_DEFAULT"
_ZN7cutlass13device_kernelIN5flash11enable_sm90INS1_16FlashAttnFwdSm90INS1_25CollectiveMainloopFwdSm90ILi2EN4cute5tupleIJNS5_1CILi1EEES8_S8_EEENS6_IJNS7_ILi128EEENS7_ILi224EEESA_EEELi128ENS_12float_e4m3_tEfNS_4arch4Sm90ELb0ELb1ELb0ELb0ELb0ELb0ELb0ELb1ELb1ELb1ELb1ELb0EEENS1_21CollectiveEpilogueFwdINS6_IJSA_SA_SB_EEES9_NS_10bfloat16_tESF_Li256ELb0ELb1ELb1ELb1EEENS1_19SingleTileSchedulerILb0ELb1ELb1ELi128EEEEEEEEEvNT_6ParamsE:
        /* <DEDUP_REMOVED lines=18> */
.L_x_847:
[----:B------:R-:W-:Y:S05]  /*0120*/  BSYNC B0 ;  /* 0x0000000000007941 */ /* 0x000fea0003800000 */
.L_x_846:
        /* <DEDUP_REMOVED lines=41> */
.L_x_848:
        /* <DEDUP_REMOVED lines=22> */
.L_x_849:
        /* <DEDUP_REMOVED lines=18> */
.L_x_850:
        /* <DEDUP_REMOVED lines=22> */
.L_x_851:
        /* <DEDUP_REMOVED lines=22> */
.L_x_852:
[----:B------:R-:W-:Y:S01]  /*0900*/  PLOP3.LUT P0, PT, PT, PT, UP0, 0x80, 0x0 ;  /* 0x000000000000781c */ /* 0x000fe20003f0f008 */
[----:B------:R-:W-:Y:S01]  /*0910*/  UMOV UR38, 0x1 ;  /* 0x0000000100267882 */ /* 0x000fe20000000000 */
[----:B------:R-:W-:Y:S01]  /*0920*/  NOP ;  /* 0x0000000000007918 */ /* 0x000fe20000000000 */
[----:B------:R-:W-:Y:S01]  /*0930*/  USEL UR38, UR38, 0x2, !UP0 ;  /* 0x0000000226267887 */ /* 0x000fe2000c000000 */
[----:B------:R-:W-:Y:S01]  /*0940*/  BSSY B6, `(.L_x_853) ;  /* 0x0001cc2000067945 */ /* 0x000fe20003800000 */
[----:B------:R-:W-:Y:S01]  /*0950*/  ULDC.64 UR50, c[0x0][0x208] ;  /* 0x0000820000327ab9 */ /* 0x000fe20000000a00 */
[----:B012-4-:R-:W-:Y:S07]  /*0960*/  BAR.SYNC.DEFER_BLOCKING 0x0 ;  /* 0x0000000000007b1d */ /* 0x017fee0000010000 */
[----:B------:R-:W-:Y:S05]  /*0970*/  @!P0 BRA `(.L_x_854) ;  /* 0x0000018c00d08947 */ /* 0x000fea0003800000 */
.L_x_855:
[----:B------:R-:W-:-:S08]  /*0980*/  NOP ;  /* 0x0000000000007918 */ /* 0x000fd00000000000 */
[----:B------:R-:W0:Y:S02]  /*0990*/  USETMAXREG.TRY_ALLOC.CTAPOOL UP0, 0xf0 ;  /* 0x000000f0000079c8 */ /* 0x000e240008000600 */
[----:B0-----:R-:W-:-:S13]  /*09a0*/  PLOP3.LUT P0, PT, PT, PT, UP0, 0x80, 0x0 ;  /* 0x000000000000781c */ /* 0x001fda0003f0f008 */
[----:B------:R-:W-:Y:S05]  /*09b0*/  @!P0 BRA `(.L_x_855) ;  /* 0xfffffffc00f08947 */ /* 0x000fea000383ffff */
[----:B------:R-:W0:Y:S01]  /*09c0*/  S2R R10, SR_TID.X ;  /* 0x00000000000a7919 */ /* 0x000e220000002100 */
[----:B------:R-:W1:Y:S01]  /*09d0*/  S2UR UR6, SR_CTAID.Y ;  /* 0x00000000000679c3 */ /* 0x000e620000002600 */
[----:B------:R-:W-:Y:S02]  /*09e0*/  ULDC UR7, c[0x0][0xc50] ;  /* 0x0003140000077ab9 */ /* 0x000fe40000000800 */
[----:B------:R-:W-:-:S05]  /*09f0*/  UISETP.NE.AND UP0, UPT, UR7, 0x1, UPT ;  /* 0x000000010700788c */ /* 0x000fca000bf05270 */
[----:B------:R-:W2:Y:S06]  /*0a00*/  S2UR UR36, SR_CTAID.Z ;  /* 0x00000000002479c3 */ /* 0x000eac0000002700 */
[----:B------:R-:W-:Y:S01]  /*0a10*/  @UP0 ULDC UR4, c[0x0][0xc54] ;  /* 0x0003150000040ab9 */ /* 0x000fe20000000800 */
[----:B------:R-:W-:Y:S01]  /*0a20*/  @UP0 ULDC UR8, c[0x0][0xc58] ;  /* 0x0003160000080ab9 */ /* 0x000fe20000000800 */
[----:B-1----:R-:W-:Y:S02]  /*0a30*/  UIMAD.WIDE.U32 UR4, UR6, UR4, URZ ;  /* 0x00000004060472a5 */ /* 0x002fe4000f8e003f */
[----:B------:R-:W-:-:S02]  /*0a40*/  UMOV UR42, UR6 ;  /* 0x00000006002a7c82 */ /* 0x000fc40008000000 */
[----:B------:R-:W-:Y:S01]  /*0a50*/  @UP0 USHF.R.U32.HI UR42, URZ, UR8, UR5 ;  /* 0x000000083f2a0299 */ /* 0x000fe20008011605 */
[----:B0-----:R-:W-:-:S03]  /*0a60*/  LOP3.LUT R0, R10, 0xffffff80, RZ, 0xc0, !PT ;  /* 0xffffff800a007812 */ /* 0x001fc600078ec0ff */
[----:B------:R-:W-:Y:S01]  /*0a70*/  UIADD3 UR4, -UR42, URZ, URZ ;  /* 0x0000003f2a047290 */ /* 0x000fe2000fffe13f */
[----:B------:R-:W-:Y:S06]  /*0a80*/  BAR.ARV 0x8, 0x180 ;  /* 0x0206000000007b1d */ /* 0x000fec0000002000 */
[----:B------:R-:W-:Y:S01]  /*0a90*/  ISETP.NE.AND P0, PT, R0, 0x80, PT ;  /* 0x000000800000780c */ /* 0x000fe20003f05270 */
[----:B------:R-:W-:-:S12]  /*0aa0*/  UIMAD UR6, UR7, UR4, UR6 ;  /* 0x00000004070672a4 */ /* 0x000fd8000f8e0206 */
[----:B------:R-:W-:Y:S06]  /*0ab0*/  @!P0 BAR.ARV 0x9, 0x100 ;  /* 0x0244000000008b1d */ /* 0x000fec0000002000 */
[----:B--2---:R-:W-:-:S13]  /*0ac0*/  ISETP.LE.AND P0, PT, RZ, UR36, PT ;  /* 0x00000024ff007c0c */ /* 0x004fda000bf03270 */
[----:B------:R-:W-:Y:S05]  /*0ad0*/  @!P0 BRA `(.L_x_856) ;  /* 0x000001c800a08947 */ /* 0x000fea0003800000 */
[----:B------:R-:W-:Y:S01]  /*0ae0*/  ULDC.64 UR4, c[0x0][0x990] ;  /* 0x0002640000047ab9 */ /* 0x000fe20000000a00 */
[----:B------:R-:W-:Y:S01]  /*0af0*/  ULDC.64 UR8, c[0x0][0x998] ;  /* 0x0002660000087ab9 */ /* 0x000fe20000000a00 */
[----:B------:R-:W-:Y:S01]  /*0b00*/  UISETP.NE.U32.AND UP0, UPT, UR4, URZ, UPT ;  /* 0x0000003f0400728c */ /* 0x000fe2000bf05070 */
[----:B------:R-:W-:Y:S01]  /*0b10*/  IMAD.MOV.U32 R7, RZ, RZ, 0x3f800000 ;  /* 0x3f800000ff077424 */ /* 0x000fe200078e00ff */
[----:B------:R-:W-:Y:S01]  /*0b20*/  UISETP.NE.U32.AND UP1, UPT, UR8, URZ, UPT ;  /* 0x0000003f0800728c */ /* 0x000fe2000bf25070 */
[----:B------:R-:W-:Y:S01]  /*0b30*/  IMAD.MOV.U32 R0, RZ, RZ, 0x3f800000 ;  /* 0x3f800000ff007424 */ /* 0x000fe200078e00ff */
[----:B------:R-:W-:Y:S01]  /*0b40*/  UISETP.NE.AND.EX UP0, UPT, UR5, URZ, UPT, UP0 ;  /* 0x0000003f0500728c */ /* 0x000fe2000bf05300 */
[----:B------:R-:W0:Y:S01]  /*0b50*/  LDC.64 R8, c[0x0][0x418] ;  /* 0x00010600ff087b82 */ /* 0x000e220000000a00 */
[----:B------:R-:W-:Y:S02]  /*0b60*/  UISETP.NE.AND.EX UP1, UPT, UR9, URZ, UPT, UP1 ;  /* 0x0000003f0900728c */ /* 0x000fe4000bf25310 */
[----:B------:R-:W-:-:S02]  /*0b70*/  USHF.R.S32.HI UR7, URZ, 0x1f, UR36 ;  /* 0x0000001f3f077899 */ /* 0x000fc40008011424 */
[----:B------:R-:W-:Y:S02]  /*0b80*/  PLOP3.LUT P0, PT, PT, PT, UP0, 0x80, 0x0 ;  /* 0x000000000000781c */ /* 0x000fe40003f0f008 */
[----:B------:R-:W-:Y:S01]  /*0b90*/  PLOP3.LUT P1, PT, PT, PT, UP1, 0x80, 0x0 ;  /* 0x000000000000781c */ /* 0x000fe20003f2f018 */
[----:B------:R-:W1:Y:S02]  /*0ba0*/  LDC R22, c[0x0][0x288] ;  /* 0x0000a200ff167b82 */ /* 0x000e640000000800 */
[----:B------:R-:W-:Y:S02]  /*0bb0*/  @UP0 ULDC.64 UR12, c[0x0][0x9a8] ;  /* 0x00026a00000c0ab9 */ /* 0x000fe40000000a00 */
[----:B------:R-:W-:Y:S01]  /*0bc0*/  @UP1 ULDC.64 UR16, c[0x0][0x9b8] ;  /* 0x00026e0000101ab9 */ /* 0x000fe20000000a00 */
[----:B------:R-:W-:Y:S02]  /*0bd0*/  @UP0 UIMAD.WIDE.U32 UR10, UR36, UR12, URZ ;  /* 0x0000000c240a02a5 */ /* 0x000fe4000f8e003f */
[----:B------:R-:W-:Y:S01]  /*0be0*/  @UP0 UIMAD UR12, UR7, UR12, URZ ;  /* 0x0000000c070c02a4 */ /* 0x000fe2000f8e023f */
[----:B------:R-:W2:Y:S01]  /*0bf0*/  LDC R17, c[0x0][0x424] ;  /* 0x00010900ff117b82 */ /* 0x000ea20000000800 */
[----:B------:R-:W-:-:S02]  /*0c00*/  @UP1 UIMAD UR7, UR7, UR16, URZ ;  /* 0x00000010070712a4 */ /* 0x000fc4000f8e023f */
[----:B------:R-:W-:Y:S02]  /*0c10*/  @UP0 UIMAD UR14, UR36, UR13, UR12 ;  /* 0x0000000d240e02a4 */ /* 0x000fe4000f8e020c */
[----:B------:R-:W-:Y:S02]  /*0c20*/  @UP1 UIMAD UR15, UR36, UR17, UR7 ;  /* 0x00000011240f12a4 */ /* 0x000fe4000f8e0207 */
[----:B------:R-:W-:Y:S01]  /*0c30*/  @UP0 USHF.R.S32.HI UR7, URZ, 0x1f, UR42 ;  /* 0x0000001f3f070899 */ /* 0x000fe2000801142a */
[----:B------:R-:W3:Y:S01]  /*0c40*/  LDC R6, c[0x0][0x2f0] ;  /* 0x0000bc00ff067b82 */ /* 0x000ee20000000800 */
[----:B------:R-:W-:Y:S02]  /*0c50*/  @UP1 UIMAD.WIDE.U32 UR12, UR36, UR16, URZ ;  /* 0x00000010240c12a5 */ /* 0x000fe4000f8e003f */
[----:B------:R-:W-:Y:S01]  /*0c60*/  @UP1 USHF.R.S32.HI UR20, URZ, 0x1f, UR42 ;  /* 0x0000001f3f141899 */ /* 0x000fe2000801142a */
[----:B------:R-:W-:Y:S01]  /*0c70*/  @UP0 ULDC.64 UR16, c[0x0][0x9b0] ;  /* 0x00026c0000100ab9 */ /* 0x000fe20000000a00 */
[----:B------:R-:W-:Y:S01]  /*0c80*/  @UP1 ULDC.64 UR18, c[0x0][0x9c0] ;  /* 0x0002700000121ab9 */ /* 0x000fe20000000a00 */
[----:B------:R-:W-:-:S02]  /*0c90*/  @UP0 UIMAD UR7, UR7, UR16, URZ ;  /* 0x00000010070702a4 */ /* 0x000fc4000f8e023f */
[----:B------:R-:W-:Y:S02]  /*0ca0*/  @UP0 UIADD3 UR11, UR11, UR14, URZ ;  /* 0x0000000e0b0b0290 */ /* 0x000fe4000fffe03f */
[----:B------:R-:W-:Y:S02]  /*0cb0*/  @UP1 UIMAD UR14, UR20, UR18, URZ ;  /* 0x00000012140e12a4 */ /* 0x000fe4000f8e023f */
[----:B------:R-:W-:Y:S02]  /*0cc0*/  @UP1 UIADD3 UR13, UR13, UR15, URZ ;  /* 0x0000000f0d0d1290 */ /* 0x000fe4000fffe03f */
[----:B------:R-:W-:Y:S02]  /*0cd0*/  @UP0 UIMAD UR7, UR42, UR17, UR7 ;  /* 0x000000112a0702a4 */ /* 0x000fe4000f8e0207 */
[----:B------:R-:W-:Y:S02]  /*0ce0*/  @UP0 UIMAD.WIDE.U32 UR10, UR42, UR16, UR10 ;  /* 0x000000102a0a02a5 */ /* 0x000fe4000f8e000a */
[----:B------:R-:W-:-:S02]  /*0cf0*/  @UP1 UIMAD UR14, UR42, UR19, UR14 ;  /* 0x000000132a0e12a4 */ /* 0x000fc4000f8e020e */
[----:B------:R-:W-:Y:S02]  /*0d00*/  @UP1 UIMAD.WIDE.U32 UR12, UR42, UR18, UR12 ;  /* 0x000000122a0c12a5 */ /* 0x000fe4000f8e000c */
[----:B------:R-:W-:Y:S02]  /*0d10*/  @UP0 UIADD3 UR11, UR11, UR7, URZ ;  /* 0x000000070b0b0290 */ /* 0x000fe4000fffe03f */
[----:B------:R-:W-:Y:S02]  /*0d20*/  @UP0 ULEA UR4, UP2, UR10, UR4, 0x2 ;  /* 0x000000040a040291 */ /* 0x000fe4000f84103f */
[----:B------:R-:W-:Y:S02]  /*0d30*/  @UP1 UIADD3 UR7, UR13, UR14, URZ ;  /* 0x0000000e0d071290 */ /* 0x000fe4000fffe03f */
[----:B------:R-:W-:Y:S02]  /*0d40*/  @UP1 ULEA UR8, UP3, UR12, UR8, 0x2 ;  /* 0x000000080c081291 */ /* 0x000fe4000f86103f */
[----:B------:R-:W-:Y:S01]  /*0d50*/  @UP0 ULEA.HI.X UR5, UR10, UR5, UR11, 0x2, UP2 ;  /* 0x000000050a050291 */ /* 0x000fe200090f140b */
[----:B------:R-:W-:Y:S01]  /*0d60*/  IMAD.U32 R2, RZ, RZ, UR4 ;  /* 0x00000004ff027e24 */ /* 0x000fe2000f8e00ff */
[----:B------:R-:W-:-:S02]  /*0d70*/  @UP1 ULEA.HI.X UR9, UR12, UR9, UR7, 0x2, UP3 ;  /* 0x000000090c091291 */ /* 0x000fc400098f1407 */
[----:B------:R-:W-:Y:S01]  /*0d80*/  IMAD.U32 R4, RZ, RZ, UR8 ;  /* 0x00000008ff047e24 */ /* 0x000fe2000f8e00ff */
[----:B------:R-:W4:Y:S01]  /*0d90*/  S2UR UR43, SR_CTAID.X ;  /* 0x00000000002b79c3 */ /* 0x000f220000002500 */
[----:B------:R-:W-:Y:S01]  /*0da0*/  IMAD.U32 R3, RZ, RZ, UR5 ;  /* 0x00000005ff037e24 */ /* 0x000fe2000f8e00ff */
[----:B------:R-:W-:Y:S01]  /*0db0*/  ULDC UR4, c[0x0][0x448] ;  /* 0x0001120000047ab9 */ /* 0x000fe20000000800 */
[----:B------:R-:W-:Y:S01]  /*0dc0*/  IMAD.U32 R5, RZ, RZ, UR9 ;  /* 0x00000009ff057e24 */ /* 0x000fe2000f8e00ff */
[----:B------:R-:W-:Y:S02]  /*0dd0*/  ULDC UR11, c[0x0][0x988] ;  /* 0x00026200000b7ab9 */ /* 0x000fe40000000800 */
[----:B------:R1:W5:Y:S04]  /*0de0*/  @P0 LDG.E R7, desc[UR50][R2.64] ;  /* 0x0000003202070981 */ /* 0x000368000c1e1900 */
[----:B------:R4:W5:Y:S01]  /*0df0*/  @P1 LDG.E R0, desc[UR50][R4.64] ;  /* 0x0000003204001981 */ /* 0x000962000c1e1900 */
[----:B0-----:R-:W-:Y:S01]  /*0e00*/  ISETP.NE.U32.AND P0, PT, R8, RZ, PT ;  /* 0x000000ff0800720c */ /* 0x001fe20003f05070 */
[----:B------:R-:W-:Y:S01]  /*0e10*/  UISETP.NE.AND UP1, UPT, UR4, 0x1, UPT ;  /* 0x000000010400788c */ /* 0x000fe2000bf25270 */
[----:B------:R-:W-:-:S02]  /*0e20*/  VIADD R23, R10, 0xffffff80 ;  /* 0xffffff800a177836 */ /* 0x000fc40000000000 */
[----:B------:R-:W-:Y:S01]  /*0e30*/  ISETP.NE.AND.EX P0, PT, R9, RZ, PT, P0 ;  /* 0x000000ff0900720c */ /* 0x000fe20003f05300 */
[----:B------:R-:W-:Y:S01]  /*0e40*/  ULDC.64 UR4, c[0x0][0x9e0] ;  /* 0x0002780000047ab9 */ /* 0x000fe20000000a00 */
[----:B-1----:R-:W-:Y:S01]  /*0e50*/  IADD3 R2, -R22, 0x1, RZ ;  /* 0x0000000116027810 */ /* 0x002fe20007ffe1ff */
[----:B------:R-:W-:Y:S01]  /*0e60*/  UISETP.GE.AND UP0, UPT, UR5, 0x1, UPT ;  /* 0x000000010500788c */ /* 0x000fe2000bf06270 */
[----:B--2---:R-:W-:-:S04]  /*0e70*/  SEL R17, R17, 0x1, P0 ;  /* 0x0000000111117807 */ /* 0x004fc80000000000 */
[----:B------:R-:W-:Y:S01]  /*0e80*/  @UP1 ULDC UR9, c[0x0][0x44c] ;  /* 0x0001130000091ab9 */ /* 0x000fe20000000800 */
[CC--:B---3--:R-:W-:Y:S01]  /*0e90*/  IMAD R2, R17.reuse, R6.reuse, R2 ;  /* 0x0000000611027224 */ /* 0x0c8fe200078e0202 */
[----:B----4-:R-:W-:Y:S01]  /*0ea0*/  USHF.L.U32 UR43, UR43, 0x7, URZ ;  /* 0x000000072b2b7899 */ /* 0x010fe2000800063f */
[----:B------:R-:W-:Y:S01]  /*0eb0*/  PLOP3.LUT P1, PT, PT, PT, UP0, 0x80, 0x0 ;  /* 0x000000000000781c */ /* 0x000fe20003f2f008 */
[----:B------:R-:W-:Y:S01]  /*0ec0*/  @UP1 ULDC UR12, c[0x0][0x450] ;  /* 0x00011400000c1ab9 */ /* 0x000fe20000000800 */
[----:B------:R-:W-:Y:S01]  /*0ed0*/  IMAD R19, R17, R6, RZ ;  /* 0x0000000611137224 */ /* 0x000fe200078e02ff */
[----:B------:R-:W-:Y:S01]  /*0ee0*/  R2UR UR10, R2 ;  /* 0x00000000020a72ca */ /* 0x000fe200000e0000 */
[----:B------:R-:W-:Y:S02]  /*0ef0*/  @UP1 UIADD3 UR8, UR43, 0x7f, URZ ;  /* 0x0000007f2b081890 */ /* 0x000fe4000fffe03f */
[----:B------:R-:W-:Y:S02]  /*0f00*/  UIADD3 UR7, UR43, 0x7f, URZ ;  /* 0x0000007f2b077890 */ /* 0x000fe4000fffe03f */
[----:B------:R-:W-:-:S04]  /*0f10*/  UIMAD.WIDE.U32 UR8, UR8, UR9, URZ ;  /* 0x00000009080872a5 */ /* 0x000fc8000f8e003f */
[----:B------:R-:W-:-:S04]  /*0f20*/  @UP1 USHF.R.U32.HI UR7, URZ, UR12, UR9 ;  /* 0x0000000c3f071299 */ /* 0x000fc80008011609 */
[----:B------:R-:W-:-:S04]  /*0f30*/  UIADD3 UR7, UR10, UR7, URZ ;  /* 0x000000070a077290 */ /* 0x000fc8000fffe03f */
[----:B------:R-:W-:-:S06]  /*0f40*/  UIADD3 UR4, UR7, UR4, URZ ;  /* 0x0000000407047290 */ /* 0x000fcc000fffe03f */
[----:B------:R-:W-:Y:S02]  /*0f50*/  IMAD.U32 R4, RZ, RZ, UR4 ;  /* 0x00000004ff047e24 */ /* 0x000fe4000f8e00ff */
[----:B-----5:R-:W-:-:S04]  /*0f60*/  FMUL.FTZ R0, R7, R0 ;  /* 0x0000000007007220 */ /* 0x020fc80000410000 */
[----:B------:R-:W-:-:S05]  /*0f70*/  FMUL.FTZ R0, R0, UR11 ;  /* 0x0000000b00007c20 */ /* 0x000fca0008410000 */
[----:B------:R-:W-:Y:S01]  /*0f80*/  R2UR UR37, R0 ;  /* 0x00000000002572ca */ /* 0x000fe200000e0000 */
[----:B------:R-:W-:-:S14]  /*0f90*/  @!P1 BRA `(.L_x_857) ;  /* 0x0000000000409947 */ /* 0x000fdc0003800000 */
[----:B------:R-:W-:Y:S01]  /*0fa0*/  ISETP.LT.AND P0, PT, RZ, UR7, PT ;  /* 0x00000007ff007c0c */ /* 0x000fe2000bf01270 */
[----:B------:R-:W-:-:S12]  /*0fb0*/  UIADD3 UR4, UR7, -0x1, URZ ;  /* 0xffffffff07047890 */ /* 0x000fd8000fffe03f */
[----:B------:R-:W-:Y:S05]  /*0fc0*/  @P0 BRA `(.L_x_858) ;  /* 0x00000000001c0947 */ /* 0x000fea0003800000 */
[----:B------:R-:W-:Y:S02]  /*0fd0*/  UISETP.NE.AND UP0, UPT, UR5, 0x1, UPT ;  /* 0x000000010500788c */ /* 0x000fe4000bf05270 */
[----:B------:R-:W-:-:S09]  /*0fe0*/  UIADD3 UR4, -UR7, URZ, URZ ;  /* 0x0000003f07047290 */ /* 0x000fd2000fffe13f */
[----:B------:R-:W-:Y:S02]  /*0ff0*/  @UP0 ULDC.64 UR10, c[0x0][0x9e8] ;  /* 0x00027a00000a0ab9 */ /* 0x000fe40000000a00 */
[----:B------:R-:W-:-:S04]  /*1000*/  UIMAD.WIDE.U32 UR8, UR4, UR10, URZ ;  /* 0x0000000a040872a5 */ /* 0x000fc8000f8e003f */
[----:B------:R-:W-:-:S04]  /*1010*/  @UP0 USHF.R.U32.HI UR4, URZ, UR11, UR9 ;  /* 0x0000000b3f040299 */ /* 0x000fc80008011609 */
[----:B------:R-:W-:Y:S01]  /*1020*/  ULOP3.LUT UR4, URZ, UR4, URZ, 0x33, !UPT ;  /* 0x000000043f047292 */ /* 0x000fe2000f8e333f */
[----:B------:R-:W-:Y:S11]  /*1030*/  BRA `(.L_x_859) ;  /* 0x0000000000107947 */ /* 0x000ff60003800000 */
.L_x_858:
[----:B------:R-:W-:-:S11]  /*1040*/  UISETP.NE.AND UP0, UPT, UR5, 0x1, UPT ;  /* 0x000000010500788c */ /* 0x000fd6000bf05270 */
[----:B------:R-:W-:Y:S02]  /*1050*/  @UP0 ULDC.64 UR10, c[0x0][0x9e8] ;  /* 0x00027a00000a0ab9 */ /* 0x000fe40000000a00 */
[----:B------:R-:W-:-:S04]  /*1060*/  UIMAD.WIDE.U32 UR8, UR4, UR10, URZ ;  /* 0x0000000a040872a5 */ /* 0x000fc8000f8e003f */
[----:B------:R-:W-:-:S12]  /*1070*/  @UP0 USHF.R.U32.HI UR4, URZ, UR11, UR9 ;  /* 0x0000000b3f040299 */ /* 0x000fd80008011609 */
.L_x_859:
[----:B------:R-:W-:-:S06]  /*1080*/  UIMAD UR4, UR4, UR5, UR5 ;  /* 0x00000005040472a4 */ /* 0x000fcc000f8e0205 */
[----:B------:R-:W-:-:S07]  /*1090*/  VIMNMX R4, R4, UR4, PT ;  /* 0x0000000404047c48 */ /* 0x000fce000bfe0100 */
.L_x_857:
[CC--:B------:R-:W-:Y:S01]  /*10a0*/  IMAD R22, R17.reuse, R6.reuse, -R22 ;  /* 0x0000000611167224 */ /* 0x0c0fe200078e0a16 */
[----:B------:R-:W-:Y:S01]  /*10b0*/  @UP1 ULDC UR8, c[0x0][0x44c] ;  /* 0x0001130000081ab9 */ /* 0x000fe20000000800 */
[----:B------:R-:W-:Y:S01]  /*10c0*/  VIADD R5, R4, 0xdf ;  /* 0x000000df04057836 */ /* 0x000fe20000000000 */
[----:B------:R-:W-:Y:S01]  /*10d0*/  UIMAD.WIDE.U32 UR8, UR43, UR8, URZ ;  /* 0x000000082b0872a5 */ /* 0x000fe2000f8e003f */
[----:B------:R-:W-:Y:S01]  /*10e0*/  IMAD R3, R17, R6, 0xdf ;  /* 0x000000df11037424 */ /* 0x000fe200078e0206 */
[----:B------:R-:W-:Y:S01]  /*10f0*/  R2UR UR7, R22 ;  /* 0x00000000160772ca */ /* 0x000fe200000e0000 */
[----:B------:R-:W-:Y:S01]  /*1100*/  IMAD.MOV.U32 R2, RZ, RZ, RZ ;  /* 0x000000ffff027224 */ /* 0x000fe200078e00ff */
[----:B------:R-:W-:Y:S01]  /*1110*/  @UP1 ULDC UR10, c[0x0][0x450] ;  /* 0x00011400000a1ab9 */ /* 0x000fe20000000800 */
[----:B------:R-:W-:Y:S01]  /*1120*/  IMAD.MOV.U32 R4, RZ, RZ, RZ ;  /* 0x000000ffff047224 */ /* 0x000fe200078e00ff */
[----:B------:R-:W-:Y:S01]  /*1130*/  UMOV UR4, UR43 ;  /* 0x0000002b00047c82 */ /* 0x000fe20008000000 */
[----:B------:R-:W-:Y:S01]  /*1140*/  IMAD.HI R2, R3, -0x6db6db6d, R2 ;  /* 0x9249249303027827 */ /* 0x000fe200078e0202 */
[----:B------:R-:W-:-:S03]  /*1150*/  @UP1 USHF.R.U32.HI UR4, URZ, UR10, UR9 ;  /* 0x0000000a3f041299 */ /* 0x000fc60008011609 */
[----:B------:R-:W-:Y:S01]  /*1160*/  IMAD.HI R4, R5, -0x6db6db6d, R4 ;  /* 0x9249249305047827 */ /* 0x000fe200078e0204 */
[----:B------:R-:W-:-:S03]  /*1170*/  SHF.R.U32.HI R3, RZ, 0x1f, R2 ;  /* 0x0000001fff037819 */ /* 0x000fc60000011602 */
[----:B------:R-:W-:Y:S01]  /*1180*/  UIADD3 UR4, UR7, UR4, URZ ;  /* 0x0000000407047290 */ /* 0x000fe2000fffe03f */
[----:B------:R-:W-:Y:S02]  /*1190*/  SHF.R.U32.HI R5, RZ, 0x1f, R4 ;  /* 0x0000001fff057819 */ /* 0x000fe40000011604 */
[----:B------:R-:W-:Y:S01]  /*11a0*/  ULDC UR7, c[0x0][0x9dc] ;  /* 0x0002770000077ab9 */ /* 0x000fe20000000800 */
[----:B------:R-:W-:Y:S01]  /*11b0*/  LEA.HI.SX32 R3, R2, R3, 0x19 ;  /* 0x0000000302037211 */ /* 0x000fe200078fcaff */
[----:B------:R-:W-:Y:S01]  /*11c0*/  UIADD3 UR7, UR4, -UR7, URZ ;  /* 0x8000000704077290 */ /* 0x000fe2000fffe03f */
[----:B------:R-:W-:-:S04]  /*11d0*/  LEA.HI.SX32 R4, R4, R5, 0x19 ;  /* 0x0000000504047211 */ /* 0x000fc800078fcaff */
[----:B------:R-:W-:Y:S01]  /*11e0*/  VIMNMX R4, R3, R4, PT ;  /* 0x0000000403047248 */ /* 0x000fe20003fe0100 */
[----:B------:R-:W-:Y:S06]  /*11f0*/  @!P1 BRA `(.L_x_860) ;  /* 0x0000000000449947 */ /* 0x000fec0003800000 */
[----:B------:R-:W-:-:S06]  /*1200*/  UISETP.GT.AND UP0, UPT, UR4, -0x1, UPT ;  /* 0xffffffff0400788c */ /* 0x000fcc000bf04270 */
[----:B------:R-:W-:-:S13]  /*1210*/  PLOP3.LUT P0, PT, PT, PT, UP0, 0x80, 0x0 ;  /* 0x000000000000781c */ /* 0x000fda0003f0f008 */
[----:B------:R-:W-:Y:S05]  /*1220*/  @P0 BRA `(.L_x_861) ;  /* 0x00000000001c0947 */ /* 0x000fea0003800000 */
[----:B------:R-:W-:Y:S02]  /*1230*/  UISETP.NE.AND UP0, UPT, UR5, 0x1, UPT ;  /* 0x000000010500788c */ /* 0x000fe4000bf05270 */
[----:B------:R-:W-:-:S09]  /*1240*/  ULOP3.LUT UR4, URZ, UR4, URZ, 0x33, !UPT ;  /* 0x000000043f047292 */ /* 0x000fd2000f8e333f */
[----:B------:R-:W-:Y:S02]  /*1250*/  @UP0 ULDC.64 UR10, c[0x0][0x9e8] ;  /* 0x00027a00000a0ab9 */ /* 0x000fe40000000a00 */
[----:B------:R-:W-:-:S04]  /*1260*/  UIMAD.WIDE.U32 UR8, UR4, UR10, URZ ;  /* 0x0000000a040872a5 */ /* 0x000fc8000f8e003f */
[----:B------:R-:W-:-:S04]  /*1270*/  @UP0 USHF.R.U32.HI UR4, URZ, UR11, UR9 ;  /* 0x0000000b3f040299 */ /* 0x000fc80008011609 */
[----:B------:R-:W-:Y:S01]  /*1280*/  ULOP3.LUT UR4, URZ, UR4, URZ, 0x33, !UPT ;  /* 0x000000043f047292 */ /* 0x000fe2000f8e333f */
[----:B------:R-:W-:Y:S11]  /*1290*/  BRA `(.L_x_862) ;  /* 0x0000000000107947 */ /* 0x000ff60003800000 */
.L_x_861:
[----:B------:R-:W-:-:S11]  /*12a0*/  UISETP.NE.AND UP0, UPT, UR5, 0x1, UPT ;  /* 0x000000010500788c */ /* 0x000fd6000bf05270 */
[----:B------:R-:W-:Y:S02]  /*12b0*/  @UP0 ULDC.64 UR10, c[0x0][0x9e8] ;  /* 0x00027a00000a0ab9 */ /* 0x000fe40000000a00 */
[----:B------:R-:W-:-:S04]  /*12c0*/  UIMAD.WIDE.U32 UR8, UR4, UR10, URZ ;  /* 0x0000000a040872a5 */ /* 0x000fc8000f8e003f */
[----:B------:R-:W-:-:S12]  /*12d0*/  @UP0 USHF.R.U32.HI UR4, URZ, UR11, UR9 ;  /* 0x0000000b3f040299 */ /* 0x000fd80008011609 */
.L_x_862:
[----:B------:R-:W-:-:S04]  /*12e0*/  UIMAD UR4, UR4, UR5, URZ ;  /* 0x00000005040472a4 */ /* 0x000fc8000f8e023f */
[----:B------:R-:W-:-:S04]  /*12f0*/  UISETP.LT.AND UP0, UPT, UR7, UR4, UPT ;  /* 0x000000040700728c */ /* 0x000fc8000bf01270 */
[----:B------:R-:W-:-:S12]  /*1300*/  USEL UR7, UR7, UR4, !UP0 ;  /* 0x0000000407077287 */ /* 0x000fd8000c000000 */
.L_x_860:
[----:B------:R-:W-:Y:S01]  /*1310*/  UMOV UR4, URZ ;  /* 0x0000003f00047c82 */ /* 0x000fe20008000000 */
[----:B------:R-:W-:Y:S01]  /*1320*/  UMOV UR5, UR7 ;  /* 0x0000000700057c82 */ /* 0x000fe20008000000 */
[----:B------:R-:W-:Y:S02]  /*1330*/  USHF.R.U32.HI UR10, URZ, 0x10, UR6 ;  /* 0x000000103f0a7899 */ /* 0x000fe40008011606 */
[----:B------:R-:W-:Y:S02]  /*1340*/  UIMAD.WIDE UR4, UR7, -0x6db6db6d, UR4 ;  /* 0x92492493070478a5 */ /* 0x000fe4000f8e0204 */
[----:B------:R-:W-:Y:S02]  /*1350*/  ULOP3.LUT UR39, UR6, 0xffff, URZ, 0xc0, !UPT ;  /* 0x0000ffff06277892 */ /* 0x000fe4000f8ec03f */
[----:B------:R-:W-:-:S04]  /*1360*/  USHF.R.U32.HI UR4, URZ, 0x1f, UR5 ;  /* 0x0000001f3f047899 */ /* 0x000fc80008011605 */
[----:B------:R-:W-:-:S04]  /*1370*/  ULEA.HI.SX32 UR4, UR5, UR4, 0x19 ;  /* 0x0000000405047291 */ /* 0x000fc8000f8fca3f */
[----:B------:R-:W-:-:S04]  /*1380*/  UISETP.LT.AND UP0, UPT, URZ, UR4, UPT ;  /* 0x000000043f00728c */ /* 0x000fc8000bf01270 */
[----:B------:R-:W-:Y:S02]  /*1390*/  USEL UR9, URZ, UR4, !UP0 ;  /* 0x000000043f097287 */ /* 0x000fe4000c000000 */
[----:B------:R-:W-:Y:S01]  /*13a0*/  UISETP.NE.AND UP0, UPT, UR10, URZ, UPT ;  /* 0x0000003f0a00728c */ /* 0x000fe2000bf05270 */
[----:B------:R-:W-:-:S03]  /*13b0*/  UMOV UR4, URZ ;  /* 0x0000003f00047c82 */ /* 0x000fc60008000000 */
[----:B------:R-:W-:-:S07]  /*13c0*/  ISETP.GT.AND P0, PT, R4, UR9, PT ;  /* 0x0000000904007c0c */ /* 0x000fce000bf04270 */
[----:B------:R-:W-:-:S06]  /*13d0*/  @!UP0 ULDC UR10, c[0x0][0x9f0] ;  /* 0x00027c00000a8ab9 */ /* 0x000fcc0000000800 */
[----:B------:R-:W-:Y:S05]  /*13e0*/  @!P0 BRA `(.L_x_863) ;  /* 0x00000000008c8947 */ /* 0x000fea0003800000 */
[----:B------:R-:W-:Y:S01]  /*13f0*/  IMAD.U32 R5, RZ, RZ, UR10 ;  /* 0x0000000aff057e24 */ /* 0x000fe2000f8e00ff */
[----:B------:R-:W-:-:S04]  /*1400*/  UMOV UR4, URZ ;  /* 0x0000003f00047c82 */ /* 0x000fc80008000000 */
[----:B------:R-:W-:-:S04]  /*1410*/  IABS R0, R5 ;  /* 0x0000000500007213 */ /* 0x000fc80000000000 */
[----:B------:R-:W-:Y:S02]  /*1420*/  R2UR UR11, R0 ;  /* 0x00000000000b72ca */ /* 0x000fe400000e0000 */
[----:B------:R-:W-:Y:S02]  /*1430*/  IADD3 R0, R5, -0x1, R4 ;  /* 0xffffffff05007810 */ /* 0x000fe40007ffe004 */
[----:B------:R-:W-:Y:S02]  /*1440*/  IABS R5, R5 ;  /* 0x0000000500057213 */ /* 0x000fe40000000000 */
[----:B------:R-:W-:-:S03]  /*1450*/  R2UR UR6, R0 ;  /* 0x00000000000672ca */ /* 0x000fc600000e0000 */
[----:B------:R-:W-:-:S04]  /*1460*/  IMAD.MOV R5, RZ, RZ, -R5 ;  /* 0x000000ffff057224 */ /* 0x000fc800078e0a05 */
[----:B------:R-:W0:Y:S06]  /*1470*/  I2F.RP R2, UR11 ;  /* 0x0000000b00027d06 */ /* 0x000e2c0008209400 */
[----:B------:R-:W-:-:S06]  /*1480*/  UIADD3 UR6, -UR9, UR6, URZ ;  /* 0x0000000609067290 */ /* 0x000fcc000fffe13f */
[----:B------:R-:W-:Y:S01]  /*1490*/  IMAD.U32 R0, RZ, RZ, UR6 ;  /* 0x00000006ff007e24 */ /* 0x000fe2000f8e00ff */
[----:B------:R-:W-:Y:S01]  /*14a0*/  ULOP3.LUT UR6, UR6, UR10, URZ, 0x3c, !UPT ;  /* 0x0000000a06067292 */ /* 0x000fe2000f8e3c3f */
[----:B0-----:R-:W0:Y:S03]  /*14b0*/  MUFU.RCP R2, R2 ;  /* 0x0000000200027308 */ /* 0x001e260000001000 */
[----:B------:R-:W-:-:S04]  /*14c0*/  IABS R0, R0 ;  /* 0x0000000000007213 */ /* 0x000fc80000000000 */
[----:B------:R-:W-:Y:S01]  /*14d0*/  R2UR UR8, R0 ;  /* 0x00000000000872ca */ /* 0x000fe200000e0000 */
[----:B------:R-:W-:Y:S02]  /*14e0*/  IMAD.MOV.U32 R0, RZ, RZ, R5 ;  /* 0x000000ffff007224 */ /* 0x000fe400078e0005 */
[----:B0-----:R-:W-:-:S06]  /*14f0*/  VIADD R3, R2, 0xffffffe ;  /* 0x0ffffffe02037836 */ /* 0x001fcc0000000000 */
        /* <DEDUP_REMOVED lines=18> */
.L_x_863:
[----:B------:R-:W-:Y:S02]  /*1620*/  UIMAD UR39, UR39, UR4, UR9 ;  /* 0x00000004272772a4 */ /* 0x000fe4000f8e0209 */
[----:B------:R-:W-:Y:S01]  /*1630*/  IMAD.U32 R3, RZ, RZ, UR4 ;  /* 0x00000004ff037e24 */ /* 0x000fe2000f8e00ff */
[----:B------:R-:W-:Y:S02]  /*1640*/  PLOP3.LUT P0, PT, PT, PT, PT, 0x80, 0x0 ;  /* 0x000000000000781c */ /* 0x000fe40003f0f070 */
[----:B------:R-:W-:Y:S01]  /*1650*/  CS2R R28, SRZ ;  /* 0x00000000001c7805 */ /* 0x000fe2000001ff00 */
[----:B------:R-:W-:Y:S01]  /*1660*/  IMAD.MOV.U32 R2, RZ, RZ, RZ ;  /* 0x000000ffff027224 */ /* 0x000fe200078e00ff */
[----:B------:R-:W-:Y:S02]  /*1670*/  CS2R R24, SRZ ;  /* 0x0000000000187805 */ /* 0x000fe4000001ff00 */
[----:B------:R-:W-:Y:S01]  /*1680*/  VIADDMNMX R16, R3, UR39, R4, PT ;  /* 0x0000002703107c46 */ /* 0x000fe2000b800104 */
[----:B------:R-:W-:Y:S01]  /*1690*/  IMAD.MOV.U32 R0, RZ, RZ, RZ ;  /* 0x000000ffff007224 */ /* 0x000fe200078e00ff */
[----:B------:R-:W-:-:S02]  /*16a0*/  CS2R R30, SRZ ;  /* 0x00000000001e7805 */ /* 0x000fc4000001ff00 */
[----:B------:R-:W-:Y:S02]  /*16b0*/  CS2R R26, SRZ ;  /* 0x00000000001a7805 */ /* 0x000fe4000001ff00 */
[----:B------:R-:W-:Y:S02]  /*16c0*/  ISETP.GT.AND P1, PT, R16, UR39, PT ;  /* 0x0000002710007c0c */ /* 0x000fe4000bf24270 */
        /* <DEDUP_REMOVED lines=29> */
[----:B------:R-:W-:Y:S01]  /*18a0*/  SHF.R.S32.HI R136, RZ, 0x1f, R23 ;  /* 0x0000001fff887819 */ /* 0x000fe20000011417 */
[----:B------:R-:W0:Y:S01]  /*18b0*/  S2UR UR5, SR_CgaCtaId ;  /* 0x00000000000579c3 */ /* 0x000e220000008800 */
[----:B------:R-:W-:Y:S02]  /*18c0*/  UMOV UR40, 0x400 ;  /* 0x0000040000287882 */ /* 0x000fe40000000000 */
[----:B------:R-:W-:-:S04]  /*18d0*/  LEA.HI R137, R136, R23, RZ, 0x7 ;  /* 0x0000001788897211 */ /* 0x000fc800078f38ff */
[----:B------:R-:W-:-:S05]  /*18e0*/  SHF.R.S32.HI R138, RZ, 0x7, R137 ;  /* 0x00000007ff8a7819 */ /* 0x000fca0000011489 */
        /* <DEDUP_REMOVED lines=29> */
.L_x_865:
[----:B------:R-:W-:-:S04]  /*1ac0*/  SHF.L.U32 R0, RZ, 0x1f, RZ ;  /* 0x0000001fff007819 */ /* 0x000fc800000006ff */
[----:B------:R-:W0:Y:S02]  /*1ad0*/  SYNCS.PHASECHK.TRANS64.TRYWAIT P0, [UR40+0x2e800], R0 ;  /* 0x02e80000ff0075a7 */ /* 0x000e240008000168 */
[----:B0-----:R-:W-:Y:S05]  /*1ae0*/  @!P0 BRA `(.L_x_866) ;  /* 0x000001b800a48947 */ /* 0x001fea0003800000 */
.L_x_1003:
[----:B------:R-:W-:-:S06]  /*1af0*/  ULOP3.LUT UR4, UR38, 0x1, URZ, 0xfc, !UPT ;  /* 0x0000000126047892 */ /* 0x000fcc000f8efc3f */
[----:B------:R-:W-:-:S05]  /*1b00*/  IMAD.U32 R2, RZ, RZ, UR4 ;  /* 0x00000004ff027e24 */ /* 0x000fca000f8e00ff */
[----:B------:R-:W-:-:S13]  /*1b10*/  ISETP.NE.AND P0, PT, R2, 0x3, PT ;  /* 0x000000030200780c */ /* 0x000fda0003f05270 */
[----:B------:R-:W-:Y:S05]  /*1b20*/  @!P0 BRA `(.L_x_867) ;  /* 0x0000000000048947 */ /* 0x000fea0003800000 */
[----:B------:R-:W-:Y:S01]  /*1b30*/  BPT.TRAP 0x1 ;  /* 0x000000040000795c */ /* 0x000fe20000300000 */
.L_x_867:
[----:B------:R1:W2:Y:S01]  /*1b40*/  SYNCS.PHASECHK.TRANS64.TRYWAIT P2, [UR40+0x2e830], R0 ;  /* 0x02e83000ff0075a7 */ /* 0x0002a20008040168 */
[----:B------:R-:W-:Y:S05]  /*1b50*/  @!P0 BRA `(.L_x_868) ;  /* 0x0000000000048947 */ /* 0x000fea0003800000 */
[----:B------:R-:W-:Y:S01]  /*1b60*/  BPT.TRAP 0x1 ;  /* 0x000000040000795c */ /* 0x000fe20000300000 */
.L_x_868:
[----:B------:R-:W3:Y:S02]  /*1b70*/  S2R R2, SR_TID.X ;  /* 0x0000000000027919 */ /* 0x000ee40000002100 */
[----:B---3--:R-:W-:-:S04]  /*1b80*/  LOP3.LUT R2, R2, 0x7f, RZ, 0xc0, !PT ;  /* 0x0000007f02027812 */ /* 0x008fc800078ec0ff */
[----:B------:R-:W-:Y:S01]  /*1b90*/  ISETP.NE.AND P1, PT, R2, RZ, PT ;  /* 0x000000ff0200720c */ /* 0x000fe20003f25270 */
[----:B------:R-:W-:-:S05]  /*1ba0*/  IMAD.U32 R2, RZ, RZ, UR44 ;  /* 0x0000002cff027e24 */ /* 0x000fca000f8e00ff */
[----:B------:R-:W-:Y:S01]  /*1bb0*/  LOP3.LUT R2, R2, 0x10000, RZ, 0xfc, !PT ;  /* 0x0001000002027812 */ /* 0x000fe200078efcff */
[----:B--2---:R-:W-:Y:S06]  /*1bc0*/  @P2 BRA `(.L_x_869) ;  /* 0x0000000000082947 */ /* 0x004fec0003800000 */
[----:B------:R-:W2:Y:S02]  /*1bd0*/  SYNCS.PHASECHK.TRANS64.TRYWAIT P2, [UR40+0x2e830], R0 ;  /* 0x02e83000ff0075a7 */ /* 0x000ea40008040168 */
[----:B--2---:R-:W-:Y:S05]  /*1be0*/  @!P2 BRA `(.L_x_870) ;  /* 0x000001b8007ca947 */ /* 0x004fea0003800000 */
.L_x_869:
[----:B------:R-:W-:Y:S05]  /*1bf0*/  WARPSYNC.ALL ;  /* 0x0000000000007948 */ /* 0x000fea0003800000 */
[----:B0-----:R-:W-:Y:S01]  /*1c00*/  IMAD.MOV.U32 R3, RZ, RZ, 0x40000040 ;  /* 0x40000040ff037424 */ /* 0x001fe200078e00ff */
[----:B------:R-:W-:Y:S01]  /*1c10*/  UIADD3 UR4, UR40, 0x20400, URZ ;  /* 0x0002040028047890 */ /* 0x000fe2000fffe03f */
[C---:B------:R-:W-:Y:S01]  /*1c20*/  R2UR UR8, R2.reuse ;  /* 0x00000000020872ca */ /* 0x040fe200000e0000 */
[----:B------:R-:W-:Y:S02]  /*1c30*/  WARPGROUP.ARRIVE ;  /* 0x00000000000079c5 */ /* 0x000fe40000000000 */
        /* <DEDUP_REMOVED lines=8> */
[----:B------:R-:W-:Y:S01]  /*1cc0*/  UMOV UR7, 0x40000040 ;  /* 0x4000004000077882 */ /* 0x000fe20000000000 */
[----:B------:R-:W-:Y:S01]  /*1cd0*/  ULOP3.LUT UR48, UR4, 0x10000, URZ, 0xfc, !UPT ;  /* 0x0001000004307892 */ /* 0x000fe2000f8efc3f */
[C---:B------:R-:W-:Y:S01]  /*1ce0*/  R2UR UR16, R2.reuse ;  /* 0x00000000021072ca */ /* 0x040fe200000e0000 */
[----:B------:R-:W-:Y:S01]  /*1cf0*/  UMOV UR19, 0x40000040 ;  /* 0x4000004000137882 */ /* 0x000fe20000000000 */
[C---:B------:R-:W-:Y:S01]  /*1d00*/  R2UR UR4, R2.reuse ;  /* 0x00000000020472ca */ /* 0x040fe200000e0000 */
[----:B------:R-:W-:Y:S01]  /*1d10*/  UIADD3 UR14, UR48, 0x100, URZ ;  /* 0x00000100300e7890 */ /* 0x000fe2000fffe03f */
[----:B------:R-:W-:Y:S01]  /*1d20*/  R2UR UR17, R3 ;  /* 0x00000000031172ca */ /* 0x000fe200000e0000 */
[----:B------:R-:W-:Y:S01]  /*1d30*/  UIADD3 UR6, UR48, 0x200, URZ ;  /* 0x0000020030067890 */ /* 0x000fe2000fffe03f */
[----:B-12---:R-:W-:Y:S01]  /*1d40*/  LOP3.LUT R0, R137, 0xffffff80, RZ, 0xc0, !PT ;  /* 0xffffff8089007812 */ /* 0x006fe200078ec0ff */
[----:B------:R-:W-:Y:S01]  /*1d50*/  UMOV UR10, UR48 ;  /* 0x00000030000a7c82 */ /* 0x000fe20008000000 */
[----:B------:R-:W-:Y:S01]  /*1d60*/  UIADD3 UR18, UR48, 0x300, URZ ;  /* 0x0000030030127890 */ /* 0x000fe2000fffe03f */
[----:B------:R-:W-:Y:S01]  /*1d70*/  QGMMA.64x32x32.F32.E4M3.E4M3 R120, gdesc[UR8], RZ, !UPT, gsb0 ;  /* 0x00600000087879f3 */ /* 0x000fe2000c0008ff */
[----:B------:R-:W-:Y:S01]  /*1d80*/  R2UR UR8, R2 ;  /* 0x00000000020872ca */ /* 0x000fe200000e0000 */
[----:B------:R-:W-:Y:S01]  /*1d90*/  UIADD3 UR10, UR48, 0x400, URZ ;  /* 0x00000400300a7890 */ /* 0x000fe2000fffe03f */
[----:B------:R-:W-:Y:S01]  /*1da0*/  R2UR UR9, R3 ;  /* 0x00000000030972ca */ /* 0x000fe200000e0000 */
[----:B------:R-:W-:Y:S01]  /*1db0*/  UMOV UR11, 0x40000040 ;  /* 0x40000040000b7882 */ /* 0x000fe20000000000 */
[----:B------:R-:W-:Y:S01]  /*1dc0*/  UIADD3 UR34, UR48, 0x2, URZ ;  /* 0x0000000230227890 */ /* 0x000fe2000fffe03f */
[----:B------:R-:W-:Y:S01]  /*1dd0*/  IMAD.IADD R10, R23, 0x1, -R0 ;  /* 0x00000001170a7824 */ /* 0x000fe200078e0a00 */
[----:B------:R-:W-:Y:S01]  /*1de0*/  UMOV UR33, 0x40000040 ;  /* 0x4000004000217882 */ /* 0x000fe20000000000 */
[----:B------:R-:W-:Y:S01]  /*1df0*/  UMOV UR35, 0x40000040 ;  /* 0x4000004000237882 */ /* 0x000fe20000000000 */
[----:B------:R-:W-:Y:S01]  /*1e00*/  UIADD3 UR46, UR48, 0x4, URZ ;  /* 0x00000004302e7890 */ /* 0x000fe2000fffe03f */
[----:B------:R-:W-:Y:S01]  /*1e10*/  LEA.HI R4, R138, R138, RZ, 0x1 ;  /* 0x0000008a8a047211 */ /* 0x000fe200078f08ff */
[----:B------:R-:W-:Y:S01]  /*1e20*/  UMOV UR45, 0x40000040 ;  /* 0x40000040002d7882 */ /* 0x000fe20000000000 */
[----:B------:R-:W-:Y:S01]  /*1e30*/  UMOV UR47, 0x40000040 ;  /* 0x40000040002f7882 */ /* 0x000fe20000000000 */
[----:B------:R-:W-:Y:S01]  /*1e40*/  UIADD3 UR22, UR48, 0x406, URZ ;  /* 0x0000040630167890 */ /* 0x000fe2000fffe03f */
[----:B------:R-:W-:Y:S01]  /*1e50*/  SHF.R.S32.HI R5, RZ, 0x1f, R10 ;  /* 0x0000001fff057819 */ /* 0x000fe2000001140a */
[----:B------:R-:W-:Y:S01]  /*1e60*/  UMOV UR23, 0x40000040 ;  /* 0x4000004000177882 */ /* 0x000fe20000000000 */
[----:B------:R-:W-:Y:S01]  /*1e70*/  UIADD3 UR26, UR48, 0x506, URZ ;  /* 0x00000506301a7890 */ /* 0x000fe2000fffe03f */
[----:B------:R-:W-:Y:S01]  /*1e80*/  LEA.HI R136, R136, R23, RZ, 0x2 ;  /* 0x0000001788887211 */ /* 0x000fe200078f10ff */
[----:B------:R-:W-:Y:S01]  /*1e90*/  UMOV UR27, 0x40000040 ;  /* 0x40000040001b7882 */ /* 0x000fe20000000000 */
[----:B------:R-:W-:Y:S01]  /*1ea0*/  UIADD3 UR30, UR48, 0x606, URZ ;  /* 0x00000606301e7890 */ /* 0x000fe2000fffe03f */
[----:B------:R-:W-:Y:S01]  /*1eb0*/  LOP3.LUT R9, R4, 0x3fffffe, RZ, 0xc0, !PT ;  /* 0x03fffffe04097812 */ /* 0x000fe200078ec0ff */
[----:B------:R-:W-:Y:S01]  /*1ec0*/  UMOV UR31, 0x40000040 ;  /* 0x40000040001f7882 */ /* 0x000fe20000000000 */
[CC--:B------:R-:W-:Y:S01]  /*1ed0*/  LEA.HI R4, R5.reuse, R10.reuse, RZ, 0x2 ;  /* 0x0000000a05047211 */ /* 0x0c0fe200078f10ff */
[----:B------:R-:W-:Y:S01]  /*1ee0*/  IMAD.MOV.U32 R11, RZ, RZ, -0xe0 ;  /* 0xffffff20ff0b7424 */ /* 0x000fe200078e00ff */
[----:B------:R-:W-:Y:S01]  /*1ef0*/  LOP3.LUT R136, R136, 0xfffffffc, RZ, 0xc0, !PT ;  /* 0xfffffffc88887812 */ /* 0x000fe200078ec0ff */
[----:B------:R-:W-:Y:S01]  /*1f00*/  IMAD.IADD R9, R138, 0x1, -R9 ;  /* 0x000000018a097824 */ /* 0x000fe200078e0a09 */
[----:B------:R-:W-:Y:S01]  /*1f10*/  LEA.HI R5, R5, R10, RZ, 0x5 ;  /* 0x0000000a05057211 */ /* 0x000fe200078f28ff */
[----:B------:R-:W-:Y:S01]  /*1f20*/  IMAD R11, R16, R11, 0xe1 ;  /* 0x000000e1100b7424 */ /* 0x000fe200078e020b */
[----:B------:R-:W-:Y:S01]  /*1f30*/  SHF.R.S32.HI R0, RZ, 0x2, R4 ;  /* 0x00000002ff007819 */ /* 0x000fe20000011404 */
[----:B------:R-:W-:Y:S01]  /*1f40*/  IMAD.IADD R136, R23, 0x1, -R136 ;  /* 0x0000000117887824 */ /* 0x000fe200078e0a88 */
[----:B------:R-:W-:Y:S01]  /*1f50*/  SHF.R.S32.HI R7, RZ, 0x1f, R4 ;  /* 0x0000001fff077819 */ /* 0x000fe20000011404 */
[----:B------:R-:W-:Y:S01]  /*1f60*/  ULDC UR49, c[0x0][0x288] ;  /* 0x0000a20000317ab9 */ /* 0x000fe20000000800 */
[----:B------:R-:W-:Y:S01]  /*1f70*/  SHF.R.S32.HI R5, RZ, 0x5, R5 ;  /* 0x00000005ff057819 */ /* 0x000fe20000011405 */
[----:B------:R-:W-:Y:S01]  /*1f80*/  VIADD R12, R11, 0xffffffff ;  /* 0xffffffff0b0c7836 */ /* 0x000fe20000000000 */
[----:B------:R-:W-:-:S02]  /*1f90*/  LEA.HI R7, R7, R0, RZ, 0x3 ;  /* 0x0000000007077211 */ /* 0x000fc400078f18ff */
[----:B------:R-:W-:Y:S02]  /*1fa0*/  LEA R5, R5, UR43, 0x4 ;  /* 0x0000002b05057c11 */ /* 0x000fe4000f8e20ff */
[----:B------:R-:W-:Y:S02]  /*1fb0*/  LOP3.LUT R7, R7, 0xfffffff8, RZ, 0xc0, !PT ;  /* 0xfffffff807077812 */ /* 0x000fe400078ec0ff */
[----:B------:R-:W-:Y:S02]  /*1fc0*/  LEA.HI R6, R136, R136, RZ, 0x1 ;  /* 0x0000008888067211 */ /* 0x000fe400078f08ff */
[----:B------:R-:W-:Y:S02]  /*1fd0*/  IADD3 R0, R5, R0, -R7 ;  /* 0x0000000005007210 */ /* 0x000fe40007ffe807 */
[----:B------:R-:W-:Y:S02]  /*1fe0*/  LOP3.LUT R5, R6, 0x1ffffffe, RZ, 0xc0, !PT ;  /* 0x1ffffffe06057812 */ /* 0x000fe400078ec0ff */
[----:B------:R-:W-:Y:S01]  /*1ff0*/  LOP3.LUT R7, R4, 0x7ffffffc, RZ, 0xc0, !PT ;  /* 0x7ffffffc04077812 */ /* 0x000fe200078ec0ff */
[----:B------:R-:W-:-:S02]  /*2000*/  IMAD R0, R9, 0x40, R0 ;  /* 0x0000004009007824 */ /* 0x000fc400078e0200 */
[----:B------:R-:W-:Y:S02]  /*2010*/  IMAD.IADD R5, R136, 0x1, -R5 ;  /* 0x0000000188057824 */ /* 0x000fe400078e0a05 */
[----:B------:R-:W-:Y:S02]  /*2020*/  IMAD.IADD R10, R10, 0x1, -R7 ;  /* 0x000000010a0a7824 */ /* 0x000fe400078e0a07 */
[----:B------:R-:W-:Y:S02]  /*2030*/  IMAD R9, R5, 0x8, R0 ;  /* 0x0000000805097824 */ /* 0x000fe400078e0200 */
[----:B------:R-:W-:Y:S02]  /*2040*/  IMAD.U32 R0, RZ, RZ, UR40 ;  /* 0x00000028ff007e24 */ /* 0x000fe4000f8e00ff */
[----:B------:R-:W-:Y:S02]  /*2050*/  IMAD.MOV.U32 R5, RZ, RZ, R9 ;  /* 0x000000ffff057224 */ /* 0x000fe400078e0009 */
[----:B------:R-:W-:Y:S01]  /*2060*/  @!P1 VIADD R0, R0, 0x2e840 ;  /* 0x0002e84000009836 */ /* 0x000fe20000000000 */
[----:B------:R-:W-:-:S02]  /*2070*/  WARPGROUP.DEPBAR.LE gsb0, 0x0 ;  /* 0x00008000000079c5 */ /* 0x000fc40000010000 */
[----:B------:R-:W-:Y:S02]  /*2080*/  WARPGROUP.ARRIVE ;  /* 0x00000000000079c5 */ /* 0x000fe40000000000 */
[----:B------:R-:W-:-:S04]  /*2090*/  @!P1 PRMT R0, RZ, 0x654, R0 ;  /* 0x00000654ff009816 */ /* 0x000fc80000000000 */
        /* <DEDUP_REMOVED lines=30> */
[----:B------:R-:W-:Y:S01]  /*2280*/  R2UR UR4, R2 ;  /* 0x00000000020472ca */ /* 0x000fe200000e0000 */
[----:B------:R-:W-:Y:S02]  /*2290*/  UIADD3 UR5, UR48, 0x102, URZ ;  /* 0x0000010230057890 */ /* 0x000fe4000fffe03f */
[----:B------:R-:W-:Y:S01]  /*22a0*/  UIADD3 UR6, UR48, 0x202, URZ ;  /* 0x0000020230067890 */ /* 0x000fe2000fffe03f */
[----:B------:R-:W-:-:S09]  /*22b0*/  UMOV UR7, 0x40000040 ;  /* 0x4000004000077882 */ /* 0x000fd20000000000 */
[----:B------:R-:W-:Y:S02]  /*22c0*/  UIADD3 UR32, UR4, 0x2, URZ ;  /* 0x0000000204207890 */ /* 0x000fe4000fffe03f */
[----:B------:R-:W-:Y:S02]  /*22d0*/  UIADD3 UR44, UR4, 0x4, URZ ;  /* 0x00000004042c7890 */ /* 0x000fe4000fffe03f */
[----:B------:R-:W-:-:S07]  /*22e0*/  UIADD3 UR4, UR4, 0x6, URZ ;  /* 0x0000000604047890 */ /* 0x000fce000fffe03f */
[----:B------:R-:W-:Y:S01]  /*22f0*/  UMOV UR8, UR4 ;  /* 0x0000000400087c82 */ /* 0x000fe20008000000 */
[----:B------:R-:W-:Y:S01]  /*2300*/  UMOV UR12, UR4 ;  /* 0x00000004000c7c82 */ /* 0x000fe20008000000 */
[----:B------:R-:W-:Y:S01]  /*2310*/  UMOV UR16, UR4 ;  /* 0x0000000400107c82 */ /* 0x000fe20008000000 */
[----:B------:R-:W-:Y:S01]  /*2320*/  UMOV UR20, UR4 ;  /* 0x0000000400147c82 */ /* 0x000fe20008000000 */
[----:B------:R-:W-:Y:S01]  /*2330*/  UMOV UR24, UR4 ;  /* 0x0000000400187c82 */ /* 0x000fe20008000000 */
[----:B------:R-:W-:Y:S01]  /*2340*/  UMOV UR28, UR4 ;  /* 0x00000004001c7c82 */ /* 0x000fe20008000000 */
        /* <DEDUP_REMOVED lines=68> */
[----:B------:R-:W-:Y:S02]  /*2790*/  ULDC UR5, c[0x0][0x448] ;  /* 0x0001120000057ab9 */ /* 0x000fe40000000800 */
[----:B------:R-:W-:-:S03]  /*27a0*/  UISETP.NE.AND UP0, UPT, UR5, 0x1, UPT ;  /* 0x000000010500788c */ /* 0x000fc6000bf05270 */
[----:B------:R-:W-:Y:S02]  /*27b0*/  UMOV UR5, 0x40000040 ;  /* 0x4000004000057882 */ /* 0x000fe40000000000 */
[----:B------:R-:W-:Y:S01]  /*27c0*/  UMOV UR9, UR5 ;  /* 0x0000000500097c82 */ /* 0x000fe20008000000 */
[----:B------:R-:W-:Y:S01]  /*27d0*/  UMOV UR13, UR5 ;  /* 0x00000005000d7c82 */ /* 0x000fe20008000000 */
[----:B------:R-:W-:Y:S01]  /*27e0*/  UMOV UR17, UR5 ;  /* 0x0000000500117c82 */ /* 0x000fe20008000000 */
[----:B------:R-:W-:Y:S01]  /*27f0*/  UMOV UR21, UR5 ;  /* 0x0000000500157c82 */ /* 0x000fe20008000000 */
[----:B------:R-:W-:Y:S01]  /*2800*/  UMOV UR25, UR5 ;  /* 0x0000000500197c82 */ /* 0x000fe20008000000 */
[----:B------:R-:W-:Y:S01]  /*2810*/  UMOV UR29, UR5 ;  /* 0x00000005001d7c82 */ /* 0x000fe20008000000 */
[----:B------:R-:W-:Y:S02]  /*2820*/  PLOP3.LUT P2, PT, PT, PT, UP0, 0x80, 0x0 ;  /* 0x000000000000781c */ /* 0x000fe40003f4f008 */
[----:B------:R-:W-:Y:S01]  /*2830*/  PLOP3.LUT P3, PT, PT, PT, UP0, 0x80, 0x0 ;  /* 0x000000000000781c */ /* 0x000fe20003f6f008 */
[----:B------:R-:W-:-:S02]  /*2840*/  WARPGROUP.DEPBAR.LE gsb0, 0x0 ;  /* 0x00008000000079c5 */ /* 0x000fc40000010000 */
        /* <DEDUP_REMOVED lines=11> */
[----:B------:R-:W-:Y:S02]  /*2900*/  @UP0 ULDC UR6, c[0x0][0x44c] ;  /* 0x0001130000060ab9 */ /* 0x000fe40000000800 */
[----:B------:R-:W-:Y:S01]  /*2910*/  @P2 IMAD.HI.U32 R6, R9, UR6, RZ ;  /* 0x0000000609062c27 */ /* 0x000fe2000f8e00ff */
[----:B------:R-:W-:-:S04]  /*2920*/  @UP0 ULDC UR6, c[0x0][0x450] ;  /* 0x0001140000060ab9 */ /* 0x000fc80000000800 */
[----:B------:R-:W-:Y:S01]  /*2930*/  @P3 SHF.R.U32.HI R5, RZ, UR6, R6 ;  /* 0x00000006ff053c19 */ /* 0x000fe20008011606 */
[----:B------:R-:W-:Y:S01]  /*2940*/  ULDC.64 UR6, c[0x0][0x9e0] ;  /* 0x0002780000067ab9 */ /* 0x000fe20000000a00 */
[----:B------:R-:W-:Y:S01]  /*2950*/  IMAD R6, R10, -0x2, R11 ;  /* 0xfffffffe0a067824 */ /* 0x000fe200078e020b */
[----:B------:R-:W-:Y:S02]  /*2960*/  UISETP.GE.AND UP1, UPT, UR7, 0x1, UPT ;  /* 0x000000010700788c */ /* 0x000fe4000bf26270 */
[----:B------:R-:W0:Y:S02]  /*2970*/  SHFL.IDX PT, R13, R5, RZ, 0x1c1f ;  /* 0x001c1fff050d7589 */ /* 0x000e2400000e0000 */
[C---:B------:R-:W-:Y:S01]  /*2980*/  IADD3 R4, R6.reuse, -UR49, R19 ;  /* 0x8000003106047c10 */ /* 0x040fe2000fffe013 */
[----:B------:R-:W-:Y:S01]  /*2990*/  VIADD R6, R6, 0xffffffff ;  /* 0xffffffff06067836 */ /* 0x000fe20000000000 */
[----:B------:R-:W-:Y:S01]  /*29a0*/  PLOP3.LUT P2, PT, PT, PT, UP1, 0x40, 0x0 ;  /* 0x000000000000781c */ /* 0x000fe20003f4e818 */
        /* <DEDUP_REMOVED lines=18> */
[----:B------:R-:W-:Y:S02]  /*2ad0*/  ULDC UR30, c[0x0][0x9dc] ;  /* 0x00027700001e7ab9 */ /* 0x000fe40000000800 */
[----:B------:R-:W-:Y:S01]  /*2ae0*/  ULOP3.LUT UR30, URZ, UR30, URZ, 0x33, !UPT ;  /* 0x0000001e3f1e7292 */ /* 0x000fe2000f8e333f */
[----:B------:R-:W-:Y:S02]  /*2af0*/  WARPGROUP.DEPBAR.LE gsb0, 0x0 ;  /* 0x00008000000079c5 */ /* 0x000fe40000010000 */
[----:B------:R1:W-:Y:S02]  /*2b00*/  @!P1 SYNCS.ARRIVE.TRANS64.RED.A1T0 RZ, [R0+URZ], RZ ;  /* 0x000000ff00ff99a7 */ /* 0x0003e4000810043f */
[----:B-1----:R-:W-:-:S04]  /*2b10*/  IMAD R0, R16, -0xe0, R19 ;  /* 0xffffff2010007824 */ /* 0x002fc800078e0213 */
[----:B------:R-:W-:Y:S02]  /*2b20*/  VIADD R7, R0, 0xe0 ;  /* 0x000000e000077836 */ /* 0x000fe40000000000 */
[----:B------:R-:W-:Y:S02]  /*2b30*/  VIADD R0, R4, UR6 ;  /* 0x0000000604007c36 */ /* 0x000fe40008000000 */
[----:B------:R-:W-:Y:S02]  /*2b40*/  IMAD R7, R10, -0x2, R7 ;  /* 0xfffffffe0a077824 */ /* 0x000fe400078e0207 */
[----:B------:R-:W-:-:S03]  /*2b50*/  VIADD R4, R4, UR30 ;  /* 0x0000001e04047c36 */ /* 0x000fc60008000000 */
[----:B0-----:R-:W-:Y:S01]  /*2b60*/  VIADDMNMX R11, R13, R0, R7, PT ;  /* 0x000000000d0b7246 */ /* 0x001fe20003800107 */
[----:B------:R-:W-:Y:S01]  /*2b70*/  IMAD.IADD R8, R4, 0x1, R13 ;  /* 0x0000000104087824 */ /* 0x000fe200078e020d */
[----:B------:R-:W-:Y:S06]  /*2b80*/  @P2 BRA `(.L_x_871) ;  /* 0x0000000000542947 */ /* 0x000fec0003800000 */
[----:B------:R-:W-:Y:S01]  /*2b90*/  IADD3 R13, R19, -UR49, R13 ;  /* 0x80000031130d7c10 */ /* 0x000fe2000fffe00d */
[----:B------:R-:W-:Y:S03]  /*2ba0*/  BSSY B0, `(.L_x_872) ;  /* 0x0000010000007945 */ /* 0x000fe60003800000 */
[----:B------:R-:W-:-:S13]  /*2bb0*/  ISETP.GT.AND P2, PT, R13, -0x1, PT ;  /* 0xffffffff0d00780c */ /* 0x000fda0003f44270 */
[----:B------:R-:W-:Y:S05]  /*2bc0*/  @P2 BRA `(.L_x_873) ;  /* 0x0000000000202947 */ /* 0x000fea0003800000 */
[----:B------:R-:W-:Y:S01]  /*2bd0*/  UISETP.NE.AND UP2, UPT, UR7, 0x1, UPT ;  /* 0x000000010700788c */ /* 0x000fe2000bf45270 */
[----:B------:R-:W-:-:S05]  /*2be0*/  LOP3.LUT R13, RZ, R13, RZ, 0x33, !PT ;  /* 0x0000000dff0d7212 */ /* 0x000fca00078e33ff */
[----:B------:R-:W-:-:S05]  /*2bf0*/  PLOP3.LUT P2, PT, PT, PT, UP2, 0x80, 0x0 ;  /* 0x000000000000781c */ /* 0x000fca0003f4f028 */
[----:B------:R-:W-:-:S08]  /*2c00*/  @UP2 ULDC.64 UR8, c[0x0][0x9e8] ;  /* 0x00027a0000082ab9 */ /* 0x000fd00000000a00 */
[----:B------:R-:W-:-:S05]  /*2c10*/  @P2 IMAD.HI.U32 R14, R13, UR8, RZ ;  /* 0x000000080d0e2c27 */ /* 0x000fca000f8e00ff */
[----:B------:R-:W-:-:S04]  /*2c20*/  @P2 SHF.R.U32.HI R13, RZ, UR9, R14 ;  /* 0x00000009ff0d2c19 */ /* 0x000fc8000801160e */
[----:B------:R-:W-:Y:S01]  /*2c30*/  LOP3.LUT R13, RZ, R13, RZ, 0x33, !PT ;  /* 0x0000000dff0d7212 */ /* 0x000fe200078e33ff */
[----:B------:R-:W-:Y:S06]  /*2c40*/  BRA `(.L_x_874) ;  /* 0x0000000000147947 */ /* 0x000fec0003800000 */
.L_x_873:
[----:B------:R-:W-:-:S06]  /*2c50*/  UISETP.NE.AND UP2, UPT, UR7, 0x1, UPT ;  /* 0x000000010700788c */ /* 0x000fcc000bf45270 */
[----:B------:R-:W-:-:S05]  /*2c60*/  PLOP3.LUT P2, PT, PT, PT, UP2, 0x80, 0x0 ;  /* 0x000000000000781c */ /* 0x000fca0003f4f028 */
[----:B------:R-:W-:-:S08]  /*2c70*/  @UP2 ULDC.64 UR8, c[0x0][0x9e8] ;  /* 0x00027a0000082ab9 */ /* 0x000fd00000000a00 */
[----:B------:R-:W-:-:S05]  /*2c80*/  @P2 IMAD.HI.U32 R14, R13, UR8, RZ ;  /* 0x000000080d0e2c27 */ /* 0x000fca000f8e00ff */
[----:B------:R-:W-:-:S07]  /*2c90*/  @P2 SHF.R.U32.HI R13, RZ, UR9, R14 ;  /* 0x00000009ff0d2c19 */ /* 0x000fce000801160e */
.L_x_874:
[----:B------:R-:W-:Y:S05]  /*2ca0*/  BSYNC B0 ;  /* 0x0000000000007941 */ /* 0x000fea0003800000 */
.L_x_872:
[----:B------:R-:W-:-:S05]  /*2cb0*/  IMAD R13, R13, UR7, R6 ;  /* 0x000000070d0d7c24 */ /* 0x000fca000f8e0206 */
[----:B------:R-:W-:Y:S02]  /*2cc0*/  VIMNMX R8, R8, R13, !PT ;  /* 0x0000000d08087248 */ /* 0x000fe40007fe0100 */
[----:B------:R-:W-:-:S07]  /*2cd0*/  VIADDMNMX R11, R13, UR7, R11, PT ;  /* 0x000000070d0b7c46 */ /* 0x000fce000b80010b */
.L_x_871:
[C---:B------:R-:W-:Y:S01]  /*2ce0*/  ISETP.GE.AND P2, PT, R12.reuse, 0x2, PT ;  /* 0x000000020c00780c */ /* 0x040fe20003f46270 */
[----:B------:R-:W0:Y:S01]  /*2cf0*/  SHFL.IDX PT, R5, R5, 0x1, 0x1c1f ;  /* 0x003c1f0005057f89 */ /* 0x000e2200000e0000 */
[----:B------:R-:W-:Y:S02]  /*2d00*/  ISETP.GE.AND P4, PT, R12, 0xa, PT ;  /* 0x0000000a0c00780c */ /* 0x000fe40003f86270 */
[----:B------:R-:W-:Y:S02]  /*2d10*/  P2R R136, PR, RZ, 0x4 ;  /* 0x00000004ff887803 */ /* 0x000fe40000000000 */
[----:B------:R-:W-:Y:S02]  /*2d20*/  ISETP.GT.AND P2, PT, R8, 0x1, !P2 ;  /* 0x000000010800780c */ /* 0x000fe40005744270 */
[----:B------:R-:W-:Y:S02]  /*2d30*/  ISETP.GE.AND P3, PT, R12, 0x9, PT ;  /* 0x000000090c00780c */ /* 0x000fe40003f66270 */
[----:B------:R-:W-:-:S02]  /*2d40*/  ISETP.LT.OR P2, PT, R11, 0x2, P2 ;  /* 0x000000020b00780c */ /* 0x000fc40001741670 */
[----:B------:R-:W-:Y:S02]  /*2d50*/  P2R R13, PR, RZ, 0x8 ;  /* 0x00000008ff0d7803 */ /* 0x000fe40000000000 */
[----:B------:R-:W-:Y:S02]  /*2d60*/  FSEL R121, R121, -INF , !P2 ;  /* 0xff80000079797808 */ /* 0x000fe40005000000 */
[C---:B------:R-:W-:Y:S02]  /*2d70*/  ISETP.GT.AND P2, PT, R8.reuse, 0x9, !P4 ;  /* 0x000000090800780c */ /* 0x040fe40006744270 */
[----:B------:R-:W-:Y:S02]  /*2d80*/  P2R R14, PR, RZ, 0x10 ;  /* 0x00000010ff0e7803 */ /* 0x000fe40000000000 */
[----:B------:R-:W-:Y:S02]  /*2d90*/  ISETP.LT.OR P2, PT, R11, 0xa, P2 ;  /* 0x0000000a0b00780c */ /* 0x000fe40001741670 */
[----:B------:R-:W-:-:S02]  /*2da0*/  ISETP.GT.AND P3, PT, R8, 0x8, !P3 ;  /* 0x000000080800780c */ /* 0x000fc40005f64270 */
[----:B------:R-:W-:Y:S01]  /*2db0*/  ISETP.GE.AND P4, PT, R12, 0x11, PT ;  /* 0x000000110c00780c */ /* 0x000fe20003f86270 */
[----:B0-----:R-:W-:Y:S01]  /*2dc0*/  IMAD.IADD R4, R4, 0x1, R5 ;  /* 0x0000000104047824 */ /* 0x001fe200078e0205 */
[----:B------:R-:W-:Y:S02]  /*2dd0*/  FSEL R125, R125, -INF , !P2 ;  /* 0xff8000007d7d7808 */ /* 0x000fe40005000000 */
[C---:B------:R-:W-:Y:S02]  /*2de0*/  ISETP.LT.OR P3, PT, R11.reuse, 0x9, P3 ;  /* 0x000000090b00780c */ /* 0x040fe40001f61670 */
[----:B------:R-:W-:Y:S02]  /*2df0*/  ISETP.GT.AND P2, PT, R8, 0x10, !P4 ;  /* 0x000000100800780c */ /* 0x000fe40006744270 */
[----:B------:R-:W-:Y:S02]  /*2e00*/  FSEL R124, R124, -INF , !P3 ;  /* 0xff8000007c7c7808 */ /* 0x000fe40005800000 */
[----:B------:R-:W-:-:S02]  /*2e10*/  ISETP.LT.OR P2, PT, R11, 0x11, P2 ;  /* 0x000000110b00780c */ /* 0x000fc40001741670 */
[----:B------:R-:W-:Y:S02]  /*2e20*/  ISETP.GE.AND P3, PT, R12, 0x12, PT ;  /* 0x000000120c00780c */ /* 0x000fe40003f66270 */
[----:B------:R-:W-:Y:S02]  /*2e30*/  FSEL R128, R128, -INF , !P2 ;  /* 0xff80000080807808 */ /* 0x000fe40005000000 */
[----:B------:R-:W-:Y:S02]  /*2e40*/  ISETP.GT.AND P2, PT, R8, 0x11, !P3 ;  /* 0x000000110800780c */ /* 0x000fe40005f44270 */
[----:B------:R-:W-:Y:S02]  /*2e50*/  P2R R21, PR, RZ, 0x8 ;  /* 0x00000008ff157803 */ /* 0x000fe40000000000 */
[----:B------:R-:W-:Y:S02]  /*2e60*/  ISETP.LT.OR P2, PT, R11, 0x12, P2 ;  /* 0x000000120b00780c */ /* 0x000fe40001741670 */
[----:B------:R-:W-:-:S02]  /*2e70*/  ISETP.GE.AND P3, PT, R12, 0x19, PT ;  /* 0x000000190c00780c */ /* 0x000fc40003f66270 */
[----:B------:R-:W-:Y:S02]  /*2e80*/  FSEL R129, R129, -INF , !P2 ;  /* 0xff80000081817808 */ /* 0x000fe40005000000 */
[----:B------:R-:W-:Y:S02]  /*2e90*/  ISETP.GT.AND P2, PT, R8, 0x18, !P3 ;  /* 0x000000180800780c */ /* 0x000fe40005f44270 */
[----:B------:R-:W-:Y:S02]  /*2ea0*/  P2R R20, PR, RZ, 0x8 ;  /* 0x00000008ff147803 */ /* 0x000fe40000000000 */
[----:B------:R-:W-:Y:S02]  /*2eb0*/  ISETP.LT.OR P2, PT, R11, 0x19, P2 ;  /* 0x000000190b00780c */ /* 0x000fe40001741670 */
[----:B------:R-:W-:Y:S02]  /*2ec0*/  ISETP.GE.AND P3, PT, R12, 0x1a, PT ;  /* 0x0000001a0c00780c */ /* 0x000fe40003f66270 */
[----:B------:R-:W-:-:S02]  /*2ed0*/  FSEL R132, R132, -INF , !P2 ;  /* 0xff80000084847808 */ /* 0x000fc40005000000 */
[----:B------:R-:W-:Y:S02]  /*2ee0*/  ISETP.GT.AND P2, PT, R8, 0x19, !P3 ;  /* 0x000000190800780c */ /* 0x000fe40005f44270 */
[----:B------:R-:W-:Y:S02]  /*2ef0*/  P2R R15, PR, RZ, 0x8 ;  /* 0x00000008ff0f7803 */ /* 0x000fe40000000000 */
[----:B------:R-:W-:Y:S02]  /*2f00*/  ISETP.LT.OR P2, PT, R11, 0x1a, P2 ;  /* 0x0000001a0b00780c */ /* 0x000fe40001741670 */
[----:B------:R-:W-:Y:S02]  /*2f10*/  P2R R23, PR, RZ, 0x10 ;  /* 0x00000010ff177803 */ /* 0x000fe40000000000 */
[----:B------:R-:W-:Y:S02]  /*2f20*/  FSEL R133, R133, -INF , !P2 ;  /* 0xff80000085857808 */ /* 0x000fe40005000000 */
[----:B------:R-:W-:-:S02]  /*2f30*/  ISETP.GE.AND P2, PT, R12, 0x21, PT ;  /* 0x000000210c00780c */ /* 0x000fc40003f46270 */
[----:B------:R-:W-:Y:S02]  /*2f40*/  ISETP.GE.AND P4, PT, R12, 0x22, PT ;  /* 0x000000220c00780c */ /* 0x000fe40003f86270 */
[----:B------:R-:W-:Y:S02]  /*2f50*/  ISETP.GT.AND P3, PT, R8, 0x20, !P2 ;  /* 0x000000200800780c */ /* 0x000fe40005764270 */
[----:B------:R-:W-:Y:S02]  /*2f60*/  P2R R140, PR, RZ, 0x10 ;  /* 0x00000010ff8c7803 */ /* 0x000fe40000000000 */
[----:B------:R-:W-:Y:S02]  /*2f70*/  ISETP.LT.OR P3, PT, R11, 0x21, P3 ;  /* 0x000000210b00780c */ /* 0x000fe40001f61670 */
[----:B------:R-:W-:Y:S02]  /*2f80*/  VIADDMNMX R0, R5, R0, R7, PT ;  /* 0x0000000005007246 */ /* 0x000fe40003800107 */
[----:B------:R-:W-:-:S02]  /*2f90*/  FSEL R104, R104, -INF , !P3 ;  /* 0xff80000068687808 */ /* 0x000fc40005800000 */
[----:B------:R-:W-:Y:S02]  /*2fa0*/  ISETP.GT.AND P3, PT, R8, 0x21, !P4 ;  /* 0x000000210800780c */ /* 0x000fe40006764270 */
[----:B------:R-:W-:Y:S02]  /*2fb0*/  ISETP.GE.AND P4, PT, R12, 0x29, PT ;  /* 0x000000290c00780c */ /* 0x000fe40003f86270 */
[----:B------:R-:W-:Y:S02]  /*2fc0*/  ISETP.LT.OR P3, PT, R11, 0x22, P3 ;  /* 0x000000220b00780c */ /* 0x000fe40001f61670 */
[----:B------:R-:W-:Y:S02]  /*2fd0*/  P2R R141, PR, RZ, 0x10 ;  /* 0x00000010ff8d7803 */ /* 0x000fe40000000000 */
[----:B------:R-:W-:Y:S02]  /*2fe0*/  FSEL R105, R105, -INF , !P3 ;  /* 0xff80000069697808 */ /* 0x000fe40005800000 */
[----:B------:R-:W-:-:S02]  /*2ff0*/  ISETP.GT.AND P3, PT, R8, 0x28, !P4 ;  /* 0x000000280800780c */ /* 0x000fc40006764270 */
[----:B------:R-:W-:Y:S02]  /*3000*/  ISETP.GE.AND P4, PT, R12, 0x2a, PT ;  /* 0x0000002a0c00780c */ /* 0x000fe40003f86270 */
[----:B------:R-:W-:Y:S02]  /*3010*/  ISETP.LT.OR P3, PT, R11, 0x29, P3 ;  /* 0x000000290b00780c */ /* 0x000fe40001f61670 */
[----:B------:R-:W-:Y:S02]  /*3020*/  P2R R142, PR, RZ, 0x10 ;  /* 0x00000010ff8e7803 */ /* 0x000fe40000000000 */
[----:B------:R-:W-:Y:S02]  /*3030*/  FSEL R108, R108, -INF , !P3 ;  /* 0xff8000006c6c7808 */ /* 0x000fe40005800000 */
[----:B------:R-:W-:Y:S02]  /*3040*/  ISETP.GT.AND P3, PT, R8, 0x29, !P4 ;  /* 0x000000290800780c */ /* 0x000fe40006764270 */
[----:B------:R-:W-:-:S02]  /*3050*/  ISETP.GE.AND P4, PT, R12, 0x31, PT ;  /* 0x000000310c00780c */ /* 0x000fc40003f86270 */
[----:B------:R-:W-:Y:S02]  /*3060*/  ISETP.LT.OR P3, PT, R11, 0x2a, P3 ;  /* 0x0000002a0b00780c */ /* 0x000fe40001f61670 */
[----:B------:R-:W-:Y:S02]  /*3070*/  P2R R143, PR, RZ, 0x10 ;  /* 0x00000010ff8f7803 */ /* 0x000fe40000000000 */
[----:B------:R-:W-:Y:S02]  /*3080*/  FSEL R109, R109, -INF , !P3 ;  /* 0xff8000006d6d7808 */ /* 0x000fe40005800000 */
[----:B------:R-:W-:Y:S02]  /*3090*/  ISETP.GT.AND P3, PT, R8, 0x30, !P4 ;  /* 0x000000300800780c */ /* 0x000fe40006764270 */
[----:B------:R-:W-:Y:S02]  /*30a0*/  ISETP.GE.AND P4, PT, R12, 0x32, PT ;  /* 0x000000320c00780c */ /* 0x000fe40003f86270 */
[----:B------:R-:W-:-:S02]  /*30b0*/  ISETP.LT.OR P3, PT, R11, 0x31, P3 ;  /* 0x000000310b00780c */ /* 0x000fc40001f61670 */
[----:B------:R-:W-:Y:S02]  /*30c0*/  P2R R176, PR, RZ, 0x10 ;  /* 0x00000010ffb07803 */ /* 0x000fe40000000000 */
[----:B------:R-:W-:Y:S02]  /*30d0*/  FSEL R112, R112, -INF , !P3 ;  /* 0xff80000070707808 */ /* 0x000fe40005800000 */
[----:B------:R-:W-:Y:S02]  /*30e0*/  ISETP.GT.AND P3, PT, R8, 0x31, !P4 ;  /* 0x000000310800780c */ /* 0x000fe40006764270 */
[----:B------:R-:W-:Y:S02]  /*30f0*/  ISETP.GE.AND P4, PT, R12, 0x39, PT ;  /* 0x000000390c00780c */ /* 0x000fe40003f86270 */
[----:B------:R-:W-:Y:S02]  /*3100*/  ISETP.LT.OR P3, PT, R11, 0x32, P3 ;  /* 0x000000320b00780c */ /* 0x000fe40001f61670 */
[----:B------:R-:W-:-:S02]  /*3110*/  P2R R144, PR, RZ, 0x10 ;  /* 0x00000010ff907803 */ /* 0x000fc40000000000 */
[----:B------:R-:W-:Y:S02]  /*3120*/  FSEL R113, R113, -INF , !P3 ;  /* 0xff80000071717808 */ /* 0x000fe40005800000 */
[----:B------:R-:W-:Y:S02]  /*3130*/  ISETP.GT.AND P3, PT, R8, 0x38, !P4 ;  /* 0x000000380800780c */ /* 0x000fe40006764270 */
[----:B------:R-:W-:Y:S02]  /*3140*/  ISETP.GE.AND P4, PT, R12, 0x3a, PT ;  /* 0x0000003a0c00780c */ /* 0x000fe40003f86270 */
[----:B------:R-:W-:Y:S02]  /*3150*/  ISETP.LT.OR P3, PT, R11, 0x39, P3 ;  /* 0x000000390b00780c */ /* 0x000fe40001f61670 */
[----:B------:R-:W-:Y:S02]  /*3160*/  P2R R145, PR, RZ, 0x10 ;  /* 0x00000010ff917803 */ /* 0x000fe40000000000 */
        /* <DEDUP_REMOVED lines=181> */
[----:B------:R-:W-:-:S04]  /*3cc0*/  ISETP.GT.AND P3, PT, R8, 0xc9, !P4 ;  /* 0x000000c90800780c */ /* 0x000fc80006764270 */
[----:B------:R-:W-:-:S04]  /*3cd0*/  ISETP.LT.OR P3, PT, R11, 0xca, P3 ;  /* 0x000000ca0b00780c */ /* 0x000fc80001f61670 */
[----:B------:R-:W-:Y:S02]  /*3ce0*/  FSEL R29, R29, -INF , !P3 ;  /* 0xff8000001d1d7808 */ /* 0x000fe40005800000 */
[----:B------:R-:W-:-:S04]  /*3cf0*/  ISETP.GE.AND P3, PT, R12, 0xd1, PT ;  /* 0x000000d10c00780c */ /* 0x000fc80003f66270 */
        /* <DEDUP_REMOVED lines=12> */
[----:B------:R-:W-:Y:S02]  /*3dc0*/  P2R R175, PR, RZ, 0x40 ;  /* 0x00000040ffaf7803 */ /* 0x000fe40000000000 */
[----:B------:R-:W-:-:S04]  /*3dd0*/  ISETP.GT.AND P6, PT, R8, RZ, !P6 ;  /* 0x000000ff0800720c */ /* 0x000fc800077c4270 */
[----:B------:R-:W-:-:S04]  /*3de0*/  ISETP.LT.OR P6, PT, R11, 0x1, P6 ;  /* 0x000000010b00780c */ /* 0x000fc800037c1670 */
[----:B------:R-:W-:Y:S02]  /*3df0*/  FSEL R120, R120, -INF , !P6 ;  /* 0xff80000078787808 */ /* 0x000fe40007000000 */
[----:B------:R-:W-:-:S04]  /*3e00*/  ISETP.GE.AND P6, PT, R12, 0xda, PT ;  /* 0x000000da0c00780c */ /* 0x000fc80003fc6270 */
[----:B------:R-:W-:Y:S02]  /*3e10*/  P2R R12, PR, RZ, 0x40 ;  /* 0x00000040ff0c7803 */ /* 0x000fe40000000000 */
[----:B------:R-:W-:-:S04]  /*3e20*/  ISETP.GT.AND P6, PT, R8, 0xd9, !P6 ;  /* 0x000000d90800780c */ /* 0x000fc800077c4270 */
[----:B------:R-:W-:-:S04]  /*3e30*/  ISETP.LT.OR P6, PT, R11, 0xda, P6 ;  /* 0x000000da0b00780c */ /* 0x000fc800037c1670 */
[----:B------:R-:W-:Y:S02]  /*3e40*/  FSEL R37, R37, -INF , !P6 ;  /* 0xff80000025257808 */ /* 0x000fe40007000000 */
[----:B------:R-:W-:-:S13]  /*3e50*/  PLOP3.LUT P6, PT, PT, PT, UP1, 0x40, 0x0 ;  /* 0x000000000000781c */ /* 0x000fda0003fce818 */
[----:B------:R-:W-:Y:S05]  /*3e60*/  @P6 BRA `(.L_x_875) ;  /* 0x00000000005c6947 */ /* 0x000fea0003800000 */
        /* <DEDUP_REMOVED lines=8> */
[----:B------:R-:W-:Y:S01]  /*3ef0*/  @P6 IMAD.HI.U32 R7, R5, UR8, RZ ;  /* 0x0000000805076c27 */ /* 0x000fe2000f8e00ff */
[----:B------:R-:W-:-:S13]  /*3f00*/  PLOP3.LUT P6, PT, PT, PT, UP2, 0x80, 0x0 ;  /* 0x000000000000781c */ /* 0x000fda0003fcf028 */
[----:B------:R-:W-:-:S04]  /*3f10*/  @P6 SHF.R.U32.HI R5, RZ, UR9, R7 ;  /* 0x00000009ff056c19 */ /* 0x000fc80008011607 */
[----:B------:R-:W-:Y:S01]  /*3f20*/  LOP3.LUT R5, RZ, R5, RZ, 0x33, !PT ;  /* 0x00000005ff057212 */ /* 0x000fe200078e33ff */
[----:B------:R-:W-:Y:S06]  /*3f30*/  BRA `(.L_x_878) ;  /* 0x0000000000187947 */ /* 0x000fec0003800000 */
.L_x_877:
[----:B------:R-:W-:-:S06]  /*3f40*/  UISETP.NE.AND UP2, UPT, UR7, 0x1, UPT ;  /* 0x000000010700788c */ /* 0x000fcc000bf45270 */
[----:B------:R-:W-:-:S05]  /*3f50*/  PLOP3.LUT P6, PT, PT, PT, UP2, 0x80, 0x0 ;  /* 0x000000000000781c */ /* 0x000fca0003fcf028 */
[----:B------:R-:W-:-:S08]  /*3f60*/  @UP2 ULDC.64 UR8, c[0x0][0x9e8] ;  /* 0x00027a0000082ab9 */ /* 0x000fd00000000a00 */
[----:B------:R-:W-:Y:S01]  /*3f70*/  @P6 IMAD.HI.U32 R7, R5, UR8, RZ ;  /* 0x0000000805076c27 */ /* 0x000fe2000f8e00ff */
[----:B------:R-:W-:-:S13]  /*3f80*/  PLOP3.LUT P6, PT, PT, PT, UP2, 0x80, 0x0 ;  /* 0x000000000000781c */ /* 0x000fda0003fcf028 */
[----:B------:R-:W-:-:S07]  /*3f90*/  @P6 SHF.R.U32.HI R5, RZ, UR9, R7 ;  /* 0x00000009ff056c19 */ /* 0x000fce0008011607 */
.L_x_878:
[----:B------:R-:W-:Y:S05]  /*3fa0*/  BSYNC B0 ;  /* 0x0000000000007941 */ /* 0x000fea0003800000 */
.L_x_876:
[----:B------:R-:W-:-:S05]  /*3fb0*/  IMAD R5, R5, UR7, R6 ;  /* 0x0000000705057c24 */ /* 0x000fca000f8e0206 */
[----:B------:R-:W-:Y:S02]  /*3fc0*/  VIMNMX R4, R4, R5, !PT ;  /* 0x0000000504047248 */ /* 0x000fe40007fe0100 */
[----:B------:R-:W-:-:S07]  /*3fd0*/  VIADDMNMX R0, R5, UR7, R0, PT ;  /* 0x0000000705007c46 */ /* 0x000fce000b800100 */
.L_x_875:
[----:B------:R-:W-:Y:S01]  /*3fe0*/  ISETP.GT.AND P2, PT, R4, 0x20, !P2 ;  /* 0x000000200400780c */ /* 0x000fe20005744270 */
[----:B------:R-:W-:Y:S01]  /*3ff0*/  @UP0 ULDC UR8, c[0x0][0x44c] ;  /* 0x0001130000080ab9 */ /* 0x000fe20000000800 */
[----:B------:R-:W-:Y:S01]  /*4000*/  ISETP.NE.AND P6, PT, R176, RZ, PT ;  /* 0x000000ffb000720c */ /* 0x000fe20003fc5270 */
[----:B------:R-:W-:Y:S01]  /*4010*/  UIMAD.WIDE.U32 UR8, UR43, UR8, URZ ;  /* 0x000000082b0872a5 */ /* 0x000fe2000f8e003f */
[----:B------:R-:W-:Y:S01]  /*4020*/  ISETP.LT.OR P2, PT, R0, 0x21, P2 ;  /* 0x000000210000780c */ /* 0x000fe20001741670 */
[----:B------:R-:W-:Y:S01]  /*4030*/  @UP0 ULDC UR11, c[0x0][0x450] ;  /* 0x00011400000b0ab9 */ /* 0x000fe20000000800 */
[----:B------:R-:W-:Y:S01]  /*4040*/  FMNMX.FTZ R5, R120, R121, !PT ;  /* 0x0000007978057209 */ /* 0x000fe20007810000 */
[----:B------:R-:W-:Y:S01]  /*4050*/  @UP0 USHF.R.U32.HI UR43, URZ, UR11, UR9 ;  /* 0x0000000b3f2b0299 */ /* 0x000fe20008011609 */
[----:B------:R-:W-:Y:S02]  /*4060*/  FSEL R106, R106, -INF , !P2 ;  /* 0xff8000006a6a7808 */ /* 0x000fe40005000000 */
[----:B------:R-:W-:-:S02]  /*4070*/  ISETP.NE.AND P2, PT, R140, RZ, PT ;  /* 0x000000ff8c00720c */ /* 0x000fc40003f45270 */
[----:B------:R-:W-:Y:S02]  /*4080*/  FMNMX.FTZ R6, R124, R5, !PT ;  /* 0x000000057c067209 */ /* 0x000fe40007810000 */
[----:B------:R-:W-:Y:S02]  /*4090*/  ISETP.GT.AND P2, PT, R4, 0x21, !P2 ;  /* 0x000000210400780c */ /* 0x000fe40005744270 */
[----:B------:R-:W-:Y:S02]  /*40a0*/  FMNMX.FTZ R5, R125, R6, !PT ;  /* 0x000000067d057209 */ /* 0x000fe40007810000 */
[----:B------:R-:W-:Y:S02]  /*40b0*/  ISETP.LT.OR P2, PT, R0, 0x22, P2 ;  /* 0x000000220000780c */ /* 0x000fe40001741670 */
[----:B------:R-:W-:Y:S02]  /*40c0*/  FMNMX.FTZ R6, R128, R5, !PT ;  /* 0x0000000580067209 */ /* 0x000fe40007810000 */
[----:B------:R-:W-:-:S02]  /*40d0*/  FSEL R107, R107, -INF , !P2 ;  /* 0xff8000006b6b7808 */ /* 0x000fc40005000000 */
[----:B------:R-:W-:Y:S02]  /*40e0*/  ISETP.NE.AND P2, PT, R141, RZ, PT ;  /* 0x000000ff8d00720c */ /* 0x000fe40003f45270 */
[----:B------:R-:W-:Y:S02]  /*40f0*/  FMNMX.FTZ R5, R129, R6, !PT ;  /* 0x0000000681057209 */ /* 0x000fe40007810000 */
[----:B------:R-:W-:Y:S02]  /*4100*/  ISETP.GT.AND P2, PT, R4, 0x28, !P2 ;  /* 0x000000280400780c */ /* 0x000fe40005744270 */
[----:B------:R-:W-:Y:S02]  /*4110*/  FMNMX.FTZ R6, R132, R5, !PT ;  /* 0x0000000584067209 */ /* 0x000fe40007810000 */
[----:B------:R-:W-:Y:S02]  /*4120*/  ISETP.LT.OR P2, PT, R0, 0x29, P2 ;  /* 0x000000290000780c */ /* 0x000fe40001741670 */
[----:B------:R-:W-:-:S02]  /*4130*/  FMNMX.FTZ R5, R133, R6, !PT ;  /* 0x0000000685057209 */ /* 0x000fc40007810000 */
[----:B------:R-:W-:Y:S02]  /*4140*/  FSEL R110, R110, -INF , !P2 ;  /* 0xff8000006e6e7808 */ /* 0x000fe40005000000 */
[----:B------:R-:W-:Y:S02]  /*4150*/  ISETP.NE.AND P2, PT, R142, RZ, PT ;  /* 0x000000ff8e00720c */ /* 0x000fe40003f45270 */
[----:B------:R-:W-:Y:S02]  /*4160*/  FMNMX.FTZ R6, R104, R5, !PT ;  /* 0x0000000568067209 */ /* 0x000fe40007810000 */
[----:B------:R-:W-:Y:S02]  /*4170*/  ISETP.GT.AND P2, PT, R4, 0x29, !P2 ;  /* 0x000000290400780c */ /* 0x000fe40005744270 */
[----:B------:R-:W-:Y:S02]  /*4180*/  FMNMX.FTZ R5, R105, R6, !PT ;  /* 0x0000000669057209 */ /* 0x000fe40007810000 */
[----:B------:R-:W-:-:S02]  /*4190*/  ISETP.LT.OR P2, PT, R0, 0x2a, P2 ;  /* 0x0000002a0000780c */ /* 0x000fc40001741670 */
[----:B------:R-:W-:Y:S02]  /*41a0*/  FMNMX.FTZ R6, R108, R5, !PT ;  /* 0x000000056c067209 */ /* 0x000fe40007810000 */
[----:B------:R-:W-:Y:S02]  /*41b0*/  FSEL R111, R111, -INF , !P2 ;  /* 0xff8000006f6f7808 */ /* 0x000fe40005000000 */
[----:B------:R-:W-:Y:S02]  /*41c0*/  ISETP.NE.AND P2, PT, R143, RZ, PT ;  /* 0x000000ff8f00720c */ /* 0x000fe40003f45270 */
[----:B------:R-:W-:Y:S02]  /*41d0*/  FMNMX.FTZ R5, R109, R6, !PT ;  /* 0x000000066d057209 */ /* 0x000fe40007810000 */
[----:B------:R-:W-:Y:S02]  /*41e0*/  ISETP.GT.AND P2, PT, R4, 0x30, !P2 ;  /* 0x000000300400780c */ /* 0x000fe40005744270 */
[----:B------:R-:W-:-:S02]  /*41f0*/  FMNMX.FTZ R6, R112, R5, !PT ;  /* 0x0000000570067209 */ /* 0x000fc40007810000 */
[----:B------:R-:W-:Y:S02]  /*4200*/  ISETP.LT.OR P2, PT, R0, 0x31, P2 ;  /* 0x000000310000780c */ /* 0x000fe40001741670 */
[----:B------:R-:W-:Y:S02]  /*4210*/  FMNMX.FTZ R5, R113, R6, !PT ;  /* 0x0000000671057209 */ /* 0x000fe40007810000 */
[----:B------:R-:W-:Y:S02]  /*4220*/  FSEL R114, R114, -INF , !P2 ;  /* 0xff80000072727808 */ /* 0x000fe40005000000 */
[----:B------:R-:W-:Y:S02]  /*4230*/  ISETP.GT.AND P2, PT, R4, 0x31, !P6 ;  /* 0x000000310400780c */ /* 0x000fe40007744270 */
[----:B------:R-:W-:Y:S02]  /*4240*/  ISETP.NE.AND P6, PT, R177, RZ, PT ;  /* 0x000000ffb100720c */ /* 0x000fe40003fc5270 */
        /* <DEDUP_REMOVED lines=10> */
[----:B------:R-:W-:Y:S02]  /*42f0*/  ISETP.NE.AND P2, PT, R145, RZ, PT ;  /* 0x000000ff9100720c */ /* 0x000fe40003f45270 */
[----:B------:R-:W-:Y:S02]  /*4300*/  FMNMX.FTZ R6, R92, R5, !PT ;  /* 0x000000055c067209 */ /* 0x000fe40007810000 */
[----:B------:R-:W-:-:S02]  /*4310*/  ISETP.GT.AND P2, PT, R4, 0x39, !P2 ;  /* 0x000000390400780c */ /* 0x000fc40005744270 */
[----:B------:R-:W-:Y:S02]  /*4320*/  FMNMX.FTZ R5, R93, R6, !PT ;  /* 0x000000065d057209 */ /* 0x000fe40007810000 */
[----:B------:R-:W-:Y:S02]  /*4330*/  ISETP.LT.OR P2, PT, R0, 0x3a, P2 ;  /* 0x0000003a0000780c */ /* 0x000fe40001741670 */
[----:B------:R-:W-:Y:S02]  /*4340*/  FMNMX.FTZ R6, R96, R5, !PT ;  /* 0x0000000560067209 */ /* 0x000fe40007810000 */
[----:B------:R-:W-:Y:S02]  /*4350*/  FSEL R119, R119, -INF , !P2 ;  /* 0xff80000077777808 */ /* 0x000fe40005000000 */
[----:B------:R-:W-:Y:S02]  /*4360*/  ISETP.NE.AND P2, PT, R146, RZ, PT ;  /* 0x000000ff9200720c */ /* 0x000fe40003f45270 */
[----:B------:R-:W-:-:S02]  /*4370*/  FMNMX.FTZ R5, R97, R6, !PT ;  /* 0x0000000661057209 */ /* 0x000fc40007810000 */
[----:B------:R-:W-:Y:S02]  /*4380*/  ISETP.GT.AND P2, PT, R4, 0x40, !P2 ;  /* 0x000000400400780c */ /* 0x000fe40005744270 */
[----:B------:R-:W-:Y:S02]  /*4390*/  FMNMX.FTZ R6, R100, R5, !PT ;  /* 0x0000000564067209 */ /* 0x000fe40007810000 */
[----:B------:R-:W-:Y:S02]  /*43a0*/  ISETP.LT.OR P2, PT, R0, 0x41, P2 ;  /* 0x000000410000780c */ /* 0x000fe40001741670 */
[----:B------:R-:W-:Y:S02]  /*43b0*/  FMNMX.FTZ R5, R101, R6, !PT ;  /* 0x0000000665057209 */ /* 0x000fe40007810000 */
        /* <DEDUP_REMOVED lines=50> */
[----:B------:R-:W-:Y:S02]  /*46e0*/  ISETP.GT.AND P2, PT, R4, 0x60, !P6 ;  /* 0x000000600400780c */ /* 0x000fe40007744270 */
[----:B------:R-:W-:Y:S02]  /*46f0*/  ISETP.NE.AND P6, PT, R178, RZ, PT ;  /* 0x000000ffb200720c */ /* 0x000fe40003fc5270 */
        /* <DEDUP_REMOVED lines=26> */
[C---:B------:R-:W-:Y:S02]  /*48a0*/  ISETP.GT.AND P2, PT, R4.reuse, 0x70, !P2 ;  /* 0x000000700400780c */ /* 0x040fe40005744270 */
[----:B------:R-:W-:Y:S01]  /*48b0*/  ISETP.GT.AND P3, PT, R4, 0xd0, !P3 ;  /* 0x000000d00400780c */ /* 0x000fe20005f64270 */
[----:B------:R-:W0:Y:S01]  /*48c0*/  SHFL.BFLY PT, R5, R6, 0x2, 0x1f ;  /* 0x0c401f0006057f89 */ /* 0x000e2200000e0000 */
[----:B------:R-:W-:-:S02]  /*48d0*/  ISETP.LT.OR P2, PT, R0, 0x71, P2 ;  /* 0x000000710000780c */ /* 0x000fc40001741670 */
[----:B------:R-:W-:Y:S02]  /*48e0*/  ISETP.GT.AND P4, PT, R4, 0xd1, !P4 ;  /* 0x000000d10400780c */ /* 0x000fe40006784270 */
[----:B------:R-:W-:Y:S02]  /*48f0*/  FSEL R82, R82, -INF , !P2 ;  /* 0xff80000052527808 */ /* 0x000fe40005000000 */
[----:B------:R-:W-:Y:S02]  /*4900*/  ISETP.NE.AND P2, PT, R158, RZ, PT ;  /* 0x000000ff9e00720c */ /* 0x000fe40003f45270 */
[C---:B------:R-:W-:Y:S02]  /*4910*/  ISETP.GT.AND P5, PT, R4.reuse, 0xd8, !P5 ;  /* 0x000000d80400780c */ /* 0x040fe40006fa4270 */
[----:B------:R-:W-:Y:S02]  /*4920*/  ISETP.GT.AND P2, PT, R4, 0x71, !P2 ;  /* 0x000000710400780c */ /* 0x000fe40005744270 */
[----:B------:R-:W-:-:S02]  /*4930*/  ISETP.LT.OR P3, PT, R0, 0xd1, P3 ;  /* 0x000000d10000780c */ /* 0x000fc40001f61670 */
[C---:B------:R-:W-:Y:S02]  /*4940*/  ISETP.LT.OR P2, PT, R0.reuse, 0x72, P2 ;  /* 0x000000720000780c */ /* 0x040fe40001741670 */
[----:B------:R-:W-:Y:S02]  /*4950*/  ISETP.LT.OR P4, PT, R0, 0xd2, P4 ;  /* 0x000000d20000780c */ /* 0x000fe40002781670 */
[----:B------:R-:W-:Y:S02]  /*4960*/  FSEL R83, R83, -INF , !P2 ;  /* 0xff80000053537808 */ /* 0x000fe40005000000 */
[----:B------:R-:W-:Y:S02]  /*4970*/  ISETP.NE.AND P2, PT, R159, RZ, PT ;  /* 0x000000ff9f00720c */ /* 0x000fe40003f45270 */
[----:B------:R-:W-:Y:S02]  /*4980*/  FSEL R34, R34, -INF , !P3 ;  /* 0xff80000022227808 */ /* 0x000fe40005800000 */
[----:B------:R-:W-:-:S02]  /*4990*/  ISETP.GT.AND P2, PT, R4, 0x78, !P2 ;  /* 0x000000780400780c */ /* 0x000fc40005744270 */
[----:B0-----:R-:W-:Y:S02]  /*49a0*/  FMNMX.FTZ R7, R6, R5, !PT ;  /* 0x0000000506077209 */ /* 0x001fe40007810000 */
[C---:B------:R-:W-:Y:S02]  /*49b0*/  ISETP.LT.OR P2, PT, R0.reuse, 0x79, P2 ;  /* 0x000000790000780c */ /* 0x040fe40001741670 */
[----:B------:R-:W-:Y:S01]  /*49c0*/  ISETP.LT.OR P5, PT, R0, 0xd9, P5 ;  /* 0x000000d90000780c */ /* 0x000fe20002fa1670 */
[----:B------:R-:W0:Y:S01]  /*49d0*/  SHFL.BFLY PT, R8, R7, 0x1, 0x1f ;  /* 0x0c201f0007087f89 */ /* 0x000e2200000e0000 */
[----:B------:R-:W-:Y:S02]  /*49e0*/  FSEL R86, R86, -INF , !P2 ;  /* 0xff80000056567808 */ /* 0x000fe40005000000 */
[----:B------:R-:W-:Y:S02]  /*49f0*/  ISETP.NE.AND P2, PT, R160, RZ, PT ;  /* 0x000000ffa000720c */ /* 0x000fe40003f45270 */
[----:B------:R-:W-:-:S02]  /*4a00*/  FSEL R35, R35, -INF , !P4 ;  /* 0xff80000023237808 */ /* 0x000fc40006000000 */
[----:B------:R-:W-:Y:S02]  /*4a10*/  ISETP.GT.AND P2, PT, R4, 0x79, !P2 ;  /* 0x000000790400780c */ /* 0x000fe40005744270 */
[----:B------:R-:W-:Y:S02]  /*4a20*/  FSEL R38, R38, -INF , !P5 ;  /* 0xff80000026267808 */ /* 0x000fe40006800000 */
[----:B------:R-:W-:Y:S02]  /*4a30*/  ISETP.LT.OR P2, PT, R0, 0x7a, P2 ;  /* 0x0000007a0000780c */ /* 0x000fe40001741670 */
[----:B------:R-:W-:Y:S02]  /*4a40*/  R2UR UR10, R22 ;  /* 0x00000000160a72ca */ /* 0x000fe400000e0000 */
[----:B------:R-:W-:Y:S02]  /*4a50*/  FSEL R87, R87, -INF , !P2 ;  /* 0xff80000057577808 */ /* 0x000fe40005000000 */
[----:B------:R-:W-:-:S04]  /*4a60*/  ISETP.NE.AND P2, PT, R161, RZ, PT ;  /* 0x000000ffa100720c */ /* 0x000fc80003f45270 */
[----:B------:R-:W-:Y:S02]  /*4a70*/  ISETP.GT.AND P2, PT, R4, 0x80, !P2 ;  /* 0x000000800400780c */ /* 0x000fe40005744270 */
[----:B0-----:R-:W-:Y:S02]  /*4a80*/  FMNMX.FTZ R5, R7, R8, !PT ;  /* 0x0000000807057209 */ /* 0x001fe40007810000 */
[----:B------:R-:W-:Y:S01]  /*4a90*/  ISETP.LT.OR P2, PT, R0, 0x81, P2 ;  /* 0x000000810000780c */ /* 0x000fe20001741670 */
[----:B------:R-:W-:-:S03]  /*4aa0*/  UIADD3 UR43, UR10, UR43, URZ ;  /* 0x0000002b0a2b7290 */ /* 0x000fc6000fffe03f */
[----:B------:R-:W-:Y:S01]  /*4ab0*/  FSEL R58, R58, -INF , !P2 ;  /* 0xff8000003a3a7808 */ /* 0x000fe20005000000 */
[----:B------:R-:W-:Y:S01]  /*4ac0*/  UIADD3 UR10, UR43, UR6, URZ ;  /* 0x000000062b0a7290 */ /* 0x000fe2000fffe03f */
[----:B------:R-:W-:-:S04]  /*4ad0*/  ISETP.NE.AND P2, PT, R162, RZ, PT ;  /* 0x000000ffa200720c */ /* 0x000fc80003f45270 */
[----:B------:R-:W-:-:S04]  /*4ae0*/  ISETP.GT.AND P2, PT, R4, 0x81, !P2 ;  /* 0x000000810400780c */ /* 0x000fc80005744270 */
[----:B------:R-:W-:-:S04]  /*4af0*/  ISETP.LT.OR P2, PT, R0, 0x82, P2 ;  /* 0x000000820000780c */ /* 0x000fc80001741670 */
[----:B------:R-:W-:Y:S02]  /*4b00*/  FSEL R59, R59, -INF , !P2 ;  /* 0xff8000003b3b7808 */ /* 0x000fe40005000000 */
[----:B------:R-:W-:-:S04]  /*4b10*/  ISETP.NE.AND P2, PT, R163, RZ, PT ;  /* 0x000000ffa300720c */ /* 0x000fc80003f45270 */
[----:B------:R-:W-:-:S04]  /*4b20*/  ISETP.GT.AND P2, PT, R4, 0x88, !P2 ;  /* 0x000000880400780c */ /* 0x000fc80005744270 */
[----:B------:R-:W-:-:S04]  /*4b30*/  ISETP.LT.OR P2, PT, R0, 0x89, P2 ;  /* 0x000000890000780c */ /* 0x000fc80001741670 */
[----:B------:R-:W-:Y:S02]  /*4b40*/  FSEL R62, R62, -INF , !P2 ;  /* 0xff8000003e3e7808 */ /* 0x000fe40005000000 */
[----:B------:R-:W-:Y:S02]  /*4b50*/  ISETP.GT.AND P2, PT, R4, 0x89, !P6 ;  /* 0x000000890400780c */ /* 0x000fe40007744270 */
[----:B------:R-:W-:Y:S02]  /*4b60*/  ISETP.NE.AND P6, PT, R179, RZ, PT ;  /* 0x000000ffb300720c */ /* 0x000fe40003fc5270 */
[----:B------:R-:W-:-:S04]  /*4b70*/  ISETP.LT.OR P2, PT, R0, 0x8a, P2 ;  /* 0x0000008a0000780c */ /* 0x000fc80001741670 */
[----:B------:R-:W-:Y:S02]  /*4b80*/  FSEL R63, R63, -INF , !P2 ;  /* 0xff8000003f3f7808 */ /* 0x000fe40005000000 */
        /* <DEDUP_REMOVED lines=48> */
[----:B------:R-:W-:Y:S01]  /*4e90*/  ISETP.NE.AND P2, PT, R136, RZ, PT ;  /* 0x000000ff8800720c */ /* 0x000fe20003f45270 */
[----:B------:R-:W-:-:S03]  /*4ea0*/  IMAD.U32 R136, RZ, RZ, UR37 ;  /* 0x00000025ff887e24 */ /* 0x000fc6000f8e00ff */
[----:B------:R-:W-:Y:S01]  /*4eb0*/  ISETP.GT.AND P2, PT, R4, 0x1, !P2 ;  /* 0x000000010400780c */ /* 0x000fe20005744270 */
[----:B------:R-:W-:-:S03]  /*4ec0*/  FFMA.FTZ R136, R5, R136, -8 ;  /* 0xc100000005887423 */ /* 0x000fc60000010088 */
        /* <DEDUP_REMOVED lines=27> */
[----:B------:R-:W-:-:S04]  /*5080*/  ISETP.GT.AND P2, PT, R4, RZ, !P2 ;  /* 0x000000ff0400720c */ /* 0x000fc80005744270 */
        /* <DEDUP_REMOVED lines=10> */
[----:B------:R-:W-:-:S04]  /*5130*/  FSETP.NEU.FTZ.AND P2, PT, R5, -INF , PT ;  /* 0xff8000000500780b */ /* 0x000fc80003f5d000 */
[----:B------:R-:W-:Y:S02]  /*5140*/  FSEL R136, R136, RZ, P2 ;  /* 0x000000ff88887208 */ /* 0x000fe40001000000 */
[----:B------:R-:W-:Y:S02]  /*5150*/  ISETP.GT.AND P2, PT, R4, 0xc8, !P6 ;  /* 0x000000c80400780c */ /* 0x000fe40007744270 */
[----:B------:R-:W-:Y:S01]  /*5160*/  ISETP.NE.AND P6, PT, R12, RZ, PT ;  /* 0x000000ff0c00720c */ /* 0x000fe20003fc5270 */
[--C-:B------:R-:W-:Y:S01]  /*5170*/  FFMA.FTZ R14, R104, UR37, -R136.reuse ;  /* 0x00000025680e7c23 */ /* 0x100fe20008010888 */
[--C-:B------:R-:W-:Y:S01]  /*5180*/  FFMA.FTZ R104, R113, UR37, -R136.reuse ;  /* 0x0000002571687c23 */ /* 0x100fe20008010888 */
[--C-:B------:R-:W-:Y:S01]  /*5190*/  FFMA.FTZ R15, R105, UR37, -R136.reuse ;  /* 0x00000025690f7c23 */ /* 0x100fe20008010888 */
[----:B------:R-:W-:Y:S01]  /*51a0*/  FMNMX.FTZ R113, R122, R123, !PT ;  /* 0x0000007b7a717209 */ /* 0x000fe20007810000 */
        /* <DEDUP_REMOVED lines=14> */
[----:B------:R-:W-:Y:S01]  /*5290*/  ISETP.LT.OR P2, PT, R0, 0xc9, P2 ;  /* 0x000000c90000780c */ /* 0x000fe20001741670 */
[----:B------:R-:W-:Y:S01]  /*52a0*/  MUFU.EX2 R6, R6 ;  /* 0x0000000600067308 */ /* 0x000fe20000000800 */
[----:B------:R-:W-:Y:S01]  /*52b0*/  FMNMX.FTZ R113, R131, R116, !PT ;  /* 0x0000007483717209 */ /* 0x000fe20007810000 */
[--C-:B------:R-:W-:Y:S01]  /*52c0*/  FFMA.FTZ R12, R125, UR37, -R136.reuse ;  /* 0x000000257d0c7c23 */ /* 0x100fe20008010888 */
[----:B------:R-:W-:Y:S01]  /*52d0*/  FSEL R30, R30, -INF , !P2 ;  /* 0xff8000001e1e7808 */ /* 0x000fe20005000000 */
[--C-:B------:R-:W-:Y:S01]  /*52e0*/  FFMA.FTZ R8, R128, UR37, -R136.reuse ;  /* 0x0000002580087c23 */ /* 0x100fe20008010888 */
[----:B------:R-:W-:Y:S01]  /*52f0*/  FMNMX.FTZ R116, R134, R113, !PT ;  /* 0x0000007186747209 */ /* 0x000fe20007810000 */
[--C-:B------:R-:W-:Y:S01]  /*5300*/  FFMA.FTZ R13, R129, UR37, -R136.reuse ;  /* 0x00000025810d7c23 */ /* 0x100fe20008010888 */
[----:B------:R-:W-:Y:S01]  /*5310*/  ISETP.NE.AND P2, PT, R137, RZ, PT ;  /* 0x000000ff8900720c */ /* 0x000fe20003f45270 */
[----:B------:R-:W-:Y:S01]  /*5320*/  MUFU.EX2 R7, R7 ;  /* 0x0000000700077308 */ /* 0x000fe20000000800 */
[----:B------:R-:W-:Y:S01]  /*5330*/  FMNMX.FTZ R113, R135, R116, !PT ;  /* 0x0000007487717209 */ /* 0x000fe20007810000 */
[--C-:B------:R-:W-:Y:S01]  /*5340*/  FFMA.FTZ R20, R132, UR37, -R136.reuse ;  /* 0x0000002584147c23 */ /* 0x100fe20008010888 */
[----:B------:R-:W-:Y:S01]  /*5350*/  ISETP.GT.AND P2, PT, R4, 0xc9, !P2 ;  /* 0x000000c90400780c */ /* 0x000fe20005744270 */
[--C-:B------:R-:W-:Y:S01]  /*5360*/  FFMA.FTZ R23, R133, UR37, -R136.reuse ;  /* 0x0000002585177c23 */ /* 0x100fe20008010888 */
[----:B------:R-:W-:Y:S01]  /*5370*/  FMNMX.FTZ R116, R106, R113, !PT ;  /* 0x000000716a747209 */ /* 0x000fe20007810000 */
[--C-:B------:R-:W-:Y:S01]  /*5380*/  FFMA.FTZ R88, R88, UR37, -R136.reuse ;  /* 0x0000002558587c23 */ /* 0x100fe20008010888 */
[----:B------:R-:W-:Y:S01]  /*5390*/  ISETP.LT.OR P2, PT, R0, 0xca, P2 ;  /* 0x000000ca0000780c */ /* 0x000fe20001741670 */
[----:B------:R-:W-:Y:S01]  /*53a0*/  MUFU.EX2 R11, R11 ;  /* 0x0000000b000b7308 */ /* 0x000fe20000000800 */
[----:B------:R-:W-:Y:S01]  /*53b0*/  FMNMX.FTZ R93, R107, R116, !PT ;  /* 0x000000746b5d7209 */ /* 0x000fe20007810000 */
[--C-:B------:R-:W-:Y:S01]  /*53c0*/  FFMA.FTZ R89, R89, UR37, -R136.reuse ;  /* 0x0000002559597c23 */ /* 0x100fe20008010888 */
[----:B------:R-:W-:Y:S01]  /*53d0*/  ISETP.GT.AND P6, PT, R4, 0xd9, !P6 ;  /* 0x000000d90400780c */ /* 0x000fe200077c4270 */
[--C-:B------:R-:W-:Y:S01]  /*53e0*/  FFMA.FTZ R92, R92, UR37, -R136.reuse ;  /* 0x000000255c5c7c23 */ /* 0x100fe20008010888 */
[----:B------:R-:W-:Y:S01]  /*53f0*/  FMNMX.FTZ R96, R110, R93, !PT ;  /* 0x0000005d6e607209 */ /* 0x000fe20007810000 */
[--C-:B------:R-:W-:Y:S01]  /*5400*/  FFMA.FTZ R72, R72, UR37, -R136.reuse ;  /* 0x0000002548487c23 */ /* 0x100fe20008010888 */
[----:B------:R-:W-:Y:S01]  /*5410*/  FSEL R31, R31, -INF , !P2 ;  /* 0xff8000001f1f7808 */ /* 0x000fe20005000000 */
[----:B------:R-:W0:Y:S01]  /*5420*/  MUFU.EX2 R12, R12 ;  /* 0x0000000c000c7308 */ /* 0x000e220000000800 */
[----:B------:R-:W-:Y:S01]  /*5430*/  FMNMX.FTZ R117, R111, R96, !PT ;  /* 0x000000606f757209 */ /* 0x000fe20007810000 */
[--C-:B------:R-:W-:Y:S01]  /*5440*/  FFMA.FTZ R96, R97, UR37, -R136.reuse ;  /* 0x0000002561607c23 */ /* 0x100fe20008010888 */
[----:B------:R-:W-:Y:S01]  /*5450*/  ISETP.LT.OR P6, PT, R0, 0xda, P6 ;  /* 0x000000da0000780c */ /* 0x000fe200037c1670 */
[--C-:B------:R-:W-:Y:S01]  /*5460*/  FFMA.FTZ R0, R44, UR37, -R136.reuse ;  /* 0x000000252c007c23 */ /* 0x100fe20008010888 */
[----:B------:R-:W-:Y:S01]  /*5470*/  FMNMX.FTZ R116, R114, R117, !PT ;  /* 0x0000007572747209 */ /* 0x000fe20007810000 */
[--C-:B------:R-:W-:Y:S01]  /*5480*/  FFMA.FTZ R44, R48, UR37, -R136.reuse ;  /* 0x00000025302c7c23 */ /* 0x100fe20008010888 */
[----:B------:R-:W-:Y:S01]  /*5490*/  FSEL R39, R39, -INF , !P6 ;  /* 0xff80000027277808 */ /* 0x000fe20007000000 */
[----:B------:R-:W-:Y:S01]  /*54a0*/  MUFU.EX2 R8, R8 ;  /* 0x0000000800087308 */ /* 0x000fe20000000800 */
[----:B------:R-:W-:Y:S01]  /*54b0*/  FMNMX.FTZ R97, R115, R116, !PT ;  /* 0x0000007473617209 */ /* 0x000fe20007810000 */
[--C-:B------:R-:W-:Y:S01]  /*54c0*/  FFMA.FTZ R48, R52, UR37, -R136.reuse ;  /* 0x0000002534307c23 */ /* 0x100fe20008010888 */
[--C-:B------:R-:W-:Y:S01]  /*54d0*/  FFMA.FTZ R73, R73, UR37, -R136.reuse ;  /* 0x0000002549497c23 */ /* 0x100fe20008010888 */
[--C-:B------:R-:W-:Y:S01]  /*54e0*/  FFMA.FTZ R76, R76, UR37, -R136.reuse ;  /* 0x000000254c4c7c23 */ /* 0x100fe20008010888 */
[----:B------:R-:W-:Y:S01]  /*54f0*/  FMNMX.FTZ R100, R118, R97, !PT ;  /* 0x0000006176647209 */ /* 0x000fe20007810000 */
[--C-:B------:R-:W-:Y:S01]  /*5500*/  FFMA.FTZ R77, R77, UR37, -R136.reuse ;  /* 0x000000254d4d7c23 */ /* 0x100fe20008010888 */
[--C-:B------:R-:W-:Y:S01]  /*5510*/  FFMA.FTZ R84, R84, UR37, -R136.reuse ;  /* 0x0000002554547c23 */ /* 0x100fe20008010888 */
[----:B------:R-:W-:Y:S01]  /*5520*/  MUFU.EX2 R97, R124 ;  /* 0x0000007c00617308 */ /* 0x000fe20000000800 */
[----:B------:R-:W-:Y:S01]  /*5530*/  FMNMX.FTZ R117, R119, R100, !PT ;  /* 0x0000006477757209 */ /* 0x000fe20007810000 */
[--C-:B------:R-:W-:Y:S01]  /*5540*/  FFMA.FTZ R100, R101, UR37, -R136.reuse ;  /* 0x0000002565647c23 */ /* 0x100fe20008010888 */
[----:B0-----:R-:W-:Y:S01]  /*5550*/  F2FP.SATFINITE.E4M3.F32.PACK_AB_MERGE_C R224, R12, R11, RZ ;  /* 0x0000000b0ce0723e */ /* 0x001fe200048070ff */
[--C-:B------:R-:W-:Y:S01]  /*5560*/  FFMA.FTZ R85, R85, UR37, -R136.reuse ;  /* 0x0000002555557c23 */ /* 0x100fe20008010888 */
[----:B------:R-:W-:Y:S01]  /*5570*/  FMNMX.FTZ R116, R90, R117, !PT ;  /* 0x000000755a747209 */ /* 0x000fe20007810000 */
[----:B------:R-:W-:Y:S01]  /*5580*/  FFMA.FTZ R80, R80, UR37, -R136 ;  /* 0x0000002550507c23 */ /* 0x000fe20008010888 */
[----:B------:R-:W-:Y:S01]  /*5590*/  F2FP.SATFINITE.E4M3.F32.PACK_AB_MERGE_C R224, R7, R6, R224 ;  /* 0x0000000607e0723e */ /* 0x000fe200048070e0 */
        /* <DEDUP_REMOVED lines=24> */
[----:B------:R-:W0:Y:S01]  /*5720*/  MUFU.EX2 R23, R23 ;  /* 0x0000001700177308 */ /* 0x000e220000000800 */
        /* <DEDUP_REMOVED lines=10> */
[----:B------:R-:W-:-:S02]  /*57d0*/  FFMA.FTZ R33, R33, UR37, -R136 ;  /* 0x0000002521217c23 */ /* 0x000fc40008010888 */
        /* <DEDUP_REMOVED lines=38> */
[----:B------:R-:W-:-:S04]  /*5a40*/  FMNMX.FTZ R101, R55, R116, !PT ;  /* 0x0000007437657209 */ /* 0x000fc80007810000 */
[----:B------:R-:W-:-:S03]  /*5a50*/  FMNMX.FTZ R116, R26, R101, !PT ;  /* 0x000000651a747209 */ /* 0x000fc60007810000 */
[----:B------:R-:W-:Y:S01]  /*5a60*/  MUFU.EX2 R96, R96 ;  /* 0x0000006000607308 */ /* 0x000fe20000000800 */
[----:B------:R-:W-:-:S04]  /*5a70*/  FMNMX.FTZ R101, R27, R116, !PT ;  /* 0x000000741b657209 */ /* 0x000fc80007810000 */
[----:B------:R-:W-:-:S03]  /*5a80*/  FMNMX.FTZ R4, R30, R101, !PT ;  /* 0x000000651e047209 */ /* 0x000fc60007810000 */
[----:B------:R-:W1:Y:S01]  /*5a90*/  MUFU.EX2 R100, R100 ;  /* 0x0000006400647308 */ /* 0x000e620000000800 */
        /* <DEDUP_REMOVED lines=8> */
[----:B------:R-:W-:Y:S02]  /*5b20*/  FMNMX.FTZ R4, R39, R4, !PT ;  /* 0x0000000427047209 */ /* 0x000fe40007810000 */
[----:B-1----:R-:W-:-:S03]  /*5b30*/  F2FP.SATFINITE.E4M3.F32.PACK_AB_MERGE_C R218, R100, R97, RZ ;  /* 0x0000006164da723e */ /* 0x002fc600048070ff */
[----:B------:R-:W0:Y:S01]  /*5b40*/  SHFL.BFLY PT, R101, R4, 0x2, 0x1f ;  /* 0x0c401f0004657f89 */ /* 0x000e2200000e0000 */
[----:B------:R-:W-:Y:S01]  /*5b50*/  F2FP.SATFINITE.E4M3.F32.PACK_AB_MERGE_C R218, R96, R93, R218 ;  /* 0x0000005d60da723e */ /* 0x000fe200048070da */
[----:B------:R-:W-:Y:S08]  /*5b60*/  MUFU.EX2 R76, R76 ;  /* 0x0000004c004c7308 */ /* 0x000ff00000000800 */
[----:B------:R-:W1:Y:S08]  /*5b70*/  MUFU.EX2 R77, R77 ;  /* 0x0000004d004d7308 */ /* 0x000e700000000800 */
[----:B------:R-:W-:Y:S01]  /*5b80*/  MUFU.EX2 R84, R84 ;  /* 0x0000005400547308 */ /* 0x000fe20000000800 */
[----:B0-----:R-:W-:-:S07]  /*5b90*/  FMNMX.FTZ R101, R4, R101, !PT ;  /* 0x0000006504657209 */ /* 0x001fce0007810000 */
[----:B------:R-:W0:Y:S01]  /*5ba0*/  MUFU.EX2 R85, R85 ;  /* 0x0000005500557308 */ /* 0x000e220000000800 */
[----:B-1----:R-:W-:Y:S01]  /*5bb0*/  F2FP.SATFINITE.E4M3.F32.PACK_AB_MERGE_C R212, R77, R76, RZ ;  /* 0x0000004c4dd4723e */ /* 0x002fe200048070ff */
[----:B------:R-:W1:Y:S03]  /*5bc0*/  SHFL.BFLY PT, R4, R101, 0x1, 0x1f ;  /* 0x0c201f0065047f89 */ /* 0x000e6600000e0000 */
[----:B------:R-:W-:-:S03]  /*5bd0*/  F2FP.SATFINITE.E4M3.F32.PACK_AB_MERGE_C R212, R73, R72, R212 ;  /* 0x0000004849d4723e */ /* 0x000fc600048070d4 */
[----:B------:R-:W-:Y:S08]  /*5be0*/  MUFU.EX2 R80, R80 ;  /* 0x0000005000507308 */ /* 0x000ff00000000800 */
[----:B------:R-:W2:Y:S01]  /*5bf0*/  MUFU.EX2 R81, R81 ;  /* 0x0000005100517308 */ /* 0x000ea20000000800 */
[----:B0-----:R-:W-:-:S07]  /*5c00*/  F2FP.SATFINITE.E4M3.F32.PACK_AB_MERGE_C R214, R85, R84, RZ ;  /* 0x0000005455d6723e */ /* 0x001fce00048070ff */
[----:B------:R-:W-:Y:S01]  /*5c10*/  MUFU.EX2 R60, R60 ;  /* 0x0000003c003c7308 */ /* 0x000fe20000000800 */
[----:B-1----:R-:W-:Y:S01]  /*5c20*/  FMNMX.FTZ R4, R101, R4, !PT ;  /* 0x0000000465047209 */ /* 0x002fe20007810000 */
[----:B------:R-:W-:-:S03]  /*5c30*/  IMAD.U32 R101, RZ, RZ, UR37 ;  /* 0x00000025ff657e24 */ /* 0x000fc6000f8e00ff */
[C---:B------:R-:W-:Y:S01]  /*5c40*/  FSETP.NEU.FTZ.AND P2, PT, R4.reuse, -INF , PT ;  /* 0xff8000000400780b */ /* 0x040fe20003f5d000 */
[----:B------:R-:W-:Y:S02]  /*5c50*/  FFMA.FTZ R101, R4, R101, -8 ;  /* 0xc100000004657423 */ /* 0x000fe40000010065 */
[----:B------:R-:W-:Y:S01]  /*5c60*/  MUFU.EX2 R61, R61 ;  /* 0x0000003d003d7308 */ /* 0x000fe20000000800 */
[----:B--2---:R-:W-:Y:S02]  /*5c70*/  F2FP.SATFINITE.E4M3.F32.PACK_AB_MERGE_C R214, R81, R80, R214 ;  /* 0x0000005051d6723e */ /* 0x004fe400048070d6 */
[----:B------:R-:W-:Y:S02]  /*5c80*/  FSEL R101, R101, RZ, P2 ;  /* 0x000000ff65657208 */ /* 0x000fe40001000000 */
[----:B------:R-:W-:-:S03]  /*5c90*/  PLOP3.LUT P2, PT, PT, PT, UP1, 0x40, 0x0 ;  /* 0x000000000000781c */ /* 0x000fc60003f4e818 */
[----:B------:R-:W-:Y:S01]  /*5ca0*/  MUFU.EX2 R56, R56 ;  /* 0x0000003800387308 */ /* 0x000fe20000000800 */
[--C-:B------:R-:W-:Y:S01]  /*5cb0*/  FFMA.FTZ R124, R110, UR37, -R101.reuse ;  /* 0x000000256e7c7c23 */ /* 0x100fe20008010865 */
        /* <DEDUP_REMOVED lines=8> */
[----:B------:R-:W-:Y:S01]  /*5d40*/  FFMA.FTZ R78, R82, UR37, -R101 ;  /* 0x00000025524e7c23 */ /* 0x000fe20008010865 */
[----:B------:R-:W-:Y:S01]  /*5d50*/  FADD.FTZ R82, R6, R7 ;  /* 0x0000000706527221 */ /* 0x000fe20000010000 */
[--C-:B------:R-:W-:Y:S01]  /*5d60*/  FFMA.FTZ R120, R126, UR37, -R101.reuse ;  /* 0x000000257e787c23 */ /* 0x100fe20008010865 */
[--C-:B------:R-:W-:Y:S01]  /*5d70*/  FFMA.FTZ R123, R127, UR37, -R101.reuse ;  /* 0x000000257f7b7c23 */ /* 0x100fe20008010865 */
[----:B------:R-:W-:Y:S01]  /*5d80*/  MUFU.EX2 R52, R52 ;  /* 0x0000003400347308 */ /* 0x000fe20000000800 */
[----:B------:R-:W-:Y:S01]  /*5d90*/  FADD.FTZ R129, R11, R82 ;  /* 0x000000520b817221 */ /* 0x000fe20000010000 */
[--C-:B------:R-:W-:Y:S01]  /*5da0*/  FFMA.FTZ R127, R111, UR37, -R101.reuse ;  /* 0x000000256f7f7c23 */ /* 0x100fe20008010865 */
[--C-:B------:R-:W-:Y:S01]  /*5db0*/  FFMA.FTZ R111, R115, UR37, -R101.reuse ;  /* 0x00000025736f7c23 */ /* 0x100fe20008010865 */
[----:B------:R-:W-:Y:S01]  /*5dc0*/  FFMA.FTZ R115, R119, UR37, -R101 ;  /* 0x0000002577737c23 */ /* 0x000fe20008010865 */
[----:B------:R-:W-:Y:S01]  /*5dd0*/  FADD.FTZ R129, R12, R129 ;  /* 0x000000810c817221 */ /* 0x000fe20000010000 */
[--C-:B------:R-:W-:Y:S01]  /*5de0*/  FFMA.FTZ R116, R130, UR37, -R101.reuse ;  /* 0x0000002582747c23 */ /* 0x100fe20008010865 */
[--C-:B------:R-:W-:Y:S01]  /*5df0*/  FFMA.FTZ R119, R95, UR37, -R101.reuse ;  /* 0x000000255f777c23 */ /* 0x100fe20008010865 */
[----:B------:R-:W0:Y:S01]  /*5e00*/  MUFU.EX2 R117, R117 ;  /* 0x0000007500757308 */ /* 0x000e220000000800 */
[----:B------:R-:W-:Y:S01]  /*5e10*/  FFMA.FTZ R95, R99, UR37, -R101 ;  /* 0x00000025635f7c23 */ /* 0x000fe20008010865 */
[----:B------:R-:W-:Y:S01]  /*5e20*/  FADD.FTZ R126, R8, R129 ;  /* 0x00000081087e7221 */ /* 0x000fe20000010000 */
[--C-:B------:R-:W-:Y:S01]  /*5e30*/  FFMA.FTZ R99, R103, UR37, -R101.reuse ;  /* 0x0000002567637c23 */ /* 0x100fe20008010865 */
[--C-:B------:R-:W-:Y:S01]  /*5e40*/  FFMA.FTZ R103, R79, UR37, -R101.reuse ;  /* 0x000000254f677c23 */ /* 0x100fe20008010865 */
[--C-:B------:R-:W-:Y:S01]  /*5e50*/  FFMA.FTZ R121, R131, UR37, -R101.reuse ;  /* 0x0000002583797c23 */ /* 0x100fe20008010865 */
[--C-:B------:R-:W-:Y:S01]  /*5e60*/  FFMA.FTZ R79, R83, UR37, -R101.reuse ;  /* 0x00000025534f7c23 */ /* 0x100fe20008010865 */
[----:B------:R-:W-:Y:S01]  /*5e70*/  FADD.FTZ R83, R13, R126 ;  /* 0x0000007e0d537221 */ /* 0x000fe20000010000 */
[----:B------:R-:W1:Y:S01]  /*5e80*/  MUFU.EX2 R120, R120 ;  /* 0x0000007800787308 */ /* 0x000e620000000800 */
[--C-:B------:R-:W-:Y:S01]  /*5e90*/  FFMA.FTZ R122, R134, UR37, -R101.reuse ;  /* 0x00000025867a7c23 */ /* 0x100fe20008010865 */
[----:B------:R-:W-:Y:S01]  /*5ea0*/  FFMA.FTZ R82, R86, UR37, -R101 ;  /* 0x0000002556527c23 */ /* 0x000fe20008010865 */
[----:B------:R-:W-:Y:S01]  /*5eb0*/  FADD.FTZ R86, R20, R83 ;  /* 0x0000005314567221 */ /* 0x000fe20000010000 */
[--C-:B------:R-:W-:Y:S01]  /*5ec0*/  FFMA.FTZ R83, R87, UR37, -R101.reuse ;  /* 0x0000002557537c23 */ /* 0x100fe20008010865 */
[--C-:B------:R-:W-:Y:S01]  /*5ed0*/  FFMA.FTZ R125, R135, UR37, -R101.reuse ;  /* 0x00000025877d7c23 */ /* 0x100fe20008010865 */
[----:B------:R-:W-:Y:S01]  /*5ee0*/  FFMA.FTZ R106, R106, UR37, -R101 ;  /* 0x000000256a6a7c23 */ /* 0x000fe20008010865 */
[----:B------:R-:W-:Y:S01]  /*5ef0*/  FADD.FTZ R129, R23, R86 ;  /* 0x0000005617817221 */ /* 0x000fe20000010000 */
[----:B------:R-:W2:Y:S01]  /*5f00*/  MUFU.EX2 R123, R123 ;  /* 0x0000007b007b7308 */ /* 0x000ea20000000800 */
[----:B0-----:R-:W-:Y:S01]  /*5f10*/  FADD.FTZ R87, R52, R117 ;  /* 0x0000007534577221 */ /* 0x001fe20000010000 */
[----:B------:R-:W-:Y:S01]  /*5f20*/  FFMA.FTZ R107, R107, UR37, -R101 ;  /* 0x000000256b6b7c23 */ /* 0x000fe20008010865 */
[----:B------:R-:W-:Y:S01]  /*5f30*/  FADD.FTZ R126, R14, R129 ;  /* 0x000000810e7e7221 */ /* 0x000fe20000010000 */
[--C-:B------:R-:W-:Y:S01]  /*5f40*/  FFMA.FTZ R90, R90, UR37, -R101.reuse ;  /* 0x000000255a5a7c23 */ /* 0x100fe20008010865 */
[--C-:B------:R-:W-:Y:S01]  /*5f50*/  FFMA.FTZ R91, R91, UR37, -R101.reuse ;  /* 0x000000255b5b7c23 */ /* 0x100fe20008010865 */
[----:B------:R-:W-:Y:S01]  /*5f60*/  FFMA.FTZ R74, R74, UR37, -R101 ;  /* 0x000000254a4a7c23 */ /* 0x000fe20008010865 */
[----:B------:R-:W-:Y:S01]  /*5f70*/  FADD.FTZ R126, R15, R126 ;  /* 0x0000007e0f7e7221 */ /* 0x000fe20000010000 */
[----:B------:R-:W0:Y:S01]  /*5f80*/  MUFU.EX2 R116, R116 ;  /* 0x0000007400747308 */ /* 0x000e220000000800 */
[----:B-1----:R-:W-:Y:S01]  /*5f90*/  FADD.FTZ R86, R120, R87 ;  /* 0x0000005778567221 */ /* 0x002fe20000010000 */
[--C-:B------:R-:W-:Y:S01]  /*5fa0*/  FFMA.FTZ R75, R75, UR37, -R101.reuse ;  /* 0x000000254b4b7c23 */ /* 0x100fe20008010865 */
[----:B------:R-:W-:Y:S01]  /*5fb0*/  FADD.FTZ R129, R105, R126 ;  /* 0x0000007e69817221 */ /* 0x000fe20000010000 */
[--C-:B------:R-:W-:Y:S01]  /*5fc0*/  FFMA.FTZ R58, R58, UR37, -R101.reuse ;  /* 0x000000253a3a7c23 */ /* 0x100fe20008010865 */
[--C-:B------:R-:W-:Y:S01]  /*5fd0*/  FFMA.FTZ R59, R59, UR37, -R101.reuse ;  /* 0x000000253b3b7c23 */ /* 0x100fe20008010865 */
[----:B------:R-:W-:Y:S01]  /*5fe0*/  FFMA.FTZ R62, R62, UR37, -R101 ;  /* 0x000000253e3e7c23 */ /* 0x000fe20008010865 */
[----:B------:R-:W-:Y:S01]  /*5ff0*/  FADD.FTZ R126, R108, R129 ;  /* 0x000000816c7e7221 */ /* 0x000fe20000010000 */
[----:B------:R-:W1:Y:S01]  /*6000*/  MUFU.EX2 R121, R121 ;  /* 0x0000007900797308 */ /* 0x000e620000000800 */
[----:B--2---:R-:W-:Y:S01]  /*6010*/  FADD.FTZ R87, R123, R86 ;  /* 0x000000567b577221 */ /* 0x004fe20000010000 */
[--C-:B------:R-:W-:Y:S01]  /*6020*/  FFMA.FTZ R63, R63, UR37, -R101.reuse ;  /* 0x000000253f3f7c23 */ /* 0x100fe20008010865 */
[----:B------:R-:W-:Y:S01]  /*6030*/  FADD.FTZ R129, R21, R126 ;  /* 0x0000007e15817221 */ /* 0x000fe20000010000 */
[--C-:B------:R-:W-:Y:S01]  /*6040*/  FFMA.FTZ R66, R66, UR37, -R101.reuse ;  /* 0x0000002542427c23 */ /* 0x100fe20008010865 */
[--C-:B------:R-:W-:Y:S01]  /*6050*/  FFMA.FTZ R70, R70, UR37, -R101.reuse ;  /* 0x0000002546467c23 */ /* 0x100fe20008010865 */
[----:B------:R-:W-:Y:S01]  /*6060*/  FFMA.FTZ R71, R71, UR37, -R101 ;  /* 0x0000002547477c23 */ /* 0x000fe20008010865 */
[----:B------:R-:W-:Y:S01]  /*6070*/  FADD.FTZ R22, R104, R129 ;  /* 0x0000008168167221 */ /* 0x000fe20000010000 */
[----:B------:R-:W2:Y:S01]  /*6080*/  MUFU.EX2 R122, R122 ;  /* 0x0000007a007a7308 */ /* 0x000ea20000000800 */
[----:B0-----:R-:W-:Y:S01]  /*6090*/  FADD.FTZ R86, R116, R87 ;  /* 0x0000005774567221 */ /* 0x001fe20000010000 */
[--C-:B------:R-:W-:Y:S01]  /*60a0*/  FFMA.FTZ R42, R42, UR37, -R101.reuse ;  /* 0x000000252a2a7c23 */ /* 0x100fe20008010865 */
[--C-:B------:R-:W-:Y:S01]  /*60b0*/  FFMA.FTZ R43, R43, UR37, -R101.reuse ;  /* 0x000000252b2b7c23 */ /* 0x100fe20008010865 */
[--C-:B------:R-:W-:Y:S01]  /*60c0*/  FFMA.FTZ R46, R46, UR37, -R101.reuse ;  /* 0x000000252e2e7c23 */ /* 0x100fe20008010865 */
[--C-:B------:R-:W-:Y:S01]  /*60d0*/  FFMA.FTZ R47, R47, UR37, -R101.reuse ;  /* 0x000000252f2f7c23 */ /* 0x100fe20008010865 */
[--C-:B------:R-:W-:Y:S01]  /*60e0*/  FFMA.FTZ R50, R50, UR37, -R101.reuse ;  /* 0x0000002532327c23 */ /* 0x100fe20008010865 */
[--C-:B------:R-:W-:Y:S01]  /*60f0*/  FFMA.FTZ R51, R51, UR37, -R101.reuse ;  /* 0x0000002533337c23 */ /* 0x100fe20008010865 */
[----:B------:R-:W0:Y:S01]  /*6100*/  MUFU.EX2 R125, R125 ;  /* 0x0000007d007d7308 */ /* 0x000e220000000800 */
[----:B-1----:R-:W-:Y:S01]  /*6110*/  FADD.FTZ R87, R121, R86 ;  /* 0x0000005679577221 */ /* 0x002fe20000010000 */
[--C-:B------:R-:W-:Y:S01]  /*6120*/  FFMA.FTZ R54, R54, UR37, -R101.reuse ;  /* 0x0000002536367c23 */ /* 0x100fe20008010865 */
[--C-:B------:R-:W-:Y:S01]  /*6130*/  FFMA.FTZ R55, R55, UR37, -R101.reuse ;  /* 0x0000002537377c23 */ /* 0x100fe20008010865 */
[--C-:B------:R-:W-:Y:S01]  /*6140*/  FFMA.FTZ R26, R26, UR37, -R101.reuse ;  /* 0x000000251a1a7c23 */ /* 0x100fe20008010865 */
[--C-:B------:R-:W-:Y:S01]  /*6150*/  FFMA.FTZ R27, R27, UR37, -R101.reuse ;  /* 0x000000251b1b7c23 */ /* 0x100fe20008010865 */
[--C-:B------:R-:W-:Y:S01]  /*6160*/  FFMA.FTZ R30, R30, UR37, -R101.reuse ;  /* 0x000000251e1e7c23 */ /* 0x100fe20008010865 */
[----:B------:R-:W-:Y:S01]  /*6170*/  FFMA.FTZ R31, R31, UR37, -R101 ;  /* 0x000000251f1f7c23 */ /* 0x000fe20008010865 */
[----:B------:R-:W1:Y:S01]  /*6180*/  MUFU.EX2 R106, R106 ;  /* 0x0000006a006a7308 */ /* 0x000e620000000800 */
[----:B--2---:R-:W-:Y:S01]  /*6190*/  FADD.FTZ R12, R122, R87 ;  /* 0x000000577a0c7221 */ /* 0x004fe20000010000 */
[----:B------:R-:W-:Y:S01]  /*61a0*/  FADD.FTZ R87, R109, R22 ;  /* 0x000000166d577221 */ /* 0x000fe20000010000 */
[--C-:B------:R-:W-:Y:S01]  /*61b0*/  FFMA.FTZ R34, R34, UR37, -R101.reuse ;  /* 0x0000002522227c23 */ /* 0x100fe20008010865 */
[--C-:B------:R-:W-:Y:S01]  /*61c0*/  FFMA.FTZ R35, R35, UR37, -R101.reuse ;  /* 0x0000002523237c23 */ /* 0x100fe20008010865 */
[----:B------:R-:W-:Y:S01]  /*61d0*/  FFMA.FTZ R38, R38, UR37, -R101 ;  /* 0x0000002526267c23 */ /* 0x000fe20008010865 */
[----:B------:R-:W-:Y:S01]  /*61e0*/  FADD.FTZ R87, R112, R87 ;  /* 0x0000005770577221 */ /* 0x000fe20000010000 */
[----:B------:R-:W-:Y:S01]  /*61f0*/  FFMA.FTZ R39, R39, UR37, -R101 ;  /* 0x0000002527277c23 */ /* 0x000fe20008010865 */
[----:B------:R-:W2:Y:S01]  /*6200*/  MUFU.EX2 R107, R107 ;  /* 0x0000006b006b7308 */ /* 0x000ea20000000800 */
[----:B0-----:R-:W-:Y:S01]  /*6210*/  FADD.FTZ R23, R125, R12 ;  /* 0x0000000c7d177221 */ /* 0x001fe20000010000 */
[----:B------:R-:W-:Y:S01]  /*6220*/  FADD.FTZ R22, R88, R87 ;  /* 0x0000005758167221 */ /* 0x000fe20000010000 */
[----:B------:R-:W-:-:S02]  /*6230*/  F2FP.SATFINITE.E4M3.F32.PACK_AB_MERGE_C R120, R123, R120, RZ ;  /* 0x000000787b78723e */ /* 0x000fc400048070ff */
[----:B------:R-:W-:Y:S01]  /*6240*/  F2FP.SATFINITE.E4M3.F32.PACK_AB_MERGE_C R122, R125, R122, RZ ;  /* 0x0000007a7d7a723e */ /* 0x000fe200048070ff */
[----:B------:R-:W-:Y:S01]  /*6250*/  FADD.FTZ R7, R89, R22 ;  /* 0x0000001659077221 */ /* 0x000fe20000010000 */
[----:B------:R-:W-:Y:S01]  /*6260*/  F2FP.SATFINITE.E4M3.F32.PACK_AB_MERGE_C R225, R117, R52, R120 ;  /* 0x0000003475e1723e */ /* 0x000fe20004807078 */
[----:B------:R-:W0:Y:S01]  /*6270*/  MUFU.EX2 R124, R124 ;  /* 0x0000007c007c7308 */ /* 0x000e220000000800 */
[----:B-1----:R-:W-:Y:S01]  /*6280*/  FADD.FTZ R20, R106, R23 ;  /* 0x000000176a147221 */ /* 0x002fe20000010000 */
[----:B------:R-:W-:-:S06]  /*6290*/  F2FP.SATFINITE.E4M3.F32.PACK_AB_MERGE_C R227, R121, R116, R122 ;  /* 0x0000007479e3723e */ /* 0x000fcc000480707a */
[----:B------:R-:W1:Y:S01]  /*62a0*/  MUFU.EX2 R127, R127 ;  /* 0x0000007f007f7308 */ /* 0x000e620000000800 */
[----:B--2---:R-:W-:-:S07]  /*62b0*/  FADD.FTZ R23, R107, R20 ;  /* 0x000000146b177221 */ /* 0x004fce0000010000 */
[----:B------:R-:W2:Y:S01]  /*62c0*/  MUFU.EX2 R110, R110 ;  /* 0x0000006e006e7308 */ /* 0x000ea20000000800 */
[----:B0-----:R-:W-:-:S07]  /*62d0*/  FADD.FTZ R20, R124, R23 ;  /* 0x000000177c147221 */ /* 0x001fce0000010000 */
[----:B------:R-:W0:Y:S01]  /*62e0*/  MUFU.EX2 R111, R111 ;  /* 0x0000006f006f7308 */ /* 0x000e220000000800 */
[----:B-1----:R-:W-:Y:S01]  /*62f0*/  FADD.FTZ R13, R127, R20 ;  /* 0x000000147f0d7221 */ /* 0x002fe20000010000 */
[----:B------:R-:W-:Y:S01]  /*6300*/  FADD.FTZ R20, R92, R7 ;  /* 0x000000075c147221 */ /* 0x000fe20000010000 */
[----:B------:R-:W-:Y:S01]  /*6310*/  FFMA.FTZ R7, R67, UR37, -R101 ;  /* 0x0000002543077c23 */ /* 0x000fe20008010865 */
[----:B------:R-:W-:Y:S02]  /*6320*/  F2FP.SATFINITE.E4M3.F32.PACK_AB_MERGE_C R124, R127, R124, RZ ;  /* 0x0000007c7f7c723e */ /* 0x000fe400048070ff */
[----:B------:R-:W-:Y:S02]  /*6330*/  FADD.FTZ R20, R113, R20 ;  /* 0x0000001471147221 */ /* 0x000fe40000010000 */
[----:B------:R-:W1:Y:S01]  /*6340*/  MUFU.EX2 R114, R114 ;  /* 0x0000007200727308 */ /* 0x000e620000000800 */
[----:B--2---:R-:W-:Y:S01]  /*6350*/  FADD.FTZ R8, R110, R13 ;  /* 0x0000000d6e087221 */ /* 0x004fe20000010000 */
[----:B------:R-:W-:Y:S01]  /*6360*/  FADD.FTZ R15, R93, R20 ;  /* 0x000000145d0f7221 */ /* 0x000fe20000010000 */
[----:B------:R-:W-:-:S03]  /*6370*/  F2FP.SATFINITE.E4M3.F32.PACK_AB_MERGE_C R221, R107, R106, R124 ;  /* 0x0000006a6bdd723e */ /* 0x000fc6000480707c */
[----:B------:R-:W-:Y:S02]  /*6380*/  FADD.FTZ R14, R96, R15 ;  /* 0x0000000f600e7221 */ /* 0x000fe40000010000 */
[----:B------:R-:W2:Y:S01]  /*6390*/  MUFU.EX2 R115, R115 ;  /* 0x0000007300737308 */ /* 0x000ea20000000800 */
[----:B0-----:R-:W-:Y:S01]  /*63a0*/  FADD.FTZ R13, R111, R8 ;  /* 0x000000086f0d7221 */ /* 0x001fe20000010000 */
[----:B------:R-:W-:-:S04]  /*63b0*/  FADD.FTZ R15, R97, R14 ;  /* 0x0000000e610f7221 */ /* 0x000fc80000010000 */
[----:B------:R-:W-:Y:S02]  /*63c0*/  FADD.FTZ R15, R100, R15 ;  /* 0x0000000f640f7221 */ /* 0x000fe40000010000 */
[----:B------:R-:W0:Y:S01]  /*63d0*/  MUFU.EX2 R90, R90 ;  /* 0x0000005a005a7308 */ /* 0x000e220000000800 */
[----:B-1----:R-:W-:Y:S01]  /*63e0*/  FADD.FTZ R8, R114, R13 ;  /* 0x0000000d72087221 */ /* 0x002fe20000010000 */
[----:B------:R-:W-:-:S04]  /*63f0*/  FADD.FTZ R14, R72, R15 ;  /* 0x0000000f480e7221 */ /* 0x000fc80000010000 */
[----:B------:R-:W-:Y:S01]  /*6400*/  FADD.FTZ R15, R73, R14 ;  /* 0x0000000e490f7221 */ /* 0x000fe20000010000 */
[----:B------:R-:W-:Y:S01]  /*6410*/  F2FP.SATFINITE.E4M3.F32.PACK_AB_MERGE_C R14, R61, R60, RZ ;  /* 0x0000003c3d0e723e */ /* 0x000fe200048070ff */
[----:B------:R-:W1:Y:S01]  /*6420*/  MUFU.EX2 R91, R91 ;  /* 0x0000005b005b7308 */ /* 0x000e620000000800 */
[C---:B--2---:R-:W-:Y:S01]  /*6430*/  FADD.FTZ R13, R115.reuse, R8 ;  /* 0x00000008730d7221 */ /* 0x044fe20000010000 */
[----:B------:R-:W-:Y:S01]  /*6440*/  FADD.FTZ R76, R76, R15 ;  /* 0x0000000f4c4c7221 */ /* 0x000fe20000010000 */
[----:B------:R-:W-:-:S03]  /*6450*/  F2FP.SATFINITE.E4M3.F32.PACK_AB_MERGE_C R114, R115, R114, RZ ;  /* 0x000000727372723e */ /* 0x000fc600048070ff */
[----:B------:R-:W-:Y:S01]  /*6460*/  FADD.FTZ R77, R77, R76 ;  /* 0x0000004c4d4d7221 */ /* 0x000fe20000010000 */
[----:B------:R-:W-:Y:S01]  /*6470*/  F2FP.SATFINITE.E4M3.F32.PACK_AB_MERGE_C R223, R111, R110, R114 ;  /* 0x0000006e6fdf723e */ /* 0x000fe20004807072 */
[----:B------:R-:W2:Y:S01]  /*6480*/  MUFU.EX2 R118, R118 ;  /* 0x0000007600767308 */ /* 0x000ea20000000800 */
[----:B0-----:R-:W-:Y:S01]  /*6490*/  FADD.FTZ R8, R90, R13 ;  /* 0x0000000d5a087221 */ /* 0x001fe20000010000 */
[----:B------:R-:W-:-:S04]  /*64a0*/  FADD.FTZ R80, R80, R77 ;  /* 0x0000004d50507221 */ /* 0x000fc80000010000 */
[----:B------:R-:W-:Y:S02]  /*64b0*/  FADD.FTZ R81, R81, R80 ;  /* 0x0000005051517221 */ /* 0x000fe40000010000 */
[----:B------:R-:W0:Y:S01]  /*64c0*/  MUFU.EX2 R119, R119 ;  /* 0x0000007700777308 */ /* 0x000e220000000800 */
[----:B-1----:R-:W-:Y:S01]  /*64d0*/  FADD.FTZ R13, R91, R8 ;  /* 0x000000085b0d7221 */ /* 0x002fe20000010000 */
[----:B------:R-:W-:-:S04]  /*64e0*/  FADD.FTZ R84, R84, R81 ;  /* 0x0000005154547221 */ /* 0x000fc80000010000 */
[----:B------:R-:W-:Y:S02]  /*64f0*/  FADD.FTZ R85, R85, R84 ;  /* 0x0000005455557221 */ /* 0x000fe40000010000 */
[----:B------:R-:W1:Y:S01]  /*6500*/  MUFU.EX2 R94, R94 ;  /* 0x0000005e005e7308 */ /* 0x000e620000000800 */
[----:B--2---:R-:W-:-:S07]  /*6510*/  FADD.FTZ R8, R118, R13 ;  /* 0x0000000d76087221 */ /* 0x004fce0000010000 */
[----:B------:R-:W2:Y:S01]  /*6520*/  MUFU.EX2 R95, R95 ;  /* 0x0000005f005f7308 */ /* 0x000ea20000000800 */
[C---:B0-----:R-:W-:Y:S01]  /*6530*/  FADD.FTZ R13, R119.reuse, R8 ;  /* 0x00000008770d7221 */ /* 0x041fe20000010000 */
[----:B------:R-:W-:-:S04]  /*6540*/  F2FP.SATFINITE.E4M3.F32.PACK_AB_MERGE_C R118, R119, R118, RZ ;  /* 0x000000767776723e */ /* 0x000fc800048070ff */
[----:B------:R-:W-:Y:S02]  /*6550*/  F2FP.SATFINITE.E4M3.F32.PACK_AB_MERGE_C R217, R91, R90, R118 ;  /* 0x0000005a5bd9723e */ /* 0x000fe40004807076 */
[----:B------:R-:W0:Y:S01]  /*6560*/  MUFU.EX2 R98, R98 ;  /* 0x0000006200627308 */ /* 0x000e220000000800 */
[----:B-1----:R-:W-:-:S07]  /*6570*/  FADD.FTZ R8, R94, R13 ;  /* 0x0000000d5e087221 */ /* 0x002fce0000010000 */
[----:B------:R-:W1:Y:S01]  /*6580*/  MUFU.EX2 R99, R99 ;  /* 0x0000006300637308 */ /* 0x000e620000000800 */
[----:B--2---:R-:W-:-:S07]  /*6590*/  FADD.FTZ R13, R95, R8 ;  /* 0x000000085f0d7221 */ /* 0x004fce0000010000 */
[----:B------:R-:W2:Y:S01]  /*65a0*/  MUFU.EX2 R74, R74 ;  /* 0x0000004a004a7308 */ /* 0x000ea20000000800 */
[----:B0-----:R-:W-:-:S07]  /*65b0*/  FADD.FTZ R8, R98, R13 ;  /* 0x0000000d62087221 */ /* 0x001fce0000010000 */
[----:B------:R-:W0:Y:S01]  /*65c0*/  MUFU.EX2 R75, R75 ;  /* 0x0000004b004b7308 */ /* 0x000e220000000800 */
[C---:B-1----:R-:W-:Y:S01]  /*65d0*/  FADD.FTZ R13, R99.reuse, R8 ;  /* 0x00000008630d7221 */ /* 0x042fe20000010000 */
[----:B------:R-:W-:-:S04]  /*65e0*/  F2FP.SATFINITE.E4M3.F32.PACK_AB_MERGE_C R98, R99, R98, RZ ;  /* 0x000000626362723e */ /* 0x000fc800048070ff */
[----:B------:R-:W-:Y:S02]  /*65f0*/  F2FP.SATFINITE.E4M3.F32.PACK_AB_MERGE_C R219, R95, R94, R98 ;  /* 0x0000005e5fdb723e */ /* 0x000fe40004807062 */
[----:B------:R-:W1:Y:S01]  /*6600*/  MUFU.EX2 R102, R102 ;  /* 0x0000006600667308 */ /* 0x000e620000000800 */
[----:B--2---:R-:W-:-:S07]  /*6610*/  FADD.FTZ R8, R74, R13 ;  /* 0x0000000d4a087221 */ /* 0x004fce0000010000 */
[----:B------:R-:W2:Y:S01]  /*6620*/  MUFU.EX2 R103, R103 ;  /* 0x0000006700677308 */ /* 0x000ea20000000800 */
[----:B0-----:R-:W-:-:S07]  /*6630*/  FADD.FTZ R13, R75, R8 ;  /* 0x000000084b0d7221 */ /* 0x001fce0000010000 */
[----:B------:R-:W0:Y:S01]  /*6640*/  MUFU.EX2 R78, R78 ;  /* 0x0000004e004e7308 */ /* 0x000e220000000800 */
[----:B-1----:R-:W-:-:S07]  /*6650*/  FADD.FTZ R8, R102, R13 ;  /* 0x0000000d66087221 */ /* 0x002fce0000010000 */
[----:B------:R-:W1:Y:S01]  /*6660*/  MUFU.EX2 R79, R79 ;  /* 0x0000004f004f7308 */ /* 0x000e620000000800 */
[C---:B--2---:R-:W-:Y:S01]  /*6670*/  FADD.FTZ R13, R103.reuse, R8 ;  /* 0x00000008670d7221 */ /* 0x044fe20000010000 */
[----:B------:R-:W-:-:S04]  /*6680*/  F2FP.SATFINITE.E4M3.F32.PACK_AB_MERGE_C R102, R103, R102, RZ ;  /* 0x000000666766723e */ /* 0x000fc800048070ff */
[----:B------:R-:W-:Y:S02]  /*6690*/  F2FP.SATFINITE.E4M3.F32.PACK_AB_MERGE_C R213, R75, R74, R102 ;  /* 0x0000004a4bd5723e */ /* 0x000fe40004807066 */
[----:B------:R-:W2:Y:S01]  /*66a0*/  MUFU.EX2 R82, R82 ;  /* 0x0000005200527308 */ /* 0x000ea20000000800 */
[----:B0-----:R-:W-:-:S07]  /*66b0*/  FADD.FTZ R8, R78, R13 ;  /* 0x0000000d4e087221 */ /* 0x001fce0000010000 */
[----:B------:R-:W0:Y:S01]  /*66c0*/  MUFU.EX2 R57, R57 ;  /* 0x0000003900397308 */ /* 0x000e220000000800 */
[----:B-1----:R-:W-:-:S07]  /*66d0*/  FADD.FTZ R13, R79, R8 ;  /* 0x000000084f0d7221 */ /* 0x002fce0000010000 */
[----:B------:R-:W1:Y:S01]  /*66e0*/  MUFU.EX2 R83, R83 ;  /* 0x0000005300537308 */ /* 0x000e620000000800 */
[----:B--2---:R-:W-:-:S07]  /*66f0*/  FADD.FTZ R8, R82, R13 ;  /* 0x0000000d52087221 */ /* 0x004fce0000010000 */
[----:B------:R-:W2:Y:S01]  /*6700*/  MUFU.EX2 R58, R58 ;  /* 0x0000003a003a7308 */ /* 0x000ea20000000800 */
[----:B0-----:R-:W-:Y:S01]  /*6710*/  F2FP.SATFINITE.E4M3.F32.PACK_AB_MERGE_C R208, R57, R56, R14 ;  /* 0x0000003839d0723e */ /* 0x001fe2000480700e */
[----:B------:R-:W-:-:S04]  /*6720*/  FADD.FTZ R56, R56, R85 ;  /* 0x0000005538387221 */ /* 0x000fc80000010000 */
[----:B------:R-:W-:Y:S02]  /*6730*/  FADD.FTZ R57, R57, R56 ;  /* 0x0000003839397221 */ /* 0x000fe40000010000 */
[----:B------:R-:W-:Y:S01]  /*6740*/  MUFU.EX2 R68, R68 ;  /* 0x0000004400447308 */ /* 0x000fe20000000800 */
[C---:B-1----:R-:W-:Y:S01]  /*6750*/  FADD.FTZ R13, R83.reuse, R8 ;  /* 0x00000008530d7221 */ /* 0x042fe20000010000 */
[----:B------:R-:W-:Y:S01]  /*6760*/  FADD.FTZ R60, R60, R57 ;  /* 0x000000393c3c7221 */ /* 0x000fe20000010000 */
[----:B------:R-:W-:-:S03]  /*6770*/  F2FP.SATFINITE.E4M3.F32.PACK_AB_MERGE_C R82, R83, R82, RZ ;  /* 0x000000525352723e */ /* 0x000fc600048070ff */
[----:B------:R-:W-:Y:S01]  /*6780*/  FADD.FTZ R61, R61, R60 ;  /* 0x0000003c3d3d7221 */ /* 0x000fe20000010000 */
[----:B------:R-:W-:Y:S01]  /*6790*/  F2FP.SATFINITE.E4M3.F32.PACK_AB_MERGE_C R215, R79, R78, R82 ;  /* 0x0000004e4fd7723e */ /* 0x000fe20004807052 */
[----:B------:R-:W0:Y:S01]  /*67a0*/  MUFU.EX2 R69, R69 ;  /* 0x0000004500457308 */ /* 0x000e220000000800 */
[----:B--2---:R-:W-:-:S07]  /*67b0*/  FADD.FTZ R8, R58, R13 ;  /* 0x0000000d3a087221 */ /* 0x004fce0000010000 */
[----:B------:R-:W1:Y:S08]  /*67c0*/  MUFU.EX2 R59, R59 ;  /* 0x0000003b003b7308 */ /* 0x000e700000000800 */
[----:B------:R-:W-:Y:S01]  /*67d0*/  MUFU.EX2 R64, R64 ;  /* 0x0000004000407308 */ /* 0x000fe20000000800 */
[----:B0-----:R-:W-:-:S07]  /*67e0*/  F2FP.SATFINITE.E4M3.F32.PACK_AB_MERGE_C R13, R69, R68, RZ ;  /* 0x00000044450d723e */ /* 0x001fce00048070ff */
[----:B------:R-:W0:Y:S01]  /*67f0*/  MUFU.EX2 R65, R65 ;  /* 0x0000004100417308 */ /* 0x000e220000000800 */
[----:B-1----:R-:W-:-:S07]  /*6800*/  FADD.FTZ R8, R59, R8 ;  /* 0x000000083b087221 */ /* 0x002fce0000010000 */
[----:B------:R-:W1:Y:S08]  /*6810*/  MUFU.EX2 R11, R62 ;  /* 0x0000003e000b7308 */ /* 0x000e700000000800 */
[----:B------:R-:W2:Y:S01]  /*6820*/  MUFU.EX2 R12, R63 ;  /* 0x0000003f000c7308 */ /* 0x000ea20000000800 */
[----:B0-----:R-:W-:Y:S01]  /*6830*/  F2FP.SATFINITE.E4M3.F32.PACK_AB_MERGE_C R210, R65, R64, R13 ;  /* 0x0000004041d2723e */ /* 0x001fe2000480700d */
[----:B------:R-:W-:-:S04]  /*6840*/  FADD.FTZ R64, R64, R61 ;  /* 0x0000003d40407221 */ /* 0x000fc80000010000 */
[----:B------:R-:W-:Y:S02]  /*6850*/  FADD.FTZ R65, R65, R64 ;  /* 0x0000004041417221 */ /* 0x000fe40000010000 */
[----:B------:R-:W0:Y:S01]  /*6860*/  MUFU.EX2 R6, R66 ;  /* 0x0000004200067308 */ /* 0x000e220000000800 */
[----:B-1----:R-:W-:Y:S01]  /*6870*/  FADD.FTZ R13, R11, R8 ;  /* 0x000000080b0d7221 */ /* 0x002fe20000010000 */
[----:B------:R-:W-:-:S04]  /*6880*/  FADD.FTZ R68, R68, R65 ;  /* 0x0000004144447221 */ /* 0x000fc80000010000 */
[----:B------:R-:W-:Y:S02]  /*6890*/  FADD.FTZ R69, R69, R68 ;  /* 0x0000004445457221 */ /* 0x000fe40000010000 */
[----:B------:R-:W1:Y:S01]  /*68a0*/  MUFU.EX2 R7, R7 ;  /* 0x0000000700077308 */ /* 0x000e620000000800 */
[C---:B--2---:R-:W-:Y:S01]  /*68b0*/  FADD.FTZ R13, R12.reuse, R13 ;  /* 0x0000000d0c0d7221 */ /* 0x044fe20000010000 */
[----:B------:R-:W-:-:S04]  /*68c0*/  F2FP.SATFINITE.E4M3.F32.PACK_AB_MERGE_C R12, R12, R11, RZ ;  /* 0x0000000b0c0c723e */ /* 0x000fc800048070ff */
[----:B------:R-:W-:Y:S02]  /*68d0*/  F2FP.SATFINITE.E4M3.F32.PACK_AB_MERGE_C R209, R59, R58, R12 ;  /* 0x0000003a3bd1723e */ /* 0x000fe4000480700c */
[----:B------:R-:W-:Y:S01]  /*68e0*/  MUFU.EX2 R0, R0 ;  /* 0x0000000000007308 */ /* 0x000fe20000000800 */
[----:B0-----:R-:W-:-:S07]  /*68f0*/  FADD.FTZ R8, R6, R13 ;  /* 0x0000000d06087221 */ /* 0x001fce0000010000 */
[----:B------:R-:W0:Y:S01]  /*6900*/  MUFU.EX2 R45, R45 ;  /* 0x0000002d002d7308 */ /* 0x000e220000000800 */
[----:B-1----:R-:W-:-:S07]  /*6910*/  FADD.FTZ R11, R7, R8 ;  /* 0x00000008070b7221 */ /* 0x002fce0000010000 */
        /* <DEDUP_REMOVED lines=11> */
[C---:B-1----:R-:W-:Y:S01]  /*69d0*/  F2FP.SATFINITE.E4M3.F32.PACK_AB_MERGE_C R70, R71.reuse, R70, RZ ;  /* 0x000000464746723e */ /* 0x042fe200048070ff */
[----:B------:R-:W-:Y:S01]  /*69e0*/  FADD.FTZ R71, R71, R8 ;  /* 0x0000000847477221 */ /* 0x000fe20000010000 */
[----:B------:R-:W-:Y:S02]  /*69f0*/  FADD.FTZ R0, R0, R41 ;  /* 0x0000002900007221 */ /* 0x000fe40000010000 */
[----:B------:R-:W-:Y:S02]  /*6a00*/  F2FP.SATFINITE.E4M3.F32.PACK_AB_MERGE_C R211, R7, R6, R70 ;  /* 0x0000000607d3723e */ /* 0x000fe40004807046 */
[----:B------:R-:W-:Y:S01]  /*6a10*/  FADD.FTZ R45, R45, R0 ;  /* 0x000000002d2d7221 */ /* 0x000fe20000010000 */
[----:B------:R-:W1:Y:S01]  /*6a20*/  MUFU.EX2 R46, R46 ;  /* 0x0000002e002e7308 */ /* 0x000e620000000800 */
[----:B--2---:R-:W-:-:S07]  /*6a30*/  FADD.FTZ R8, R42, R71 ;  /* 0x000000472a087221 */ /* 0x004fce0000010000 */
        /* <DEDUP_REMOVED lines=8> */
[C---:B-1----:R-:W-:Y:S01]  /*6ac0*/  F2FP.SATFINITE.E4M3.F32.PACK_AB_MERGE_C R46, R47.reuse, R46, RZ ;  /* 0x0000002e2f2e723e */ /* 0x042fe200048070ff */
[----:B------:R-:W-:-:S03]  /*6ad0*/  FADD.FTZ R47, R47, R0 ;  /* 0x000000002f2f7221 */ /* 0x000fc60000010000 */
[----:B------:R-:W-:-:S03]  /*6ae0*/  F2FP.SATFINITE.E4M3.F32.PACK_AB_MERGE_C R205, R43, R42, R46 ;  /* 0x0000002a2bcd723e */ /* 0x000fc6000480702e */
        /* <DEDUP_REMOVED lines=9> */
[----:B------:R-:W-:Y:S01]  /*6b80*/  MUFU.EX2 R28, R28 ;  /* 0x0000001c001c7308 */ /* 0x000fe20000000800 */
[----:B--2---:R-:W-:-:S07]  /*6b90*/  FADD.FTZ R11, R51, R0 ;  /* 0x00000000330b7221 */ /* 0x004fce0000010000 */
[----:B------:R-:W1:Y:S01]  /*6ba0*/  MUFU.EX2 R29, R29 ;  /* 0x0000001d001d7308 */ /* 0x000e620000000800 */
[----:B0-----:R-:W-:-:S07]  /*6bb0*/  FADD.FTZ R0, R54, R11 ;  /* 0x0000000b36007221 */ /* 0x001fce0000010000 */
[----:B------:R-:W0:Y:S08]  /*6bc0*/  MUFU.EX2 R55, R55 ;  /* 0x0000003700377308 */ /* 0x000e300000000800 */
[----:B------:R-:W-:Y:S01]  /*6bd0*/  MUFU.EX2 R24, R24 ;  /* 0x0000001800187308 */ /* 0x000fe20000000800 */
[----:B-1----:R-:W-:-:S07]  /*6be0*/  F2FP.SATFINITE.E4M3.F32.PACK_AB_MERGE_C R8, R29, R28, RZ ;  /* 0x0000001c1d08723e */ /* 0x002fce00048070ff */
[----:B------:R-:W1:Y:S01]  /*6bf0*/  MUFU.EX2 R25, R25 ;  /* 0x0000001900197308 */ /* 0x000e620000000800 */
[C---:B0-----:R-:W-:Y:S01]  /*6c00*/  F2FP.SATFINITE.E4M3.F32.PACK_AB_MERGE_C R54, R55.reuse, R54, RZ ;  /* 0x000000363736723e */ /* 0x041fe200048070ff */
[----:B------:R-:W-:-:S03]  /*6c10*/  FADD.FTZ R55, R55, R0 ;  /* 0x0000000037377221 */ /* 0x000fc60000010000 */
[----:B------:R-:W-:-:S03]  /*6c20*/  F2FP.SATFINITE.E4M3.F32.PACK_AB_MERGE_C R207, R51, R50, R54 ;  /* 0x0000003233cf723e */ /* 0x000fc60004807036 */
[----:B------:R-:W0:Y:S08]  /*6c30*/  MUFU.EX2 R26, R26 ;  /* 0x0000001a001a7308 */ /* 0x000e300000000800 */
[----:B------:R-:W2:Y:S01]  /*6c40*/  MUFU.EX2 R27, R27 ;  /* 0x0000001b001b7308 */ /* 0x000ea20000000800 */
[----:B-1----:R-:W-:Y:S01]  /*6c50*/  F2FP.SATFINITE.E4M3.F32.PACK_AB_MERGE_C R200, R25, R24, R8 ;  /* 0x0000001819c8723e */ /* 0x002fe20004807008 */
[----:B------:R-:W-:-:S04]  /*6c60*/  FADD.FTZ R24, R24, R53 ;  /* 0x0000003518187221 */ /* 0x000fc80000010000 */
[----:B------:R-:W-:Y:S02]  /*6c70*/  FADD.FTZ R25, R25, R24 ;  /* 0x0000001819197221 */ /* 0x000fe40000010000 */
[----:B------:R-:W1:Y:S01]  /*6c80*/  MUFU.EX2 R30, R30 ;  /* 0x0000001e001e7308 */ /* 0x000e620000000800 */
[----:B0-----:R-:W-:Y:S01]  /*6c90*/  FADD.FTZ R0, R26, R55 ;  /* 0x000000371a007221 */ /* 0x001fe20000010000 */
[----:B------:R-:W-:-:S04]  /*6ca0*/  FADD.FTZ R28, R28, R25 ;  /* 0x000000191c1c7221 */ /* 0x000fc80000010000 */
[----:B------:R-:W-:Y:S02]  /*6cb0*/  FADD.FTZ R29, R29, R28 ;  /* 0x0000001c1d1d7221 */ /* 0x000fe40000010000 */
[----:B------:R-:W-:Y:S01]  /*6cc0*/  MUFU.EX2 R36, R36 ;  /* 0x0000002400247308 */ /* 0x000fe20000000800 */
[----:B--2---:R-:W-:-:S07]  /*6cd0*/  FADD.FTZ R7, R27, R0 ;  /* 0x000000001b077221 */ /* 0x004fce0000010000 */
        /* <DEDUP_REMOVED lines=12> */
[----:B------:R-:W-:Y:S01]  /*6da0*/  FADD.FTZ R32, R32, R29 ;  /* 0x0000001d20207221 */ /* 0x000fe20000010000 */
[----:B------:R-:W-:-:S03]  /*6db0*/  VIADD R6, R16, 0xfffffffe ;  /* 0xfffffffe10067836 */ /* 0x000fc60000000000 */
[----:B------:R-:W-:Y:S02]  /*6dc0*/  FADD.FTZ R33, R33, R32 ;  /* 0x0000002021217221 */ /* 0x000fe40000010000 */
[----:B------:R-:W-:Y:S01]  /*6dd0*/  MUFU.EX2 R38, R38 ;  /* 0x0000002600267308 */ /* 0x000fe20000000800 */
[----:B-1----:R-:W-:Y:S01]  /*6de0*/  FADD.FTZ R0, R34, R31 ;  /* 0x0000001f22007221 */ /* 0x002fe20000010000 */
[----:B------:R-:W-:-:S04]  /*6df0*/  FADD.FTZ R8, R36, R33 ;  /* 0x0000002124087221 */ /* 0x000fc80000010000 */
[----:B------:R-:W-:Y:S02]  /*6e00*/  FADD.FTZ R8, R37, R8 ;  /* 0x0000000825087221 */ /* 0x000fe40000010000 */
[----:B------:R-:W0:Y:S01]  /*6e10*/  MUFU.EX2 R39, R39 ;  /* 0x0000002700277308 */ /* 0x000e220000000800 */
[----:B--2---:R-:W-:Y:S01]  /*6e20*/  FADD.FTZ R7, R35, R0 ;  /* 0x0000000023077221 */ /* 0x004fe20000010000 */
[----:B0-----:R-:W-:-:S03]  /*6e30*/  F2FP.SATFINITE.E4M3.F32.PACK_AB_MERGE_C R0, R39, R38, RZ ;  /* 0x000000262700723e */ /* 0x001fc600048070ff */
[----:B------:R-:W-:Y:S01]  /*6e40*/  FADD.FTZ R38, R38, R7 ;  /* 0x0000000726267221 */ /* 0x000fe20000010000 */
[----:B------:R-:W-:-:S03]  /*6e50*/  F2FP.SATFINITE.E4M3.F32.PACK_AB_MERGE_C R203, R35, R34, R0 ;  /* 0x0000002223cb723e */ /* 0x000fc60004807000 */
[----:B------:R-:W-:Y:S01]  /*6e60*/  FADD.FTZ R7, R39, R38 ;  /* 0x0000002627077221 */ /* 0x000fe20000010000 */
[----:B------:R-:W-:Y:S06]  /*6e70*/  @P2 BRA `(.L_x_879) ;  /* 0x0000000000442947 */ /* 0x000fec0003800000 */
        /* <DEDUP_REMOVED lines=10> */
.L_x_880:
[----:B------:R-:W-:-:S11]  /*6f20*/  UISETP.NE.AND UP2, UPT, UR7, 0x1, UPT ;  /* 0x000000010700788c */ /* 0x000fd6000bf45270 */
[----:B------:R-:W-:Y:S02]  /*6f30*/  @UP2 ULDC.64 UR12, c[0x0][0x9e8] ;  /* 0x00027a00000c2ab9 */ /* 0x000fe40000000a00 */
[----:B------:R-:W-:-:S04]  /*6f40*/  UIMAD.WIDE.U32 UR8, UR6, UR12, URZ ;  /* 0x0000000c060872a5 */ /* 0x000fc8000f8e003f */
[----:B------:R-:W-:-:S12]  /*6f50*/  @UP2 USHF.R.U32.HI UR6, URZ, UR13, UR9 ;  /* 0x0000000d3f062299 */ /* 0x000fd80008011609 */
.L_x_881:
[----:B------:R-:W-:-:S04]  /*6f60*/  UIMAD UR6, UR6, UR7, UR7 ;  /* 0x00000007060672a4 */ /* 0x000fc8000f8e0207 */
[----:B------:R-:W-:-:S04]  /*6f70*/  UISETP.LT.AND UP2, UPT, UR10, UR6, UPT ;  /* 0x000000060a00728c */ /* 0x000fc8000bf41270 */
[----:B------:R-:W-:-:S12]  /*6f80*/  USEL UR10, UR10, UR6, UP2 ;  /* 0x000000060a0a7287 */ /* 0x000fd80009000000 */
.L_x_879:
[----:B------:R-:W-:Y:S01]  /*6f90*/  UMOV UR6, URZ ;  /* 0x0000003f00067c82 */ /* 0x000fe20008000000 */
[----:B------:R-:W-:Y:S01]  /*6fa0*/  UMOV UR7, UR10 ;  /* 0x0000000a00077c82 */ /* 0x000fe20008000000 */
[----:B------:R-:W0:Y:S01]  /*6fb0*/  S2UR UR28, SR_CgaCtaId ;  /* 0x00000000001c79c3 */ /* 0x000e220000008800 */
[----:B------:R-:W-:Y:S01]  /*6fc0*/  UIMAD.WIDE UR6, UR10, -0x6db6db6d, UR6 ;  /* 0x924924930a0678a5 */ /* 0x000fe2000f8e0206 */
[----:B------:R-:W-:Y:S01]  /*6fd0*/  CS2R R24, SRZ ;  /* 0x0000000000187805 */ /* 0x000fe2000001ff00 */
[----:B------:R-:W-:Y:S01]  /*6fe0*/  UMOV UR31, URZ ;  /* 0x0000003f001f7c82 */ /* 0x000fe20008000000 */
[----:B------:R-:W-:Y:S01]  /*6ff0*/  UMOV UR29, URZ ;  /* 0x0000003f001d7c82 */ /* 0x000fe20008000000 */
[----:B------:R-:W-:Y:S01]  /*7000*/  USHF.R.U32.HI UR6, URZ, 0x1f, UR7 ;  /* 0x0000001f3f067899 */ /* 0x000fe20008011607 */
[----:B------:R-:W-:Y:S02]  /*7010*/  CS2R R26, SRZ ;  /* 0x00000000001a7805 */ /* 0x000fe4000001ff00 */
[----:B------:R-:W-:-:S02]  /*7020*/  CS2R R28, SRZ ;  /* 0x00000000001c7805 */ /* 0x000fc4000001ff00 */
[----:B------:R-:W-:Y:S01]  /*7030*/  CS2R R30, SRZ ;  /* 0x00000000001e7805 */ /* 0x000fe2000001ff00 */
[----:B------:R-:W-:Y:S01]  /*7040*/  ULEA.HI.SX32 UR6, UR7, UR6, 0x19 ;  /* 0x0000000607067291 */ /* 0x000fe2000f8fca3f */
[----:B------:R-:W-:Y:S02]  /*7050*/  CS2R R32, SRZ ;  /* 0x0000000000207805 */ /* 0x000fe4000001ff00 */
[----:B------:R-:W-:Y:S02]  /*7060*/  CS2R R34, SRZ ;  /* 0x0000000000227805 */ /* 0x000fe4000001ff00 */
[----:B------:R-:W-:Y:S01]  /*7070*/  CS2R R36, SRZ ;  /* 0x0000000000247805 */ /* 0x000fe2000001ff00 */
[----:B------:R-:W-:Y:S01]  /*7080*/  UISETP.LT.AND UP2, UPT, UR39, UR6, UPT ;  /* 0x000000062700728c */ /* 0x000fe2000bf41270 */
[----:B------:R-:W-:Y:S02]  /*7090*/  CS2R R38, SRZ ;  /* 0x0000000000267805 */ /* 0x000fe4000001ff00 */
[----:B------:R-:W-:-:S02]  /*70a0*/  CS2R R40, SRZ ;  /* 0x0000000000287805 */ /* 0x000fc4000001ff00 */
[----:B------:R-:W-:Y:S01]  /*70b0*/  CS2R R42, SRZ ;  /* 0x00000000002a7805 */ /* 0x000fe2000001ff00 */
[----:B------:R-:W-:Y:S01]  /*70c0*/  USEL UR54, UR39, UR6, !UP2 ;  /* 0x0000000627367287 */ /* 0x000fe2000d000000 */
[----:B------:R-:W-:Y:S02]  /*70d0*/  CS2R R44, SRZ ;  /* 0x00000000002c7805 */ /* 0x000fe4000001ff00 */
[----:B------:R-:W-:Y:S02]  /*70e0*/  CS2R R46, SRZ ;  /* 0x00000000002e7805 */ /* 0x000fe4000001ff00 */
[----:B------:R-:W-:Y:S02]  /*70f0*/  CS2R R48, SRZ ;  /* 0x0000000000307805 */ /* 0x000fe4000001ff00 */
[----:B------:R-:W-:Y:S02]  /*7100*/  CS2R R50, SRZ ;  /* 0x0000000000327805 */ /* 0x000fe4000001ff00 */
[----:B------:R-:W-:-:S02]  /*7110*/  CS2R R52, SRZ ;  /* 0x0000000000347805 */ /* 0x000fc4000001ff00 */
[----:B------:R-:W-:Y:S02]  /*7120*/  ISETP.GE.AND P2, PT, R6, UR54, PT ;  /* 0x0000003606007c0c */ /* 0x000fe4000bf46270 */
        /* <DEDUP_REMOVED lines=17> */
[----:B0-----:R-:W-:Y:S06]  /*7240*/  @!P2 BRA `(.L_x_882) ;  /* 0x0000005c00d0a947 */ /* 0x001fec0003800000 */
        /* <DEDUP_REMOVED lines=32> */
[----:B------:R-:W-:Y:S01]  /*7450*/  UMOV UR56, URZ ;  /* 0x0000003f00387c82 */ /* 0x000fe20008000000 */
[----:B------:R-:W-:Y:S01]  /*7460*/  UMOV UR55, URZ ;  /* 0x0000003f00377c82 */ /* 0x000fe20008000000 */
[----:B------:R-:W-:Y:S01]  /*7470*/  ULDC UR43, c[0x0][0x9e4] ;  /* 0x00027900002b7ab9 */ /* 0x000fe20000000800 */
[----:B------:R-:W-:Y:S01]  /*7480*/  ULDC UR49, c[0x0][0x288] ;  /* 0x0000a20000317ab9 */ /* 0x000fe20000000800 */
[----:B------:R-:W-:Y:S01]  /*7490*/  ULDC UR53, c[0x0][0x2f0] ;  /* 0x0000bc0000357ab9 */ /* 0x000fe20000000800 */
[----:B------:R-:W-:-:S05]  /*74a0*/  ULDC UR52, c[0x0][0x9e0] ;  /* 0x0002780000347ab9 */ /* 0x000fca0000000800 */
.L_x_900:
[----:B------:R-:W-:Y:S01]  /*74b0*/  UIADD3 UR31, UR55, 0x1, URZ ;  /* 0x00000001371f7890 */ /* 0x000fe2000fffe03f */
[----:B------:R-:W-:-:S03]  /*74c0*/  ISETP.NE.AND P3, PT, RZ, UR41, PT ;  /* 0x00000029ff007c0c */ /* 0x000fc6000bf65270 */
[----:B------:R-:W-:-:S04]  /*74d0*/  UISETP.NE.AND UP2, UPT, UR31, 0x2, UPT ;  /* 0x000000021f00788c */ /* 0x000fc8000bf45270 */
[----:B------:R-:W-:Y:S02]  /*74e0*/  USEL UR29, URZ, 0x1, UP2 ;  /* 0x000000013f1d7887 */ /* 0x000fe40009000000 */
[----:B------:R-:W-:Y:S02]  /*74f0*/  USEL UR31, UR31, URZ, UP2 ;  /* 0x0000003f1f1f7287 */ /* 0x000fe40009000000 */
[----:B------:R-:W-:Y:S02]  /*7500*/  ULOP3.LUT UR29, UR56, UR29, URZ, 0x3c, !UPT ;  /* 0x0000001d381d7292 */ /* 0x000fe4000f8e3c3f */
[----:B------:R-:W-:Y:S10]  /*7510*/  @P3 BRA `(.L_x_883) ;  /* 0x00000000002c3947 */ /* 0x000ff40003800000 */
[----:B------:R-:W-:Y:S05]  /*7520*/  @!P0 BRA `(.L_x_884) ;  /* 0x0000000000048947 */ /* 0x000fea0003800000 */
[----:B------:R-:W-:Y:S01]  /*7530*/  BPT.TRAP 0x1 ;  /* 0x000000040000795c */ /* 0x000fe20000300000 */
.L_x_884:
[----:B------:R-:W-:Y:S01]  /*7540*/  ULEA UR6, UR31, UR40, 0x3 ;  /* 0x000000281f067291 */ /* 0x000fe2000f8e183f */
[----:B------:R-:W-:-:S05]  /*7550*/  IMAD.U32 R11, RZ, RZ, UR29 ;  /* 0x0000001dff0b7e24 */ /* 0x000fca000f8e00ff */
[----:B------:R-:W-:-:S04]  /*7560*/  SHF.L.U32 R11, R11, 0x1f, RZ ;  /* 0x0000001f0b0b7819 */ /* 0x000fc800000006ff */
[----:B------:R0:W1:Y:S01]  /*7570*/  SYNCS.PHASECHK.TRANS64.TRYWAIT P2, [UR6+0x2e830], R11 ;  /* 0x02e8300bff0075a7 */ /* 0x0000620008040146 */
[----:B------:R-:W-:Y:S05]  /*7580*/  @!P0 BRA `(.L_x_885) ;  /* 0x0000000000048947 */ /* 0x000fea0003800000 */
[----:B------:R-:W-:Y:S01]  /*7590*/  BPT.TRAP 0x1 ;  /* 0x000000040000795c */ /* 0x000fe20000300000 */
.L_x_885:
[----:B-1----:R-:W-:Y:S05]  /*75a0*/  @P2 BRA `(.L_x_883) ;  /* 0x0000000000082947 */ /* 0x002fea0003800000 */
[----:B------:R-:W1:Y:S02]  /*75b0*/  SYNCS.PHASECHK.TRANS64.TRYWAIT P2, [UR6+0x2e830], R11 ;  /* 0x02e8300bff0075a7 */ /* 0x000e640008040146 */
[----:B-1----:R-:W-:Y:S05]  /*75c0*/  @!P2 BRA `(.L_x_886) ;  /* 0x00000160001ca947 */ /* 0x002fea0003800000 */
.L_x_883:
[----:B01----:R-:W-:Y:S01]  /*75d0*/  VIADD R11, R18, 0x8 ;  /* 0x00000008120b7836 */ /* 0x003fe20000000000 */
[C---:B------:R-:W-:Y:S01]  /*75e0*/  R2UR UR24, R2.reuse ;  /* 0x00000000021872ca */ /* 0x040fe200000e0000 */
[----:B------:R-:W-:Y:S01]  /*75f0*/  UIMAD UR57, UR31, 0x700, UR48 ;  /* 0x000007001f3978a4 */ /* 0x000fe2000f8e0230 */
[C---:B------:R-:W-:Y:S01]  /*7600*/  R2UR UR25, R3.reuse ;  /* 0x00000000031972ca */ /* 0x040fe200000e0000 */
[----:B------:R-:W-:Y:S01]  /*7610*/  UMOV UR27, 0x40000040 ;  /* 0x40000040001b7882 */ /* 0x000fe20000000000 */
[----:B------:R0:W-:Y:S01]  /*7620*/  BAR.SYNC.DEFER_BLOCKING R11, 0x100 ;  /* 0x0004000b0000751d */ /* 0x0001e20000010000 */
[C---:B------:R-:W-:Y:S01]  /*7630*/  R2UR UR8, R2.reuse ;  /* 0x00000000020872ca */ /* 0x040fe200000e0000 */
[----:B------:R-:W-:Y:S01]  /*7640*/  UIADD3 UR10, UR57, 0x100, URZ ;  /* 0x00000100390a7890 */ /* 0x000fe2000fffe03f */
[C---:B------:R-:W-:Y:S01]  /*7650*/  R2UR UR9, R3.reuse ;  /* 0x00000000030972ca */ /* 0x040fe200000e0000 */
[----:B------:R-:W-:Y:S01]  /*7660*/  UIADD3 UR14, UR57, 0x200, URZ ;  /* 0x00000200390e7890 */ /* 0x000fe2000fffe03f */
[C---:B------:R-:W-:Y:S01]  /*7670*/  R2UR UR12, R2.reuse ;  /* 0x00000000020c72ca */ /* 0x040fe200000e0000 */
[----:B------:R-:W-:Y:S01]  /*7680*/  UMOV UR26, UR57 ;  /* 0x00000039001a7c82 */ /* 0x000fe20008000000 */
[----:B------:R-:W-:Y:S01]  /*7690*/  UMOV UR11, 0x40000040 ;  /* 0x40000040000b7882 */ /* 0x000fe20000000000 */
[C---:B------:R-:W-:Y:S01]  /*76a0*/  R2UR UR13, R3.reuse ;  /* 0x00000000030d72ca */ /* 0x040fe200000e0000 */
[----:B------:R-:W-:Y:S01]  /*76b0*/  UMOV UR15, 0x40000040 ;  /* 0x40000040000f7882 */ /* 0x000fe20000000000 */
[C---:B------:R-:W-:Y:S01]  /*76c0*/  R2UR UR16, R2.reuse ;  /* 0x00000000021072ca */ /* 0x040fe200000e0000 */
[----:B------:R-:W-:Y:S01]  /*76d0*/  UIADD3 UR18, UR57, 0x300, URZ ;  /* 0x0000030039127890 */ /* 0x000fe2000fffe03f */
[C---:B------:R-:W-:Y:S01]  /*76e0*/  R2UR UR17, R3.reuse ;  /* 0x00000000031172ca */ /* 0x040fe200000e0000 */
[----:B------:R-:W-:Y:S01]  /*76f0*/  UMOV UR19, 0x40000040 ;  /* 0x4000004000137882 */ /* 0x000fe20000000000 */
[----:B------:R-:W-:Y:S01]  /*7700*/  R2UR UR20, R2 ;  /* 0x00000000021472ca */ /* 0x000fe200000e0000 */
[----:B------:R-:W-:Y:S01]  /*7710*/  UIADD3 UR22, UR57, 0x400, URZ ;  /* 0x0000040039167890 */ /* 0x000fe2000fffe03f */
[----:B------:R-:W-:Y:S01]  /*7720*/  R2UR UR21, R3 ;  /* 0x00000000031572ca */ /* 0x000fe200000e0000 */
[----:B------:R-:W-:Y:S01]  /*7730*/  UMOV UR23, 0x40000040 ;  /* 0x4000004000177882 */ /* 0x000fe20000000000 */
[----:B------:R-:W-:Y:S01]  /*7740*/  UIADD3 UR34, UR57, 0x2, URZ ;  /* 0x0000000239227890 */ /* 0x000fe2000fffe03f */
[----:B------:R-:W-:Y:S01]  /*7750*/  UMOV UR35, 0x40000040 ;  /* 0x4000004000237882 */ /* 0x000fe20000000000 */
[----:B------:R-:W-:-:S02]  /*7760*/  UIADD3 UR6, UR57, 0x102, URZ ;  /* 0x0000010239067890 */ /* 0x000fc4000fffe03f */
[----:B------:R-:W-:Y:S01]  /*7770*/  UIADD3 UR46, UR57, 0x4, URZ ;  /* 0x00000004392e7890 */ /* 0x000fe2000fffe03f */
[----:B------:R-:W-:Y:S01]  /*7780*/  WARPGROUP.ARRIVE ;  /* 0x00000000000079c5 */ /* 0x000fe20000000000 */
[----:B------:R-:W-:Y:S01]  /*7790*/  UMOV UR47, 0x40000040 ;  /* 0x40000040002f7882 */ /* 0x000fe20000000000 */
[----:B------:R-:W-:-:S04]  /*77a0*/  UMOV UR7, 0x40000040 ;  /* 0x4000004000077882 */ /* 0x000fc80000000000 */
        /* <DEDUP_REMOVED lines=126> */
[----:B------:R-:W-:Y:S01]  /*7f90*/  UMOV UR10, UR14 ;  /* 0x0000000e000a7c82 */ /* 0x000fe20008000000 */
[----:B------:R-:W-:Y:S01]  /*7fa0*/  UMOV UR14, UR18 ;  /* 0x00000012000e7c82 */ /* 0x000fe20008000000 */
[----:B------:R-:W-:Y:S02]  /*7fb0*/  WARPGROUP.DEPBAR.LE gsb0, 0x0 ;  /* 0x00008000000079c5 */ /* 0x000fe40000010000 */
[----:B------:R-:W-:-:S06]  /*7fc0*/  WARPGROUP.ARRIVE ;  /* 0x00000000000079c5 */ /* 0x000fcc0000000000 */
[----:B------:R-:W-:Y:S01]  /*7fd0*/  QGMMA.64x32x32.F32.E4M3.E4M3 R168, gdesc[UR4], R168, gsb0 ;  /* 0x0060000004a879f3 */ /* 0x000fe200080008a8 */
[----:B------:R-:W-:Y:S01]  /*7fe0*/  UIADD3 UR6, UR57, 0x406, URZ ;  /* 0x0000040639067890 */ /* 0x000fe2000fffe03f */
[----:B------:R-:W-:-:S06]  /*7ff0*/  UMOV UR7, 0x40000040 ;  /* 0x4000004000077882 */ /* 0x000fcc0000000000 */
[----:B------:R-:W-:Y:S01]  /*8000*/  UMOV UR18, UR6 ;  /* 0x0000000600127c82 */ /* 0x000fe20008000000 */
[----:B------:R-:W-:Y:S02]  /*8010*/  WARPGROUP.DEPBAR.LE gsb0, 0x0 ;  /* 0x00008000000079c5 */ /* 0x000fe40000010000 */
[----:B------:R-:W-:-:S06]  /*8020*/  WARPGROUP.ARRIVE ;  /* 0x00000000000079c5 */ /* 0x000fcc0000000000 */
[----:B------:R-:W-:Y:S01]  /*8030*/  QGMMA.64x32x32.F32.E4M3.E4M3 R152, gdesc[UR8], R152, gsb0 ;  /* 0x00600000089879f3 */ /* 0x000fe20008000898 */
[----:B------:R-:W-:Y:S02]  /*8040*/  UIADD3 UR8, UR57, 0x506, URZ ;  /* 0x0000050639087890 */ /* 0x000fe4000fffe03f */
[----:B------:R-:W-:-:S05]  /*8050*/  UIADD3 UR57, UR57, 0x606, URZ ;  /* 0x0000060639397890 */ /* 0x000fca000fffe03f */
[----:B------:R-:W-:Y:S01]  /*8060*/  UMOV UR6, UR8 ;  /* 0x0000000800067c82 */ /* 0x000fe20008000000 */
        /* <DEDUP_REMOVED lines=18> */
.L_x_888:
[----:B------:R-:W-:Y:S01]  /*8190*/  ULEA UR6, UR55, UR40, 0x3 ;  /* 0x0000002837067291 */ /* 0x000fe2000f8e183f */
[----:B------:R-:W-:-:S05]  /*81a0*/  IMAD.U32 R11, RZ, RZ, UR56 ;  /* 0x00000038ff0b7e24 */ /* 0x000fca000f8e00ff */
[----:B------:R-:W-:-:S04]  /*81b0*/  SHF.L.U32 R11, R11, 0x1f, RZ ;  /* 0x0000001f0b0b7819 */ /* 0x000fc800000006ff */
[----:B------:R0:W1:Y:S01]  /*81c0*/  SYNCS.PHASECHK.TRANS64.TRYWAIT P2, [UR6+0x2e850], R11 ;  /* 0x02e8500bff0075a7 */ /* 0x0000620008040146 */
[----:B------:R-:W-:Y:S05]  /*81d0*/  @!P0 BRA `(.L_x_889) ;  /* 0x0000000000048947 */ /* 0x000fea0003800000 */
[----:B------:R-:W-:Y:S01]  /*81e0*/  BPT.TRAP 0x1 ;  /* 0x000000040000795c */ /* 0x000fe20000300000 */
.L_x_889:
[----:B-1----:R-:W-:Y:S05]  /*81f0*/  @P2 BRA `(.L_x_887) ;  /* 0x0000000000082947 */ /* 0x002fea0003800000 */
[----:B------:R-:W1:Y:S02]  /*8200*/  SYNCS.PHASECHK.TRANS64.TRYWAIT P2, [UR6+0x2e850], R11 ;  /* 0x02e8500bff0075a7 */ /* 0x000e640008040146 */
[----:B-1----:R-:W-:Y:S05]  /*8210*/  @!P2 BRA `(.L_x_890) ;  /* 0x000001540020a947 */ /* 0x002fea0003800000 */
.L_x_887:
[----:B------:R-:W-:Y:S01]  /*8220*/  UIADD3 UR6, UR40, 0x400, URZ ;  /* 0x0000040028067890 */ /* 0x000fe2000fffe03f */
[----:B------:R-:W-:Y:S01]  /*8230*/  WARPGROUP.ARRIVE ;  /* 0x00000000000079c5 */ /* 0x000fe20000000000 */
[----:B------:R-:W-:Y:S01]  /*8240*/  UMOV UR7, 0xc0000010 ;  /* 0xc000001000077882 */ /* 0x000fe20000000000 */
[----:B------:R-:W-:Y:S01]  /*8250*/  PLOP3.LUT P2, PT, PT, PT, UP0, 0x80, 0x0 ;  /* 0x000000000000781c */ /* 0x000fe20003f4f008 */
[----:B------:R-:W-:Y:S01]  /*8260*/  USHF.R.U32.HI UR6, URZ, 0x4, UR6 ;  /* 0x000000043f067899 */ /* 0x000fe20008011606 */
[----:B------:R-:W-:Y:S01]  /*8270*/  PLOP3.LUT P3, PT, PT, PT, UP0, 0x80, 0x0 ;  /* 0x000000000000781c */ /* 0x000fe20003f6f008 */
[----:B01----:R-:W-:Y:S02]  /*8280*/  IMAD.U32 R11, RZ, RZ, UR31 ;  /* 0x0000001fff0b7e24 */ /* 0x003fe4000f8e00ff */
[----:B------:R-:W-:Y:S01]  /*8290*/  ULOP3.LUT UR6, UR6, 0x3fff, URZ, 0xc0, !UPT ;  /* 0x00003fff06067892 */ /* 0x000fe2000f8ec03f */
[----:B------:R-:W-:Y:S02]  /*82a0*/  IMAD.MOV.U32 R20, RZ, RZ, R9 ;  /* 0x000000ffff147224 */ /* 0x000fe400078e0009 */
[----:B------:R-:W-:Y:S01]  /*82b0*/  @!P1 LEA R11, R11, UR40, 0x3 ;  /* 0x000000280b0b9c11 */ /* 0x000fe2000f8e18ff */
[----:B------:R-:W-:Y:S01]  /*82c0*/  ULOP3.LUT UR6, UR6, 0x10000, URZ, 0xfc, !UPT ;  /* 0x0001000006067892 */ /* 0x000fe2000f8efc3f */
[----:B------:R-:W-:-:S03]  /*82d0*/  IMAD R21, R6, -0xe0, RZ ;  /* 0xffffff2006157824 */ /* 0x000fc600078e02ff */
[----:B------:R-:W-:Y:S01]  /*82e0*/  UIMAD UR8, UR55, 0x700, UR6 ;  /* 0x00000700370878a4 */ /* 0x000fe2000f8e0206 */
[----:B------:R-:W-:Y:S02]  /*82f0*/  @!P1 VIADD R11, R11, 0x2e840 ;  /* 0x0002e8400b0b9836 */ /* 0x000fe40000000000 */
[----:B------:R-:W-:-:S03]  /*8300*/  VIADD R13, R21, 0x1 ;  /* 0x00000001150d7836 */ /* 0x000fc60000000000 */
[----:B------:R-:W-:Y:S01]  /*8310*/  @!P1 PRMT R11, RZ, 0x654, R11 ;  /* 0x00000654ff0b9816 */ /* 0x000fe2000000000b */
[----:B------:R-:W-:Y:S01]  /*8320*/  UMOV UR6, UR8 ;  /* 0x0000000800067c82 */ /* 0x000fe20008000000 */
[----:B------:R-:W-:Y:S01]  /*8330*/  IMAD R22, R10, -0x2, R13 ;  /* 0xfffffffe0a167824 */ /* 0x000fe200078e020d */
[----:B------:R-:W-:Y:S01]  /*8340*/  QGMMA.64x128x32.F32.E4M3.E4M3 R24, R224, gdesc[UR4], R24, gsb0 ;  /* 0x01e00004e0187df3 */ /* 0x000fe20008000818 */
[----:B------:R-:W-:Y:S01]  /*8350*/  UIADD3 UR6, UR8, 0x100, URZ ;  /* 0x0000010008067890 */ /* 0x000fe2000fffe03f */
[----:B------:R-:W-:Y:S01]  /*8360*/  UMOV UR7, 0xc0000010 ;  /* 0xc000001000077882 */ /* 0x000fe20000000000 */
[----:B------:R-:W-:Y:S02]  /*8370*/  WARPGROUP.DEPBAR.LE gsb0, 0x0 ;  /* 0x00008000000079c5 */ /* 0x000fe40000010000 */
[----:B------:R-:W-:-:S07]  /*8380*/  WARPGROUP.ARRIVE ;  /* 0x00000000000079c5 */ /* 0x000fce0000000000 */
        /* <DEDUP_REMOVED lines=26> */
[----:B------:R-:W-:Y:S02]  /*8530*/  @UP0 ULDC UR6, c[0x0][0x44c] ;  /* 0x0001130000060ab9 */ /* 0x000fe40000000800 */
[----:B------:R-:W-:Y:S01]  /*8540*/  @P2 IMAD.HI.U32 R12, R9, UR6, RZ ;  /* 0x00000006090c2c27 */ /* 0x000fe2000f8e00ff */
[----:B------:R-:W-:Y:S01]  /*8550*/  @UP0 ULDC UR6, c[0x0][0x450] ;  /* 0x0001140000060ab9 */ /* 0x000fe20000000800 */
[----:B------:R-:W-:-:S03]  /*8560*/  PLOP3.LUT P2, PT, PT, PT, UP1, 0x40, 0x0 ;  /* 0x000000000000781c */ /* 0x000fc60003f4e818 */
[----:B------:R-:W-:Y:S02]  /*8570*/  @P3 SHF.R.U32.HI R20, RZ, UR6, R12 ;  /* 0x00000006ff143c19 */ /* 0x000fe4000801160c */
[----:B------:R-:W-:Y:S01]  /*8580*/  IADD3 R12, -R18, 0xb, RZ ;  /* 0x0000000b120c7810 */ /* 0x000fe20007ffe1ff */
[----:B------:R-:W-:Y:S02]  /*8590*/  WARPGROUP.DEPBAR.LE gsb0, 0x0 ;  /* 0x00008000000079c5 */ /* 0x000fe40000010000 */
[----:B------:R-:W0:Y:S02]  /*85a0*/  SHFL.IDX PT, R200, R20, RZ, 0x1c1f ;  /* 0x001c1fff14c87589 */ /* 0x000e2400000e0000 */
[----:B------:R1:W-:Y:S06]  /*85b0*/  BAR.ARV R12, 0x100 ;  /* 0x0004000c0000751d */ /* 0x0003ec0000002000 */
[----:B------:R2:W-:Y:S02]  /*85c0*/  @!P1 SYNCS.ARRIVE.TRANS64.RED.A1T0 RZ, [R11+URZ], RZ ;  /* 0x000000ff0bff99a7 */ /* 0x0005e4000810043f */
[----:B--2---:R-:W-:-:S04]  /*85d0*/  IMAD R11, R17, UR53, R22 ;  /* 0x00000035110b7c24 */ /* 0x004fc8000f8e0216 */
[----:B------:R-:W-:-:S04]  /*85e0*/  VIADD R11, R11, -UR49 ;  /* 0x800000310b0b7c36 */ /* 0x000fc80008000000 */
[C---:B------:R-:W-:Y:S02]  /*85f0*/  VIADD R15, R11.reuse, UR52 ;  /* 0x000000340b0f7c36 */ /* 0x040fe40008000000 */
[----:B------:R-:W-:Y:S02]  /*8600*/  VIADD R14, R11, UR30 ;  /* 0x0000001e0b0e7c36 */ /* 0x000fe40008000000 */
[----:B------:R-:W-:Y:S02]  /*8610*/  VIADD R11, R22, 0xffffffff ;  /* 0xffffffff160b7836 */ /* 0x000fe40000000000 */
[--C-:B0-----:R-:W-:Y:S02]  /*8620*/  IMAD.IADD R13, R15, 0x1, R200.reuse ;  /* 0x000000010f0d7824 */ /* 0x101fe400078e02c8 */
[----:B-1----:R-:W-:Y:S01]  /*8630*/  IMAD.IADD R12, R14, 0x1, R200 ;  /* 0x000000010e0c7824 */ /* 0x002fe200078e02c8 */
[----:B------:R-:W-:Y:S06]  /*8640*/  @P2 BRA `(.L_x_891) ;  /* 0x0000000000582947 */ /* 0x000fec0003800000 */
[----:B------:R-:W-:Y:S01]  /*8650*/  IMAD R22, R17, UR53, R200 ;  /* 0x0000003511167c24 */ /* 0x000fe2000f8e02c8 */
[----:B------:R-:W-:Y:S03]  /*8660*/  BSSY B0, `(.L_x_892) ;  /* 0x0000011000007945 */ /* 0x000fe60003800000 */
[----:B------:R-:W-:-:S05]  /*8670*/  VIADD R22, R22, -UR49 ;  /* 0x8000003116167c36 */ /* 0x000fca0008000000 */
[----:B------:R-:W-:-:S13]  /*8680*/  ISETP.GT.AND P2, PT, R22, -0x1, PT ;  /* 0xffffffff1600780c */ /* 0x000fda0003f44270 */
[----:B------:R-:W-:Y:S05]  /*8690*/  @P2 BRA `(.L_x_893) ;  /* 0x0000000000202947 */ /* 0x000fea0003800000 */
[----:B------:R-:W-:Y:S01]  /*86a0*/  IMAD.U32 R201, RZ, RZ, UR43 ;  /* 0x0000002bffc97e24 */ /* 0x000fe2000f8e00ff */
[----:B------:R-:W-:-:S04]  /*86b0*/  LOP3.LUT R23, RZ, R22, RZ, 0x33, !PT ;  /* 0x00000016ff177212 */ /* 0x000fc800078e33ff */
[----:B------:R-:W-:-:S13]  /*86c0*/  ISETP.NE.AND P2, PT, R201, 0x1, PT ;  /* 0x00000001c900780c */ /* 0x000fda0003f45270 */
[----:B------:R-:W0:Y:S02]  /*86d0*/  @P2 LDC.64 R202, c[0x0][0x9e8] ;  /* 0x00027a00ffca2b82 */ /* 0x000e240000000a00 */
[----:B0-----:R-:W-:-:S05]  /*86e0*/  @P2 IMAD.HI.U32 R22, R23, R202, RZ ;  /* 0x000000ca17162227 */ /* 0x001fca00078e00ff */
[----:B------:R-:W-:-:S04]  /*86f0*/  @P2 SHF.R.U32.HI R23, RZ, R203, R22 ;  /* 0x000000cbff172219 */ /* 0x000fc80000011616 */
[----:B------:R-:W-:Y:S01]  /*8700*/  LOP3.LUT R22, RZ, R23, RZ, 0x33, !PT ;  /* 0x00000017ff167212 */ /* 0x000fe200078e33ff */
[----:B------:R-:W-:Y:S06]  /*8710*/  BRA `(.L_x_894) ;  /* 0x0000000000147947 */ /* 0x000fec0003800000 */
.L_x_893:
[----:B------:R-:W-:-:S05]  /*8720*/  IMAD.U32 R201, RZ, RZ, UR43 ;  /* 0x0000002bffc97e24 */ /* 0x000fca000f8e00ff */
[----:B------:R-:W-:-:S13]  /*8730*/  ISETP.NE.AND P2, PT, R201, 0x1, PT ;  /* 0x00000001c900780c */ /* 0x000fda0003f45270 */
[----:B------:R-:W0:Y:S02]  /*8740*/  @P2 LDC.64 R202, c[0x0][0x9e8] ;  /* 0x00027a00ffca2b82 */ /* 0x000e240000000a00 */
[----:B0-----:R-:W-:-:S05]  /*8750*/  @P2 IMAD.HI.U32 R200, R22, R202, RZ ;  /* 0x000000ca16c82227 */ /* 0x001fca00078e00ff */
[----:B------:R-:W-:-:S07]  /*8760*/  @P2 SHF.R.U32.HI R22, RZ, R203, R200 ;  /* 0x000000cbff162219 */ /* 0x000fce00000116c8 */
.L_x_894:
[----:B------:R-:W-:Y:S05]  /*8770*/  BSYNC B0 ;  /* 0x0000000000007941 */ /* 0x000fea0003800000 */
.L_x_892:
[----:B------:R-:W-:-:S05]  /*8780*/  IMAD R22, R22, R201, R11 ;  /* 0x000000c916167224 */ /* 0x000fca00078e020b */
[----:B------:R-:W-:Y:S02]  /*8790*/  VIADDMNMX R13, R22, R201, R13, PT ;  /* 0x000000c9160d7246 */ /* 0x000fe4000380010d */
[----:B------:R-:W-:-:S07]  /*87a0*/  VIMNMX R12, R12, R22, !PT ;  /* 0x000000160c0c7248 */ /* 0x000fce0007fe0100 */
.L_x_891:
[C---:B------:R-:W-:Y:S02]  /*87b0*/  ISETP.GE.AND P2, PT, R21.reuse, 0x2, PT ;  /* 0x000000021500780c */ /* 0x040fe40003f46270 */
[C---:B------:R-:W-:Y:S02]  /*87c0*/  ISETP.GE.AND P3, PT, R21.reuse, 0x9, PT ;  /* 0x000000091500780c */ /* 0x040fe40003f66270 */
[----:B------:R-:W-:Y:S02]  /*87d0*/  LOP3.LUT R0, R0, 0xffffdfff, RZ, 0xc0, !PT ;  /* 0xffffdfff00007812 */ /* 0x000fe400078ec0ff */
[----:B------:R-:W-:Y:S02]  /*87e0*/  ISETP.GE.AND P4, PT, R21, 0xa, PT ;  /* 0x0000000a1500780c */ /* 0x000fe40003f86270 */
[----:B------:R-:W-:-:S05]  /*87f0*/  LOP3.LUT R16, R16, 0xfffffffd, RZ, 0xc0, !PT ;  /* 0xfffffffd10107812 */ /* 0x000fca00078ec0ff */
[----:B------:R-:W-:Y:S02]  /*8800*/  @P2 LOP3.LUT R0, R0, 0x2000, RZ, 0xfc, !PT ;  /* 0x0000200000002812 */ /* 0x000fe400078efcff */
[----:B------:R-:W-:Y:S02]  /*8810*/  ISETP.GT.AND P2, PT, R12, 0x1, !P2 ;  /* 0x000000010c00780c */ /* 0x000fe40005744270 */
[----:B------:R-:W-:Y:S02]  /*8820*/  LOP3.LUT R0, R0, 0xffffbfff, RZ, 0xc0, !PT ;  /* 0xffffbfff00007812 */ /* 0x000fe400078ec0ff */
[----:B------:R-:W-:Y:S02]  /*8830*/  ISETP.LT.OR P2, PT, R13, 0x2, P2 ;  /* 0x000000020d00780c */ /* 0x000fe40001741670 */
[----:B------:R-:W-:Y:S02]  /*8840*/  @P3 LOP3.LUT R0, R0, 0x4000, RZ, 0xfc, !PT ;  /* 0x0000400000003812 */ /* 0x000fe400078efcff */
[----:B------:R-:W-:-:S02]  /*8850*/  FSEL R185, R185, -INF , !P2 ;  /* 0xff800000b9b97808 */ /* 0x000fc40005000000 */
[----:B------:R-:W-:Y:S02]  /*8860*/  LOP3.LUT R0, R0, 0xffff7fff, RZ, 0xc0, !PT ;  /* 0xffff7fff00007812 */ /* 0x000fe400078ec0ff */
[----:B------:R-:W-:Y:S02]  /*8870*/  ISETP.GT.AND P3, PT, R12, 0x8, !P3 ;  /* 0x000000080c00780c */ /* 0x000fe40005f64270 */
[----:B------:R-:W-:Y:S02]  /*8880*/  @P4 LOP3.LUT R0, R0, 0x8000, RZ, 0xfc, !PT ;  /* 0x0000800000004812 */ /* 0x000fe400078efcff */
[----:B------:R-:W-:Y:S02]  /*8890*/  ISETP.GT.AND P2, PT, R12, 0x9, !P4 ;  /* 0x000000090c00780c */ /* 0x000fe40006744270 */
[----:B------:R-:W-:Y:S02]  /*88a0*/  ISETP.GE.AND P4, PT, R21, 0x11, PT ;  /* 0x000000111500780c */ /* 0x000fe40003f86270 */
[----:B------:R-:W-:-:S02]  /*88b0*/  ISETP.LT.OR P3, PT, R13, 0x9, P3 ;  /* 0x000000090d00780c */ /* 0x000fc40001f61670 */
[----:B------:R-:W-:Y:S02]  /*88c0*/  ISETP.LT.OR P2, PT, R13, 0xa, P2 ;  /* 0x0000000a0d00780c */ /* 0x000fe40001741670 */
[----:B------:R-:W-:Y:S02]  /*88d0*/  FSEL R188, R188, -INF , !P3 ;  /* 0xff800000bcbc7808 */ /* 0x000fe40005800000 */
[----:B------:R-:W-:Y:S02]  /*88e0*/  ISETP.GE.AND P3, PT, R21, 0x12, PT ;  /* 0x000000121500780c */ /* 0x000fe40003f66270 */
[----:B------:R-:W-:Y:S02]  /*88f0*/  LOP3.LUT R0, R0, 0xfffeffff, RZ, 0xc0, !PT ;  /* 0xfffeffff00007812 */ /* 0x000fe400078ec0ff */
[----:B------:R-:W-:Y:S02]  /*8900*/  FSEL R189, R189, -INF , !P2 ;  /* 0xff800000bdbd7808 */ /* 0x000fe40005000000 */
[----:B------:R-:W-:-:S02]  /*8910*/  ISETP.GT.AND P2, PT, R12, 0x10, !P4 ;  /* 0x000000100c00780c */ /* 0x000fc40006744270 */
[----:B------:R-:W-:Y:S02]  /*8920*/  @P4 LOP3.LUT R0, R0, 0x10000, RZ, 0xfc, !PT ;  /* 0x0001000000004812 */ /* 0x000fe400078efcff */
[----:B------:R-:W-:Y:S02]  /*8930*/  ISETP.LT.OR P2, PT, R13, 0x11, P2 ;  /* 0x000000110d00780c */ /* 0x000fe40001741670 */
[----:B------:R-:W-:Y:S02]  /*8940*/  LOP3.LUT R0, R0, 0xfff7ffff, RZ, 0xc0, !PT ;  /* 0xfff7ffff00007812 */ /* 0x000fe400078ec0ff */
[----:B------:R-:W-:Y:S02]  /*8950*/  FSEL R192, R192, -INF , !P2 ;  /* 0xff800000c0c07808 */ /* 0x000fe40005000000 */
[----:B------:R-:W-:Y:S02]  /*8960*/  @P3 LOP3.LUT R0, R0, 0x80000, RZ, 0xfc, !PT ;  /* 0x0008000000003812 */ /* 0x000fe400078efcff */
[----:B------:R-:W-:-:S02]  /*8970*/  ISETP.GT.AND P2, PT, R12, 0x11, !P3 ;  /* 0x000000110c00780c */ /* 0x000fc40005f44270 */
[----:B------:R-:W-:Y:S02]  /*8980*/  ISETP.GE.AND P3, PT, R21, 0x19, PT ;  /* 0x000000191500780c */ /* 0x000fe40003f66270 */
[----:B------:R-:W-:Y:S02]  /*8990*/  ISETP.LT.OR P2, PT, R13, 0x12, P2 ;  /* 0x000000120d00780c */ /* 0x000fe40001741670 */
[----:B------:R-:W-:Y:S02]  /*89a0*/  LOP3.LUT R0, R0, 0xfffbffff, RZ, 0xc0, !PT ;  /* 0xfffbffff00007812 */ /* 0x000fe400078ec0ff */
[----:B------:R-:W-:Y:S02]  /*89b0*/  FSEL R193, R193, -INF , !P2 ;  /* 0xff800000c1c17808 */ /* 0x000fe40005000000 */
[----:B------:R-:W-:Y:S02]  /*89c0*/  ISETP.GT.AND P2, PT, R12, 0x18, !P3 ;  /* 0x000000180c00780c */ /* 0x000fe40005f44270 */
[----:B------:R-:W-:-:S02]  /*89d0*/  ISETP.GE.AND P4, PT, R21, 0x22, PT ;  /* 0x000000221500780c */ /* 0x000fc40003f86270 */
[----:B------:R-:W-:Y:S02]  /*89e0*/  ISETP.LT.OR P2, PT, R13, 0x19, P2 ;  /* 0x000000190d00780c */ /* 0x000fe40001741670 */
[----:B------:R-:W-:Y:S02]  /*89f0*/  @P3 LOP3.LUT R0, R0, 0x40000, RZ, 0xfc, !PT ;  /* 0x0004000000003812 */ /* 0x000fe400078efcff */
[----:B------:R-:W-:Y:S02]  /*8a00*/  ISETP.GE.AND P3, PT, R21, 0x1a, PT ;  /* 0x0000001a1500780c */ /* 0x000fe40003f66270 */
[----:B------:R-:W-:Y:S02]  /*8a10*/  FSEL R196, R196, -INF , !P2 ;  /* 0xff800000c4c47808 */ /* 0x000fe40005000000 */
[----:B------:R-:W-:Y:S02]  /*8a20*/  ISETP.GT.AND P2, PT, R12, 0x19, !P3 ;  /* 0x000000190c00780c */ /* 0x000fe40005f44270 */
[----:B------:R-:W-:-:S02]  /*8a30*/  LOP3.LUT R0, R0, 0xfffdffff, RZ, 0xc0, !PT ;  /* 0xfffdffff00007812 */ /* 0x000fc400078ec0ff */
[----:B------:R-:W-:Y:S02]  /*8a40*/  ISETP.LT.OR P2, PT, R13, 0x1a, P2 ;  /* 0x0000001a0d00780c */ /* 0x000fe40001741670 */
[----:B------:R-:W-:Y:S02]  /*8a50*/  @P4 LOP3.LUT R16, R16, 0x2, RZ, 0xfc, !PT ;  /* 0x0000000210104812 */ /* 0x000fe400078efcff */
[----:B------:R-:W-:Y:S02]  /*8a60*/  FSEL R197, R197, -INF , !P2 ;  /* 0xff800000c5c57808 */ /* 0x000fe40005000000 */
[----:B------:R-:W-:Y:S02]  /*8a70*/  ISETP.GE.AND P2, PT, R21, 0x21, PT ;  /* 0x000000211500780c */ /* 0x000fe40003f46270 */
[----:B------:R-:W-:Y:S02]  /*8a80*/  @P3 LOP3.LUT R0, R0, 0x20000, RZ, 0xfc, !PT ;  /* 0x0002000000003812 */ /* 0x000fe400078efcff */
[----:B------:R-:W-:-:S02]  /*8a90*/  ISETP.GT.AND P3, PT, R12, 0x20, !P2 ;  /* 0x000000200c00780c */ /* 0x000fc40005764270 */
[----:B------:R-:W-:Y:S02]  /*8aa0*/  LOP3.LUT R16, R16, 0xfffffffb, RZ, 0xc0, !PT ;  /* 0xfffffffb10107812 */ /* 0x000fe400078ec0ff */
[----:B------:R-:W-:Y:S02]  /*8ab0*/  ISETP.LT.OR P3, PT, R13, 0x21, P3 ;  /* 0x000000210d00780c */ /* 0x000fe40001f61670 */
[----:B------:R-:W-:Y:S02]  /*8ac0*/  LOP3.LUT R0, R0, 0xffffff7f, RZ, 0xc0, !PT ;  /* 0xffffff7f00007812 */ /* 0x000fe400078ec0ff */
[----:B------:R-:W-:Y:S02]  /*8ad0*/  FSEL R168, R168, -INF , !P3 ;  /* 0xff800000a8a87808 */ /* 0x000fe40005800000 */
[----:B------:R-:W-:Y:S02]  /*8ae0*/  ISETP.GT.AND P3, PT, R12, 0x21, !P4 ;  /* 0x000000210c00780c */ /* 0x000fe40006764270 */
[----:B------:R-:W-:-:S02]  /*8af0*/  ISETP.GE.AND P4, PT, R21, 0x29, PT ;  /* 0x000000291500780c */ /* 0x000fc40003f86270 */
[----:B------:R-:W-:-:S04]  /*8b00*/  ISETP.LT.OR P3, PT, R13, 0x22, P3 ;  /* 0x000000220d00780c */ /* 0x000fc80001f61670 */
[----:B------:R-:W-:Y:S02]  /*8b10*/  FSEL R169, R169, -INF , !P3 ;  /* 0xff800000a9a97808 */ /* 0x000fe40005800000 */
[----:B------:R-:W-:-:S04]  /*8b20*/  ISETP.GT.AND P3, PT, R12, 0x28, !P4 ;  /* 0x000000280c00780c */ /* 0x000fc80006764270 */
[----:B------:R-:W-:Y:S02]  /*8b30*/  ISETP.LT.OR P3, PT, R13, 0x29, P3 ;  /* 0x000000290d00780c */ /* 0x000fe40001f61670 */
[----:B------:R-:W-:Y:S02]  /*8b40*/  @P4 LOP3.LUT R16, R16, 0x4, RZ, 0xfc, !PT ;  /* 0x0000000410104812 */ /* 0x000fe400078efcff */
[----:B------:R-:W-:Y:S02]  /*8b50*/  ISETP.GE.AND P4, PT, R21, 0x2a, PT ;  /* 0x0000002a1500780c */ /* 0x000fe40003f86270 */
[----:B------:R-:W-:Y:S02]  /*8b60*/  LOP3.LUT R16, R16, 0xfffffff7, RZ, 0xc0, !PT ;  /* 0xfffffff710107812 */ /* 0x000fe400078ec0ff */
[----:B------:R-:W-:Y:S02]  /*8b70*/  FSEL R172, R172, -INF , !P3 ;  /* 0xff800000acac7808 */ /* 0x000fe40005800000 */
[----:B------:R-:W-:-:S04]  /*8b80*/  ISETP.GT.AND P3, PT, R12, 0x29, !P4 ;  /* 0x000000290c00780c */ /* 0x000fc80006764270 */
[----:B------:R-:W-:-:S03]  /*8b90*/  ISETP.LT.OR P3, PT, R13, 0x2a, P3 ;  /* 0x0000002a0d00780c */ /* 0x000fc60001f61670 */
[----:B------:R-:W-:Y:S02]  /*8ba0*/  @P4 LOP3.LUT R16, R16, 0x8, RZ, 0xfc, !PT ;  /* 0x0000000810104812 */ /* 0x000fe400078efcff */
[----:B------:R-:W-:Y:S02]  /*8bb0*/  ISETP.GE.AND P4, PT, R21, 0x31, PT ;  /* 0x000000311500780c */ /* 0x000fe40003f86270 */
[----:B------:R-:W-:Y:S02]  /*8bc0*/  FSEL R173, R173, -INF , !P3 ;  /* 0xff800000adad7808 */ /* 0x000fe40005800000 */
[----:B------:R-:W-:Y:S02]  /*8bd0*/  ISETP.GT.AND P3, PT, R12, 0x30, !P4 ;  /* 0x000000300c00780c */ /* 0x000fe40006764270 */
[----:B------:R-:W-:Y:S02]  /*8be0*/  LOP3.LUT R16, R16, 0x7fffffff, RZ, 0xc0, !PT ;  /* 0x7fffffff10107812 */ /* 0x000fe400078ec0ff */
[----:B------:R-:W-:-:S04]  /*8bf0*/  ISETP.LT.OR P3, PT, R13, 0x31, P3 ;  /* 0x000000310d00780c */ /* 0x000fc80001f61670 */
[----:B------:R-:W-:Y:S02]  /*8c00*/  FSEL R176, R176, -INF , !P3 ;  /* 0xff800000b0b07808 */ /* 0x000fe40005800000 */
[----:B------:R-:W-:Y:S02]  /*8c10*/  @P4 LOP3.LUT R0, R0, 0x80, RZ, 0xfc, !PT ;  /* 0x0000008000004812 */ /* 0x000fe400078efcff */
[----:B------:R-:W-:Y:S02]  /*8c20*/  ISETP.GE.AND P4, PT, R21, 0x32, PT ;  /* 0x000000321500780c */ /* 0x000fe40003f86270 */
[----:B------:R-:W-:Y:S02]  /*8c30*/  LOP3.LUT R0, R0, 0xffffffbf, RZ, 0xc0, !PT ;  /* 0xffffffbf00007812 */ /* 0x000fe400078ec0ff */
[----:B------:R-:W-:-:S04]  /*8c40*/  ISETP.GT.AND P3, PT, R12, 0x31, !P4 ;  /* 0x000000310c00780c */ /* 0x000fc80006764270 */
        /* <DEDUP_REMOVED lines=230> */
[----:B------:R-:W-:Y:S02]  /*9ab0*/  ISETP.GE.AND P3, PT, R21, 0xd1, PT ;  /* 0x000000d11500780c */ /* 0x000fe40003f66270 */
[----:B------:R-:W-:Y:S02]  /*9ac0*/  @P4 LOP3.LUT R0, R0, 0x100, RZ, 0xfc, !PT ;  /* 0x0000010000004812 */ /* 0x000fe400078efcff */
[----:B------:R-:W-:Y:S02]  /*9ad0*/  ISETP.GT.AND P4, PT, R12, 0xd0, !P3 ;  /* 0x000000d00c00780c */ /* 0x000fe40005f84270 */
[----:B------:R-:W-:Y:S02]  /*9ae0*/  LOP3.LUT R0, R0, 0xffffefff, RZ, 0xc0, !PT ;  /* 0xffffefff00007812 */ /* 0x000fe400078ec0ff */
        /* <DEDUP_REMOVED lines=10> */
[----:B------:R-:W-:-:S13]  /*9b90*/  ISETP.GE.AND P6, PT, R21, 0x1, PT ;  /* 0x000000011500780c */ /* 0x000fda0003fc6270 */
[----:B------:R-:W-:Y:S02]  /*9ba0*/  @P6 LOP3.LUT R16, R16, 0x1, RZ, 0xfc, !PT ;  /* 0x0000000110106812 */ /* 0x000fe400078efcff */
[----:B------:R-:W-:-:S04]  /*9bb0*/  ISETP.GT.AND P6, PT, R12, RZ, !P6 ;  /* 0x000000ff0c00720c */ /* 0x000fc800077c4270 */
[----:B------:R-:W-:-:S04]  /*9bc0*/  ISETP.LT.OR P6, PT, R13, 0x1, P6 ;  /* 0x000000010d00780c */ /* 0x000fc800037c1670 */
[----:B------:R-:W-:Y:S02]  /*9bd0*/  FSEL R184, R184, -INF , !P6 ;  /* 0xff800000b8b87808 */ /* 0x000fe40007000000 */
[----:B------:R-:W-:-:S13]  /*9be0*/  ISETP.GE.AND P6, PT, R21, 0xda, PT ;  /* 0x000000da1500780c */ /* 0x000fda0003fc6270 */
[----:B------:R-:W-:Y:S02]  /*9bf0*/  @P6 LOP3.LUT R0, R0, 0x1000, RZ, 0xfc, !PT ;  /* 0x0000100000006812 */ /* 0x000fe400078efcff */
[----:B------:R-:W-:Y:S02]  /*9c00*/  ISETP.GT.AND P6, PT, R12, 0xd9, !P6 ;  /* 0x000000d90c00780c */ /* 0x000fe400077c4270 */
[----:B------:R-:W0:Y:S02]  /*9c10*/  SHFL.IDX PT, R12, R20, 0x1, 0x1c1f ;  /* 0x003c1f00140c7f89 */ /* 0x000e2400000e0000 */
[----:B------:R-:W-:-:S04]  /*9c20*/  ISETP.LT.OR P6, PT, R13, 0xda, P6 ;  /* 0x000000da0d00780c */ /* 0x000fc800037c1670 */
[----:B------:R-:W-:Y:S02]  /*9c30*/  FSEL R101, R101, -INF , !P6 ;  /* 0xff80000065657808 */ /* 0x000fe40007000000 */
[----:B------:R-:W-:Y:S01]  /*9c40*/  PLOP3.LUT P6, PT, PT, PT, UP1, 0x40, 0x0 ;  /* 0x000000000000781c */ /* 0x000fe20003fce818 */
[--C-:B0-----:R-:W-:Y:S02]  /*9c50*/  IMAD.IADD R15, R15, 0x1, R12.reuse ;  /* 0x000000010f0f7824 */ /* 0x101fe400078e020c */
[----:B------:R-:W-:-:S10]  /*9c60*/  IMAD.IADD R14, R14, 0x1, R12 ;  /* 0x000000010e0e7824 */ /* 0x000fd400078e020c */
[----:B------:R-:W-:Y:S05]  /*9c70*/  @P6 BRA `(.L_x_895) ;  /* 0x0000000000586947 */ /* 0x000fea0003800000 */
        /* <DEDUP_REMOVED lines=13> */
.L_x_897:
[----:B------:R-:W-:-:S05]  /*9d50*/  IMAD.U32 R22, RZ, RZ, UR43 ;  /* 0x0000002bff167e24 */ /* 0x000fca000f8e00ff */
[----:B------:R-:W-:-:S13]  /*9d60*/  ISETP.NE.AND P6, PT, R22, 0x1, PT ;  /* 0x000000011600780c */ /* 0x000fda0003fc5270 */
[----:B------:R-:W0:Y:S02]  /*9d70*/  @P6 LDC.64 R12, c[0x0][0x9e8] ;  /* 0x00027a00ff0c6b82 */ /* 0x000e240000000a00 */
[----:B0-----:R-:W-:-:S05]  /*9d80*/  @P6 IMAD.HI.U32 R12, R20, R12, RZ ;  /* 0x0000000c140c6227 */ /* 0x001fca00078e00ff */
[----:B------:R-:W-:-:S07]  /*9d90*/  @P6 SHF.R.U32.HI R20, RZ, R13, R12 ;  /* 0x0000000dff146219 */ /* 0x000fce000001160c */
.L_x_898:
[----:B------:R-:W-:Y:S05]  /*9da0*/  BSYNC B0 ;  /* 0x0000000000007941 */ /* 0x000fea0003800000 */
.L_x_896:
[----:B------:R-:W-:-:S05]  /*9db0*/  IMAD R11, R20, R22, R11 ;  /* 0x00000016140b7224 */ /* 0x000fca00078e020b */
[----:B------:R-:W-:Y:S02]  /*9dc0*/  VIADDMNMX R15, R11, R22, R15, PT ;  /* 0x000000160b0f7246 */ /* 0x000fe4000380010f */
[----:B------:R-:W-:-:S07]  /*9dd0*/  VIMNMX R14, R14, R11, !PT ;  /* 0x0000000b0e0e7248 */ /* 0x000fce0007fe0100 */
.L_x_895:
[----:B------:R-:W-:Y:S02]  /*9de0*/  ISETP.GT.AND P2, PT, R14, 0x20, !P2 ;  /* 0x000000200e00780c */ /* 0x000fe40005744270 */
[----:B------:R-:W-:Y:S02]  /*9df0*/  LOP3.LUT P6, RZ, R0, 0x20, RZ, 0xc0, !PT ;  /* 0x0000002000ff7812 */ /* 0x000fe400078cc0ff */
[----:B------:R-:W-:Y:S02]  /*9e00*/  ISETP.LT.OR P2, PT, R15, 0x21, P2 ;  /* 0x000000210f00780c */ /* 0x000fe40001741670 */
[----:B------:R-:W-:Y:S02]  /*9e10*/  FMNMX.FTZ R12, R184, R5, !PT ;  /* 0x00000005b80c7209 */ /* 0x000fe40007810000 */
[----:B------:R-:W-:Y:S02]  /*9e20*/  FSEL R170, R170, -INF , !P2 ;  /* 0xff800000aaaa7808 */ /* 0x000fe40005000000 */
[----:B------:R-:W-:-:S02]  /*9e30*/  LOP3.LUT P2, RZ, R16, 0x2, RZ, 0xc0, !PT ;  /* 0x0000000210ff7812 */ /* 0x000fc4000784c0ff */
[----:B------:R-:W-:Y:S02]  /*9e40*/  FMNMX.FTZ R11, R185, R12, !PT ;  /* 0x0000000cb90b7209 */ /* 0x000fe40007810000 */
[----:B------:R-:W-:Y:S02]  /*9e50*/  ISETP.GT.AND P2, PT, R14, 0x21, !P2 ;  /* 0x000000210e00780c */ /* 0x000fe40005744270 */
[----:B------:R-:W-:Y:S02]  /*9e60*/  FMNMX.FTZ R12, R188, R11, !PT ;  /* 0x0000000bbc0c7209 */ /* 0x000fe40007810000 */
[----:B------:R-:W-:Y:S02]  /*9e70*/  ISETP.LT.OR P2, PT, R15, 0x22, P2 ;  /* 0x000000220f00780c */ /* 0x000fe40001741670 */
[----:B------:R-:W-:Y:S02]  /*9e80*/  FMNMX.FTZ R11, R189, R12, !PT ;  /* 0x0000000cbd0b7209 */ /* 0x000fe40007810000 */
[----:B------:R-:W-:-:S02]  /*9e90*/  FSEL R171, R171, -INF , !P2 ;  /* 0xff800000abab7808 */ /* 0x000fc40005000000 */
[----:B------:R-:W-:Y:S02]  /*9ea0*/  LOP3.LUT P2, RZ, R16, 0x4, RZ, 0xc0, !PT ;  /* 0x0000000410ff7812 */ /* 0x000fe4000784c0ff */
[----:B------:R-:W-:Y:S02]  /*9eb0*/  FMNMX.FTZ R12, R192, R11, !PT ;  /* 0x0000000bc00c7209 */ /* 0x000fe40007810000 */
[----:B------:R-:W-:Y:S02]  /*9ec0*/  ISETP.GT.AND P2, PT, R14, 0x28, !P2 ;  /* 0x000000280e00780c */ /* 0x000fe40005744270 */
[----:B------:R-:W-:Y:S02]  /*9ed0*/  FMNMX.FTZ R11, R193, R12, !PT ;  /* 0x0000000cc10b7209 */ /* 0x000fe40007810000 */
[----:B------:R-:W-:Y:S02]  /*9ee0*/  ISETP.LT.OR P2, PT, R15, 0x29, P2 ;  /* 0x000000290f00780c */ /* 0x000fe40001741670 */
[----:B------:R-:W-:-:S02]  /*9ef0*/  FMNMX.FTZ R12, R196, R11, !PT ;  /* 0x0000000bc40c7209 */ /* 0x000fc40007810000 */
[----:B------:R-:W-:Y:S02]  /*9f00*/  FSEL R174, R174, -INF , !P2 ;  /* 0xff800000aeae7808 */ /* 0x000fe40005000000 */
[----:B------:R-:W-:Y:S02]  /*9f10*/  LOP3.LUT P2, RZ, R16, 0x8, RZ, 0xc0, !PT ;  /* 0x0000000810ff7812 */ /* 0x000fe4000784c0ff */
[----:B------:R-:W-:Y:S02]  /*9f20*/  FMNMX.FTZ R11, R197, R12, !PT ;  /* 0x0000000cc50b7209 */ /* 0x000fe40007810000 */
[----:B------:R-:W-:Y:S02]  /*9f30*/  ISETP.GT.AND P2, PT, R14, 0x29, !P2 ;  /* 0x000000290e00780c */ /* 0x000fe40005744270 */
[----:B------:R-:W-:Y:S02]  /*9f40*/  FMNMX.FTZ R12, R168, R11, !PT ;  /* 0x0000000ba80c7209 */ /* 0x000fe40007810000 */
[----:B------:R-:W-:-:S02]  /*9f50*/  ISETP.LT.OR P2, PT, R15, 0x2a, P2 ;  /* 0x0000002a0f00780c */ /* 0x000fc40001741670 */
[----:B------:R-:W-:Y:S02]  /*9f60*/  FMNMX.FTZ R11, R169, R12, !PT ;  /* 0x0000000ca90b7209 */ /* 0x000fe40007810000 */
[----:B------:R-:W-:Y:S02]  /*9f70*/  FSEL R175, R175, -INF , !P2 ;  /* 0xff800000afaf7808 */ /* 0x000fe40005000000 */
[----:B------:R-:W-:Y:S02]  /*9f80*/  LOP3.LUT P2, RZ, R0, 0x80, RZ, 0xc0, !PT ;  /* 0x0000008000ff7812 */ /* 0x000fe4000784c0ff */
[----:B------:R-:W-:Y:S02]  /*9f90*/  FMNMX.FTZ R12, R172, R11, !PT ;  /* 0x0000000bac0c7209 */ /* 0x000fe40007810000 */
[----:B------:R-:W-:Y:S02]  /*9fa0*/  ISETP.GT.AND P2, PT, R14, 0x30, !P2 ;  /* 0x000000300e00780c */ /* 0x000fe40005744270 */
[----:B------:R-:W-:-:S02]  /*9fb0*/  FMNMX.FTZ R11, R173, R12, !PT ;  /* 0x0000000cad0b7209 */ /* 0x000fc40007810000 */
[----:B------:R-:W-:Y:S02]  /*9fc0*/  ISETP.LT.OR P2, PT, R15, 0x31, P2 ;  /* 0x000000310f00780c */ /* 0x000fe40001741670 */
[----:B------:R-:W-:Y:S02]  /*9fd0*/  FMNMX.FTZ R12, R176, R11, !PT ;  /* 0x0000000bb00c7209 */ /* 0x000fe40007810000 */
[----:B------:R-:W-:Y:S02]  /*9fe0*/  FSEL R178, R178, -INF , !P2 ;  /* 0xff800000b2b27808 */ /* 0x000fe40005000000 */
[----:B------:R-:W-:Y:S02]  /*9ff0*/  LOP3.LUT P2, RZ, R0, 0x40, RZ, 0xc0, !PT ;  /* 0x0000004000ff7812 */ /* 0x000fe4000784c0ff */
[----:B------:R-:W-:Y:S02]  /*a000*/  FMNMX.FTZ R11, R177, R12, !PT ;  /* 0x0000000cb10b7209 */ /* 0x000fe40007810000 */
[----:B------:R-:W-:-:S02]  /*a010*/  ISETP.GT.AND P2, PT, R14, 0x31, !P2 ;  /* 0x000000310e00780c */ /* 0x000fc40005744270 */
[----:B------:R-:W-:Y:S02]  /*a020*/  FMNMX.FTZ R12, R180, R11, !PT ;  /* 0x0000000bb40c7209 */ /* 0x000fe40007810000 */
[----:B------:R-:W-:Y:S02]  /*a030*/  ISETP.LT.OR P2, PT, R15, 0x32, P2 ;  /* 0x000000320f00780c */ /* 0x000fe40001741670 */
[----:B------:R-:W-:Y:S02]  /*a040*/  FMNMX.FTZ R11, R181, R12, !PT ;  /* 0x0000000cb50b7209 */ /* 0x000fe40007810000 */
[----:B------:R-:W-:Y:S02]  /*a050*/  FSEL R179, R179, -INF , !P2 ;  /* 0xff800000b3b37808 */ /* 0x000fe40005000000 */
[----:B------:R-:W-:Y:S02]  /*a060*/  ISETP.GT.AND P2, PT, R14, 0x38, !P6 ;  /* 0x000000380e00780c */ /* 0x000fe40007744270 */
[----:B------:R-:W-:-:S02]  /*a070*/  LOP3.LUT P6, RZ, R16, 0x4000000, RZ, 0xc0, !PT ;  /* 0x0400000010ff7812 */ /* 0x000fc400078cc0ff */
        /* <DEDUP_REMOVED lines=10> */
[----:B------:R-:W-:Y:S02]  /*a120*/  LOP3.LUT P2, RZ, R0, 0x8, RZ, 0xc0, !PT ;  /* 0x0000000800ff7812 */ /* 0x000fe4000784c0ff */
[----:B------:R-:W-:-:S02]  /*a130*/  FMNMX.FTZ R12, R160, R11, !PT ;  /* 0x0000000ba00c7209 */ /* 0x000fc40007810000 */
[----:B------:R-:W-:Y:S02]  /*a140*/  ISETP.GT.AND P2, PT, R14, 0x40, !P2 ;  /* 0x000000400e00780c */ /* 0x000fe40005744270 */
[----:B------:R-:W-:Y:S02]  /*a150*/  FMNMX.FTZ R11, R161, R12, !PT ;  /* 0x0000000ca10b7209 */ /* 0x000fe40007810000 */
        /* <DEDUP_REMOVED lines=59> */
[----:B------:R-:W-:Y:S02]  /*a510*/  ISETP.GT.AND P2, PT, R14, 0x61, !P6 ;  /* 0x000000610e00780c */ /* 0x000fe40007744270 */
[----:B------:R-:W-:Y:S02]  /*a520*/  LOP3.LUT P6, RZ, R16, 0x8000, RZ, 0xc0, !PT ;  /* 0x0000800010ff7812 */ /* 0x000fe400078cc0ff */
        /* <DEDUP_REMOVED lines=20> */
[----:B------:R-:W-:Y:S01]  /*a670*/  FMNMX.FTZ R20, R101, R12, !PT ;  /* 0x0000000c65147209 */ /* 0x000fe20007810000 */
[----:B------:R-:W-:Y:S01]  /*a680*/  IMAD.U32 R12, RZ, RZ, UR37 ;  /* 0x00000025ff0c7e24 */ /* 0x000fe2000f8e00ff */
[----:B------:R-:W-:-:S02]  /*a690*/  ISETP.LT.OR P2, PT, R15, 0x71, P2 ;  /* 0x000000710f00780c */ /* 0x000fc40001741670 */
[----:B------:R-:W-:Y:S01]  /*a6a0*/  ISETP.GT.AND P3, PT, R14, 0xd0, !P3 ;  /* 0x000000d00e00780c */ /* 0x000fe20005f64270 */
[----:B------:R-:W0:Y:S01]  /*a6b0*/  SHFL.BFLY PT, R11, R20, 0x2, 0x1f ;  /* 0x0c401f00140b7f89 */ /* 0x000e2200000e0000 */
[----:B------:R-:W-:Y:S02]  /*a6c0*/  FSEL R146, R146, -INF , !P2 ;  /* 0xff80000092927808 */ /* 0x000fe40005000000 */
[----:B------:R-:W-:Y:S02]  /*a6d0*/  LOP3.LUT P2, RZ, R16, 0x400000, RZ, 0xc0, !PT ;  /* 0x0040000010ff7812 */ /* 0x000fe4000784c0ff */
[C---:B------:R-:W-:Y:S02]  /*a6e0*/  ISETP.GT.AND P4, PT, R14.reuse, 0xd1, !P4 ;  /* 0x000000d10e00780c */ /* 0x040fe40006784270 */
[C---:B------:R-:W-:Y:S02]  /*a6f0*/  ISETP.GT.AND P2, PT, R14.reuse, 0x71, !P2 ;  /* 0x000000710e00780c */ /* 0x040fe40005744270 */
[----:B------:R-:W-:-:S02]  /*a700*/  ISETP.GT.AND P5, PT, R14, 0xd8, !P5 ;  /* 0x000000d80e00780c */ /* 0x000fc40006fa4270 */
[C---:B------:R-:W-:Y:S02]  /*a710*/  ISETP.LT.OR P2, PT, R15.reuse, 0x72, P2 ;  /* 0x000000720f00780c */ /* 0x040fe40001741670 */
[----:B------:R-:W-:Y:S02]  /*a720*/  ISETP.LT.OR P3, PT, R15, 0xd1, P3 ;  /* 0x000000d10f00780c */ /* 0x000fe40001f61670 */
[----:B------:R-:W-:Y:S02]  /*a730*/  FSEL R147, R147, -INF , !P2 ;  /* 0xff80000093937808 */ /* 0x000fe40005000000 */
[----:B------:R-:W-:Y:S02]  /*a740*/  LOP3.LUT P2, RZ, R16, 0x200000, RZ, 0xc0, !PT ;  /* 0x0020000010ff7812 */ /* 0x000fe4000784c0ff */
[----:B------:R-:W-:Y:S02]  /*a750*/  ISETP.LT.OR P4, PT, R15, 0xd2, P4 ;  /* 0x000000d20f00780c */ /* 0x000fe40002781670 */
[----:B------:R-:W-:-:S02]  /*a760*/  ISETP.GT.AND P2, PT, R14, 0x78, !P2 ;  /* 0x000000780e00780c */ /* 0x000fc40005744270 */
[----:B------:R-:W-:Y:S02]  /*a770*/  FSEL R98, R98, -INF , !P3 ;  /* 0xff80000062627808 */ /* 0x000fe40005800000 */
[C---:B------:R-:W-:Y:S02]  /*a780*/  ISETP.LT.OR P2, PT, R15.reuse, 0x79, P2 ;  /* 0x000000790f00780c */ /* 0x040fe40001741670 */
[----:B0-----:R-:W-:Y:S02]  /*a790*/  FMNMX.FTZ R22, R20, R11, !PT ;  /* 0x0000000b14167209 */ /* 0x001fe40007810000 */
[----:B------:R-:W-:Y:S02]  /*a7a0*/  FSEL R150, R150, -INF , !P2 ;  /* 0xff80000096967808 */ /* 0x000fe40005000000 */
[----:B------:R-:W-:Y:S01]  /*a7b0*/  LOP3.LUT P2, RZ, R16, 0x100000, RZ, 0xc0, !PT ;  /* 0x0010000010ff7812 */ /* 0x000fe2000784c0ff */
[----:B------:R-:W0:Y:S01]  /*a7c0*/  SHFL.BFLY PT, R11, R22, 0x1, 0x1f ;  /* 0x0c201f00160b7f89 */ /* 0x000e2200000e0000 */
[----:B------:R-:W-:-:S02]  /*a7d0*/  ISETP.LT.OR P5, PT, R15, 0xd9, P5 ;  /* 0x000000d90f00780c */ /* 0x000fc40002fa1670 */
[----:B------:R-:W-:Y:S02]  /*a7e0*/  ISETP.GT.AND P2, PT, R14, 0x79, !P2 ;  /* 0x000000790e00780c */ /* 0x000fe40005744270 */
[----:B------:R-:W-:Y:S02]  /*a7f0*/  FSEL R99, R99, -INF , !P4 ;  /* 0xff80000063637808 */ /* 0x000fe40006000000 */
[----:B------:R-:W-:Y:S02]  /*a800*/  ISETP.LT.OR P2, PT, R15, 0x7a, P2 ;  /* 0x0000007a0f00780c */ /* 0x000fe40001741670 */
[----:B------:R-:W-:Y:S02]  /*a810*/  FSEL R102, R102, -INF , !P5 ;  /* 0xff80000066667808 */ /* 0x000fe40006800000 */
[----:B------:R-:W-:Y:S02]  /*a820*/  FSEL R151, R151, -INF , !P2 ;  /* 0xff80000097977808 */ /* 0x000fe40005000000 */
[----:B------:R-:W-:-:S04]  /*a830*/  LOP3.LUT P2, RZ, R16, 0x80000, RZ, 0xc0, !PT ;  /* 0x0008000010ff7812 */ /* 0x000fc8000784c0ff */
[----:B------:R-:W-:-:S04]  /*a840*/  ISETP.GT.AND P2, PT, R14, 0x80, !P2 ;  /* 0x000000800e00780c */ /* 0x000fc80005744270 */
[----:B------:R-:W-:Y:S02]  /*a850*/  ISETP.LT.OR P2, PT, R15, 0x81, P2 ;  /* 0x000000810f00780c */ /* 0x000fe40001741670 */
[----:B0-----:R-:W-:Y:S02]  /*a860*/  FMNMX.FTZ R11, R22, R11, !PT ;  /* 0x0000000b160b7209 */ /* 0x001fe40007810000 */
[----:B------:R-:W-:Y:S02]  /*a870*/  FSEL R122, R122, -INF , !P2 ;  /* 0xff8000007a7a7808 */ /* 0x000fe40005000000 */
[----:B------:R-:W-:Y:S01]  /*a880*/  LOP3.LUT P2, RZ, R16, 0x40000, RZ, 0xc0, !PT ;  /* 0x0004000010ff7812 */ /* 0x000fe2000784c0ff */
[----:B------:R-:W-:-:S03]  /*a890*/  FFMA.FTZ R12, R11, R12, -8 ;  /* 0xc10000000b0c7423 */ /* 0x000fc6000001000c */
[----:B------:R-:W-:-:S04]  /*a8a0*/  ISETP.GT.AND P2, PT, R14, 0x81, !P2 ;  /* 0x000000810e00780c */ /* 0x000fc80005744270 */
[----:B------:R-:W-:-:S04]  /*a8b0*/  ISETP.LT.OR P2, PT, R15, 0x82, P2 ;  /* 0x000000820f00780c */ /* 0x000fc80001741670 */
[----:B------:R-:W-:Y:S02]  /*a8c0*/  FSEL R123, R123, -INF , !P2 ;  /* 0xff8000007b7b7808 */ /* 0x000fe40005000000 */
[----:B------:R-:W-:-:S04]  /*a8d0*/  LOP3.LUT P2, RZ, R16, 0x20000, RZ, 0xc0, !PT ;  /* 0x0002000010ff7812 */ /* 0x000fc8000784c0ff */
[----:B------:R-:W-:-:S04]  /*a8e0*/  ISETP.GT.AND P2, PT, R14, 0x88, !P2 ;  /* 0x000000880e00780c */ /* 0x000fc80005744270 */
[----:B------:R-:W-:-:S04]  /*a8f0*/  ISETP.LT.OR P2, PT, R15, 0x89, P2 ;  /* 0x000000890f00780c */ /* 0x000fc80001741670 */
[----:B------:R-:W-:Y:S02]  /*a900*/  FSEL R126, R126, -INF , !P2 ;  /* 0xff8000007e7e7808 */ /* 0x000fe40005000000 */
[----:B------:R-:W-:-:S04]  /*a910*/  LOP3.LUT P2, RZ, R16, 0x10000, RZ, 0xc0, !PT ;  /* 0x0001000010ff7812 */ /* 0x000fc8000784c0ff */
[----:B------:R-:W-:-:S04]  /*a920*/  ISETP.GT.AND P2, PT, R14, 0x89, !P2 ;  /* 0x000000890e00780c */ /* 0x000fc80005744270 */
[----:B------:R-:W-:-:S04]  /*a930*/  ISETP.LT.OR P2, PT, R15, 0x8a, P2 ;  /* 0x0000008a0f00780c */ /* 0x000fc80001741670 */
[----:B------:R-:W-:Y:S02]  /*a940*/  FSEL R127, R127, -INF , !P2 ;  /* 0xff8000007f7f7808 */ /* 0x000fe40005000000 */
[----:B------:R-:W-:Y:S02]  /*a950*/  ISETP.GT.AND P2, PT, R14, 0x90, !P6 ;  /* 0x000000900e00780c */ /* 0x000fe40007744270 */
[----:B------:R-:W-:Y:S02]  /*a960*/  LOP3.LUT P6, RZ, R16, 0x10, RZ, 0xc0, !PT ;  /* 0x0000001010ff7812 */ /* 0x000fe400078cc0ff */
        /* <DEDUP_REMOVED lines=90> */
[----:B------:R-:W-:Y:S02]  /*af10*/  ISETP.GT.AND P2, PT, R14, RZ, !P6 ;  /* 0x000000ff0e00720c */ /* 0x000fe40007744270 */
[----:B------:R-:W-:Y:S02]  /*af20*/  LOP3.LUT P6, RZ, R0, 0x1000, RZ, 0xc0, !PT ;  /* 0x0000100000ff7812 */ /* 0x000fe400078cc0ff */
[----:B------:R-:W-:Y:S02]  /*af30*/  ISETP.LT.OR P2, PT, R15, 0x1, P2 ;  /* 0x000000010f00780c */ /* 0x000fe40001741670 */
[----:B------:R-:W-:Y:S02]  /*af40*/  ISETP.GT.AND P6, PT, R14, 0xd9, !P6 ;  /* 0x000000d90e00780c */ /* 0x000fe400077c4270 */
[----:B------:R-:W-:-:S02]  /*af50*/  FSEL R13, R186, -INF , !P2 ;  /* 0xff800000ba0d7808 */ /* 0x000fc40005000000 */
[----:B------:R-:W-:Y:S02]  /*af60*/  FSETP.NEU.FTZ.AND P2, PT, R11, -INF , PT ;  /* 0xff8000000b00780b */ /* 0x000fe40003f5d000 */
[----:B------:R-:W-:Y:S02]  /*af70*/  ISETP.LT.OR P6, PT, R15, 0xda, P6 ;  /* 0x000000da0f00780c */ /* 0x000fe400037c1670 */
[----:B------:R-:W-:Y:S02]  /*af80*/  FSEL R12, R12, RZ, P2 ;  /* 0x000000ff0c0c7208 */ /* 0x000fe40001000000 */
[----:B------:R-:W-:-:S03]  /*af90*/  FSEL R103, R103, -INF , !P6 ;  /* 0xff80000067677808 */ /* 0x000fc60007000000 */
[--C-:B------:R-:W-:Y:S01]  /*afa0*/  FFMA.FTZ R22, R188, UR37, -R12.reuse ;  /* 0x00000025bc167c23 */ /* 0x100fe2000801080c */
[----:B------:R-:W-:Y:S01]  /*afb0*/  FMNMX.FTZ R188, R13, R4, !PT ;  /* 0x000000040dbc7209 */ /* 0x000fe20007810000 */
[--C-:B------:R-:W-:Y:S01]  /*afc0*/  FFMA.FTZ R20, R185, UR37, -R12.reuse ;  /* 0x00000025b9147c23 */ /* 0x100fe2000801080c */
[----:B------:R-:W-:-:S01]  /*afd0*/  FFMA.FTZ R185, R193, UR37, -R12 ;  /* 0x00000025c1b97c23 */ /* 0x000fc2000801080c */
        /* <DEDUP_REMOVED lines=119> */
[----:B------:R0:W-:Y:S01]  /*b750*/  MUFU.EX2 R14, R192 ;  /* 0x000000c0000e7308 */ /* 0x0001e20000000800 */
[----:B------:R-:W-:-:S04]  /*b760*/  FMNMX.FTZ R108, R98, R193, !PT ;  /* 0x000000c1626c7209 */ /* 0x000fc80007810000 */
[----:B------:R-:W-:-:S03]  /*b770*/  FMNMX.FTZ R109, R99, R108, !PT ;  /* 0x0000006c636d7209 */ /* 0x000fc60007810000 */
[----:B------:R-:W-:Y:S01]  /*b780*/  MUFU.EX2 R153, R153 ;  /* 0x0000009900997308 */ /* 0x000fe20000000800 */
[----:B------:R-:W-:Y:S01]  /*b790*/  FMNMX.FTZ R108, R102, R109, !PT ;  /* 0x0000006d666c7209 */ /* 0x000fe20007810000 */
[--C-:B------:R-:W-:Y:S01]  /*b7a0*/  FFMA.FTZ R109, R113, UR37, -R12.reuse ;  /* 0x00000025716d7c23 */ /* 0x100fe2000801080c */
[----:B------:R-:W-:-:S01]  /*b7b0*/  FFMA.FTZ R113, R117, UR37, -R12 ;  /* 0x0000002575717c23 */ /* 0x000fc2000801080c */
[----:B------:R-:W-:Y:S01]  /*b7c0*/  IMAD.U32 R117, RZ, RZ, UR37 ;  /* 0x00000025ff757e24 */ /* 0x000fe2000f8e00ff */
[----:B------:R-:W-:-:S03]  /*b7d0*/  FMNMX.FTZ R188, R103, R108, !PT ;  /* 0x0000006c67bc7209 */ /* 0x000fc60007810000 */
[----:B------:R1:W-:Y:S02]  /*b7e0*/  MUFU.EX2 R108, R196 ;  /* 0x000000c4006c7308 */ /* 0x0003e40000000800 */
[----:B------:R-:W2:Y:S06]  /*b7f0*/  SHFL.BFLY PT, R193, R188, 0x2, 0x1f ;  /* 0x0c401f00bcc17f89 */ /* 0x000eac00000e0000 */
[----:B------:R-:W-:Y:S08]  /*b800*/  MUFU.EX2 R156, R156 ;  /* 0x0000009c009c7308 */ /* 0x000ff00000000800 */
[----:B------:R-:W-:Y:S08]  /*b810*/  MUFU.EX2 R157, R157 ;  /* 0x0000009d009d7308 */ /* 0x000ff00000000800 */
[----:B------:R-:W-:Y:S01]  /*b820*/  MUFU.EX2 R160, R160 ;  /* 0x000000a000a07308 */ /* 0x000fe20000000800 */
[----:B--2---:R-:W-:-:S02]  /*b830*/  FMNMX.FTZ R193, R188, R193, !PT ;  /* 0x000000c1bcc17209 */ /* 0x004fc40007810000 */
[----:B------:R-:W-:-:S03]  /*b840*/  FSEL R188, R11, RZ, P2 ;  /* 0x000000ff0bbc7208 */ /* 0x000fc60001000000 */
[----:B------:R-:W2:Y:S02]  /*b850*/  SHFL.BFLY PT, R116, R193, 0x1, 0x1f ;  /* 0x0c201f00c1747f89 */ /* 0x000ea400000e0000 */
[----:B------:R-:W-:Y:S01]  /*b860*/  MUFU.EX2 R161, R161 ;  /* 0x000000a100a17308 */ /* 0x000fe20000000800 */
[----:B------:R-:W-:-:S07]  /*b870*/  FADD.FTZ R188, -R188, R5 ;  /* 0x00000005bcbc7221 */ /* 0x000fce0000010100 */
[----:B------:R-:W-:Y:S08]  /*b880*/  MUFU.EX2 R5, R101 ;  /* 0x0000006500057308 */ /* 0x000ff00000000800 */
[----:B------:R-:W-:Y:S01]  /*b890*/  MUFU.EX2 R164, R164 ;  /* 0x000000a400a47308 */ /* 0x000fe20000000800 */
[----:B--2---:R-:W-:Y:S01]  /*b8a0*/  FMNMX.FTZ R12, R193, R116, !PT ;  /* 0x00000074c10c7209 */ /* 0x004fe20007810000 */
[----:B------:R-:W-:-:S06]  /*b8b0*/  FMUL.FTZ R116, R188, UR37 ;  /* 0x00000025bc747c20 */ /* 0x000fcc0008410000 */
[----:B------:R-:W-:Y:S01]  /*b8c0*/  MUFU.EX2 R165, R165 ;  /* 0x000000a500a57308 */ /* 0x000fe20000000800 */
[C---:B------:R-:W-:Y:S01]  /*b8d0*/  FSETP.NEU.FTZ.AND P2, PT, R12.reuse, -INF , PT ;  /* 0xff8000000c00780b */ /* 0x040fe20003f5d000 */
[----:B------:R-:W-:-:S05]  /*b8e0*/  FFMA.FTZ R117, R12, R117, -8 ;  /* 0xc10000000c757423 */ /* 0x000fca0000010075 */
[----:B------:R-:W-:Y:S01]  /*b8f0*/  FSEL R188, R117, RZ, P2 ;  /* 0x000000ff75bc7208 */ /* 0x000fe20001000000 */
[----:B------:R-:W2:Y:S04]  /*b900*/  MUFU.EX2 R116, R116 ;  /* 0x0000007400747308 */ /* 0x000ea80000000800 */
[----:B------:R-:W-:-:S01]  /*b910*/  FFMA.FTZ R193, R190, UR37, -R188 ;  /* 0x00000025bec17c23 */ /* 0x000fc200080108bc */
[--C-:B------:R-:W-:Y:S01]  /*b920*/  FFMA.FTZ R190, R191, UR37, -R188.reuse ;  /* 0x00000025bfbe7c23 */ /* 0x100fe200080108bc */
[----:B------:R-:W-:Y:S01]  /*b930*/  FSEL R191, R12, RZ, P2 ;  /* 0x000000ff0cbf7208 */ /* 0x000fe20001000000 */
[--C-:B0-----:R-:W-:Y:S01]  /*b940*/  FFMA.FTZ R192, R13, UR37, -R188.reuse ;  /* 0x000000250dc07c23 */ /* 0x101fe200080108bc */
[----:B------:R-:W-:-:S01]  /*b950*/  FFMA.FTZ R13, R187, UR37, -R188 ;  /* 0x00000025bb0d7c23 */ /* 0x000fc200080108bc */
[----:B------:R0:W-:Y:S01]  /*b960*/  MUFU.EX2 R101, R193 ;  /* 0x000000c100657308 */ /* 0x0001e20000000800 */
[----:B------:R-:W-:-:S01]  /*b970*/  FFMA.FTZ R117, R194, UR37, -R188 ;  /* 0x00000025c2757c23 */ /* 0x000fc200080108bc */
[----:B------:R-:W-:Y:S01]  /*b980*/  FADD.FTZ R191, -R191, R4 ;  /* 0x00000004bfbf7221 */ /* 0x000fe20000010100 */
[----:B------:R-:W-:-:S01]  /*b990*/  FFMA.FTZ R194, R195, UR37, -R188 ;  /* 0x00000025c3c27c23 */ /* 0x000fc200080108bc */
[--C-:B------:R-:W-:Y:S01]  /*b9a0*/  FFMA.FTZ R187, R198, UR37, -R188.reuse ;  /* 0x00000025c6bb7c23 */ /* 0x100fe200080108bc */
[----:B-1----:R-:W-:-:S01]  /*b9b0*/  FFMA.FTZ R196, R199, UR37, -R188 ;  /* 0x00000025c7c47c23 */ /* 0x002fc200080108bc */
[----:B------:R-:W-:Y:S01]  /*b9c0*/  FMUL.FTZ R191, R191, UR37 ;  /* 0x00000025bfbf7c20 */ /* 0x000fe20008410000 */
[----:B------:R-:W-:-:S01]  /*b9d0*/  FFMA.FTZ R170, R170, UR37, -R188 ;  /* 0x00000025aaaa7c23 */ /* 0x000fc200080108bc */
[----:B------:R-:W-:Y:S01]  /*b9e0*/  MUFU.EX2 R192, R192 ;  /* 0x000000c000c07308 */ /* 0x000fe20000000800 */
[----:B--2---:R-:W-:-:S01]  /*b9f0*/  FFMA.FTZ R195, R116, R8, R21 ;  /* 0x0000000874c37223 */ /* 0x004fc20000010015 */
[--C-:B0-----:R-:W-:Y:S01]  /*ba00*/  FFMA.FTZ R193, R142, UR37, -R188.reuse ;  /* 0x000000258ec17c23 */ /* 0x101fe200080108bc */
[----:B------:R-:W-:-:S01]  /*ba10*/  FFMA.FTZ R142, R146, UR37, -R188 ;  /* 0x00000025928e7c23 */ /* 0x000fc200080108bc */
[----:B------:R-:W-:Y:S01]  /*ba20*/  FFMA.FTZ R146, R150, UR37, -R188 ;  /* 0x0000002596927c23 */ /* 0x000fe200080108bc */
[----:B------:R-:W-:-:S01]  /*ba30*/  FADD.FTZ R195, R20, R195 ;  /* 0x000000c314c37221 */ /* 0x000fc20000010000 */
[--C-:B------:R-:W-:Y:S01]  /*ba40*/  FFMA.FTZ R171, R171, UR37, -R188.reuse ;  /* 0x00000025abab7c23 */ /* 0x100fe200080108bc */
[----:B------:R-:W-:-:S01]  /*ba50*/  FFMA.FTZ R174, R174, UR37, -R188 ;  /* 0x00000025aeae7c23 */ /* 0x000fc200080108bc */
[----:B------:R-:W0:Y:S01]  /*ba60*/  MUFU.EX2 R191, R191 ;  /* 0x000000bf00bf7308 */ /* 0x000e220000000800 */
[----:B------:R-:W-:-:S01]  /*ba70*/  FADD.FTZ R150, R22, R195 ;  /* 0x000000c316967221 */ /* 0x000fc20000010000 */
        /* <DEDUP_REMOVED lines=23> */
[----:B-1----:R-:W-:-:S01]  /*bbf0*/  FADD.FTZ R8, R13, R8 ;  /* 0x000000080d087221 */ /* 0x002fc20000010000 */
[--C-:B------:R-:W-:Y:S01]  /*bc00*/  FFMA.FTZ R123, R123, UR37, -R188.reuse ;  /* 0x000000257b7b7c23 */ /* 0x100fe200080108bc */
[----:B------:R-:W-:-:S01]  /*bc10*/  FFMA.FTZ R126, R126, UR37, -R188 ;  /* 0x000000257e7e7c23 */ /* 0x000fc200080108bc */
[----:B------:R-:W-:Y:S01]  /*bc20*/  FFMA.FTZ R127, R127, UR37, -R188 ;  /* 0x000000257f7f7c23 */ /* 0x000fe200080108bc */
[----:B------:R-:W-:-:S01]  /*bc30*/  FADD.FTZ R7, R101, R8 ;  /* 0x0000000865077221 */ /* 0x000fc20000010000 */
[--C-:B------:R-:W-:Y:S01]  /*bc40*/  FFMA.FTZ R130, R130, UR37, -R188.reuse ;  /* 0x0000002582827c23 */ /* 0x100fe200080108bc */
[----:B------:R-:W-:-:S01]  /*bc50*/  FFMA.FTZ R131, R131, UR37, -R188 ;  /* 0x0000002583837c23 */ /* 0x000fc200080108bc */
[----:B------:R-:W1:Y:S01]  /*bc60*/  MUFU.EX2 R194, R194 ;  /* 0x000000c200c27308 */ /* 0x000e620000000800 */
        /* <DEDUP_REMOVED lines=8> */
[----:B0-----:R-:W-:-:S01]  /*bcf0*/  FADD.FTZ R7, R117, R8 ;  /* 0x0000000875077221 */ /* 0x001fc20000010000 */
[--C-:B------:R-:W-:Y:S01]  /*bd00*/  FFMA.FTZ R114, R114, UR37, -R188.reuse ;  /* 0x0000002572727c23 */ /* 0x100fe200080108bc */
[----:B------:R-:W-:-:S01]  /*bd10*/  FFMA.FTZ R115, R115, UR37, -R188 ;  /* 0x0000002573737c23 */ /* 0x000fc200080108bc */
[--C-:B------:R-:W-:Y:S01]  /*bd20*/  FFMA.FTZ R118, R118, UR37, -R188.reuse ;  /* 0x0000002576767c23 */ /* 0x100fe200080108bc */
[----:B------:R-:W-:-:S01]  /*bd30*/  FFMA.FTZ R119, R119, UR37, -R188 ;  /* 0x0000002577777c23 */ /* 0x000fc200080108bc */
[--C-:B------:R-:W-:Y:S01]  /*bd40*/  FFMA.FTZ R90, R90, UR37, -R188.reuse ;  /* 0x000000255a5a7c23 */ /* 0x100fe200080108bc */
[----:B------:R-:W-:-:S01]  /*bd50*/  FFMA.FTZ R91, R91, UR37, -R188 ;  /* 0x000000255b5b7c23 */ /* 0x000fc200080108bc */
[----:B------:R0:W-:Y:S01]  /*bd60*/  MUFU.EX2 R4, R193 ;  /* 0x000000c100047308 */ /* 0x0001e20000000800 */
[----:B-1----:R-:W-:-:S01]  /*bd70*/  FADD.FTZ R8, R194, R7 ;  /* 0x00000007c2087221 */ /* 0x002fc20000010000 */
[--C-:B------:R-:W-:Y:S01]  /*bd80*/  FFMA.FTZ R94, R94, UR37, -R188.reuse ;  /* 0x000000255e5e7c23 */ /* 0x100fe200080108bc */
[----:B------:R-:W-:-:S01]  /*bd90*/  FFMA.FTZ R102, R102, UR37, -R188 ;  /* 0x0000002566667c23 */ /* 0x000fc200080108bc */
[----:B------:R-:W-:-:S04]  /*bda0*/  FFMA.FTZ R103, R103, UR37, -R188 ;  /* 0x0000002567677c23 */ /* 0x000fc800080108bc */
[----:B------:R-:W1:Y:S01]  /*bdb0*/  MUFU.EX2 R196, R196 ;  /* 0x000000c400c47308 */ /* 0x000e620000000800 */
[----:B0-----:R-:W-:-:S01]  /*bdc0*/  FADD.FTZ R193, R23, R150 ;  /* 0x0000009617c17221 */ /* 0x001fc20000010000 */
[----:B--2---:R-:W-:-:S03]  /*bdd0*/  FADD.FTZ R7, R187, R8 ;  /* 0x00000008bb077221 */ /* 0x004fc60000010000 */
[----:B------:R-:W-:-:S03]  /*bde0*/  FADD.FTZ R150, R184, R193 ;  /* 0x000000c1b8967221 */ /* 0x000fc60000010000 */
[----:B------:R-:W0:Y:S01]  /*bdf0*/  MUFU.EX2 R170, R170 ;  /* 0x000000aa00aa7308 */ /* 0x000e220000000800 */
[----:B------:R-:W-:-:S04]  /*be00*/  FADD.FTZ R193, R185, R150 ;  /* 0x00000096b9c17221 */ /* 0x000fc80000010000 */
[----:B------:R-:W-:-:S03]  /*be10*/  FADD.FTZ R150, R186, R193 ;  /* 0x000000c1ba967221 */ /* 0x000fc60000010000 */
[----:B------:R-:W2:Y:S01]  /*be20*/  MUFU.EX2 R171, R171 ;  /* 0x000000ab00ab7308 */ /* 0x000ea20000000800 */
[----:B------:R-:W-:-:S01]  /*be30*/  FADD.FTZ R193, R189, R150 ;  /* 0x00000096bdc17221 */ /* 0x000fc20000010000 */
[----:B-1----:R-:W-:-:S03]  /*be40*/  FADD.FTZ R7, R196, R7 ;  /* 0x00000007c4077221 */ /* 0x002fc60000010000 */
[----:B------:R-:W-:-:S03]  /*be50*/  FADD.FTZ R8, R168, R193 ;  /* 0x000000c1a8087221 */ /* 0x000fc60000010000 */
[----:B------:R-:W1:Y:S01]  /*be60*/  MUFU.EX2 R174, R174 ;  /* 0x000000ae00ae7308 */ /* 0x000e620000000800 */
[----:B0-----:R-:W-:-:S01]  /*be70*/  FADD.FTZ R150, R170, R7 ;  /* 0x00000007aa967221 */ /* 0x001fc20000010000 */
[----:B------:R-:W-:-:S04]  /*be80*/  FADD.FTZ R7, R169, R8 ;  /* 0x00000008a9077221 */ /* 0x000fc80000010000 */
[----:B------:R-:W-:Y:S02]  /*be90*/  FADD.FTZ R8, R172, R7 ;  /* 0x00000007ac087221 */ /* 0x000fe40000010000 */
[----:B------:R-:W0:Y:S01]  /*bea0*/  MUFU.EX2 R175, R175 ;  /* 0x000000af00af7308 */ /* 0x000e220000000800 */
[----:B--2---:R-:W-:-:S01]  /*beb0*/  FADD.FTZ R193, R171, R150 ;  /* 0x00000096abc17221 */ /* 0x004fc20000010000 */
[----:B------:R-:W-:-:S04]  /*bec0*/  FADD.FTZ R7, R173, R8 ;  /* 0x00000008ad077221 */ /* 0x000fc80000010000 */
[----:B------:R-:W-:Y:S02]  /*bed0*/  FADD.FTZ R8, R176, R7 ;  /* 0x00000007b0087221 */ /* 0x000fe40000010000 */
[----:B------:R-:W2:Y:S01]  /*bee0*/  MUFU.EX2 R178, R178 ;  /* 0x000000b200b27308 */ /* 0x000ea20000000800 */
[----:B-1----:R-:W-:-:S01]  /*bef0*/  FADD.FTZ R150, R174, R193 ;  /* 0x000000c1ae967221 */ /* 0x002fc20000010000 */
[----:B------:R-:W-:-:S04]  /*bf00*/  FADD.FTZ R7, R177, R8 ;  /* 0x00000008b1077221 */ /* 0x000fc80000010000 */
[----:B------:R-:W-:Y:S02]  /*bf10*/  FADD.FTZ R8, R180, R7 ;  /* 0x00000007b4087221 */ /* 0x000fe40000010000 */
        /* <DEDUP_REMOVED lines=18> */
[----:B------:R-:W-:-:S06]  /*c040*/  FADD.FTZ R7, R165, R8 ;  /* 0x00000008a5077221 */ /* 0x000fcc0000010000 */
        /* <DEDUP_REMOVED lines=23> */
[----:B--2---:R-:W-:-:S04]  /*c1c0*/  FADD.FTZ R193, R139, R150 ;  /* 0x000000968bc17221 */ /* 0x004fc80000010000 */
[----:B------:R-:W-:-:S03]  /*c1d0*/  FADD.FTZ R150, R4, R193 ;  /* 0x000000c104967221 */ /* 0x000fc60000010000 */
        /* <DEDUP_REMOVED lines=58> */
[--C-:B------:R-:W-:Y:S01]  /*c580*/  FFMA.FTZ R193, R95, UR37, -R188.reuse ;  /* 0x000000255fc17c23 */ /* 0x100fe200080108bc */
[----:B------:R-:W-:-:S05]  /*c590*/  FFMA.FTZ R95, R98, UR37, -R188 ;  /* 0x00000025625f7c23 */ /* 0x000fca00080108bc */
        /* <DEDUP_REMOVED lines=18> */
[----:B------:R-:W-:-:S06]  /*c6c0*/  FFMA.FTZ R98, R99, UR37, -R188 ;  /* 0x0000002563627c23 */ /* 0x000fcc00080108bc */
        /* <DEDUP_REMOVED lines=34> */
[----:B------:R-:W-:Y:S01]  /*c8f0*/  FADD.FTZ R8, R5, R8 ;  /* 0x0000000805087221 */ /* 0x000fe20000010000 */
[----:B-1----:R-:W-:-:S04]  /*c900*/  FADD.FTZ R7, R102, R7 ;  /* 0x0000000766077221 */ /* 0x002fc80000010000 */
[----:B0-----:R-:W-:Y:S01]  /*c910*/  FADD.FTZ R7, R103, R7 ;  /* 0x0000000767077221 */ /* 0x001fe20000010000 */
[----:B------:R-:W-:Y:S06]  /*c920*/  @!P0 BRA `(.L_x_899) ;  /* 0x0000000000048947 */ /* 0x000fec0003800000 */
[----:B------:R-:W-:Y:S01]  /*c930*/  BPT.TRAP 0x1 ;  /* 0x000000040000795c */ /* 0x000fe20000300000 */
.L_x_899:
[----:B------:R-:W-:Y:S01]  /*c940*/  ULEA UR6, UR55, UR40, 0x3 ;  /* 0x0000002837067291 */ /* 0x000fe2000f8e183f */
[----:B------:R-:W-:Y:S01]  /*c950*/  ISETP.GT.AND P2, PT, R6, UR54, PT ;  /* 0x0000003606007c0c */ /* 0x000fe2000bf44270 */
[----:B------:R-:W-:Y:S01]  /*c960*/  UMOV UR56, UR29 ;  /* 0x0000001d00387c82 */ /* 0x000fe20008000000 */
[----:B------:R-:W-:Y:S01]  /*c970*/  F2FP.SATFINITE.E4M3.F32.PACK_AB_MERGE_C R4, R143, R4, RZ ;  /* 0x000000048f04723e */ /* 0x000fe200048070ff */
[----:B------:R-:W-:Y:S01]  /*c980*/  UIADD3 UR6, UR6, 0x2e860, URZ ;  /* 0x0002e86006067890 */ /* 0x000fe2000fffe03f */
[----:B------:R-:W-:Y:S01]  /*c990*/  F2FP.SATFINITE.E4M3.F32.PACK_AB_MERGE_C R14, R15, R14, RZ ;  /* 0x0000000e0f0e723e */ /* 0x000fe200048070ff */
[----:B------:R-:W-:Y:S01]  /*c9a0*/  UMOV UR55, UR31 ;  /* 0x0000001f00377c82 */ /* 0x000fe20008000000 */
[----:B------:R-:W-:Y:S01]  /*c9b0*/  F2FP.SATFINITE.E4M3.F32.PACK_AB_MERGE_C R5, R5, R100, RZ ;  /* 0x000000640505723e */ /* 0x000fe200048070ff */
[----:B------:R-:W-:Y:S01]  /*c9c0*/  UPRMT UR6, UR28, 0x654, UR6 ;  /* 0x000006541c067896 */ /* 0x000fe20008000006 */
        /* <DEDUP_REMOVED lines=9> */
[----:B------:R-:W-:Y:S01]  /*ca60*/  SYNCS.ARRIVE.TRANS64.RED.A1T0 RZ, [UR6], RZ ;  /* 0x000000ffffff79a7 */ /* 0x000fe20008100406 */
        /* <DEDUP_REMOVED lines=40> */
[----:B------:R-:W-:Y:S01]  /*ccf0*/  F2FP.SATFINITE.E4M3.F32.PACK_AB_MERGE_C R213, R139, R138, R4 ;  /* 0x0000008a8bd5723e */ /* 0x000fe20004807004 */
[----:B------:R-:W-:Y:S01]  /*cd00*/  FMUL.FTZ R72, R72, R116 ;  /* 0x0000007448487220 */ /* 0x000fe20000410000 */
[----:B------:R-:W-:Y:S01]  /*cd10*/  F2FP.SATFINITE.E4M3.F32.PACK_AB_MERGE_C R202, R97, R96, R5 ;  /* 0x0000006061ca723e */ /* 0x000fe20004807005 */
[-C--:B------:R-:W-:Y:S01]  /*cd20*/  FMUL.FTZ R73, R73, R116.reuse ;  /* 0x0000007449497220 */ /* 0x080fe20000410000 */
[----:B------:R-:W-:Y:S01]  /*cd30*/  F2FP.SATFINITE.E4M3.F32.PACK_AB_MERGE_C R224, R20, R21, R22 ;  /* 0x0000001514e0723e */ /* 0x000fe20004807016 */
        /* <DEDUP_REMOVED lines=10> */
[----:B------:R-:W-:Y:S01]  /*cde0*/  FMUL.FTZ R85, R85, R116 ;  /* 0x0000007455557220 */ /* 0x000fe20000410000 */
[----:B------:R-:W-:Y:S01]  /*cdf0*/  F2FP.SATFINITE.E4M3.F32.PACK_AB_MERGE_C R222, R177, R176, R180 ;  /* 0x000000b0b1de723e */ /* 0x000fe200048070b4 */
[-C--:B------:R-:W-:Y:S01]  /*ce00*/  FMUL.FTZ R26, R26, R191.reuse ;  /* 0x000000bf1a1a7220 */ /* 0x080fe20000410000 */
        /* <DEDUP_REMOVED lines=35> */
[----:B------:R-:W-:Y:S01]  /*d040*/  FMUL.FTZ R62, R62, R191 ;  /* 0x000000bf3e3e7220 */ /* 0x000fe20000410000 */
[----:B------:R-:W-:Y:S01]  /*d050*/  F2FP.SATFINITE.E4M3.F32.PACK_AB_MERGE_C R203, R98, R95, R15 ;  /* 0x0000005f62cb723e */ /* 0x000fe2000480700f */
        /* <DEDUP_REMOVED lines=13> */
[----:B------:R-:W-:-:S02]  /*d130*/  VIADD R6, R6, 0xffffffff ;  /* 0xffffffff06067836 */ /* 0x000fc40000000000 */
[----:B------:R-:W-:Y:S02]  /*d140*/  IMAD.MOV.U32 R4, RZ, RZ, R12 ;  /* 0x000000ffff047224 */ /* 0x000fe400078e000c */
[----:B------:R-:W-:Y:S01]  /*d150*/  IMAD.MOV.U32 R5, RZ, RZ, R11 ;  /* 0x000000ffff057224 */ /* 0x000fe200078e000b */
[----:B------:R-:W-:Y:S06]  /*d160*/  @P2 BRA `(.L_x_900) ;  /* 0xffffffa000d02947 */ /* 0x000fec000383ffff */
[----:B------:R-:W-:Y:S02]  /*d170*/  IMAD.MOV.U32 R4, RZ, RZ, R12 ;  /* 0x000000ffff047224 */ /* 0x000fe400078e000c */
[----:B------:R-:W-:-:S07]  /*d180*/  IMAD.MOV.U32 R5, RZ, RZ, R11 ;  /* 0x000000ffff057224 */ /* 0x000fce00078e000b */
.L_x_882:
[----:B------:R-:W0:Y:S01]  /*d190*/  LDC R12, c[0x0][0x2f0] ;  /* 0x0000bc00ff0c7b82 */ /* 0x000e220000000800 */
[----:B------:R-:W-:Y:S01]  /*d1a0*/  UIADD3 UR49, -UR49, 0x1, URZ ;  /* 0x0000000131317890 */ /* 0x000fe2000fffe13f */
[----:B------:R-:W-:Y:S01]  /*d1b0*/  ULDC UR7, c[0x0][0x448] ;  /* 0x0001120000077ab9 */ /* 0x000fe20000000800 */
[----:B------:R-:W-:Y:S01]  /*d1c0*/  ULDC UR10, c[0x0][0x9e4] ;  /* 0x00027900000a7ab9 */ /* 0x000fe20000000800 */
[----:B------:R-:W-:Y:S02]  /*d1d0*/  UISETP.NE.AND UP0, UPT, UR7, 0x1, UPT ;  /* 0x000000010700788c */ /* 0x000fe4000bf05270 */
[----:B------:R-:W-:Y:S02]  /*d1e0*/  UISETP.GE.AND UP1, UPT, UR10, 0x1, UPT ;  /* 0x000000010a00788c */ /* 0x000fe4000bf26270 */
[----:B------:R-:W1:Y:S04]  /*d1f0*/  S2UR UR6, SR_CTAID.X ;  /* 0x00000000000679c3 */ /* 0x000e680000002500 */
[----:B------:R-:W-:-:S03]  /*d200*/  PLOP3.LUT P2, PT, PT, PT, UP1, 0x40, 0x0 ;  /* 0x000000000000781c */ /* 0x000fc60003f4e818 */
[----:B------:R-:W-:Y:S01]  /*d210*/  @UP0 ULDC UR11, c[0x0][0x450] ;  /* 0x00011400000b0ab9 */ /* 0x000fe20000000800 */
[----:B0-----:R-:W-:-:S05]  /*d220*/  IMAD R12, R17, R12, UR49 ;  /* 0x00000031110c7e24 */ /* 0x001fca000f8e020c */
[----:B------:R-:W-:Y:S01]  /*d230*/  R2UR UR9, R12 ;  /* 0x000000000c0972ca */ /* 0x000fe200000e0000 */
[----:B-1----:R-:W-:-:S03]  /*d240*/  ULEA UR8, UR6, 0x7f, 0x7 ;  /* 0x0000007f06087891 */ /* 0x002fc6000f8e383f */
[----:B------:R-:W-:Y:S02]  /*d250*/  @UP0 ULDC UR6, c[0x0][0x44c] ;  /* 0x0001130000060ab9 */ /* 0x000fe40000000800 */
[----:B------:R-:W-:-:S04]  /*d260*/  UIMAD.WIDE.U32 UR6, UR8, UR6, URZ ;  /* 0x00000006080672a5 */ /* 0x000fc8000f8e003f */
[----:B------:R-:W-:-:S04]  /*d270*/  @UP0 USHF.R.U32.HI UR8, URZ, UR11, UR7 ;  /* 0x0000000b3f080299 */ /* 0x000fc80008011607 */
[----:B------:R-:W-:-:S03]  /*d280*/  UIADD3 UR8, UR9, UR8, URZ ;  /* 0x0000000809087290 */ /* 0x000fc6000fffe03f */
[----:B------:R-:W-:Y:S02]  /*d290*/  ULDC UR9, c[0x0][0x9dc] ;  /* 0x0002770000097ab9 */ /* 0x000fe40000000800 */
[----:B------:R-:W-:Y:S01]  /*d2a0*/  UIADD3 UR9, UR8, -UR9, URZ ;  /* 0x8000000908097290 */ /* 0x000fe2000fffe03f */
[----:B------:R-:W-:Y:S11]  /*d2b0*/  @P2 BRA `(.L_x_901) ;  /* 0x0000000000442947 */ /* 0x000ff60003800000 */
        /* <DEDUP_REMOVED lines=10> */
.L_x_902:
[----:B------:R-:W-:-:S11]  /*d360*/  UISETP.NE.AND UP2, UPT, UR10, 0x1, UPT ;  /* 0x000000010a00788c */ /* 0x000fd6000bf45270 */
[----:B------:R-:W-:Y:S02]  /*d370*/  @UP2 ULDC.64 UR12, c[0x0][0x9e8] ;  /* 0x00027a00000c2ab9 */ /* 0x000fe40000000a00 */
[----:B------:R-:W-:-:S04]  /*d380*/  UIMAD.WIDE.U32 UR6, UR8, UR12, URZ ;  /* 0x0000000c080672a5 */ /* 0x000fc8000f8e003f */
[----:B------:R-:W-:-:S12]  /*d390*/  @UP2 USHF.R.U32.HI UR8, URZ, UR13, UR7 ;  /* 0x0000000d3f082299 */ /* 0x000fd80008011607 */
.L_x_903:
[----:B------:R-:W-:-:S04]  /*d3a0*/  UIMAD UR8, UR8, UR10, URZ ;  /* 0x0000000a080872a4 */ /* 0x000fc8000f8e023f */
[----:B------:R-:W-:-:S04]  /*d3b0*/  UISETP.LT.AND UP2, UPT, UR9, UR8, UPT ;  /* 0x000000080900728c */ /* 0x000fc8000bf41270 */
[----:B------:R-:W-:-:S12]  /*d3c0*/  USEL UR9, UR9, UR8, !UP2 ;  /* 0x0000000809097287 */ /* 0x000fd8000d000000 */
.L_x_901:
[----:B------:R-:W-:Y:S01]  /*d3d0*/  UIADD3 UR7, UR9, 0xdf, URZ ;  /* 0x000000df09077890 */ /* 0x000fe2000fffe03f */
[----:B------:R-:W-:-:S03]  /*d3e0*/  UMOV UR6, URZ ;  /* 0x0000003f00067c82 */ /* 0x000fc60008000000 */
[----:B------:R-:W-:-:S04]  /*d3f0*/  UIMAD.WIDE UR6, UR7, -0x6db6db6d, UR6 ;  /* 0x92492493070678a5 */ /* 0x000fc8000f8e0206 */
[----:B------:R-:W-:-:S04]  /*d400*/  USHF.R.U32.HI UR6, URZ, 0x1f, UR7 ;  /* 0x0000001f3f067899 */ /* 0x000fc80008011607 */
[----:B------:R-:W-:-:S04]  /*d410*/  ULEA.HI.SX32 UR6, UR7, UR6, 0x19 ;  /* 0x0000000607067291 */ /* 0x000fc8000f8fca3f */
[----:B------:R-:W-:-:S04]  /*d420*/  UISETP.LT.AND UP2, UPT, UR39, UR6, UPT ;  /* 0x000000062700728c */ /* 0x000fc8000bf41270 */
[----:B------:R-:W-:-:S06]  /*d430*/  USEL UR43, UR39, UR6, !UP2 ;  /* 0x00000006272b7287 */ /* 0x000fcc000d000000 */
[----:B------:R-:W-:-:S13]  /*d440*/  ISETP.GE.AND P2, PT, R6, UR43, PT ;  /* 0x0000002b06007c0c */ /* 0x000fda000bf46270 */
[----:B------:R-:W-:Y:S05]  /*d450*/  @!P2 BRA `(.L_x_904) ;  /* 0x000000340090a947 */ /* 0x000fea0003800000 */
[----:B------:R-:W-:Y:S01]  /*d460*/  IMAD.MOV.U32 R13, RZ, RZ, R4 ;  /* 0x000000ffff0d7224 */ /* 0x000fe200078e0004 */
[----:B------:R-:W-:Y:S01]  /*d470*/  UMOV UR52, UR29 ;  /* 0x0000001d00347c82 */ /* 0x000fe20008000000 */
[----:B------:R-:W-:Y:S01]  /*d480*/  IMAD.MOV.U32 R11, RZ, RZ, R5 ;  /* 0x000000ffff0b7224 */ /* 0x000fe200078e0005 */
[----:B------:R-:W-:-:S06]  /*d490*/  UMOV UR49, UR31 ;  /* 0x0000001f00317c82 */ /* 0x000fcc0008000000 */
.L_x_914:
[----:B------:R-:W-:Y:S01]  /*d4a0*/  ISETP.NE.AND P3, PT, RZ, UR41, PT ;  /* 0x00000029ff007c0c */ /* 0x000fe2000bf65270 */
[----:B------:R-:W-:-:S04]  /*d4b0*/  UISETP.NE.AND UP2, UPT, UR49, 0x1, UPT ;  /* 0x000000013100788c */ /* 0x000fc8000bf45270 */
[----:B------:R-:W-:-:S04]  /*d4c0*/  USEL UR29, URZ, 0x1, UP2 ;  /* 0x000000013f1d7887 */ /* 0x000fc80009000000 */
[----:B------:R-:W-:-:S04]  /*d4d0*/  ULOP3.LUT UR29, UR52, UR29, URZ, 0x3c, !UPT ;  /* 0x0000001d341d7292 */ /* 0x000fc8000f8e3c3f */
[----:B------:R-:W-:Y:S08]  /*d4e0*/  @P3 BRA `(.L_x_905) ;  /* 0x0000000000383947 */ /* 0x000ff00003800000 */
[----:B------:R-:W-:Y:S05]  /*d4f0*/  @!P0 BRA `(.L_x_906) ;  /* 0x0000000000048947 */ /* 0x000fea0003800000 */
[----:B------:R-:W-:Y:S01]  /*d500*/  BPT.TRAP 0x1 ;  /* 0x000000040000795c */ /* 0x000fe20000300000 */
.L_x_906:
[----:B------:R-:W-:Y:S01]  /*d510*/  UIADD3 UR6, UR49, 0x1, URZ ;  /* 0x0000000131067890 */ /* 0x000fe2000fffe03f */
[----:B------:R-:W-:-:S03]  /*d520*/  IMAD.U32 R4, RZ, RZ, UR29 ;  /* 0x0000001dff047e24 */ /* 0x000fc6000f8e00ff */
[----:B------:R-:W-:Y:S02]  /*d530*/  UISETP.NE.AND UP2, UPT, UR6, 0x2, UPT ;  /* 0x000000020600788c */ /* 0x000fe4000bf45270 */
[----:B------:R-:W-:Y:S02]  /*d540*/  SHF.L.U32 R4, R4, 0x1f, RZ ;  /* 0x0000001f04047819 */ /* 0x000fe400000006ff */
[----:B------:R-:W-:-:S04]  /*d550*/  USEL UR6, UR6, URZ, UP2 ;  /* 0x0000003f06067287 */ /* 0x000fc80009000000 */
[----:B------:R-:W-:-:S09]  /*d560*/  ULEA UR6, UR6, UR40, 0x3 ;  /* 0x0000002806067291 */ /* 0x000fd2000f8e183f */
[----:B------:R0:W1:Y:S01]  /*d570*/  SYNCS.PHASECHK.TRANS64.TRYWAIT P2, [UR6+0x2e830], R4 ;  /* 0x02e83004ff0075a7 */ /* 0x0000620008040146 */
[----:B------:R-:W-:Y:S05]  /*d580*/  @!P0 BRA `(.L_x_907) ;  /* 0x0000000000048947 */ /* 0x000fea0003800000 */
[----:B------:R-:W-:Y:S01]  /*d590*/  BPT.TRAP 0x1 ;  /* 0x000000040000795c */ /* 0x000fe20000300000 */
.L_x_907:
[----:B-1----:R-:W-:Y:S05]  /*d5a0*/  @P2 BRA `(.L_x_905) ;  /* 0x0000000000082947 */ /* 0x002fea0003800000 */
[----:B------:R-:W1:Y:S02]  /*d5b0*/  SYNCS.PHASECHK.TRANS64.TRYWAIT P2, [UR6+0x2e830], R4 ;  /* 0x02e83004ff0075a7 */ /* 0x000e640008040146 */
[----:B-1----:R-:W-:Y:S05]  /*d5c0*/  @!P2 BRA `(.L_x_908) ;  /* 0x00000100004ca947 */ /* 0x002fea0003800000 */
.L_x_905:
        /* <DEDUP_REMOVED lines=35> */
[----:B------:R-:W-:Y:S01]  /*d800*/  UIADD3 UR46, UR53, 0x4, URZ ;  /* 0x00000004352e7890 */ /* 0x000fe2000fffe03f */
[----:B------:R-:W-:Y:S01]  /*d810*/  UMOV UR47, 0x40000040 ;  /* 0x40000040002f7882 */ /* 0x000fe20000000000 */
        /* <DEDUP_REMOVED lines=153> */
.L_x_910:
[----:B------:R-:W-:Y:S01]  /*e1b0*/  ULEA UR6, UR49, UR40, 0x3 ;  /* 0x0000002831067291 */ /* 0x000fe2000f8e183f */
[----:B------:R-:W-:-:S05]  /*e1c0*/  IMAD.U32 R4, RZ, RZ, UR52 ;  /* 0x00000034ff047e24 */ /* 0x000fca000f8e00ff */
[----:B------:R-:W-:-:S04]  /*e1d0*/  SHF.L.U32 R4, R4, 0x1f, RZ ;  /* 0x0000001f04047819 */ /* 0x000fc800000006ff */
[----:B------:R0:W1:Y:S01]  /*e1e0*/  SYNCS.PHASECHK.TRANS64.TRYWAIT P2, [UR6+0x2e850], R4 ;  /* 0x02e85004ff0075a7 */ /* 0x0000620008040146 */
[----:B------:R-:W-:Y:S05]  /*e1f0*/  @!P0 BRA `(.L_x_911) ;  /* 0x0000000000048947 */ /* 0x000fea0003800000 */
[----:B------:R-:W-:Y:S01]  /*e200*/  BPT.TRAP 0x1 ;  /* 0x000000040000795c */ /* 0x000fe20000300000 */
.L_x_911:
[----:B-1----:R-:W-:Y:S05]  /*e210*/  @P2 BRA `(.L_x_909) ;  /* 0x0000000000082947 */ /* 0x002fea0003800000 */
[----:B------:R-:W1:Y:S02]  /*e220*/  SYNCS.PHASECHK.TRANS64.TRYWAIT P2, [UR6+0x2e850], R4 ;  /* 0x02e85004ff0075a7 */ /* 0x000e640008040146 */
[----:B-1----:R-:W-:Y:S05]  /*e230*/  @!P2 BRA `(.L_x_912) ;  /* 0x000000f40048a947 */ /* 0x002fea0003800000 */
.L_x_909:
[----:B------:R-:W-:Y:S01]  /*e240*/  UIADD3 UR6, UR40, 0x400, URZ ;  /* 0x0000040028067890 */ /* 0x000fe2000fffe03f */
[----:B------:R-:W-:Y:S01]  /*e250*/  WARPGROUP.ARRIVE ;  /* 0x00000000000079c5 */ /* 0x000fe20000000000 */
[----:B------:R-:W-:Y:S01]  /*e260*/  UMOV UR7, 0xc0000010 ;  /* 0xc000001000077882 */ /* 0x000fe20000000000 */
[----:B------:R-:W-:Y:S01]  /*e270*/  FMNMX.FTZ R12, R186, R13, !PT ;  /* 0x0000000dba0c7209 */ /* 0x000fe20007810000 */
[----:B------:R-:W-:Y:S01]  /*e280*/  USHF.R.U32.HI UR6, URZ, 0x4, UR6 ;  /* 0x000000043f067899 */ /* 0x000fe20008011606 */
[----:B01----:R-:W-:Y:S02]  /*e290*/  FMNMX.FTZ R4, R184, R11, !PT ;  /* 0x0000000bb8047209 */ /* 0x003fe40007810000 */
[----:B------:R-:W-:Y:S01]  /*e2a0*/  FMNMX.FTZ R15, R187, R12, !PT ;  /* 0x0000000cbb0f7209 */ /* 0x000fe20007810000 */
[----:B------:R-:W-:Y:S01]  /*e2b0*/  ULOP3.LUT UR6, UR6, 0x3fff, URZ, 0xc0, !UPT ;  /* 0x00003fff06067892 */ /* 0x000fe2000f8ec03f */
[----:B------:R-:W-:Y:S02]  /*e2c0*/  FMNMX.FTZ R5, R185, R4, !PT ;  /* 0x00000004b9057209 */ /* 0x000fe40007810000 */
[----:B------:R-:W-:Y:S01]  /*e2d0*/  FMNMX.FTZ R12, R190, R15, !PT ;  /* 0x0000000fbe0c7209 */ /* 0x000fe20007810000 */
[----:B------:R-:W-:Y:S01]  /*e2e0*/  ULOP3.LUT UR6, UR6, 0x10000, URZ, 0xfc, !UPT ;  /* 0x0001000006067892 */ /* 0x000fe2000f8efc3f */
[----:B------:R-:W-:-:S02]  /*e2f0*/  FMNMX.FTZ R4, R188, R5, !PT ;  /* 0x00000005bc047209 */ /* 0x000fc40007810000 */
[----:B------:R-:W-:Y:S01]  /*e300*/  FMNMX.FTZ R15, R191, R12, !PT ;  /* 0x0000000cbf0f7209 */ /* 0x000fe20007810000 */
[----:B------:R-:W-:Y:S01]  /*e310*/  UIMAD UR8, UR49, 0x700, UR6 ;  /* 0x00000700310878a4 */ /* 0x000fe2000f8e0206 */
[----:B------:R-:W-:Y:S02]  /*e320*/  FMNMX.FTZ R5, R189, R4, !PT ;  /* 0x00000004bd057209 */ /* 0x000fe40007810000 */
        /* <DEDUP_REMOVED lines=79> */
[----:B------:R-:W-:Y:S02]  /*e820*/  FMNMX.FTZ R4, R104, R5, !PT ;  /* 0x0000000568047209 */ /* 0x000fe40007810000 */
[----:B------:R-:W-:Y:S02]  /*e830*/  FMNMX.FTZ R15, R107, R12, !PT ;  /* 0x0000000c6b0f7209 */ /* 0x000fe40007810000 */
        /* <DEDUP_REMOVED lines=31> */
[----:B------:R-:W-:-:S03]  /*ea30*/  FMNMX.FTZ R4, R101, R4, !PT ;  /* 0x0000000465047209 */ /* 0x000fc60007810000 */
[----:B------:R-:W0:Y:S04]  /*ea40*/  SHFL.BFLY PT, R15, R12, 0x2, 0x1f ;  /* 0x0c401f000c0f7f89 */ /* 0x000e2800000e0000 */
[----:B------:R-:W1:Y:S01]  /*ea50*/  SHFL.BFLY PT, R5, R4, 0x2, 0x1f ;  /* 0x0c401f0004057f89 */ /* 0x000e6200000e0000 */
[----:B0-----:R-:W-:Y:S02]  /*ea60*/  FMNMX.FTZ R15, R12, R15, !PT ;  /* 0x0000000f0c0f7209 */ /* 0x001fe40007810000 */
[----:B-1----:R-:W-:-:S03]  /*ea70*/  FMNMX.FTZ R14, R4, R5, !PT ;  /* 0x00000005040e7209 */ /* 0x002fc60007810000 */
[----:B------:R-:W0:Y:S04]  /*ea80*/  SHFL.BFLY PT, R20, R15, 0x1, 0x1f ;  /* 0x0c201f000f147f89 */ /* 0x000e2800000e0000 */
[----:B------:R-:W1:Y:S01]  /*ea90*/  SHFL.BFLY PT, R5, R14, 0x1, 0x1f ;  /* 0x0c201f000e057f89 */ /* 0x000e6200000e0000 */
[----:B0-----:R-:W-:Y:S02]  /*eaa0*/  FMNMX.FTZ R4, R15, R20, !PT ;  /* 0x000000140f047209 */ /* 0x001fe40007810000 */
[----:B-1----:R-:W-:Y:S01]  /*eab0*/  FMNMX.FTZ R5, R14, R5, !PT ;  /* 0x000000050e057209 */ /* 0x002fe20007810000 */
[----:B------:R-:W-:Y:S02]  /*eac0*/  IMAD.U32 R14, RZ, RZ, UR37 ;  /* 0x00000025ff0e7e24 */ /* 0x000fe4000f8e00ff */
[----:B------:R-:W-:-:S02]  /*ead0*/  FADD.FTZ R12, -R4, R13 ;  /* 0x0000000d040c7221 */ /* 0x000fc40000010100 */
[C---:B------:R-:W-:Y:S01]  /*eae0*/  FFMA.FTZ R13, R5.reuse, R14, -8 ;  /* 0xc1000000050d7423 */ /* 0x040fe2000001000e */
[----:B------:R-:W-:-:S01]  /*eaf0*/  FADD.FTZ R11, -R5, R11 ;  /* 0x0000000b050b7221 */ /* 0x000fc20000010100 */
[----:B------:R-:W-:Y:S02]  /*eb00*/  FMUL.FTZ R12, R12, UR37 ;  /* 0x000000250c0c7c20 */ /* 0x000fe40008410000 */
[----:B------:R-:W-:-:S01]  /*eb10*/  FFMA.FTZ R21, R189, UR37, -R13 ;  /* 0x00000025bd157c23 */ /* 0x000fc2000801080d */
[----:B------:R-:W-:Y:S02]  /*eb20*/  IMAD.U32 R189, RZ, RZ, UR37 ;  /* 0x00000025ffbd7e24 */ /* 0x000fe4000f8e00ff */
        /* <DEDUP_REMOVED lines=15> */
[----:B------:R-:W-:-:S02]  /*ec20*/  WARPGROUP.DEPBAR.LE gsb0, 0x0 ;  /* 0x00008000000079c5 */ /* 0x000fc40000010000 */
[----:B------:R-:W-:Y:S01]  /*ec30*/  WARPGROUP.ARRIVE ;  /* 0x00000000000079c5 */ /* 0x000fe20000000000 */
[--C-:B------:R-:W-:Y:S01]  /*ec40*/  FFMA.FTZ R152, R152, UR37, -R13.reuse ;  /* 0x0000002598987c23 */ /* 0x100fe2000801080d */
[----:B------:R-:W-:-:S01]  /*ec50*/  FFMA.FTZ R153, R153, UR37, -R13 ;  /* 0x0000002599997c23 */ /* 0x000fc2000801080d */
[--C-:B------:R-:W-:Y:S01]  /*ec60*/  FFMA.FTZ R156, R156, UR37, -R13.reuse ;  /* 0x000000259c9c7c23 */ /* 0x100fe2000801080d */
[----:B------:R-:W-:-:S01]  /*ec70*/  FFMA.FTZ R157, R157, UR37, -R13 ;  /* 0x000000259d9d7c23 */ /* 0x000fc2000801080d */
[--C-:B------:R-:W-:Y:S01]  /*ec80*/  FFMA.FTZ R160, R160, UR37, -R13.reuse ;  /* 0x00000025a0a07c23 */ /* 0x100fe2000801080d */
[----:B------:R-:W-:Y:S01]  /*ec90*/  QGMMA.64x128x32.F32.E4M3.E4M3 R24, R216, gdesc[UR4], R24, gsb0 ;  /* 0x01e00004d8187df3 */ /* 0x000fe20008000818 */
[----:B------:R-:W-:Y:S01]  /*eca0*/  UIADD3 UR6, UR8, 0x300, URZ ;  /* 0x0000030008067890 */ /* 0x000fe2000fffe03f */
[--C-:B------:R-:W-:Y:S01]  /*ecb0*/  FFMA.FTZ R161, R161, UR37, -R13.reuse ;  /* 0x00000025a1a17c23 */ /* 0x100fe2000801080d */
[----:B------:R-:W-:Y:S01]  /*ecc0*/  UMOV UR7, 0xc0000010 ;  /* 0xc000001000077882 */ /* 0x000fe20000000000 */
        /* <DEDUP_REMOVED lines=34> */
[----:B------:R-:W-:Y:S01]  /*eef0*/  FFMA.FTZ R101, R4, R189, -8 ;  /* 0xc100000004657423 */ /* 0x000fe200000100bd */
[----:B------:R-:W-:Y:S01]  /*ef00*/  FMUL.FTZ R11, R11, UR37 ;  /* 0x000000250b0b7c20 */ /* 0x000fe20008410000 */
[----:B------:R-:W-:Y:S01]  /*ef10*/  MUFU.EX2 R14, R14 ;  /* 0x0000000e000e7308 */ /* 0x000fe20000000800 */
[----:B------:R-:W-:Y:S01]  /*ef20*/  IADD3 R196, -R18, 0xb, RZ ;  /* 0x0000000b12c47810 */ /* 0x000fe20007ffe1ff */
        /* <DEDUP_REMOVED lines=78> */
[----:B------:R-:W-:-:S04]  /*f410*/  UMOV UR7, 0xc0000010 ;  /* 0xc000001000077882 */ /* 0x000fc80000000000 */
        /* <DEDUP_REMOVED lines=82> */
[----:B0-----:R-:W-:-:S01]  /*f940*/  FADD.FTZ R195, R167, R194 ;  /* 0x000000c2a7c37221 */ /* 0x001fc20000010000 */
[----:B------:R-:W-:-:S04]  /*f950*/  UIADD3 UR6, UR8, 0x600, URZ ;  /* 0x0000060008067890 */ /* 0x000fc8000fffe03f */
[----:B------:R-:W0:Y:S01]  /*f960*/  MUFU.EX2 R138, R138 ;  /* 0x0000008a008a7308 */ /* 0x000e220000000800 */
[----:B------:R-:W-:-:S07]  /*f970*/  UMOV UR7, 0xc0000010 ;  /* 0xc000001000077882 */ /* 0x000fce0000000000 */
        /* <DEDUP_REMOVED lines=37> */
[----:B-1----:R-:W-:-:S01]  /*fbd0*/  FADD.FTZ R194, R122, R195 ;  /* 0x000000c37ac27221 */ /* 0x002fc20000010000 */
[----:B------:R-:W-:Y:S06]  /*fbe0*/  QGMMA.64x128x32.F32.E4M3.E4M3 R24, R200, gdesc[UR4], R24, gsb0 ;  /* 0x01e00004c8187df3 */ /* 0x000fec0008000818 */
        /* <DEDUP_REMOVED lines=32> */
[--C-:B------:R-:W-:Y:S01]  /*fdf0*/  FFMA.FTZ R195, R95, UR37, -R101.reuse ;  /* 0x000000255fc37c23 */ /* 0x100fe20008010865 */
[----:B------:R-:W-:-:S05]  /*fe00*/  FFMA.FTZ R95, R98, UR37, -R101 ;  /* 0x00000025625f7c23 */ /* 0x000fca0008010865 */
[----:B------:R-:W2:Y:S01]  /*fe10*/  MUFU.EX2 R108, R108 ;  /* 0x0000006c006c7308 */ /* 0x000ea20000000800 */
[----:B0-----:R-:W-:-:S07]  /*fe20*/  FADD.FTZ R7, R105, R8 ;  /* 0x0000000869077221 */ /* 0x001fce0000010000 */
[----:B------:R-:W0:Y:S01]  /*fe30*/  MUFU.EX2 R110, R110 ;  /* 0x0000006e006e7308 */ /* 0x000e220000000800 */
[----:B-1----:R-:W-:-:S01]  /*fe40*/  FADD.FTZ R197, R107, R194 ;  /* 0x000000c26bc57221 */ /* 0x002fc20000010000 */
[----:B------:R-:W-:-:S06]  /*fe50*/  WARPGROUP.DEPBAR.LE gsb0, 0x0 ;  /* 0x00008000000079c5 */ /* 0x000fcc0000010000 */
        /* <DEDUP_REMOVED lines=16> */
[----:B------:R-:W-:Y:S01]  /*ff60*/  FFMA.FTZ R98, R99, UR37, -R101 ;  /* 0x0000002563627c23 */ /* 0x000fe20008010865 */
[----:B------:R-:W-:-:S05]  /*ff70*/  IMAD.U32 R99, RZ, RZ, UR31 ;  /* 0x0000001fff637e24 */ /* 0x000fca000f8e00ff */
        /* <DEDUP_REMOVED lines=8> */
[----:B------:R-:W-:Y:S01]  /*10000*/  @!P1 LEA R194, R99, UR40, 0x3 ;  /* 0x0000002863c29c11 */ /* 0x000fe2000f8e18ff */
[----:B------:R-:W-:-:S01]  /*10010*/  FFMA.FTZ R99, R102, UR37, -R101 ;  /* 0x0000002566637c23 */ /* 0x000fc20008010865 */
[----:B------:R-:W-:-:S04]  /*10020*/  FFMA.FTZ R101, R103, UR37, -R101 ;  /* 0x0000002567657c23 */ /* 0x000fc80008010865 */
[----:B------:R-:W1:Y:S01]  /*10030*/  MUFU.EX2 R89, R89 ;  /* 0x0000005900597308 */ /* 0x000e620000000800 */
[----:B--2---:R-:W-:-:S01]  /*10040*/  FADD.FTZ R8, R88, R7 ;  /* 0x0000000758087221 */ /* 0x004fc20000010000 */
[----:B------:R-:W-:-:S05]  /*10050*/  @!P1 VIADD R7, R194, 0x2e840 ;  /* 0x0002e840c2079836 */ /* 0x000fca0000000000 */
[----:B------:R-:W-:Y:S01]  /*10060*/  @!P1 PRMT R7, RZ, 0x654, R7 ;  /* 0x00000654ff079816 */ /* 0x000fe20000000007 */
[----:B------:R-:W2:Y:S01]  /*10070*/  MUFU.EX2 R91, R91 ;  /* 0x0000005b005b7308 */ /* 0x000ea20000000800 */
[----:B0-----:R-:W-:-:S01]  /*10080*/  FADD.FTZ R102, R90, R197 ;  /* 0x000000c55a667221 */ /* 0x001fc20000010000 */
[----:B------:R0:W-:Y:S06]  /*10090*/  BAR.ARV R196, 0x100 ;  /* 0x000400c40000751d */ /* 0x0001ec0000002000 */
[----:B------:R-:W3:Y:S01]  /*100a0*/  MUFU.EX2 R92, R92 ;  /* 0x0000005c005c7308 */ /* 0x000ee20000000800 */
[----:B-1----:R-:W-:-:S01]  /*100b0*/  FADD.FTZ R197, R89, R8 ;  /* 0x0000000859c57221 */ /* 0x002fc20000010000 */
[----:B------:R1:W-:Y:S06]  /*100c0*/  @!P1 SYNCS.ARRIVE.TRANS64.RED.A1T0 RZ, [R7+URZ], RZ ;  /* 0x000000ff07ff99a7 */ /* 0x0003ec000810043f */
[----:B------:R-:W4:Y:S01]  /*100d0*/  MUFU.EX2 R94, R94 ;  /* 0x0000005e005e7308 */ /* 0x000f220000000800 */
[----:B--2---:R-:W-:-:S07]  /*100e0*/  FADD.FTZ R199, R91, R102 ;  /* 0x000000665bc77221 */ /* 0x004fce0000010000 */
[----:B------:R-:W1:Y:S01]  /*100f0*/  MUFU.EX2 R93, R93 ;  /* 0x0000005d005d7308 */ /* 0x000e620000000800 */
[----:B---3--:R-:W-:-:S07]  /*10100*/  FADD.FTZ R8, R92, R197 ;  /* 0x000000c55c087221 */ /* 0x008fce0000010000 */
[----:B------:R-:W2:Y:S01]  /*10110*/  MUFU.EX2 R195, R195 ;  /* 0x000000c300c37308 */ /* 0x000ea20000000800 */
[----:B----4-:R-:W-:-:S07]  /*10120*/  FADD.FTZ R102, R94, R199 ;  /* 0x000000c75e667221 */ /* 0x010fce0000010000 */
[----:B------:R-:W3:Y:S01]  /*10130*/  MUFU.EX2 R96, R96 ;  /* 0x0000006000607308 */ /* 0x000ee20000000800 */
[----:B-1----:R-:W-:-:S07]  /*10140*/  FADD.FTZ R7, R93, R8 ;  /* 0x000000085d077221 */ /* 0x002fce0000010000 */
[----:B------:R-:W1:Y:S01]  /*10150*/  MUFU.EX2 R95, R95 ;  /* 0x0000005f005f7308 */ /* 0x000e620000000800 */
[----:B--2---:R-:W-:-:S07]  /*10160*/  FADD.FTZ R102, R195, R102 ;  /* 0x00000066c3667221 */ /* 0x004fce0000010000 */
[----:B------:R-:W2:Y:S01]  /*10170*/  MUFU.EX2 R97, R97 ;  /* 0x0000006100617308 */ /* 0x000ea20000000800 */
[----:B---3--:R-:W-:-:S07]  /*10180*/  FADD.FTZ R8, R96, R7 ;  /* 0x0000000760087221 */ /* 0x008fce0000010000 */
        /* <DEDUP_REMOVED lines=9> */
[----:B--2---:R-:W-:-:S01]  /*10220*/  FADD.FTZ R7, R99, R8 ;  /* 0x0000000863077221 */ /* 0x004fc20000010000 */
[----:B---3--:R-:W-:-:S03]  /*10230*/  FADD.FTZ R8, R13, R102 ;  /* 0x000000660d087221 */ /* 0x008fc60000010000 */
[----:B-1----:R-:W-:Y:S01]  /*10240*/  FADD.FTZ R7, R194, R7 ;  /* 0x00000007c2077221 */ /* 0x002fe20000010000 */
[----:B0-----:R-:W-:Y:S06]  /*10250*/  @!P0 BRA `(.L_x_913) ;  /* 0x0000000000048947 */ /* 0x001fec0003800000 */
[----:B------:R-:W-:Y:S01]  /*10260*/  BPT.TRAP 0x1 ;  /* 0x000000040000795c */ /* 0x000fe20000300000 */
.L_x_913:
        /* <DEDUP_REMOVED lines=18> */
[----:B------:R-:W-:Y:S01]  /*10390*/  SYNCS.ARRIVE.TRANS64.RED.A1T0 RZ, [UR6], RZ ;  /* 0x000000ffffff79a7 */ /* 0x000fe20008100406 */
        /* <DEDUP_REMOVED lines=112> */
.L_x_904:
[----:B------:R-:W-:-:S13]  /*10aa0*/  ISETP.GE.AND P2, PT, R6, UR39, PT ;  /* 0x0000002706007c0c */ /* 0x000fda000bf46270 */
[----:B------:R-:W-:Y:S05]  /*10ab0*/  @!P2 BRA `(.L_x_915) ;  /* 0x0000005c0048a947 */ /* 0x000fea0003800000 */
[C---:B------:R-:W-:Y:S01]  /*10ac0*/  VIADD R13, R18.reuse, 0x8 ;  /* 0x00000008120d7836 */ /* 0x040fe20000000000 */
[----:B------:R-:W-:Y:S01]  /*10ad0*/  IADD3 R18, -R18, 0xb, RZ ;  /* 0x0000000b12127810 */ /* 0x000fe20007ffe1ff */
[----:B------:R-:W-:Y:S01]  /*10ae0*/  IMAD.MOV.U32 R11, RZ, RZ, R4 ;  /* 0x000000ffff0b7224 */ /* 0x000fe200078e0004 */
[----:B------:R-:W-:Y:S01]  /*10af0*/  UMOV UR55, UR29 ;  /* 0x0000001d00377c82 */ /* 0x000fe20008000000 */
[----:B------:R-:W-:Y:S01]  /*10b00*/  IMAD.MOV.U32 R12, RZ, RZ, R5 ;  /* 0x000000ffff0c7224 */ /* 0x000fe200078e0005 */
[----:B------:R-:W-:Y:S01]  /*10b10*/  UMOV UR54, UR31 ;  /* 0x0000001f00367c82 */ /* 0x000fe20008000000 */
[----:B------:R-:W-:Y:S01]  /*10b20*/  ULDC UR43, c[0x0][0x9e4] ;  /* 0x00027900002b7ab9 */ /* 0x000fe20000000800 */
[----:B------:R-:W-:Y:S01]  /*10b30*/  ULDC UR53, c[0x0][0x288] ;  /* 0x0000a20000357ab9 */ /* 0x000fe20000000800 */
[----:B------:R-:W-:Y:S01]  /*10b40*/  ULDC UR49, c[0x0][0x2f0] ;  /* 0x0000bc0000317ab9 */ /* 0x000fe20000000800 */
[----:B------:R-:W-:-:S05]  /*10b50*/  ULDC UR52, c[0x0][0x9e0] ;  /* 0x0002780000347ab9 */ /* 0x000fca0000000800 */
.L_x_933:
        /* <DEDUP_REMOVED lines=9> */
.L_x_917:
[----:B------:R-:W-:Y:S01]  /*10bf0*/  ULEA UR6, UR31, UR40, 0x3 ;  /* 0x000000281f067291 */ /* 0x000fe2000f8e183f */
[----:B------:R-:W-:-:S05]  /*10c00*/  IMAD.U32 R4, RZ, RZ, UR29 ;  /* 0x0000001dff047e24 */ /* 0x000fca000f8e00ff */
[----:B------:R-:W-:-:S04]  /*10c10*/  SHF.L.U32 R4, R4, 0x1f, RZ ;  /* 0x0000001f04047819 */ /* 0x000fc800000006ff */
[----:B------:R0:W1:Y:S01]  /*10c20*/  SYNCS.PHASECHK.TRANS64.TRYWAIT P2, [UR6+0x2e830], R4 ;  /* 0x02e83004ff0075a7 */ /* 0x0000620008040146 */
[----:B------:R-:W-:Y:S05]  /*10c30*/  @!P0 BRA `(.L_x_918) ;  /* 0x0000000000048947 */ /* 0x000fea0003800000 */
[----:B------:R-:W-:Y:S01]  /*10c40*/  BPT.TRAP 0x1 ;  /* 0x000000040000795c */ /* 0x000fe20000300000 */
.L_x_918:
[----:B-1----:R-:W-:Y:S05]  /*10c50*/  @P2 BRA `(.L_x_916) ;  /* 0x0000000000082947 */ /* 0x002fea0003800000 */
[----:B------:R-:W1:Y:S02]  /*10c60*/  SYNCS.PHASECHK.TRANS64.TRYWAIT P2, [UR6+0x2e830], R4 ;  /* 0x02e83004ff0075a7 */ /* 0x000e640008040146 */
[----:B-1----:R-:W-:Y:S05]  /*10c70*/  @!P2 BRA `(.L_x_919) ;  /* 0x000000c800d0a947 */ /* 0x002fea0003800000 */
.L_x_916:
[----:B------:R2:W-:Y:S01]  /*10c80*/  BAR.SYNC.DEFER_BLOCKING R13, 0x100 ;  /* 0x0004000d0000751d */ /* 0x0005e20000010000 */
[C---:B------:R-:W-:Y:S01]  /*10c90*/  R2UR UR24, R2.reuse ;  /* 0x00000000021872ca */ /* 0x040fe200000e0000 */
[----:B------:R-:W-:Y:S01]  /*10ca0*/  UIMAD UR56, UR31, 0x700, UR48 ;  /* 0x000007001f3878a4 */ /* 0x000fe2000f8e0230 */
[C---:B------:R-:W-:Y:S02]  /*10cb0*/  R2UR UR25, R3.reuse ;  /* 0x00000000031972ca */ /* 0x040fe400000e0000 */
[C---:B------:R-:W-:Y:S01]  /*10cc0*/  R2UR UR8, R2.reuse ;  /* 0x00000000020872ca */ /* 0x040fe200000e0000 */
[----:B------:R-:W-:Y:S01]  /*10cd0*/  UMOV UR27, 0x40000040 ;  /* 0x40000040001b7882 */ /* 0x000fe20000000000 */
[C---:B------:R-:W-:Y:S01]  /*10ce0*/  R2UR UR9, R3.reuse ;  /* 0x00000000030972ca */ /* 0x040fe200000e0000 */
[----:B------:R-:W-:Y:S01]  /*10cf0*/  UIADD3 UR10, UR56, 0x100, URZ ;  /* 0x00000100380a7890 */ /* 0x000fe2000fffe03f */
[C---:B------:R-:W-:Y:S01]  /*10d00*/  R2UR UR12, R2.reuse ;  /* 0x00000000020c72ca */ /* 0x040fe200000e0000 */
[----:B------:R-:W-:Y:S01]  /*10d10*/  UMOV UR26, UR56 ;  /* 0x00000038001a7c82 */ /* 0x000fe20008000000 */
[----:B------:R-:W-:Y:S01]  /*10d20*/  UMOV UR11, 0x40000040 ;  /* 0x40000040000b7882 */ /* 0x000fe20000000000 */
[C---:B------:R-:W-:Y:S01]  /*10d30*/  R2UR UR13, R3.reuse ;  /* 0x00000000030d72ca */ /* 0x040fe200000e0000 */
[----:B------:R-:W-:Y:S01]  /*10d40*/  UIADD3 UR14, UR56, 0x200, URZ ;  /* 0x00000200380e7890 */ /* 0x000fe2000fffe03f */
[C---:B------:R-:W-:Y:S01]  /*10d50*/  R2UR UR16, R2.reuse ;  /* 0x00000000021072ca */ /* 0x040fe200000e0000 */
[----:B------:R-:W-:Y:S01]  /*10d60*/  UMOV UR15, 0x40000040 ;  /* 0x40000040000f7882 */ /* 0x000fe20000000000 */
[C---:B------:R-:W-:Y:S01]  /*10d70*/  R2UR UR17, R3.reuse ;  /* 0x00000000031172ca */ /* 0x040fe200000e0000 */
[----:B------:R-:W-:Y:S01]  /*10d80*/  UIADD3 UR18, UR56, 0x300, URZ ;  /* 0x0000030038127890 */ /* 0x000fe2000fffe03f */
[----:B------:R-:W-:Y:S01]  /*10d90*/  R2UR UR20, R2 ;  /* 0x00000000021472ca */ /* 0x000fe200000e0000 */
[----:B------:R-:W-:Y:S01]  /*10da0*/  UMOV UR19, 0x40000040 ;  /* 0x4000004000137882 */ /* 0x000fe20000000000 */
[----:B------:R-:W-:Y:S01]  /*10db0*/  R2UR UR21, R3 ;  /* 0x00000000031572ca */ /* 0x000fe200000e0000 */
        /* <DEDUP_REMOVED lines=163> */
[----:B--2---:R-:W-:Y:S05]  /*117f0*/  @P3 BRA `(.L_x_920) ;  /* 0x00000000002c3947 */ /* 0x004fea0003800000 */
[----:B------:R-:W-:Y:S05]  /*11800*/  @!P0 BRA `(.L_x_921) ;  /* 0x0000000000048947 */ /* 0x000fea0003800000 */
[----:B------:R-:W-:Y:S01]  /*11810*/  BPT.TRAP 0x1 ;  /* 0x000000040000795c */ /* 0x000fe20000300000 */
.L_x_921:
[----:B------:R-:W-:Y:S01]  /*11820*/  ULEA UR6, UR54, UR40, 0x3 ;  /* 0x0000002836067291 */ /* 0x000fe2000f8e183f */
[----:B01----:R-:W-:-:S05]  /*11830*/  IMAD.U32 R4, RZ, RZ, UR55 ;  /* 0x00000037ff047e24 */ /* 0x003fca000f8e00ff */
[----:B------:R-:W-:-:S04]  /*11840*/  SHF.L.U32 R4, R4, 0x1f, RZ ;  /* 0x0000001f04047819 */ /* 0x000fc800000006ff */
[----:B------:R0:W1:Y:S01]  /*11850*/  SYNCS.PHASECHK.TRANS64.TRYWAIT P2, [UR6+0x2e850], R4 ;  /* 0x02e85004ff0075a7 */ /* 0x0000620008040146 */
[----:B------:R-:W-:Y:S05]  /*11860*/  @!P0 BRA `(.L_x_922) ;  /* 0x0000000000048947 */ /* 0x000fea0003800000 */
[----:B------:R-:W-:Y:S01]  /*11870*/  BPT.TRAP 0x1 ;  /* 0x000000040000795c */ /* 0x000fe20000300000 */
.L_x_922:
[----:B-1----:R-:W-:Y:S05]  /*11880*/  @P2 BRA `(.L_x_920) ;  /* 0x0000000000082947 */ /* 0x002fea0003800000 */
[----:B------:R-:W1:Y:S02]  /*11890*/  SYNCS.PHASECHK.TRANS64.TRYWAIT P2, [UR6+0x2e850], R4 ;  /* 0x02e85004ff0075a7 */ /* 0x000e640008040146 */
[----:B-1----:R-:W-:Y:S05]  /*118a0*/  @!P2 BRA `(.L_x_923) ;  /* 0x000000bc00dca947 */ /* 0x002fea0003800000 */
.L_x_920:
        /* <DEDUP_REMOVED lines=13> */
[----:B------:R-:W-:-:S05]  /*11980*/  @!P1 VIADD R4, R4, 0x2e840 ;  /* 0x0002e84004049836 */ /* 0x000fca0000000000 */
[----:B------:R-:W-:Y:S01]  /*11990*/  @!P1 PRMT R4, RZ, 0x654, R4 ;  /* 0x00000654ff049816 */ /* 0x000fe20000000004 */
[----:B------:R-:W-:Y:S02]  /*119a0*/  UMOV UR6, UR8 ;  /* 0x0000000800067c82 */ /* 0x000fe40008000000 */
        /* <DEDUP_REMOVED lines=35> */
[----:B------:R-:W-:Y:S01]  /*11be0*/  @P3 SHF.R.U32.HI R21, RZ, UR6, R5 ;  /* 0x00000006ff153c19 */ /* 0x000fe20008011605 */
[----:B------:R-:W-:Y:S01]  /*11bf0*/  VIADD R5, R22, 0x1 ;  /* 0x0000000116057836 */ /* 0x000fe20000000000 */
[----:B------:R-:W-:-:S03]  /*11c00*/  WARPGROUP.DEPBAR.LE gsb0, 0x0 ;  /* 0x00008000000079c5 */ /* 0x000fc60000010000 */
[----:B------:R-:W0:Y:S01]  /*11c10*/  SHFL.IDX PT, R200, R21, RZ, 0x1c1f ;  /* 0x001c1fff15c87589 */ /* 0x000e2200000e0000 */
[----:B------:R1:W-:Y:S06]  /*11c20*/  BAR.ARV R18, 0x100 ;  /* 0x000400120000751d */ /* 0x0003ec0000002000 */
[----:B------:R2:W-:Y:S02]  /*11c30*/  @!P1 SYNCS.ARRIVE.TRANS64.RED.A1T0 RZ, [R4+URZ], RZ ;  /* 0x000000ff04ff99a7 */ /* 0x0005e4000810043f */
[----:B--2---:R-:W-:-:S05]  /*11c40*/  IMAD R4, R10, -0x2, R5 ;  /* 0xfffffffe0a047824 */ /* 0x004fca00078e0205 */
[C---:B------:R-:W-:Y:S01]  /*11c50*/  IADD3 R15, R4.reuse, -UR53, R19 ;  /* 0x80000035040f7c10 */ /* 0x040fe2000fffe013 */
[----:B------:R-:W-:-:S04]  /*11c60*/  VIADD R4, R4, 0xffffffff ;  /* 0xffffffff04047836 */ /* 0x000fc80000000000 */
[C---:B------:R-:W-:Y:S02]  /*11c70*/  VIADD R20, R15.reuse, UR52 ;  /* 0x000000340f147c36 */ /* 0x040fe40008000000 */
[----:B------:R-:W-:Y:S02]  /*11c80*/  VIADD R15, R15, UR30 ;  /* 0x0000001e0f0f7c36 */ /* 0x000fe40008000000 */
[--C-:B0-----:R-:W-:Y:S02]  /*11c90*/  IMAD.IADD R14, R20, 0x1, R200.reuse ;  /* 0x00000001140e7824 */ /* 0x101fe400078e02c8 */
[----:B------:R-:W-:Y:S01]  /*11ca0*/  IMAD.IADD R5, R15, 0x1, R200 ;  /* 0x000000010f057824 */ /* 0x000fe200078e02c8 */
[----:B-1----:R-:W-:Y:S06]  /*11cb0*/  @P2 BRA `(.L_x_924) ;  /* 0x0000000000582947 */ /* 0x002fec0003800000 */
        /* <DEDUP_REMOVED lines=13> */
.L_x_926:
[----:B------:R-:W-:-:S05]  /*11d90*/  IMAD.U32 R201, RZ, RZ, UR43 ;  /* 0x0000002bffc97e24 */ /* 0x000fca000f8e00ff */
[----:B------:R-:W-:-:S13]  /*11da0*/  ISETP.NE.AND P2, PT, R201, 0x1, PT ;  /* 0x00000001c900780c */ /* 0x000fda0003f45270 */
[----:B------:R-:W0:Y:S02]  /*11db0*/  @P2 LDC.64 R202, c[0x0][0x9e8] ;  /* 0x00027a00ffca2b82 */ /* 0x000e240000000a00 */
[----:B0-----:R-:W-:-:S05]  /*11dc0*/  @P2 IMAD.HI.U32 R200, R23, R202, RZ ;  /* 0x000000ca17c82227 */ /* 0x001fca00078e00ff */
[----:B------:R-:W-:-:S07]  /*11dd0*/  @P2 SHF.R.U32.HI R23, RZ, R203, R200 ;  /* 0x000000cbff172219 */ /* 0x000fce00000116c8 */
.L_x_927:
[----:B------:R-:W-:Y:S05]  /*11de0*/  BSYNC B0 ;  /* 0x0000000000007941 */ /* 0x000fea0003800000 */
.L_x_925:
[----:B------:R-:W-:-:S05]  /*11df0*/  IMAD R23, R23, R201, R4 ;  /* 0x000000c917177224 */ /* 0x000fca00078e0204 */
[----:B------:R-:W-:Y:S02]  /*11e00*/  VIADDMNMX R14, R23, R201, R14, PT ;  /* 0x000000c9170e7246 */ /* 0x000fe4000380010e */
[----:B------:R-:W-:-:S07]  /*11e10*/  VIMNMX R5, R5, R23, !PT ;  /* 0x0000001705057248 */ /* 0x000fce0007fe0100 */
.L_x_924:
[C---:B------:R-:W-:Y:S02]  /*11e20*/  ISETP.GE.AND P2, PT, R22.reuse, 0x2, PT ;  /* 0x000000021600780c */ /* 0x040fe40003f46270 */
[----:B------:R-:W-:Y:S02]  /*11e30*/  ISETP.GE.AND P3, PT, R22, 0x9, PT ;  /* 0x000000091600780c */ /* 0x000fe40003f66270 */
        /* <DEDUP_REMOVED lines=10> */
[C---:B------:R-:W-:Y:S02]  /*11ee0*/  ISETP.GT.AND P3, PT, R5.reuse, 0x8, !P3 ;  /* 0x000000080500780c */ /* 0x040fe40005f64270 */
        /* <DEDUP_REMOVED lines=312> */
[----:B------:R-:W-:-:S04]  /*13270*/  ISETP.GT.AND P6, PT, R5, 0xd9, !P6 ;  /* 0x000000d90500780c */ /* 0x000fc800077c4270 */
[----:B------:R-:W-:Y:S02]  /*13280*/  ISETP.LT.OR P6, PT, R14, 0xda, P6 ;  /* 0x000000da0e00780c */ /* 0x000fe400037c1670 */
[----:B------:R-:W0:Y:S02]  /*13290*/  SHFL.IDX PT, R14, R21, 0x1, 0x1c1f ;  /* 0x003c1f00150e7f89 */ /* 0x000e2400000e0000 */
        /* <DEDUP_REMOVED lines=18> */
.L_x_930:
[----:B------:R-:W-:-:S05]  /*133c0*/  IMAD.U32 R21, RZ, RZ, UR43 ;  /* 0x0000002bff157e24 */ /* 0x000fca000f8e00ff */
[----:B------:R-:W-:-:S13]  /*133d0*/  ISETP.NE.AND P6, PT, R21, 0x1, PT ;  /* 0x000000011500780c */ /* 0x000fda0003fc5270 */
[----:B------:R-:W0:Y:S02]  /*133e0*/  @P6 LDC.64 R14, c[0x0][0x9e8] ;  /* 0x00027a00ff0e6b82 */ /* 0x000e240000000a00 */
[----:B0-----:R-:W-:-:S05]  /*133f0*/  @P6 IMAD.HI.U32 R14, R5, R14, RZ ;  /* 0x0000000e050e6227 */ /* 0x001fca00078e00ff */
[----:B------:R-:W-:-:S07]  /*13400*/  @P6 SHF.R.U32.HI R5, RZ, R15, R14 ;  /* 0x0000000fff056219 */ /* 0x000fce000001160e */
.L_x_931:
[----:B------:R-:W-:Y:S05]  /*13410*/  BSYNC B0 ;  /* 0x0000000000007941 */ /* 0x000fea0003800000 */
.L_x_929:
[----:B------:R-:W-:-:S05]  /*13420*/  IMAD R5, R5, R21, R4 ;  /* 0x0000001505057224 */ /* 0x000fca00078e0204 */
[----:B------:R-:W-:Y:S02]  /*13430*/  VIADDMNMX R20, R5, R21, R20, PT ;  /* 0x0000001505147246 */ /* 0x000fe40003800114 */
[----:B------:R-:W-:-:S07]  /*13440*/  VIMNMX R22, R22, R5, !PT ;  /* 0x0000000516167248 */ /* 0x000fce0007fe0100 */
.L_x_928:
        /* <DEDUP_REMOVED lines=139> */
[----:B------:R-:W-:Y:S01]  /*13d00*/  ISETP.GT.AND P3, PT, R22, 0xd0, !P3 ;  /* 0x000000d01600780c */ /* 0x000fe20005f64270 */
[----:B------:R-:W0:Y:S01]  /*13d10*/  SHFL.BFLY PT, R5, R14, 0x2, 0x1f ;  /* 0x0c401f000e057f89 */ /* 0x000e2200000e0000 */
[----:B------:R-:W-:Y:S02]  /*13d20*/  FSEL R146, R146, -INF , !P2 ;  /* 0xff80000092927808 */ /* 0x000fe40005000000 */
[----:B------:R-:W-:Y:S02]  /*13d30*/  LOP3.LUT P2, RZ, R16, 0x400000, RZ, 0xc0, !PT ;  /* 0x0040000010ff7812 */ /* 0x000fe4000784c0ff */
[C---:B------:R-:W-:Y:S02]  /*13d40*/  ISETP.GT.AND P4, PT, R22.reuse, 0xd1, !P4 ;  /* 0x000000d11600780c */ /* 0x040fe40006784270 */
[----:B------:R-:W-:-:S02]  /*13d50*/  ISETP.GT.AND P2, PT, R22, 0x71, !P2 ;  /* 0x000000711600780c */ /* 0x000fc40005744270 */
[----:B------:R-:W-:Y:S02]  /*13d60*/  ISETP.GT.AND P5, PT, R22, 0xd8, !P5 ;  /* 0x000000d81600780c */ /* 0x000fe40006fa4270 */
[C---:B------:R-:W-:Y:S02]  /*13d70*/  ISETP.LT.OR P2, PT, R20.reuse, 0x72, P2 ;  /* 0x000000721400780c */ /* 0x040fe40001741670 */
[----:B------:R-:W-:Y:S02]  /*13d80*/  ISETP.LT.OR P3, PT, R20, 0xd1, P3 ;  /* 0x000000d11400780c */ /* 0x000fe40001f61670 */
[----:B------:R-:W-:Y:S02]  /*13d90*/  FSEL R147, R147, -INF , !P2 ;  /* 0xff80000093937808 */ /* 0x000fe40005000000 */
[----:B------:R-:W-:Y:S02]  /*13da0*/  LOP3.LUT P2, RZ, R16, 0x200000, RZ, 0xc0, !PT ;  /* 0x0020000010ff7812 */ /* 0x000fe4000784c0ff */
[----:B------:R-:W-:-:S02]  /*13db0*/  ISETP.LT.OR P4, PT, R20, 0xd2, P4 ;  /* 0x000000d21400780c */ /* 0x000fc40002781670 */
[----:B------:R-:W-:Y:S02]  /*13dc0*/  ISETP.GT.AND P2, PT, R22, 0x78, !P2 ;  /* 0x000000781600780c */ /* 0x000fe40005744270 */
[----:B------:R-:W-:Y:S02]  /*13dd0*/  FSEL R98, R98, -INF , !P3 ;  /* 0xff80000062627808 */ /* 0x000fe40005800000 */
[----:B------:R-:W-:Y:S02]  /*13de0*/  ISETP.LT.OR P2, PT, R20, 0x79, P2 ;  /* 0x000000791400780c */ /* 0x000fe40001741670 */
        /* <DEDUP_REMOVED lines=13> */
[----:B0-----:R-:W-:Y:S01]  /*13ec0*/  FMNMX.FTZ R5, R21, R4, !PT ;  /* 0x0000000415057209 */ /* 0x001fe20007810000 */
[----:B------:R-:W-:Y:S01]  /*13ed0*/  IMAD.U32 R4, RZ, RZ, UR37 ;  /* 0x00000025ff047e24 */ /* 0x000fe2000f8e00ff */
        /* <DEDUP_REMOVED lines=116> */
[----:B------:R-:W-:-:S01]  /*14620*/  FFMA.FTZ R185, R196, UR37, -R4 ;  /* 0x00000025c4b97c23 */ /* 0x000fc20008010804 */
[----:B------:R-:W-:Y:S01]  /*14630*/  FMNMX.FTZ R196, R186, R11, !PT ;  /* 0x0000000bbac47209 */ /* 0x000fe20007810000 */
[----:B------:R-:W-:-:S01]  /*14640*/  FFMA.FTZ R184, R189, UR37, -R4 ;  /* 0x00000025bdb87c23 */ /* 0x000fc20008010804 */
        /* <DEDUP_REMOVED lines=64> */
[----:B------:R-:W-:Y:S02]  /*14a50*/  MUFU.EX2 R15, R15 ;  /* 0x0000000f000f7308 */ /* 0x000fe40000000800 */
[----:B------:R-:W-:-:S04]  /*14a60*/  FMNMX.FTZ R189, R155, R196, !PT ;  /* 0x000000c49bbd7209 */ /* 0x000fc80007810000 */
[----:B------:R-:W-:Y:S02]  /*14a70*/  FMNMX.FTZ R196, R158, R189, !PT ;  /* 0x000000bd9ec47209 */ /* 0x000fe40007810000 */
        /* <DEDUP_REMOVED lines=52> */
[----:B------:R-:W-:Y:S01]  /*14dc0*/  FMNMX.FTZ R109, R99, R108, !PT ;  /* 0x0000006c636d7209 */ /* 0x000fe20007810000 */
[--C-:B------:R-:W-:Y:S01]  /*14dd0*/  FFMA.FTZ R108, R112, UR37, -R4.reuse ;  /* 0x00000025706c7c23 */ /* 0x100fe20008010804 */
[----:B------:R-:W-:-:S02]  /*14de0*/  FFMA.FTZ R112, R116, UR37, -R4 ;  /* 0x0000002574707c23 */ /* 0x000fc40008010804 */
[----:B------:R-:W-:Y:S02]  /*14df0*/  FMNMX.FTZ R109, R102, R109, !PT ;  /* 0x0000006d666d7209 */ /* 0x000fe40007810000 */
[----:B------:R-:W-:Y:S02]  /*14e00*/  MUFU.EX2 R153, R153 ;  /* 0x0000009900997308 */ /* 0x000fe40000000800 */
[----:B------:R-:W-:Y:S01]  /*14e10*/  FMNMX.FTZ R189, R20, R109, !PT ;  /* 0x0000006d14bd7209 */ /* 0x000fe20007810000 */
[--C-:B------:R-:W-:Y:S01]  /*14e20*/  FFMA.FTZ R109, R113, UR37, -R4.reuse ;  /* 0x00000025716d7c23 */ /* 0x100fe20008010804 */
[----:B------:R-:W-:-:S03]  /*14e30*/  FFMA.FTZ R113, R117, UR37, -R4 ;  /* 0x0000002575717c23 */ /* 0x000fc60008010804 */
[----:B------:R-:W0:Y:S01]  /*14e40*/  SHFL.BFLY PT, R196, R189, 0x2, 0x1f ;  /* 0x0c401f00bdc47f89 */ /* 0x000e2200000e0000 */
[----:B------:R-:W-:Y:S08]  /*14e50*/  MUFU.EX2 R156, R156 ;  /* 0x0000009c009c7308 */ /* 0x000ff00000000800 */
[----:B------:R-:W-:Y:S08]  /*14e60*/  MUFU.EX2 R157, R157 ;  /* 0x0000009d009d7308 */ /* 0x000ff00000000800 */
[----:B------:R-:W-:Y:S01]  /*14e70*/  MUFU.EX2 R160, R160 ;  /* 0x000000a000a07308 */ /* 0x000fe20000000800 */
[----:B0-----:R-:W-:Y:S01]  /*14e80*/  FMNMX.FTZ R196, R189, R196, !PT ;  /* 0x000000c4bdc47209 */ /* 0x001fe20007810000 */
[----:B------:R-:W-:Y:S01]  /*14e90*/  FFMA.FTZ R189, R101, UR37, -R4 ;  /* 0x0000002565bd7c23 */ /* 0x000fe20008010804 */
[----:B------:R-:W-:-:S05]  /*14ea0*/  FSEL R101, R5, RZ, P2 ;  /* 0x000000ff05657208 */ /* 0x000fca0001000000 */
[----:B------:R-:W-:Y:S01]  /*14eb0*/  MUFU.EX2 R161, R161 ;  /* 0x000000a100a17308 */ /* 0x000fe20000000800 */
[----:B------:R-:W0:Y:S01]  /*14ec0*/  SHFL.BFLY PT, R117, R196, 0x1, 0x1f ;  /* 0x0c201f00c4757f89 */ /* 0x000e2200000e0000 */
[----:B------:R-:W-:-:S06]  /*14ed0*/  FADD.FTZ R12, -R101, R12 ;  /* 0x0000000c650c7221 */ /* 0x000fcc0000010100 */
[----:B------:R1:W-:Y:S01]  /*14ee0*/  MUFU.EX2 R101, R189 ;  /* 0x000000bd00657308 */ /* 0x0003e20000000800 */
[----:B------:R-:W-:-:S07]  /*14ef0*/  FMUL.FTZ R12, R12, UR37 ;  /* 0x000000250c0c7c20 */ /* 0x000fce0008410000 */
[----:B------:R-:W2:Y:S08]  /*14f00*/  MUFU.EX2 R12, R12 ;  /* 0x0000000c000c7308 */ /* 0x000eb00000000800 */
[----:B------:R-:W-:Y:S01]  /*14f10*/  MUFU.EX2 R164, R164 ;  /* 0x000000a400a47308 */ /* 0x000fe20000000800 */
[----:B0-----:R-:W-:Y:S01]  /*14f20*/  FMNMX.FTZ R4, R196, R117, !PT ;  /* 0x00000075c4047209 */ /* 0x001fe20007810000 */
[----:B------:R-:W-:-:S03]  /*14f30*/  IMAD.U32 R117, RZ, RZ, UR37 ;  /* 0x00000025ff757e24 */ /* 0x000fc6000f8e00ff */
[C---:B------:R-:W-:Y:S01]  /*14f40*/  FSETP.NEU.FTZ.AND P2, PT, R4.reuse, -INF , PT ;  /* 0xff8000000400780b */ /* 0x040fe20003f5d000 */
[----:B------:R-:W-:-:S02]  /*14f50*/  FFMA.FTZ R117, R4, R117, -8 ;  /* 0xc100000004757423 */ /* 0x000fc40000010075 */
[----:B------:R-:W-:Y:S01]  /*14f60*/  MUFU.EX2 R165, R165 ;  /* 0x000000a500a57308 */ /* 0x000fe20000000800 */
[----:B------:R-:W-:Y:S02]  /*14f70*/  FSEL R196, R4, RZ, P2 ;  /* 0x000000ff04c47208 */ /* 0x000fe40001000000 */
[----:B------:R-:W-:-:S03]  /*14f80*/  FSEL R117, R117, RZ, P2 ;  /* 0x000000ff75757208 */ /* 0x000fc60001000000 */
[----:B------:R-:W-:Y:S02]  /*14f90*/  FADD.FTZ R196, -R196, R11 ;  /* 0x0000000bc4c47221 */ /* 0x000fe40000010100 */
[----:B------:R-:W-:Y:S01]  /*14fa0*/  MUFU.EX2 R136, R136 ;  /* 0x0000008800887308 */ /* 0x000fe20000000800 */
[----:B-1----:R-:W-:-:S01]  /*14fb0*/  FFMA.FTZ R189, R191, UR37, -R117 ;  /* 0x00000025bfbd7c23 */ /* 0x002fc20008010875 */
[--C-:B------:R-:W-:Y:S01]  /*14fc0*/  FFMA.FTZ R191, R195, UR37, -R117.reuse ;  /* 0x00000025c3bf7c23 */ /* 0x100fe20008010875 */
[----:B------:R-:W-:-:S01]  /*14fd0*/  FFMA.FTZ R116, R186, UR37, -R117 ;  /* 0x00000025ba747c23 */ /* 0x000fc20008010875 */
[----:B------:R-:W-:Y:S01]  /*14fe0*/  FMUL.FTZ R195, R196, UR37 ;  /* 0x00000025c4c37c20 */ /* 0x000fe20008410000 */
[----:B------:R-:W-:-:S01]  /*14ff0*/  FFMA.FTZ R187, R187, UR37, -R117 ;  /* 0x00000025bbbb7c23 */ /* 0x000fc20008010875 */
[--C-:B------:R-:W-:Y:S01]  /*15000*/  FFMA.FTZ R186, R190, UR37, -R117.reuse ;  /* 0x00000025beba7c23 */ /* 0x100fe20008010875 */
[----:B------:R-:W-:-:S01]  /*15010*/  FFMA.FTZ R190, R194, UR37, -R117 ;  /* 0x00000025c2be7c23 */ /* 0x000fc20008010875 */
[----:B------:R-:W-:Y:S01]  /*15020*/  MUFU.EX2 R189, R189 ;  /* 0x000000bd00bd7308 */ /* 0x000fe20000000800 */
[----:B------:R-:W-:-:S01]  /*15030*/  FFMA.FTZ R194, R199, UR37, -R117 ;  /* 0x00000025c7c27c23 */ /* 0x000fc20008010875 */
[----:B--2---:R-:W-:Y:S01]  /*15040*/  FFMA.FTZ R199, R12, R8, R15 ;  /* 0x000000080cc77223 */ /* 0x004fe2000001000f */
[----:B------:R-:W-:-:S01]  /*15050*/  FFMA.FTZ R193, R198, UR37, -R117 ;  /* 0x00000025c6c17c23 */ /* 0x000fc20008010875 */
[--C-:B------:R-:W-:Y:S01]  /*15060*/  FFMA.FTZ R197, R142, UR37, -R117.reuse ;  /* 0x000000258ec57c23 */ /* 0x100fe20008010875 */
[----:B------:R-:W-:-:S01]  /*15070*/  FFMA.FTZ R142, R143, UR37, -R117 ;  /* 0x000000258f8e7c23 */ /* 0x000fc20008010875 */
[----:B------:R-:W-:Y:S01]  /*15080*/  FFMA.FTZ R143, R146, UR37, -R117 ;  /* 0x00000025928f7c23 */ /* 0x000fe20008010875 */
[----:B------:R-:W-:-:S01]  /*15090*/  FADD.FTZ R196, R14, R199 ;  /* 0x000000c70ec47221 */ /* 0x000fc20000010000 */
[----:B------:R-:W-:Y:S01]  /*150a0*/  MUFU.EX2 R116, R116 ;  /* 0x0000007400747308 */ /* 0x000fe20000000800 */
[----:B------:R-:W-:-:S01]  /*150b0*/  FFMA.FTZ R146, R147, UR37, -R117 ;  /* 0x0000002593927c23 */ /* 0x000fc20008010875 */
[--C-:B------:R-:W-:Y:S01]  /*150c0*/  FFMA.FTZ R147, R150, UR37, -R117.reuse ;  /* 0x0000002596937c23 */ /* 0x100fe20008010875 */
[----:B------:R-:W-:-:S01]  /*150d0*/  FFMA.FTZ R150, R151, UR37, -R117 ;  /* 0x0000002597967c23 */ /* 0x000fc20008010875 */
[----:B------:R-:W-:Y:S01]  /*150e0*/  FADD.FTZ R151, R21, R196 ;  /* 0x000000c415977221 */ /* 0x000fe20000010000 */
[----:B------:R-:W-:-:S01]  /*150f0*/  FFMA.FTZ R170, R170, UR37, -R117 ;  /* 0x00000025aaaa7c23 */ /* 0x000fc20008010875 */
[--C-:B------:R-:W-:Y:S01]  /*15100*/  FFMA.FTZ R171, R171, UR37, -R117.reuse ;  /* 0x00000025abab7c23 */ /* 0x100fe20008010875 */
[----:B------:R-:W-:-:S01]  /*15110*/  FFMA.FTZ R174, R174, UR37, -R117 ;  /* 0x00000025aeae7c23 */ /* 0x000fc20008010875 */
[----:B------:R-:W0:Y:S01]  /*15120*/  MUFU.EX2 R195, R195 ;  /* 0x000000c300c37308 */ /* 0x000e220000000800 */
[----:B------:R-:W-:-:S01]  /*15130*/  FADD.FTZ R196, R184, R151 ;  /* 0x00000097b8c47221 */ /* 0x000fc20000010000 */
[--C-:B------:R-:W-:Y:S01]  /*15140*/  FFMA.FTZ R175, R175, UR37, -R117.reuse ;  /* 0x00000025afaf7c23 */ /* 0x100fe20008010875 */
[----:B------:R-:W-:-:S01]  /*15150*/  FFMA.FTZ R178, R178, UR37, -R117 ;  /* 0x00000025b2b27c23 */ /* 0x000fc20008010875 */
[----:B------:R-:W-:Y:S01]  /*15160*/  FFMA.FTZ R179, R179, UR37, -R117 ;  /* 0x00000025b3b37c23 */ /* 0x000fe20008010875 */
[----:B------:R-:W-:-:S01]  /*15170*/  FADD.FTZ R151, R23, R196 ;  /* 0x000000c417977221 */ /* 0x000fc20000010000 */
[--C-:B------:R-:W-:Y:S01]  /*15180*/  FFMA.FTZ R182, R182, UR37, -R117.reuse ;  /* 0x00000025b6b67c23 */ /* 0x100fe20008010875 */
[----:B------:R-:W-:-:S01]  /*15190*/  FFMA.FTZ R183, R183, UR37, -R117 ;  /* 0x00000025b7b77c23 */ /* 0x000fc20008010875 */
[----:B------:R-:W1:Y:S01]  /*151a0*/  MUFU.EX2 R187, R187 ;  /* 0x000000bb00bb7308 */ /* 0x000e620000000800 */
[----:B------:R-:W-:-:S01]  /*151b0*/  FADD.FTZ R196, R188, R151 ;  /* 0x00000097bcc47221 */ /* 0x000fc20000010000 */
        /* <DEDUP_REMOVED lines=23> */
[----:B--2---:R-:W-:-:S01]  /*15330*/  FADD.FTZ R8, R186, R7 ;  /* 0x00000007ba087221 */ /* 0x004fc20000010000 */
[--C-:B------:R-:W-:Y:S01]  /*15340*/  FFMA.FTZ R106, R106, UR37, -R117.reuse ;  /* 0x000000256a6a7c23 */ /* 0x100fe20008010875 */
[----:B------:R-:W-:-:S01]  /*15350*/  FFMA.FTZ R107, R107, UR37, -R117 ;  /* 0x000000256b6b7c23 */ /* 0x000fc20008010875 */
[----:B------:R-:W-:Y:S01]  /*15360*/  FFMA.FTZ R110, R110, UR37, -R117 ;  /* 0x000000256e6e7c23 */ /* 0x000fe20008010875 */
[----:B------:R-:W-:-:S01]  /*15370*/  FADD.FTZ R7, R189, R8 ;  /* 0x00000008bd077221 */ /* 0x000fc20000010000 */
[--C-:B------:R-:W-:Y:S01]  /*15380*/  FFMA.FTZ R111, R111, UR37, -R117.reuse ;  /* 0x000000256f6f7c23 */ /* 0x100fe20008010875 */
[----:B------:R-:W-:-:S01]  /*15390*/  FFMA.FTZ R114, R114, UR37, -R117 ;  /* 0x0000002572727c23 */ /* 0x000fc20008010875 */
[----:B------:R-:W2:Y:S01]  /*153a0*/  MUFU.EX2 R193, R193 ;  /* 0x000000c100c17308 */ /* 0x000ea20000000800 */
[----:B0-----:R-:W-:-:S01]  /*153b0*/  FADD.FTZ R8, R190, R7 ;  /* 0x00000007be087221 */ /* 0x001fc20000010000 */
[----:B------:R-:W-:Y:S01]  /*153c0*/  FADD.FTZ R7, R185, R196 ;  /* 0x000000c4b9077221 */ /* 0x000fe20000010000 */
[----:B------:R-:W-:-:S01]  /*153d0*/  FFMA.FTZ R115, R115, UR37, -R117 ;  /* 0x0000002573737c23 */ /* 0x000fc20008010875 */
[--C-:B------:R-:W-:Y:S01]  /*153e0*/  FFMA.FTZ R118, R118, UR37, -R117.reuse ;  /* 0x0000002576767c23 */ /* 0x100fe20008010875 */
[----:B------:R-:W-:-:S01]  /*153f0*/  FFMA.FTZ R119, R119, UR37, -R117 ;  /* 0x0000002577777c23 */ /* 0x000fc20008010875 */
[----:B------:R-:W-:Y:S01]  /*15400*/  FADD.FTZ R7, R192, R7 ;  /* 0x00000007c0077221 */ /* 0x000fe20000010000 */
[----:B------:R-:W-:-:S01]  /*15410*/  FFMA.FTZ R90, R90, UR37, -R117 ;  /* 0x000000255a5a7c23 */ /* 0x000fc20008010875 */
[----:B------:R-:W0:Y:S01]  /*15420*/  MUFU.EX2 R194, R194 ;  /* 0x000000c200c27308 */ /* 0x000e220000000800 */
[----:B-1----:R-:W-:-:S01]  /*15430*/  FADD.FTZ R8, R191, R8 ;  /* 0x00000008bf087221 */ /* 0x002fc20000010000 */
[--C-:B------:R-:W-:Y:S01]  /*15440*/  FFMA.FTZ R91, R91, UR37, -R117.reuse ;  /* 0x000000255b5b7c23 */ /* 0x100fe20008010875 */
[----:B------:R-:W-:-:S01]  /*15450*/  FFMA.FTZ R94, R94, UR37, -R117 ;  /* 0x000000255e5e7c23 */ /* 0x000fc20008010875 */
[--C-:B------:R-:W-:Y:S01]  /*15460*/  FFMA.FTZ R102, R102, UR37, -R117.reuse ;  /* 0x0000002566667c23 */ /* 0x100fe20008010875 */
[----:B------:R-:W-:-:S03]  /*15470*/  FFMA.FTZ R20, R20, UR37, -R117 ;  /* 0x0000002514147c23 */ /* 0x000fc60008010875 */
[----:B------:R-:W1:Y:S01]  /*15480*/  MUFU.EX2 R170, R170 ;  /* 0x000000aa00aa7308 */ /* 0x000e620000000800 */
[----:B--2---:R-:W-:-:S01]  /*15490*/  FADD.FTZ R151, R193, R8 ;  /* 0x00000008c1977221 */ /* 0x004fc20000010000 */
[----:B------:R-:W-:-:S04]  /*154a0*/  FADD.FTZ R8, R168, R7 ;  /* 0x00000007a8087221 */ /* 0x000fc80000010000 */
[----:B------:R-:W-:Y:S02]  /*154b0*/  FADD.FTZ R7, R169, R8 ;  /* 0x00000008a9077221 */ /* 0x000fe40000010000 */
[----:B------:R-:W2:Y:S01]  /*154c0*/  MUFU.EX2 R171, R171 ;  /* 0x000000ab00ab7308 */ /* 0x000ea20000000800 */
[----:B0-----:R-:W-:-:S01]  /*154d0*/  FADD.FTZ R151, R194, R151 ;  /* 0x00000097c2977221 */ /* 0x001fc20000010000 */
[----:B------:R-:W-:-:S04]  /*154e0*/  FADD.FTZ R8, R172, R7 ;  /* 0x00000007ac087221 */ /* 0x000fc80000010000 */
[----:B------:R-:W-:Y:S02]  /*154f0*/  FADD.FTZ R7, R173, R8 ;  /* 0x00000008ad077221 */ /* 0x000fe40000010000 */
[----:B------:R-:W0:Y:S01]  /*15500*/  MUFU.EX2 R174, R174 ;  /* 0x000000ae00ae7308 */ /* 0x000e220000000800 */
[----:B-1----:R-:W-:-:S01]  /*15510*/  FADD.FTZ R196, R170, R151 ;  /* 0x00000097aac47221 */ /* 0x002fc20000010000 */
[----:B------:R-:W-:-:S04]  /*15520*/  FADD.FTZ R8, R176, R7 ;  /* 0x00000007b0087221 */ /* 0x000fc80000010000 */
[----:B------:R-:W-:Y:S02]  /*15530*/  FADD.FTZ R7, R177, R8 ;  /* 0x00000008b1077221 */ /* 0x000fe40000010000 */
        /* <DEDUP_REMOVED lines=22> */
[----:B------:R-:W-:-:S06]  /*156a0*/  FADD.FTZ R8, R136, R7 ;  /* 0x0000000788087221 */ /* 0x000fcc0000010000 */
        /* <DEDUP_REMOVED lines=84> */
[--C-:B------:R-:W-:Y:S01]  /*15bf0*/  FFMA.FTZ R151, R95, UR37, -R117.reuse ;  /* 0x000000255f977c23 */ /* 0x100fe20008010875 */
[----:B------:R-:W-:-:S05]  /*15c00*/  FFMA.FTZ R95, R98, UR37, -R117 ;  /* 0x00000025625f7c23 */ /* 0x000fca0008010875 */
[----:B------:R-:W1:Y:S01]  /*15c10*/  MUFU.EX2 R110, R110 ;  /* 0x0000006e006e7308 */ /* 0x000e620000000800 */
[----:B--2---:R-:W-:-:S04]  /*15c20*/  FADD.FTZ R7, R105, R8 ;  /* 0x0000000869077221 */ /* 0x004fc80000010000 */
[----:B------:R-:W-:-:S03]  /*15c30*/  FADD.FTZ R8, R22, R7 ;  /* 0x0000000716087221 */ /* 0x000fc60000010000 */
[----:B------:R-:W2:Y:S01]  /*15c40*/  MUFU.EX2 R111, R111 ;  /* 0x0000006f006f7308 */ /* 0x000ea20000000800 */
[----:B0-----:R-:W-:-:S01]  /*15c50*/  FADD.FTZ R197, R107, R196 ;  /* 0x000000c46bc57221 */ /* 0x001fc20000010000 */
[----:B------:R-:W-:-:S06]  /*15c60*/  FADD.FTZ R7, R103, R8 ;  /* 0x0000000867077221 */ /* 0x000fcc0000010000 */
        /* <DEDUP_REMOVED lines=12> */
[----:B------:R-:W-:-:S06]  /*15d30*/  FFMA.FTZ R98, R99, UR37, -R117 ;  /* 0x0000002563627c23 */ /* 0x000fcc0008010875 */
        /* <DEDUP_REMOVED lines=33> */
[----:B--2---:R-:W-:-:S04]  /*15f50*/  FADD.FTZ R8, R100, R99 ;  /* 0x0000006364087221 */ /* 0x004fc80000010000 */
[----:B------:R-:W-:Y:S01]  /*15f60*/  FADD.FTZ R8, R101, R8 ;  /* 0x0000000865087221 */ /* 0x000fe20000010000 */
[----:B0-----:R-:W-:-:S04]  /*15f70*/  FADD.FTZ R7, R102, R7 ;  /* 0x0000000766077221 */ /* 0x001fc80000010000 */
[----:B-1----:R-:W-:Y:S01]  /*15f80*/  FADD.FTZ R7, R20, R7 ;  /* 0x0000000714077221 */ /* 0x002fe20000010000 */
[----:B------:R-:W-:Y:S06]  /*15f90*/  @!P0 BRA `(.L_x_932) ;  /* 0x0000000000048947 */ /* 0x000fec0003800000 */
[----:B------:R-:W-:Y:S01]  /*15fa0*/  BPT.TRAP 0x1 ;  /* 0x000000040000795c */ /* 0x000fe20000300000 */
.L_x_932:
        /* <DEDUP_REMOVED lines=131> */
.L_x_915:
[----:B------:R-:W-:Y:S06]  /*167e0*/  BAR.ARV 0x8, 0x180 ;  /* 0x0206000000007b1d */ /* 0x000fec0000002000 */
[----:B------:R-:W-:Y:S05]  /*167f0*/  @!P0 BRA `(.L_x_934) ;  /* 0x0000000000048947 */ /* 0x000fea0003800000 */
[----:B------:R-:W-:Y:S01]  /*16800*/  BPT.TRAP 0x1 ;  /* 0x000000040000795c */ /* 0x000fe20000300000 */
.L_x_934:
[----:B------:R-:W-:Y:S01]  /*16810*/  ULEA UR9, UR31, UR40, 0x3 ;  /* 0x000000281f097291 */ /* 0x000fe2000f8e183f */
[----:B------:R-:W-:-:S05]  /*16820*/  IMAD.U32 R0, RZ, RZ, UR29 ;  /* 0x0000001dff007e24 */ /* 0x000fca000f8e00ff */
[----:B------:R-:W-:-:S04]  /*16830*/  SHF.L.U32 R0, R0, 0x1f, RZ ;  /* 0x0000001f00007819 */ /* 0x000fc800000006ff */
[----:B------:R0:W1:Y:S01]  /*16840*/  SYNCS.PHASECHK.TRANS64.TRYWAIT P1, [UR9+0x2e850], R0 ;  /* 0x02e85000ff0075a7 */ /* 0x0000620008020149 */
[----:B------:R-:W-:Y:S05]  /*16850*/  @!P0 BRA `(.L_x_935) ;  /* 0x0000000000048947 */ /* 0x000fea0003800000 */
[----:B------:R-:W-:Y:S01]  /*16860*/  BPT.TRAP 0x1 ;  /* 0x000000040000795c */ /* 0x000fe20000300000 */
.L_x_935:
[----:B-1----:R-:W-:Y:S05]  /*16870*/  @P1 BRA `(.L_x_936) ;  /* 0x0000000000081947 */ /* 0x002fea0003800000 */
[----:B------:R-:W1:Y:S02]  /*16880*/  SYNCS.PHASECHK.TRANS64.TRYWAIT P1, [UR9+0x2e850], R0 ;  /* 0x02e85000ff0075a7 */ /* 0x000e640008020149 */
[----:B-1----:R-:W-:Y:S05]  /*16890*/  @!P1 BRA `(.L_x_937) ;  /* 0x0000006c00f89947 */ /* 0x002fea0003800000 */
.L_x_936:
[----:B------:R-:W-:Y:S01]  /*168a0*/  UIADD3 UR40, UR40, 0x400, URZ ;  /* 0x0000040028287890 */ /* 0x000fe2000fffe03f */
[----:B------:R-:W-:Y:S01]  /*168b0*/  WARPGROUP.ARRIVE ;  /* 0x00000000000079c5 */ /* 0x000fe20000000000 */
[----:B------:R-:W-:Y:S01]  /*168c0*/  UMOV UR7, 0xc0000010 ;  /* 0xc000001000077882 */ /* 0x000fe20000000000 */
[----:B------:R-:W-:Y:S01]  /*168d0*/  ULDC.64 UR10, c[0x0][0x9a0] ;  /* 0x00026800000a7ab9 */ /* 0x000fe20000000a00 */
[----:B------:R-:W-:Y:S01]  /*168e0*/  USHF.R.U32.HI UR40, URZ, 0x4, UR40 ;  /* 0x000000043f287899 */ /* 0x000fe20008011628 */
[----:B------:R-:W-:Y:S01]  /*168f0*/  IMAD.MOV.U32 R6, RZ, RZ, 0x3f800000 ;  /* 0x3f800000ff067424 */ /* 0x000fe200078e00ff */
[----:B------:R-:W-:Y:S02]  /*16900*/  UISETP.NE.U32.AND UP0, UPT, UR10, URZ, UPT ;  /* 0x0000003f0a00728c */ /* 0x000fe4000bf05070 */
[----:B------:R-:W-:Y:S02]  /*16910*/  ULOP3.LUT UR40, UR40, 0x3fff, URZ, 0xc0, !UPT ;  /* 0x00003fff28287892 */ /* 0x000fe4000f8ec03f */
[----:B------:R-:W-:-:S02]  /*16920*/  UISETP.NE.AND.EX UP0, UPT, UR11, URZ, UPT, UP0 ;  /* 0x0000003f0b00728c */ /* 0x000fc4000bf05300 */
[----:B------:R-:W-:-:S04]  /*16930*/  ULOP3.LUT UR8, UR40, 0x10000, URZ, 0xfc, !UPT ;  /* 0x0001000028087892 */ /* 0x000fc8000f8efc3f */
[----:B------:R-:W-:Y:S01]  /*16940*/  UIMAD UR8, UR31, 0x700, UR8 ;  /* 0x000007001f0878a4 */ /* 0x000fe2000f8e0208 */
[----:B------:R-:W-:-:S03]  /*16950*/  PLOP3.LUT P1, PT, PT, PT, UP0, 0x80, 0x0 ;  /* 0x000000000000781c */ /* 0x000fc60003f2f008 */
[----:B------:R-:W-:Y:S01]  /*16960*/  UIADD3 UR4, UR8, 0x100, URZ ;  /* 0x0000010008047890 */ /* 0x000fe2000fffe03f */
[----:B------:R-:W-:Y:S02]  /*16970*/  @UP0 ULDC.64 UR12, c[0x0][0x9c8] ;  /* 0x00027200000c0ab9 */ /* 0x000fe40000000a00 */
[----:B------:R-:W-:-:S06]  /*16980*/  UMOV UR6, UR8 ;  /* 0x0000000800067c82 */ /* 0x000fcc0008000000 */
[----:B------:R-:W-:Y:S01]  /*16990*/  QGMMA.64x128x32.F32.E4M3.E4M3 R24, R224, gdesc[UR4], R24, gsb0 ;  /* 0x01e00004e0187df3 */ /* 0x000fe20008000818 */
[----:B------:R-:W-:Y:S01]  /*169a0*/  UMOV UR7, 0xc0000010 ;  /* 0xc000001000077882 */ /* 0x000fe20000000000 */
[----:B------:R-:W-:Y:S01]  /*169b0*/  UMOV UR6, UR4 ;  /* 0x0000000400067c82 */ /* 0x000fe20008000000 */
        /* <DEDUP_REMOVED lines=12> */
[----:B------:R-:W-:Y:S01]  /*16a80*/  @UP0 UIMAD.WIDE.U32 UR4, UR36, UR12, URZ ;  /* 0x0000000c240402a5 */ /* 0x000fe2000f8e003f */
[----:B------:R-:W-:Y:S02]  /*16a90*/  WARPGROUP.DEPBAR.LE gsb0, 0x0 ;  /* 0x00008000000079c5 */ /* 0x000fe40000010000 */
[----:B------:R-:W-:-:S06]  /*16aa0*/  WARPGROUP.ARRIVE ;  /* 0x00000000000079c5 */ /* 0x000fcc0000000000 */
[----:B------:R-:W-:Y:S01]  /*16ab0*/  QGMMA.64x128x32.F32.E4M3.E4M3 R24, R212, gdesc[UR4], R24, gsb0 ;  /* 0x01e00004d4187df3 */ /* 0x000fe20008000818 */
[----:B------:R-:W-:Y:S02]  /*16ac0*/  USHF.R.S32.HI UR6, URZ, 0x1f, UR36 ;  /* 0x0000001f3f067899 */ /* 0x000fe40008011424 */
[----:B------:R-:W-:Y:S02]  /*16ad0*/  @UP0 USHF.R.S32.HI UR7, URZ, 0x1f, UR42 ;  /* 0x0000001f3f070899 */ /* 0x000fe4000801142a */
[----:B------:R-:W-:-:S04]  /*16ae0*/  @UP0 UIMAD UR6, UR6, UR12, URZ ;  /* 0x0000000c060602a4 */ /* 0x000fc8000f8e023f */
[----:B------:R-:W-:-:S03]  /*16af0*/  @UP0 UIMAD UR6, UR36, UR13, UR6 ;  /* 0x0000000d240602a4 */ /* 0x000fc6000f8e0206 */
[----:B------:R-:W-:Y:S01]  /*16b00*/  @UP0 ULDC.64 UR12, c[0x0][0x9d0] ;  /* 0x00027400000c0ab9 */ /* 0x000fe20000000a00 */
[----:B------:R-:W-:Y:S02]  /*16b10*/  @UP0 UIADD3 UR5, UR5, UR6, URZ ;  /* 0x0000000605050290 */ /* 0x000fe4000fffe03f */
[----:B------:R-:W-:Y:S02]  /*16b20*/  @UP0 UIMAD UR6, UR7, UR12, URZ ;  /* 0x0000000c070602a4 */ /* 0x000fe4000f8e023f */
[----:B------:R-:W-:Y:S02]  /*16b30*/  @UP0 UIMAD.WIDE.U32 UR4, UR42, UR12, UR4 ;  /* 0x0000000c2a0402a5 */ /* 0x000fe4000f8e0004 */
[----:B------:R-:W-:-:S04]  /*16b40*/  @UP0 UIMAD UR6, UR42, UR13, UR6 ;  /* 0x0000000d2a0602a4 */ /* 0x000fc8000f8e0206 */
[----:B------:R-:W-:Y:S02]  /*16b50*/  @UP0 UIADD3 UR5, UR5, UR6, URZ ;  /* 0x0000000605050290 */ /* 0x000fe4000fffe03f */
[----:B------:R-:W-:-:S04]  /*16b60*/  @UP0 ULEA UR6, UP1, UR4, UR10, 0x2 ;  /* 0x0000000a04060291 */ /* 0x000fc8000f82103f */
[----:B------:R-:W-:Y:S02]  /*16b70*/  @UP0 ULEA.HI.X UR7, UR4, UR11, UR5, 0x2, UP1 ;  /* 0x0000000b04070291 */ /* 0x000fe400088f1405 */
[----:B------:R-:W-:Y:S01]  /*16b80*/  UIADD3 UR4, UR8, 0x400, URZ ;  /* 0x0000040008047890 */ /* 0x000fe2000fffe03f */
[----:B------:R-:W-:-:S03]  /*16b90*/  IMAD.U32 R2, RZ, RZ, UR6 ;  /* 0x00000006ff027e24 */ /* 0x000fc6000f8e00ff */
[----:B-1----:R-:W-:Y:S01]  /*16ba0*/  IMAD.U32 R3, RZ, RZ, UR7 ;  /* 0x00000007ff037e24 */ /* 0x002fe2000f8e00ff */
[----:B------:R-:W-:Y:S02]  /*16bb0*/  UMOV UR7, 0xc0000010 ;  /* 0xc000001000077882 */ /* 0x000fe40000000000 */
[----:B------:R-:W-:Y:S02]  /*16bc0*/  UMOV UR6, UR4 ;  /* 0x0000000400067c82 */ /* 0x000fe40008000000 */
[----:B------:R1:W2:Y:S01]  /*16bd0*/  @P1 LDG.E R6, desc[UR50][R2.64] ;  /* 0x0000003202061981 */ /* 0x0002a2000c1e1900 */
[----:B------:R-:W-:Y:S02]  /*16be0*/  WARPGROUP.DEPBAR.LE gsb0, 0x0 ;  /* 0x00008000000079c5 */ /* 0x000fe40000010000 */
[----:B------:R-:W-:-:S06]  /*16bf0*/  WARPGROUP.ARRIVE ;  /* 0x00000000000079c5 */ /* 0x000fcc0000000000 */
[----:B------:R-:W-:Y:S01]  /*16c00*/  QGMMA.64x128x32.F32.E4M3.E4M3 R24, R208, gdesc[UR4], R24, gsb0 ;  /* 0x01e00004d0187df3 */ /* 0x000fe20008000818 */
[----:B------:R-:W-:Y:S01]  /*16c10*/  UIADD3 UR4, UR8, 0x500, URZ ;  /* 0x0000050008047890 */ /* 0x000fe2000fffe03f */
[----:B------:R-:W-:-:S06]  /*16c20*/  UMOV UR7, 0xc0000010 ;  /* 0xc000001000077882 */ /* 0x000fcc0000000000 */
[----:B------:R-:W-:Y:S01]  /*16c30*/  UMOV UR6, UR4 ;  /* 0x0000000400067c82 */ /* 0x000fe20008000000 */
        /* <DEDUP_REMOVED lines=10> */
[----:B0-----:R-:W0:Y:S04]  /*16ce0*/  SHFL.BFLY PT, R0, R9, 0x1, 0x1f ;  /* 0x0c201f0009007f89 */ /* 0x001e2800000e0000 */
[----:B-1----:R-:W1:Y:S01]  /*16cf0*/  SHFL.BFLY PT, R3, R10, 0x1, 0x1f ;  /* 0x0c201f000a037f89 */ /* 0x002e6200000e0000 */
[----:B0-----:R-:W-:Y:S01]  /*16d00*/  FADD.FTZ R11, R9, R0 ;  /* 0x00000000090b7221 */ /* 0x001fe20000010000 */
        /* <DEDUP_REMOVED lines=23> */
[----:B------:R-:W-:Y:S01]  /*16e80*/  @P2 FFMA.FTZ R0, R8, R5, R7 ;  /* 0x0000000508002223 */ /* 0x000fe20000010007 */
[----:B------:R-:W-:Y:S02]  /*16e90*/  IMAD.MOV.U32 R2, RZ, RZ, -0x800000 ;  /* 0xff800000ff027424 */ /* 0x000fe400078e00ff */
[----:B------:R-:W-:Y:S01]  /*16ea0*/  @P3 FFMA.FTZ R2, R16, R4, R11 ;  /* 0x0000000410023223 */ /* 0x000fe2000001000b */
[-C--:B--2---:R-:W-:Y:S01]  /*16eb0*/  FMUL.FTZ R3, R3, R6.reuse ;  /* 0x0000000603037220 */ /* 0x084fe20000410000 */
[----:B---3--:R-:W-:Y:S01]  /*16ec0*/  FMUL.FTZ R9, R9, R6 ;  /* 0x0000000609097220 */ /* 0x008fe20000410000 */
[----:B------:R-:W-:-:S02]  /*16ed0*/  WARPGROUP.DEPBAR.LE gsb0, 0x0 ;  /* 0x00008000000079c5 */ /* 0x000fc40000010000 */
[----:B------:R-:W-:Y:S05]  /*16ee0*/  @!P0 BRA `(.L_x_938) ;  /* 0x0000000000048947 */ /* 0x000fea0003800000 */
[----:B------:R-:W-:Y:S01]  /*16ef0*/  BPT.TRAP 0x1 ;  /* 0x000000040000795c */ /* 0x000fe20000300000 */
.L_x_938:
        /* <DEDUP_REMOVED lines=68> */
.L_x_864:
[----:B------:R-:W-:Y:S05]  /*17340*/  @P0 BRA `(.L_x_939) ;  /* 0x0000002000700947 */ /* 0x000fea0003800000 */
[----:B------:R-:W0:Y:S01]  /*17350*/  S2R R6, SR_TID.X ;  /* 0x0000000000067919 */ /* 0x000e220000002100 */
[----:B------:R-:W-:Y:S01]  /*17360*/  ULDC.64 UR4, c[0x4][0x38] ;  /* 0x01000e0000047ab9 */ /* 0x000fe20000000a00 */
[----:B------:R-:W-:Y:S01]  /*17370*/  ULDC.64 UR8, c[0x0][0xbd0] ;  /* 0x0002f40000087ab9 */ /* 0x000fe20000000a00 */
[----:B------:R-:W-:Y:S01]  /*17380*/  USHF.R.S32.HI UR7, URZ, 0x1f, UR42 ;  /* 0x0000001f3f077899 */ /* 0x000fe2000801142a */
[----:B------:R-:W-:Y:S01]  /*17390*/  ULDC.64 UR10, c[0x0][0xb38] ;  /* 0x0002ce00000a7ab9 */ /* 0x000fe20000000a00 */
[----:B0-----:R-:W-:-:S05]  /*173a0*/  IMAD.SHL.U32 R3, R6, 0x4, RZ ;  /* 0x0000000406037824 */ /* 0x001fca00078e00ff */
[----:B------:R-:W-:Y:S01]  /*173b0*/  LOP3.LUT R3, R3, 0xc, RZ, 0xc0, !PT ;  /* 0x0000000c03037812 */ /* 0x000fe200078ec0ff */
[----:B------:R-:W-:Y:S03]  /*173c0*/  BAR.SYNC.DEFER_BLOCKING 0x1, 0x100 ;  /* 0x0044000000007b1d */ /* 0x000fe60000010000 */
[----:B------:R-:W-:-:S05]  /*173d0*/  IADD3 R4, P0, R3, UR4, RZ ;  /* 0x0000000403047c10 */ /* 0x000fca000ff1e0ff */
[----:B------:R-:W-:-:S06]  /*173e0*/  IMAD.X R5, RZ, RZ, UR5, P0 ;  /* 0x00000005ff057e24 */ /* 0x000fcc00080e06ff */
[----:B------:R0:W2:Y:S01]  /*173f0*/  LDG.E.CONSTANT R5, desc[UR50][R4.64] ;  /* 0x0000003204057981 */ /* 0x0000a2000c1e9900 */
[----:B------:R-:W-:Y:S01]  /*17400*/  LOP3.LUT P0, R3, R6, 0x3, RZ, 0xc0, !PT ;  /* 0x0000000306037812 */ /* 0x000fe2000780c0ff */
[----:B------:R-:W-:Y:S01]  /*17410*/  UIMAD.WIDE.U32 UR4, UR42, UR8, URZ ;  /* 0x000000082a0472a5 */ /* 0x000fe2000f8e003f */
[----:B------:R-:W-:Y:S01]  /*17420*/  BSSY B0, `(.L_x_940) ;  /* 0x0000194000007945 */ /* 0x000fe20003800000 */
[----:B------:R-:W-:Y:S01]  /*17430*/  UIMAD UR6, UR7, UR8, URZ ;  /* 0x00000008070672a4 */ /* 0x000fe2000f8e023f */
[----:B------:R-:W-:Y:S01]  /*17440*/  ISETP.EQ.OR P0, PT, R3, 0x3, !P0 ;  /* 0x000000030300780c */ /* 0x000fe20004702670 */
[----:B------:R-:W-:Y:S02]  /*17450*/  UIMAD UR8, UR7, UR10, URZ ;  /* 0x0000000a070872a4 */ /* 0x000fe4000f8e023f */
[----:B------:R-:W-:Y:S01]  /*17460*/  UIMAD UR9, UR42, UR9, UR6 ;  /* 0x000000092a0972a4 */ /* 0x000fe2000f8e0206 */
[----:B------:R-:W-:Y:S01]  /*17470*/  SEL R98, R36, R37, P0 ;  /* 0x0000002524627207 */ /* 0x000fe20000000000 */
[----:B0-----:R-:W-:Y:S01]  /*17480*/  VIADD R4, R6, 0xffffff80 ;  /* 0xffffff8006047836 */ /* 0x001fe20000000000 */
[----:B------:R-:W-:Y:S01]  /*17490*/  SEL R105, R37, R36, P0 ;  /* 0x0000002425697207 */ /* 0x000fe20000000000 */
[----:B------:R-:W-:Y:S01]  /*174a0*/  UIADD3 UR9, UR5, UR9, URZ ;  /* 0x0000000905097290 */ /* 0x000fe2000fffe03f */
[----:B------:R-:W-:Y:S01]  /*174b0*/  SEL R100, R28, R29, P0 ;  /* 0x0000001d1c647207 */ /* 0x000fe20000000000 */
[----:B------:R-:W-:Y:S01]  /*174c0*/  UIMAD.WIDE.U32 UR6, UR42, UR10, URZ ;  /* 0x0000000a2a0672a5 */ /* 0x000fe2000f8e003f */
[----:B------:R-:W-:Y:S01]  /*174d0*/  SHF.R.S32.HI R3, RZ, 0x1f, R4 ;  /* 0x0000001fff037819 */ /* 0x000fe20000011404 */
[----:B------:R-:W-:Y:S01]  /*174e0*/  UIMAD UR8, UR42, UR11, UR8 ;  /* 0x0000000b2a0872a4 */ /* 0x000fe2000f8e0208 */
[----:B------:R-:W-:-:S02]  /*174f0*/  SEL R107, R29, R28, P0 ;  /* 0x0000001c1d6b7207 */ /* 0x000fc40000000000 */
[----:B------:R-:W-:Y:S01]  /*17500*/  LEA.HI R9, R3, R4, RZ, 0x7 ;  /* 0x0000000403097211 */ /* 0x000fe200078f38ff */
[----:B------:R-:W-:Y:S01]  /*17510*/  UIADD3 UR8, UR7, UR8, URZ ;  /* 0x0000000807087290 */ /* 0x000fe2000fffe03f */
[----:B------:R-:W-:Y:S01]  /*17520*/  SEL R14, R32, R33, P0 ;  /* 0x00000021200e7207 */ /* 0x000fe20000000000 */
[----:B------:R-:W-:Y:S01]  /*17530*/  IMAD.U32 R37, RZ, RZ, UR7 ;  /* 0x00000007ff257e24 */ /* 0x000fe2000f8e00ff */
[----:B------:R-:W-:Y:S02]  /*17540*/  LOP3.LUT R13, R9, 0xffffff80, RZ, 0xc0, !PT ;  /* 0xffffff80090d7812 */ /* 0x000fe400078ec0ff */
[----:B------:R-:W-:Y:S01]  /*17550*/  SEL R15, R33, R32, P0 ;  /* 0x00000020210f7207 */ /* 0x000fe20000000000 */
[----:B------:R-:W-:Y:S01]  /*17560*/  IMAD.U32 R37, RZ, RZ, UR8 ;  /* 0x00000008ff257e24 */ /* 0x000fe2000f8e00ff */
[----:B------:R-:W-:Y:S01]  /*17570*/  SEL R28, R56, R57, P0 ;  /* 0x00000039381c7207 */ /* 0x000fe20000000000 */
[----:B------:R-:W-:Y:S01]  /*17580*/  IMAD.IADD R13, R4, 0x1, -R13 ;  /* 0x00000001040d7824 */ /* 0x000fe200078e0a0d */
[----:B------:R-:W-:-:S02]  /*17590*/  SEL R29, R57, R56, P0 ;  /* 0x00000038391d7207 */ /* 0x000fc40000000000 */
[----:B------:R-:W-:Y:S02]  /*175a0*/  SEL R32, R30, R31, P0 ;  /* 0x0000001f1e207207 */ /* 0x000fe40000000000 */
[----:B------:R-:W-:Y:S02]  /*175b0*/  SHF.R.S32.HI R36, RZ, 0x1f, R13 ;  /* 0x0000001fff247819 */ /* 0x000fe4000001140d */
[----:B------:R-:W-:Y:S01]  /*175c0*/  SEL R89, R31, R30, P0 ;  /* 0x0000001e1f597207 */ /* 0x000fe20000000000 */
[----:B------:R-:W-:Y:S01]  /*175d0*/  IMAD.U32 R31, RZ, RZ, UR5 ;  /* 0x00000005ff1f7e24 */ /* 0x000fe2000f8e00ff */
[----:B------:R-:W-:Y:S01]  /*175e0*/  SEL R56, R72, R73, P0 ;  /* 0x0000004948387207 */ /* 0x000fe20000000000 */
[----:B------:R-:W-:Y:S01]  /*175f0*/  USHF.R.S32.HI UR5, URZ, 0x1f, UR36 ;  /* 0x0000001f3f057899 */ /* 0x000fe20008011424 */
[----:B------:R-:W-:Y:S01]  /*17600*/  SEL R57, R73, R72, P0 ;  /* 0x0000004849397207 */ /* 0x000fe20000000000 */
[----:B------:R-:W-:Y:S01]  /*17610*/  IMAD.U32 R31, RZ, RZ, UR9 ;  /* 0x00000009ff1f7e24 */ /* 0x000fe2000f8e00ff */
[----:B------:R-:W-:Y:S01]  /*17620*/  SHF.R.S32.HI R30, RZ, 0x7, R9 ;  /* 0x00000007ff1e7819 */ /* 0x000fe20000011409 */
[----:B------:R-:W0:Y:S01]  /*17630*/  S2R R73, SR_CTAID.X ;  /* 0x0000000000497919 */ /* 0x000e220000002500 */
[----:B------:R-:W-:Y:S01]  /*17640*/  LEA.HI R17, R36, R13, RZ, 0x2 ;  /* 0x0000000d24117211 */ /* 0x000fe200078f10ff */
[----:B------:R-:W-:Y:S01]  /*17650*/  ULDC.64 UR8, c[0x0][0xb28] ;  /* 0x0002ca0000087ab9 */ /* 0x000fe20000000a00 */
[----:B------:R-:W-:-:S02]  /*17660*/  SEL R90, R68, R69, P0 ;  /* 0x00000045445a7207 */ /* 0x000fc40000000000 */
[----:B------:R-:W-:Y:S02]  /*17670*/  SEL R97, R69, R68, P0 ;  /* 0x0000004445617207 */ /* 0x000fe40000000000 */
[----:B------:R-:W-:Y:S02]  /*17680*/  LEA.HI R23, R3, R4, RZ, 0x2 ;  /* 0x0000000403177211 */ /* 0x000fe400078f10ff */
[----:B------:R-:W-:Y:S02]  /*17690*/  SEL R16, R42, R43, P0 ;  /* 0x0000002b2a107207 */ /* 0x000fe40000000000 */
[----:B------:R-:W-:Y:S02]  /*176a0*/  SEL R69, R43, R42, P0 ;  /* 0x0000002a2b457207 */ /* 0x000fe40000000000 */
[----:B------:R-:W-:Y:S02]  /*176b0*/  LEA.HI R3, R9, R30, RZ, 0x1 ;  /* 0x0000001e09037211 */ /* 0x000fe400078f08ff */
[----:B------:R-:W-:-:S02]  /*176c0*/  SHF.R.S32.HI R9, RZ, 0x2, R17 ;  /* 0x00000002ff097819 */ /* 0x000fc40000011411 */
[----:B------:R-:W-:Y:S02]  /*176d0*/  SHF.R.S32.HI R42, RZ, 0x1f, R17 ;  /* 0x0000001fff2a7819 */ /* 0x000fe40000011411 */
[----:B------:R-:W-:Y:S02]  /*176e0*/  LOP3.LUT R23, R23, 0xfffffffc, RZ, 0xc0, !PT ;  /* 0xfffffffc17177812 */ /* 0x000fe400078ec0ff */
[----:B------:R-:W-:Y:S02]  /*176f0*/  LEA.HI R42, R42, R9, RZ, 0x3 ;  /* 0x000000092a2a7211 */ /* 0x000fe400078f18ff */
[----:B------:R-:W-:Y:S01]  /*17700*/  LEA.HI R36, R36, R13, RZ, 0x5 ;  /* 0x0000000d24247211 */ /* 0x000fe200078f28ff */
[----:B------:R-:W-:Y:S01]  /*17710*/  IMAD.IADD R23, R4, 0x1, -R23 ;  /* 0x0000000104177824 */ /* 0x000fe200078e0a17 */
[----:B------:R-:W-:Y:S02]  /*17720*/  LOP3.LUT R4, R42, 0xfffffff8, RZ, 0xc0, !PT ;  /* 0xfffffff82a047812 */ /* 0x000fe400078ec0ff */
[----:B------:R-:W-:-:S02]  /*17730*/  SEL R94, R52, R53, P0 ;  /* 0x00000035345e7207 */ /* 0x000fc40000000000 */
[----:B------:R-:W-:Y:S01]  /*17740*/  SEL R101, R53, R52, P0 ;  /* 0x0000003435657207 */ /* 0x000fe20000000000 */
[----:B------:R-:W-:Y:S01]  /*17750*/  IMAD.IADD R4, R9, 0x1, -R4 ;  /* 0x0000000109047824 */ /* 0x000fe200078e0a04 */
[----:B------:R-:W-:Y:S02]  /*17760*/  SEL R52, R84, R85, P0 ;  /* 0x0000005554347207 */ /* 0x000fe40000000000 */
[----:B------:R-:W-:Y:S02]  /*17770*/  SEL R93, R85, R84, P0 ;  /* 0x00000054555d7207 */ /* 0x000fe40000000000 */
[----:B------:R-:W1:Y:S01]  /*17780*/  LDC R84, c[0x0][0xbe8] ;  /* 0x0002fa00ff547b82 */ /* 0x000e620000000800 */
[----:B------:R-:W-:Y:S02]  /*17790*/  SEL R8, R24, R25, P0 ;  /* 0x0000001918087207 */ /* 0x000fe40000000000 */
[----:B------:R-:W-:Y:S02]  /*177a0*/  SEL R7, R25, R24, P0 ;  /* 0x0000001819077207 */ /* 0x000fe40000000000 */
[----:B------:R-:W-:-:S02]  /*177b0*/  LOP3.LUT R3, R3, 0x3fffffe, RZ, 0xc0, !PT ;  /* 0x03fffffe03037812 */ /* 0x000fc400078ec0ff */
[----:B------:R-:W-:Y:S01]  /*177c0*/  SHF.R.S32.HI R9, RZ, 0x5, R36 ;  /* 0x00000005ff097819 */ /* 0x000fe20000011424 */
[----:B------:R-:W-:Y:S01]  /*177d0*/  IMAD.U32 R36, RZ, RZ, UR6 ;  /* 0x00000006ff247e24 */ /* 0x000fe2000f8e00ff */
[----:B------:R-:W-:Y:S01]  /*177e0*/  LEA.HI R25, R23, R23, RZ, 0x1 ;  /* 0x0000001717197211 */ /* 0x000fe200078f08ff */
[----:B------:R-:W-:Y:S01]  /*177f0*/  IMAD.IADD R3, R30, 0x1, -R3 ;  /* 0x000000011e037824 */ /* 0x000fe200078e0a03 */
[----:B------:R-:W-:Y:S01]  /*17800*/  SEL R12, R34, R35, P0 ;  /* 0x00000023220c7207 */ /* 0x000fe20000000000 */
[----:B------:R-:W-:Y:S01]  /*17810*/  IMAD R4, R9, 0x10, R4 ;  /* 0x0000001009047824 */ /* 0x000fe200078e0204 */
[----:B------:R-:W-:Y:S01]  /*17820*/  LOP3.LUT R42, R25, 0x1ffffffe, RZ, 0xc0, !PT ;  /* 0x1ffffffe192a7812 */ /* 0x000fe200078ec0ff */
[----:B------:R-:W-:Y:S01]  /*17830*/  IMAD.U32 R30, RZ, RZ, UR4 ;  /* 0x00000004ff1e7e24 */ /* 0x000fe2000f8e00ff */
[----:B------:R-:W-:Y:S01]  /*17840*/  SEL R96, R44, R45, P0 ;  /* 0x0000002d2c607207 */ /* 0x000fe20000000000 */
[----:B------:R-:W-:Y:S01]  /*17850*/  IMAD R3, R3, 0x40, R4 ;  /* 0x0000004003037824 */ /* 0x000fe200078e0204 */
[----:B------:R-:W-:Y:S01]  /*17860*/  SEL R103, R45, R44, P0 ;  /* 0x0000002c2d677207 */ /* 0x000fe20000000000 */
[----:B------:R-:W-:Y:S01]  /*17870*/  IMAD.IADD R42, R23, 0x1, -R42 ;  /* 0x00000001172a7824 */ /* 0x000fe200078e0a2a */
[----:B------:R-:W-:Y:S01]  /*17880*/  SEL R88, R64, R65, P0 ;  /* 0x0000004140587207 */ /* 0x000fe20000000000 */
[----:B------:R-:W3:Y:S01]  /*17890*/  S2UR UR4, SR_CTAID.Y ;  /* 0x00000000000479c3 */ /* 0x000ee20000002600 */
[----:B------:R-:W-:Y:S01]  /*178a0*/  SEL R45, R65, R64, P0 ;  /* 0x00000040412d7207 */ /* 0x000fe20000000000 */
[----:B------:R-:W-:Y:S01]  /*178b0*/  IMAD R4, R42, 0x8, R3 ;  /* 0x000000082a047824 */ /* 0x000fe200078e0203 */
[----:B------:R-:W-:Y:S01]  /*178c0*/  SEL R64, R46, R47, P0 ;  /* 0x0000002f2e407207 */ /* 0x000fe20000000000 */
[----:B------:R-:W-:Y:S01]  /*178d0*/  ULDC.64 UR6, c[0x0][0xb48] ;  /* 0x0002d20000067ab9 */ /* 0x000fe20000000a00 */
        /* <DEDUP_REMOVED lines=8> */
[----:B------:R-:W-:Y:S01]  /*17960*/  SEL R49, R71, R70, P0 ;  /* 0x0000004647317207 */ /* 0x000fe20000000000 */
[C---:B0-----:R-:W-:Y:S01]  /*17970*/  IMAD R70, R73.reuse, 0x80, R3 ;  /* 0x0000008049467824 */ /* 0x041fe200078e0203 */
[----:B------:R-:W-:Y:S01]  /*17980*/  SEL R10, R54, R55, P0 ;  /* 0x00000037360a7207 */ /* 0x000fe20000000000 */
[----:B------:R-:W-:Y:S01]  /*17990*/  IMAD R73, R73, 0x80, R4 ;  /* 0x0000008049497824 */ /* 0x000fe200078e0204 */
[----:B------:R-:W-:Y:S02]  /*179a0*/  SEL R92, R60, R61, P0 ;  /* 0x0000003d3c5c7207 */ /* 0x000fe40000000000 */
[----:B------:R-:W-:Y:S02]  /*179b0*/  SEL R99, R61, R60, P0 ;  /* 0x0000003c3d637207 */ /* 0x000fe40000000000 */
[----:B------:R-:W-:-:S02]  /*179c0*/  SEL R61, R55, R54, P0 ;  /* 0x00000036373d7207 */ /* 0x000fc40000000000 */
[----:B------:R-:W-:Y:S02]  /*179d0*/  SEL R54, R58, R59, P0 ;  /* 0x0000003b3a367207 */ /* 0x000fe40000000000 */
[----:B------:R-:W-:Y:S02]  /*179e0*/  SEL R59, R59, R58, P0 ;  /* 0x0000003a3b3b7207 */ /* 0x000fe40000000000 */
[----:B------:R-:W-:Y:S02]  /*179f0*/  LOP3.LUT R68, R17, 0x7ffffffc, RZ, 0xc0, !PT ;  /* 0x7ffffffc11447812 */ /* 0x000fe400078ec0ff */
[----:B------:R-:W-:Y:S02]  /*17a00*/  SEL R18, R38, R39, P0 ;  /* 0x0000002726127207 */ /* 0x000fe40000000000 */
[----:B------:R-:W-:Y:S01]  /*17a10*/  SEL R60, R50, R51, P0 ;  /* 0x00000033323c7207 */ /* 0x000fe20000000000 */
[----:B------:R-:W-:Y:S01]  /*17a20*/  IMAD.IADD R68, R13, 0x1, -R68 ;  /* 0x000000010d447824 */ /* 0x000fe200078e0a44 */
[----:B------:R-:W-:-:S02]  /*17a30*/  SEL R65, R51, R50, P0 ;  /* 0x0000003233417207 */ /* 0x000fc40000000000 */
[----:B------:R-:W-:Y:S02]  /*17a40*/  SEL R24, R26, R27, P0 ;  /* 0x0000001b1a187207 */ /* 0x000fe40000000000 */
[----:B------:R-:W-:Y:S02]  /*17a50*/  SEL R48, R66, R67, P0 ;  /* 0x0000004342307207 */ /* 0x000fe40000000000 */
[----:B------:R-:W-:Y:S02]  /*17a60*/  SEL R51, R67, R66, P0 ;  /* 0x0000004243337207 */ /* 0x000fe40000000000 */
[----:B------:R-:W-:Y:S02]  /*17a70*/  LOP3.LUT P1, RZ, R13, 0x3, RZ, 0xc0, !PT ;  /* 0x000000030dff7812 */ /* 0x000fe4000782c0ff */
[----:B-1----:R-:W-:Y:S02]  /*17a80*/  ISETP.NE.AND P2, PT, R84, 0x1, PT ;  /* 0x000000015400780c */ /* 0x002fe40003f45270 */
        /* <DEDUP_REMOVED lines=13> */
[----:B------:R-:W0:Y:S01]  /*17b60*/  @P2 LDC R74, c[0x0][0xbec] ;  /* 0x0002fb00ff4a2b82 */ /* 0x000e220000000800 */
[----:B------:R-:W-:-:S02]  /*17b70*/  SEL R39, R83, R82, P0 ;  /* 0x0000005253277207 */ /* 0x000fc40000000000 */
[----:B------:R-:W-:-:S05]  /*17b80*/  SEL R55, R63, R62, P0 ;  /* 0x0000003e3f377207 */ /* 0x000fca0000000000 */
[----:B------:R-:W3:Y:S01]  /*17b90*/  LDC R83, c[0x0][0xc50] ;  /* 0x00031400ff537b82 */ /* 0x000ee20000000800 */
[----:B--2---:R1:W-:Y:S04]  /*17ba0*/  SHFL.IDX PT, R46, R12, R5, 0x1c1f ;  /* 0x001c1f050c2e7589 */ /* 0x0043e800000e0000 */
[----:B------:R-:W-:Y:S04]  /*17bb0*/  SHFL.IDX PT, R3, R6, R5, 0x1c1f ;  /* 0x001c1f0506037589 */ /* 0x000fe800000e0000 */
[----:B------:R-:W-:Y:S01]  /*17bc0*/  SHFL.IDX PT, R8, R8, R5, 0x1c1f ;  /* 0x001c1f0508087589 */ /* 0x000fe200000e0000 */
[----:B-1----:R-:W-:-:S03]  /*17bd0*/  LOP3.LUT R12, R5, 0x2, RZ, 0x3c, !PT ;  /* 0x00000002050c7812 */ /* 0x002fc600078e3cff */
[----:B------:R-:W-:Y:S04]  /*17be0*/  SHFL.IDX PT, R58, R10, R5, 0x1c1f ;  /* 0x001c1f050a3a7589 */ /* 0x000fe800000e0000 */
[----:B------:R1:W-:Y:S04]  /*17bf0*/  SHFL.IDX PT, R6, R87, R12, 0x1c1f ;  /* 0x001c1f0c57067589 */ /* 0x0003e800000e0000 */
[----:B------:R-:W-:Y:S04]  /*17c00*/  SHFL.IDX PT, R7, R7, R12, 0x1c1f ;  /* 0x001c1f0c07077589 */ /* 0x000fe800000e0000 */
[----:B------:R-:W-:Y:S01]  /*17c10*/  SHFL.IDX PT, R9, R100, R5, 0x1c1f ;  /* 0x001c1f0564097589 */ /* 0x000fe200000e0000 */
[----:B-1----:R-:W1:Y:S03]  /*17c20*/  LDC.64 R86, c[0x0][0xbd8] ;  /* 0x0002f600ff567b82 */ /* 0x002e660000000a00 */
        /* <DEDUP_REMOVED lines=10> */
[----:B------:R-:W2:Y:S04]  /*17cd0*/  SHFL.IDX PT, R29, R29, R12, 0x1c1f ;  /* 0x001c1f0c1d1d7589 */ /* 0x000ea800000e0000 */
[----:B------:R-:W-:Y:S04]  /*17ce0*/  SHFL.IDX PT, R17, R96, R5, 0x1c1f ;  /* 0x001c1f0560117589 */ /* 0x000fe800000e0000 */
[----:B------:R-:W-:Y:S04]  /*17cf0*/  SHFL.IDX PT, R43, R32, R5, 0x1c1f ;  /* 0x001c1f05202b7589 */ /* 0x000fe800000e0000 */
[----:B------:R-:W-:Y:S04]  /*17d00*/  SHFL.IDX PT, R18, R103, R12, 0x1c1f ;  /* 0x001c1f0c67127589 */ /* 0x000fe800000e0000 */
[----:B------:R-:W-:Y:S04]  /*17d10*/  SHFL.IDX PT, R22, R22, R5, 0x1c1f ;  /* 0x001c1f0516167589 */ /* 0x000fe800000e0000 */
[----:B------:R-:W-:Y:S04]  /*17d20*/  SHFL.IDX PT, R25, R92, R5, 0x1c1f ;  /* 0x001c1f055c197589 */ /* 0x000fe800000e0000 */
[----:B------:R-:W-:Y:S04]  /*17d30*/  SHFL.IDX PT, R19, R19, R12, 0x1c1f ;  /* 0x001c1f0c13137589 */ /* 0x000fe800000e0000 */
[----:B------:R-:W4:Y:S04]  /*17d40*/  SHFL.IDX PT, R32, R99, R12, 0x1c1f ;  /* 0x001c1f0c63207589 */ /* 0x000f2800000e0000 */
        /* <DEDUP_REMOVED lines=9> */
[----:B------:R-:W0:Y:S04]  /*17de0*/  SHFL.IDX PT, R52, R97, R12, 0x1c1f ;  /* 0x001c1f0c61347589 */ /* 0x000e2800000e0000 */
[----:B------:R3:W-:Y:S01]  /*17df0*/  SHFL.IDX PT, R78, R89, R12, 0x1c1f ;  /* 0x001c1f0c594e7589 */ /* 0x0007e200000e0000 */
[----:B-----5:R-:W5:Y:S03]  /*17e00*/  @P2 LDC R90, c[0x0][0xbec] ;  /* 0x0002fb00ff5a2b82 */ /* 0x020f660000000800 */
[----:B------:R-:W-:Y:S04]  /*17e10*/  SHFL.IDX PT, R53, R72, R5, 0x1c1f ;  /* 0x001c1f0548357589 */ /* 0x000fe800000e0000 */
[----:B------:R-:W-:Y:S01]  /*17e20*/  SHFL.IDX PT, R63, R44, R5, 0x1c1f ;  /* 0x001c1f052c3f7589 */ /* 0x000fe200000e0000 */
[----:B---3--:R-:W3:Y:S03]  /*17e30*/  LDC.64 R88, c[0x0][0xb40] ;  /* 0x0002d000ff587b82 */ /* 0x008ee60000000a00 */
[----:B------:R-:W-:Y:S04]  /*17e40*/  SHFL.IDX PT, R64, R64, R5, 0x1c1f ;  /* 0x001c1f0540407589 */ /* 0x000fe800000e0000 */
[----:B------:R-:W-:Y:S04]  /*17e50*/  SHFL.IDX PT, R60, R60, R5, 0x1c1f ;  /* 0x001c1f053c3c7589 */ /* 0x000fe800000e0000 */
[----:B------:R-:W-:Y:S04]  /*17e60*/  SHFL.IDX PT, R54, R54, R5, 0x1c1f ;  /* 0x001c1f0536367589 */ /* 0x000fe800000e0000 */
[----:B------:R-:W-:Y:S01]  /*17e70*/  SHFL.IDX PT, R50, R50, R5, 0x1c1f ;  /* 0x001c1f0532327589 */ /* 0x000fe200000e0000 */
[----:B-----5:R-:W-:-:S03]  /*17e80*/  @P2 IMAD.HI.U32 R90, R73, R90, RZ ;  /* 0x0000005a495a2227 */ /* 0x020fc600078e00ff */
[----:B------:R-:W-:Y:S04]  /*17e90*/  SHFL.IDX PT, R48, R48, R5, 0x1c1f ;  /* 0x001c1f0530307589 */ /* 0x000fe800000e0000 */
[----:B------:R-:W-:Y:S01]  /*17ea0*/  SHFL.IDX PT, R40, R40, R5, 0x1c1f ;  /* 0x001c1f0528287589 */ /* 0x000fe200000e0000 */
[----:B---3--:R-:W-:-:S03]  /*17eb0*/  IMAD.WIDE.U32 R36, R88, UR36, R36 ;  /* 0x0000002458247c25 */ /* 0x008fc6000f8e0024 */
[----:B------:R-:W-:Y:S04]  /*17ec0*/  SHFL.IDX PT, R38, R38, R5, 0x1c1f ;  /* 0x001c1f0526267589 */ /* 0x000fe800000e0000 */
[----:B------:R2:W-:Y:S04]  /*17ed0*/  SHFL.IDX PT, R4, R26, R5, 0x1c1f ;  /* 0x001c1f051a047589 */ /* 0x0005e800000e0000 */
[----:B------:R3:W-:Y:S04]  /*17ee0*/  SHFL.IDX PT, R34, R34, R5, 0x1c1f ;  /* 0x001c1f0522227589 */ /* 0x0007e800000e0000 */
[----:B------:R5:W-:Y:S01]  /*17ef0*/  SHFL.IDX PT, R82, R81, R12, 0x1c1f ;  /* 0x001c1f0c51527589 */ /* 0x000be200000e0000 */
[----:B--2---:R-:W-:-:S03]  /*17f00*/  SEL R26, R28, R29, P0 ;  /* 0x0000001d1c1a7207 */ /* 0x004fc60000000000 */
[----:B------:R-:W2:Y:S01]  /*17f10*/  SHFL.IDX PT, R62, R95, R12, 0x1c1f ;  /* 0x001c1f0c5f3e7589 */ /* 0x000ea200000e0000 */
[----:B------:R-:W-:Y:S02]  /*17f20*/  SEL R28, R29, R28, P0 ;  /* 0x0000001c1d1c7207 */ /* 0x000fe40000000000 */
[----:B---3--:R-:W-:Y:S01]  /*17f30*/  SEL R5, R3, R6, P0 ;  /* 0x0000000603057207 */ /* 0x008fe20000000000 */
[----:B------:R-:W-:Y:S01]  /*17f40*/  SHFL.IDX PT, R76, R93, R12, 0x1c1f ;  /* 0x001c1f0c5d4c7589 */ /* 0x000fe200000e0000 */
[----:B------:R-:W-:Y:S01]  /*17f50*/  SEL R3, R6, R3, P0 ;  /* 0x0000000306037207 */ /* 0x000fe20000000000 */
[----:B-----5:R-:W3:Y:S01]  /*17f60*/  @P2 LDC R81, c[0x0][0xbf0] ;  /* 0x0002fc00ff512b82 */ /* 0x020ee20000000800 */
[----:B------:R-:W-:Y:S01]  /*17f70*/  SEL R6, R8, R7, P0 ;  /* 0x0000000708067207 */ /* 0x000fe20000000000 */
[----:B------:R-:W5:Y:S01]  /*17f80*/  SHFL.IDX PT, R72, R91, R12, 0x1c1f ;  /* 0x001c1f0c5b487589 */ /* 0x000f6200000e0000 */
[----:B------:R-:W-:Y:S02]  /*17f90*/  SEL R8, R7, R8, P0 ;  /* 0x0000000807087207 */ /* 0x000fe40000000000 */
[----:B------:R-:W-:Y:S01]  /*17fa0*/  SEL R7, R9, R10, P0 ;  /* 0x0000000a09077207 */ /* 0x000fe20000000000 */
[----:B------:R1:W-:Y:S01]  /*17fb0*/  SHFL.IDX PT, R80, R85, R12, 0x1c1f ;  /* 0x001c1f0c55507589 */ /* 0x0003e200000e0000 */
[----:B------:R-:W-:-:S02]  /*17fc0*/  SEL R9, R10, R9, P0 ;  /* 0x000000090a097207 */ /* 0x000fc40000000000 */
[----:B------:R-:W-:Y:S01]  /*17fd0*/  SEL R10, R14, R15, P0 ;  /* 0x0000000f0e0a7207 */ /* 0x000fe20000000000 */
[----:B------:R0:W5:Y:S01]  /*17fe0*/  SHFL.IDX PT, R79, R27, R12, 0x1c1f ;  /* 0x001c1f0c1b4f7589 */ /* 0x00016200000e0000 */
[----:B------:R-:W-:Y:S02]  /*17ff0*/  SEL R14, R15, R14, P0 ;  /* 0x0000000e0f0e7207 */ /* 0x000fe40000000000 */
[----:B------:R-:W-:Y:S01]  /*18000*/  SEL R15, R16, R13, P0 ;  /* 0x0000000d100f7207 */ /* 0x000fe20000000000 */
[----:B------:R2:W-:Y:S01]  /*18010*/  SHFL.IDX PT, R67, R11, R12, 0x1c1f ;  /* 0x001c1f0c0b437589 */ /* 0x0005e200000e0000 */
[----:B----4-:R-:W-:Y:S01]  /*18020*/  SEL R29, R32, R25, P0 ;  /* 0x00000019201d7207 */ /* 0x010fe20000000000 */
[----:B-1----:R-:W1:Y:S02]  /*18030*/  @P2 LDC R85, c[0x0][0xbf0] ;  /* 0x0002fc00ff552b82 */ /* 0x002e640000000800 */
[----:B------:R-:W-:Y:S01]  /*18040*/  SHFL.IDX PT, R69, R69, R12, 0x1c1f ;  /* 0x001c1f0c45457589 */ /* 0x000fe200000e0000 */
[----:B0-----:R-:W-:Y:S01]  /*18050*/  SEL R27, R25, R32, P0 ;  /* 0x00000020191b7207 */ /* 0x001fe20000000000 */
[----:B------:R-:W-:-:S02]  /*18060*/  IMAD R32, R86, UR5, RZ ;  /* 0x0000000556207c24 */ /* 0x000fc4000f8e02ff */
[----:B------:R-:W-:Y:S01]  /*18070*/  SHFL.IDX PT, R61, R61, R12, 0x1c1f ;  /* 0x001c1f0c3d3d7589 */ /* 0x000fe200000e0000 */
[----:B------:R-:W-:Y:S02]  /*18080*/  SEL R25, R52, R33, P0 ;  /* 0x0000002134197207 */ /* 0x000fe40000000000 */
[----:B--2---:R-:W-:Y:S01]  /*18090*/  SEL R11, R13, R16, P0 ;  /* 0x000000100d0b7207 */ /* 0x004fe20000000000 */
[----:B------:R-:W-:Y:S01]  /*180a0*/  SHFL.IDX PT, R65, R65, R12, 0x1c1f ;  /* 0x001c1f0c41417589 */ /* 0x000fe200000e0000 */
[----:B------:R-:W-:Y:S01]  /*180b0*/  SEL R13, R17, R18, P0 ;  /* 0x00000012110d7207 */ /* 0x000fe20000000000 */
[----:B------:R-:W-:Y:S01]  /*180c0*/  IMAD R75, R87, UR36, R32 ;  /* 0x00000024574b7c24 */ /* 0x000fe2000f8e0220 */
        /* <DEDUP_REMOVED lines=8> */
[----:B------:R0:W-:Y:S02]  /*18150*/  SHFL.IDX PT, R39, R39, R12, 0x1c1f ;  /* 0x001c1f0c27277589 */ /* 0x0001e400000e0000 */
[----:B0-----:R-:W-:-:S02]  /*18160*/  SEL R12, R20, R21, P0 ;  /* 0x00000015140c7207 */ /* 0x001fc40000000000 */
        /* <DEDUP_REMOVED lines=10> */
[----:B------:R-:W-:Y:S01]  /*18210*/  IMAD R56, RZ, RZ, -UR42 ;  /* 0x8000002aff387e24 */ /* 0x000fe2000f8e02ff */
[----:B------:R-:W-:Y:S01]  /*18220*/  SEL R31, R53, R62, P0 ;  /* 0x0000003e351f7207 */ /* 0x000fe20000000000 */
[----:B------:R-:W-:Y:S01]  /*18230*/  @P2 IMAD.HI.U32 R42, R73, R74, RZ ;  /* 0x0000004a492a2227 */ /* 0x000fe200078e00ff */
[----:B------:R-:W-:-:S03]  /*18240*/  SEL R33, R62, R53, P0 ;  /* 0x000000353e217207 */ /* 0x000fc60000000000 */
[----:B------:R-:W-:Y:S02]  /*18250*/  IMAD R83, R83, R56, UR4 ;  /* 0x0000000453537e24 */ /* 0x000fe4000f8e0238 */
[----:B------:R-:W-:Y:S01]  /*18260*/  IMAD R52, R88, UR5, RZ ;  /* 0x0000000558347c24 */ /* 0x000fe2000f8e02ff */
[----:B------:R-:W-:Y:S01]  /*18270*/  ULDC.64 UR4, c[0x0][0xbe0] ;  /* 0x0002f80000047ab9 */ /* 0x000fe20000000a00 */
[----:B------:R-:W-:Y:S01]  /*18280*/  IMAD.MOV.U32 R57, RZ, RZ, R73 ;  /* 0x000000ffff397224 */ /* 0x000fe200078e0049 */
[----:B---3--:R-:W-:Y:S01]  /*18290*/  @P2 SHF.R.U32.HI R57, RZ, R81, R42 ;  /* 0x00000051ff392219 */ /* 0x008fe2000001162a */
[----:B------:R-:W-:Y:S01]  /*182a0*/  IMAD R53, R89, UR36, R52 ;  /* 0x0000002459357c24 */ /* 0x000fe2000f8e0234 */
[----:B------:R-:W-:Y:S01]  /*182b0*/  SHF.R.S32.HI R42, RZ, 0x1f, R83 ;  /* 0x0000001fff2a7819 */ /* 0x000fe20000011453 */
[----:B------:R-:W-:Y:S02]  /*182c0*/  IMAD.IADD R45, R45, 0x1, R75 ;  /* 0x000000012d2d7824 */ /* 0x000fe400078e024b */
[----:B------:R-:W-:-:S02]  /*182d0*/  IMAD.IADD R53, R37, 0x1, R53 ;  /* 0x0000000125357824 */ /* 0x000fc400078e0235 */
[C---:B------:R-:W-:Y:S02]  /*182e0*/  IMAD R37, R42.reuse, UR4, RZ ;  /* 0x000000042a257c24 */ /* 0x040fe4000f8e02ff */
[----:B------:R-:W-:Y:S02]  /*182f0*/  IMAD.MOV.U32 R52, RZ, RZ, R36 ;  /* 0x000000ffff347224 */ /* 0x000fe400078e0024 */
[C---:B------:R-:W-:Y:S02]  /*18300*/  IMAD R56, R83.reuse, UR5, R37 ;  /* 0x0000000553387c24 */ /* 0x040fe4000f8e0225 */
[----:B------:R-:W-:Y:S01]  /*18310*/  IMAD.MOV.U32 R75, RZ, RZ, R73 ;  /* 0x000000ffff4b7224 */ /* 0x000fe200078e0049 */
[----:B-1----:R-:W-:Y:S01]  /*18320*/  @P2 SHF.R.U32.HI R75, RZ, R85, R90 ;  /* 0x00000055ff4b2219 */ /* 0x002fe2000001165a */
[----:B------:R-:W-:Y:S02]  /*18330*/  IMAD R42, R42, UR6, RZ ;  /* 0x000000062a2a7c24 */ /* 0x000fe4000f8e02ff */
[----:B------:R-:W-:Y:S01]  /*18340*/  IMAD.WIDE.U32 R36, R83, UR4, R44 ;  /* 0x0000000453247c25 */ /* 0x000fe2000f8e002c */
[----:B------:R-:W-:-:S03]  /*18350*/  ULDC.64 UR4, c[0x0][0xb30] ;  /* 0x0002cc0000047ab9 */ /* 0x000fc60000000a00 */
        /* <DEDUP_REMOVED lines=8> */
[----:B------:R-:W-:Y:S01]  /*183e0*/  IMAD.MOV R57, RZ, RZ, -R75 ;  /* 0x000000ffff397224 */ /* 0x000fe200078e0a4b */
[----:B-----5:R-:W-:Y:S01]  /*183f0*/  SEL R56, R72, R63, P0 ;  /* 0x0000003f48387207 */ /* 0x020fe20000000000 */
[----:B------:R-:W-:-:S02]  /*18400*/  IMAD R42, R42, UR4, RZ ;  /* 0x000000042a2a7c24 */ /* 0x000fc4000f8e02ff */
[C-C-:B------:R-:W-:Y:S02]  /*18410*/  IMAD R53, R84.reuse, R52, R73.reuse ;  /* 0x0000003454357224 */ /* 0x140fe400078e0249 */
[----:B------:R-:W-:Y:S02]  /*18420*/  IMAD R57, R84, R57, R73 ;  /* 0x0000003954397224 */ /* 0x000fe400078e0249 */
[----:B------:R-:W-:Y:S01]  /*18430*/  IMAD R73, R75, UR5, R42 ;  /* 0x000000054b497c24 */ /* 0x000fe2000f8e022a */
[----:B------:R-:W-:Y:S01]  /*18440*/  SHF.R.S32.HI R42, RZ, 0x1f, R53 ;  /* 0x0000001fff2a7819 */ /* 0x000fe20000011435 */
[----:B------:R-:W-:Y:S01]  /*18450*/  IMAD.IADD R45, R45, 0x1, R81 ;  /* 0x000000012d2d7824 */ /* 0x000fe200078e0251 */
[----:B------:R-:W-:Y:S01]  /*18460*/  SHF.R.S32.HI R52, RZ, 0x1f, R57 ;  /* 0x0000001fff347819 */ /* 0x000fe20000011439 */
[----:B------:R-:W0:Y:S01]  /*18470*/  S2UR UR5, SR_CgaCtaId ;  /* 0x00000000000579c3 */ /* 0x000e220000008800 */
        /* <DEDUP_REMOVED lines=17> */
[----:B0-----:R-:W-:Y:S01]  /*18590*/  ULEA UR4, UR5, UR4, 0x18 ;  /* 0x0000000405047291 */ /* 0x001fe2000f8ec03f */
[----:B------:R-:W-:Y:S01]  /*185a0*/  IMAD R81, R84, UR6, RZ ;  /* 0x0000000654517c24 */ /* 0x000fe2000f8e02ff */
[----:B------:R-:W-:Y:S01]  /*185b0*/  LEA.HI.X R45, R36, UR7, R53, 0x2, P2 ;  /* 0x00000007242d7c11 */ /* 0x000fe200090f1435 */
[----:B------:R-:W-:Y:S01]  /*185c0*/  SHFL.IDX PT, R74, R83, 0x1, 0x1c1f ;  /* 0x003c1f00534a7f89 */ /* 0x000fe200000e0000 */
[C---:B------:R-:W-:Y:S01]  /*185d0*/  VIADD R84, R70.reuse, 0x8 ;  /* 0x0000000846547836 */ /* 0x040fe20000000000 */
[----:B------:R-:W-:Y:S01]  /*185e0*/  UIADD3 UR4, UR4, 0x2e820, URZ ;  /* 0x0002e82004047890 */ /* 0x000fe2000fffe03f */
[-C--:B------:R-:W-:Y:S01]  /*185f0*/  ISETP.GE.OR P2, PT, R70, R81.reuse, P1 ;  /* 0x000000514600720c */ /* 0x080fe20000f46670 */
[----:B------:R-:W0:Y:S01]  /*18600*/  SHFL.IDX PT, R73, R45, RZ, 0x1c1f ;  /* 0x001c1fff2d497589 */ /* 0x000e2200000e0000 */
[----:B------:R-:W-:Y:S01]  /*18610*/  LEA R85, P3, R44, UR8, 0x2 ;  /* 0x000000082c557c11 */ /* 0x000fe2000f8610ff */
[----:B------:R-:W-:Y:S01]  /*18620*/  UPRMT UR4, URZ, 0x654, UR4 ;  /* 0x000006543f047896 */ /* 0x000fe20008000004 */
[----:B------:R-:W-:Y:S01]  /*18630*/  ISETP.GE.OR P1, PT, R84, R81, P1 ;  /* 0x000000515400720c */ /* 0x000fe20000f26670 */
[----:B------:R1:W2:Y:S01]  /*18640*/  SHFL.IDX PT, R75, R45, 0x1, 0x1c1f ;  /* 0x003c1f002d4b7f89 */ /* 0x0002a200000e0000 */
[----:B------:R-:W-:-:S02]  /*18650*/  LEA.HI.X R86, R44, UR9, R37, 0x2, P3 ;  /* 0x000000092c567c11 */ /* 0x000fc400098f1425 */
[----:B------:R-:W-:Y:S01]  /*18660*/  ISETP.GE.AND P3, PT, R70, R81, PT ;  /* 0x000000514600720c */ /* 0x000fe20003f66270 */
[----:B------:R3:W4:Y:S01]  /*18670*/  SHFL.IDX PT, R62, R85, RZ, 0x1c1f ;  /* 0x001c1fff553e7589 */ /* 0x00072200000e0000 */
[----:B------:R-:W-:Y:S02]  /*18680*/  SEL R53, R71, R76, P0 ;  /* 0x0000004c47357207 */ /* 0x000fe40000000000 */
[----:B------:R-:W-:Y:S01]  /*18690*/  SYNCS.ARRIVE.TRANS64.RED.A1T0 RZ, [UR4], RZ ;  /* 0x000000ffffff79a7 */ /* 0x000fe20008100404 */
[----:B------:R3:W3:Y:S01]  /*186a0*/  SHFL.IDX PT, R63, R86, RZ, 0x1c1f ;  /* 0x001c1fff563f7589 */ /* 0x0006e200000e0000 */
[----:B------:R-:W-:Y:S01]  /*186b0*/  SEL R57, R76, R71, P0 ;  /* 0x000000474c397207 */ /* 0x000fe20000000000 */
[----:B------:R-:W-:Y:S01]  /*186c0*/  IMAD.SHL.U32 R71, R68, 0x2, RZ ;  /* 0x0000000244477824 */ /* 0x000fe200078e00ff */
[----:B------:R-:W-:Y:S02]  /*186d0*/  SEL R37, R43, R78, P0 ;  /* 0x0000004e2b257207 */ /* 0x000fe40000000000 */
[----:B------:R-:W-:-:S02]  /*186e0*/  SEL R44, R46, R79, P0 ;  /* 0x0000004f2e2c7207 */ /* 0x000fc40000000000 */
[----:B-1----:R-:W-:Y:S02]  /*186f0*/  SEL R45, R47, R82, P0 ;  /* 0x000000522f2d7207 */ /* 0x002fe40000000000 */
[----:B------:R-:W-:Y:S02]  /*18700*/  SEL R36, R77, R80, P0 ;  /* 0x000000504d247207 */ /* 0x000fe40000000000 */
[----:B------:R-:W-:Y:S01]  /*18710*/  SEL R42, R80, R77, P0 ;  /* 0x0000004d502a7207 */ /* 0x000fe20000000000 */
[----:B0-----:R0:W-:Y:S01]  /*18720*/  @!P2 ST.E desc[UR50][R72.64], R0 ;  /* 0x000000004800a985 */ /* 0x0011e2000c101932 */
[----:B------:R-:W-:Y:S02]  /*18730*/  SEL R43, R78, R43, P0 ;  /* 0x0000002b4e2b7207 */ /* 0x000fe40000000000 */
[----:B------:R-:W-:Y:S01]  /*18740*/  SEL R46, R79, R46, P0 ;  /* 0x0000002e4f2e7207 */ /* 0x000fe20000000000 */
[----:B--2---:R0:W-:Y:S01]  /*18750*/  @!P1 ST.E desc[UR50][R74.64], R2 ;  /* 0x000000024a009985 */ /* 0x0041e2000c101932 */
        /* <DEDUP_REMOVED lines=13> */
[C-C-:B---34-:R-:W-:Y:S02]  /*18830*/  @!P2 IMAD.WIDE R72, R71.reuse, 0x4, R62.reuse ;  /* 0x000000044748a825 */ /* 0x158fe400078e023e */
        /* <DEDUP_REMOVED lines=12> */
[--C-:B------:R-:W-:Y:S01]  /*18900*/  @!P4 IMAD.WIDE R76, R77, 0x4, R62.reuse ;  /* 0x000000044d4cc825 */ /* 0x100fe200078e023e */
[----:B------:R-:W-:Y:S02]  /*18910*/  ISETP.GE.AND P3, PT, R0, UR4, PT ;  /* 0x0000000400007c0c */ /* 0x000fe4000bf66270 */
[----:B0-----:R-:W-:Y:S01]  /*18920*/  @!P1 LOP3.LUT R7, R70, 0xfffffffe, RZ, 0xc0, !PT ;  /* 0xfffffffe46079812 */ /* 0x001fe200078ec0ff */
[C---:B------:R-:W-:Y:S01]  /*18930*/  VIADD R72, R71.reuse, 0x40 ;  /* 0x0000004047487836 */ /* 0x040fe20000000000 */
[----:B------:R-:W-:Y:S01]  /*18940*/  ISETP.GE.AND P6, PT, R68, UR4, PT ;  /* 0x0000000444007c0c */ /* 0x000fe2000bfc6270 */
[----:B------:R-:W-:Y:S01]  /*18950*/  VIADD R70, R71, 0x48 ;  /* 0x0000004847467836 */ /* 0x000fe20000000000 */
[----:B------:R0:W-:Y:S01]  /*18960*/  @!P4 ST.E.64 desc[UR50][R76.64], R10 ;  /* 0x0000000a4c00c985 */ /* 0x0001e2000c101b32 */
[----:B------:R-:W-:Y:S01]  /*18970*/  @!P1 IMAD.WIDE R6, R7, 0x4, R62 ;  /* 0x0000000407069825 */ /* 0x000fe200078e023e */
[----:B------:R-:W-:-:S02]  /*18980*/  ISETP.GE.AND P4, PT, R72, UR4, PT ;  /* 0x0000000448007c0c */ /* 0x000fc4000bf86270 */
[----:B------:R-:W-:Y:S02]  /*18990*/  @!P2 LEA.HI R78, R78, R78, RZ, 0x1 ;  /* 0x0000004e4e4ea211 */ /* 0x000fe400078f08ff */
[----:B------:R2:W-:Y:S01]  /*189a0*/  @!P1 ST.E.64 desc[UR50][R6.64], R14 ;  /* 0x0000000e06009985 */ /* 0x0005e2000c101b32 */
[----:B------:R-:W-:Y:S02]  /*189b0*/  ISETP.GE.AND P1, PT, R70, UR4, PT ;  /* 0x0000000446007c0c */ /* 0x000fe4000bf26270 */
[----:B-1----:R-:W-:Y:S02]  /*189c0*/  @!P2 LOP3.LUT R9, R78, 0xfffffffe, RZ, 0xc0, !PT ;  /* 0xfffffffe4e09a812 */ /* 0x002fe400078ec0ff */
[----:B------:R-:W-:Y:S02]  /*189d0*/  @!P6 LEA.HI R68, R68, R68, RZ, 0x1 ;  /* 0x000000444444e211 */ /* 0x000fe400078f08ff */
[----:B------:R-:W-:Y:S01]  /*189e0*/  @!P3 LEA.HI R0, R0, R0, RZ, 0x1 ;  /* 0x000000000000b211 */ /* 0x000fe200078f08ff */
[----:B------:R-:W-:Y:S01]  /*189f0*/  @!P2 IMAD.WIDE R8, R9, 0x4, R62 ;  /* 0x000000040908a825 */ /* 0x000fe200078e023e */
[----:B------:R-:W-:-:S02]  /*18a00*/  @!P6 LOP3.LUT R73, R68, 0xfffffffe, RZ, 0xc0, !PT ;  /* 0xfffffffe4449e812 */ /* 0x000fc400078ec0ff */
[----:B0-----:R-:W-:Y:S01]  /*18a10*/  @!P3 LOP3.LUT R11, R0, 0xfffffffe, RZ, 0xc0, !PT ;  /* 0xfffffffe000bb812 */ /* 0x001fe200078ec0ff */
[----:B------:R-:W-:Y:S01]  /*18a20*/  VIADD R0, R71, 0x50 ;  /* 0x0000005047007836 */ /* 0x000fe20000000000 */
[----:B------:R-:W-:Y:S01]  /*18a30*/  @!P4 LEA.HI R72, R72, R72, RZ, 0x1 ;  /* 0x000000484848c211 */ /* 0x000fe200078f08ff */
[--C-:B--2---:R-:W-:Y:S01]  /*18a40*/  @!P6 IMAD.WIDE R6, R73, 0x4, R62.reuse ;  /* 0x000000044906e825 */ /* 0x104fe200078e023e */
[----:B------:R-:W-:Y:S01]  /*18a50*/  @!P1 LEA.HI R70, R70, R70, RZ, 0x1 ;  /* 0x0000004646469211 */ /* 0x000fe200078f08ff */
[----:B------:R0:W-:Y:S01]  /*18a60*/  @!P2 ST.E.64 desc[UR50][R8.64], R12 ;  /* 0x0000000c0800a985 */ /* 0x0001e2000c101b32 */
[----:B------:R-:W-:Y:S01]  /*18a70*/  @!P5 LOP3.LUT R15, R79, 0xfffffffe, RZ, 0xc0, !PT ;  /* 0xfffffffe4f0fd812 */ /* 0x000fe200078ec0ff */
[----:B------:R-:W-:Y:S01]  /*18a80*/  @!P3 IMAD.WIDE R10, R11, 0x4, R62 ;  /* 0x000000040b0ab825 */ /* 0x000fe200078e023e */
[----:B------:R-:W-:-:S03]  /*18a90*/  @!P4 LOP3.LUT R73, R72, 0xfffffffe, RZ, 0xc0, !PT ;  /* 0xfffffffe4849c812 */ /* 0x000fc600078ec0ff */
[--C-:B------:R-:W-:Y:S01]  /*18aa0*/  @!P5 IMAD.WIDE R14, R15, 0x4, R62.reuse ;  /* 0x000000040f0ed825 */ /* 0x100fe200078e023e */
[----:B------:R1:W-:Y:S04]  /*18ab0*/  @!P3 ST.E.64 desc[UR50][R10.64], R20 ;  /* 0x000000140a00b985 */ /* 0x0003e8000c101b32 */
[----:B------:R2:W-:Y:S01]  /*18ac0*/  @!P6 ST.E.64 desc[UR50][R6.64], R18 ;  /* 0x000000120600e985 */ /* 0x0005e2000c101b32 */
[----:B0-----:R-:W-:Y:S01]  /*18ad0*/  @!P1 LOP3.LUT R13, R70, 0xfffffffe, RZ, 0xc0, !PT ;  /* 0xfffffffe460d9812 */ /* 0x001fe200078ec0ff */
[----:B------:R-:W-:Y:S02]  /*18ae0*/  @!P4 IMAD.WIDE R8, R73, 0x4, R62 ;  /* 0x000000044908c825 */ /* 0x000fe400078e023e */
[----:B------:R-:W-:Y:S02]  /*18af0*/  @!P5 ST.E.64 desc[UR50][R14.64], R22 ;  /* 0x000000160e00d985 */ /* 0x000fe4000c101b32 */
[----:B------:R-:W-:-:S02]  /*18b00*/  VIADD R12, R71, 0x58 ;  /* 0x00000058470c7836 */ /* 0x000fc40000000000 */
[----:B------:R0:W-:Y:S01]  /*18b10*/  @!P4 ST.E.64 desc[UR50][R8.64], R26 ;  /* 0x0000001a0800c985 */ /* 0x0001e2000c101b32 */
[----:B-1----:R-:W-:Y:S02]  /*18b20*/  @!P1 IMAD.WIDE R10, R13, 0x4, R62 ;  /* 0x000000040d0a9825 */ /* 0x002fe400078e023e */
[----:B------:R-:W-:Y:S02]  /*18b30*/  ISETP.GE.AND P2, PT, R12, UR4, PT ;  /* 0x000000040c007c0c */ /* 0x000fe4000bf46270 */
[C---:B------:R-:W-:Y:S01]  /*18b40*/  VIADD R13, R71.reuse, 0x60 ;  /* 0x00000060470d7836 */ /* 0x040fe20000000000 */
[----:B------:R1:W-:Y:S01]  /*18b50*/  @!P1 ST.E.64 desc[UR50][R10.64], R28 ;  /* 0x0000001c0a009985 */ /* 0x0003e2000c101b32 */
[C---:B------:R-:W-:Y:S01]  /*18b60*/  VIADD R20, R71.reuse, 0x68 ;  /* 0x0000006847147836 */ /* 0x040fe20000000000 */
[----:B------:R-:W-:Y:S01]  /*18b70*/  ISETP.GE.AND P1, PT, R0, UR4, PT ;  /* 0x0000000400007c0c */ /* 0x000fe2000bf26270 */
[----:B--2---:R-:W-:Y:S01]  /*18b80*/  VIADD R7, R71, 0x78 ;  /* 0x0000007847077836 */ /* 0x004fe20000000000 */
        /* <DEDUP_REMOVED lines=9> */
[----:B0-----:R-:W-:Y:S02]  /*18c20*/  @!P6 LEA.HI R8, R7, R7, RZ, 0x1 ;  /* 0x000000070708e211 */ /* 0x001fe400078f08ff */
[----:B------:R-:W-:Y:S02]  /*18c30*/  @!P5 LEA.HI R6, R6, R6, RZ, 0x1 ;  /* 0x000000060606d211 */ /* 0x000fe400078f08ff */
[----:B------:R-:W-:-:S02]  /*18c40*/  @!P1 LOP3.LUT R7, R0, 0xfffffffe, RZ, 0xc0, !PT ;  /* 0xfffffffe00079812 */ /* 0x000fc400078ec0ff */
[----:B------:R-:W-:Y:S02]  /*18c50*/  @!P2 LOP3.LUT R9, R12, 0xfffffffe, RZ, 0xc0, !PT ;  /* 0xfffffffe0c09a812 */ /* 0x000fe400078ec0ff */
[----:B-1----:R-:W-:Y:S02]  /*18c60*/  @!P3 LOP3.LUT R11, R13, 0xfffffffe, RZ, 0xc0, !PT ;  /* 0xfffffffe0d0bb812 */ /* 0x002fe400078ec0ff */
        /* <DEDUP_REMOVED lines=15> */
.L_x_941:
[----:B------:R-:W-:Y:S05]  /*18d60*/  BSYNC B0 ;  /* 0x0000000000007941 */ /* 0x000fea0003800000 */
.L_x_940:
[----:B------:R-:W-:Y:S01]  /*18d70*/  ISETP.GE.AND P1, PT, R84, R81, PT ;  /* 0x000000515400720c */ /* 0x000fe20003f26270 */
[----:B------:R2:W0:Y:S01]  /*18d80*/  SHFL.IDX PT, R27, R86, 0x1, 0x1c1f ;  /* 0x003c1f00561b7f89 */ /* 0x00042200000e0000 */
[----:B-1----:R-:W-:Y:S02]  /*18d90*/  SEL R14, R66, R69, P0 ;  /* 0x00000045420e7207 */ /* 0x002fe40000000000 */
[----:B------:R-:W-:Y:S01]  /*18da0*/  SEL R15, R64, R67, P0 ;  /* 0x00000043400f7207 */ /* 0x000fe20000000000 */
[----:B------:R2:W1:Y:S01]  /*18db0*/  SHFL.IDX PT, R26, R85, 0x1, 0x1c1f ;  /* 0x003c1f00551a7f89 */ /* 0x00046200000e0000 */
        /* <DEDUP_REMOVED lines=19> */
[----:B0-----:R-:W-:Y:S01]  /*18ef0*/  SEL R2, R39, R34, P0 ;  /* 0x0000002227027207 */ /* 0x001fe20000000000 */
[----:B-12---:R-:W-:Y:S06]  /*18f00*/  @P1 BRA `(.L_x_856) ;  /* 0x0000004400941947 */ /* 0x006fec0003800000 */
        /* <DEDUP_REMOVED lines=80> */
[----:B------:R2:W-:Y:S01]  /*19410*/  @!P3 ST.E.64 desc[UR50][R10.64], R20 ;  /* 0x000000140a00b985 */ /* 0x0005e2000c101b32 */
[----:B0-----:R-:W-:Y:S02]  /*19420*/  @!P6 LOP3.LUT R19, R16, 0xfffffffe, RZ, 0xc0, !PT ;  /* 0xfffffffe1013e812 */ /* 0x001fe400078ec0ff */
[----:B------:R-:W-:Y:S01]  /*19430*/  @!P4 IMAD.WIDE R6, R15, 0x4, R26 ;  /* 0x000000040f06c825 */ /* 0x000fe200078e021a */
[----:B------:R2:W-:Y:S01]  /*19440*/  @!P0 ST.E.64 desc[UR50][R12.64], R48 ;  /* 0x000000300c008985 */ /* 0x0005e2000c101b32 */
[----:B------:R-:W-:-:S02]  /*19450*/  ISETP.GE.AND P0, PT, R71, UR4, PT ;  /* 0x0000000447007c0c */ /* 0x000fc4000bf06270 */
[--C-:B-1----:R-:W-:Y:S01]  /*19460*/  @!P5 IMAD.WIDE R8, R17, 0x4, R26.reuse ;  /* 0x000000041108d825 */ /* 0x102fe200078e021a */
[----:B------:R2:W-:Y:S03]  /*19470*/  @!P4 ST.E.64 desc[UR50][R6.64], R22 ;  /* 0x000000160600c985 */ /* 0x0005e6000c101b32 */
[----:B------:R-:W-:Y:S01]  /*19480*/  @!P6 IMAD.WIDE R14, R19, 0x4, R26 ;  /* 0x00000004130ee825 */ /* 0x000fe200078e021a */
        /* <DEDUP_REMOVED lines=8> */
.L_x_939:
        /* <DEDUP_REMOVED lines=14> */
[----:B------:R-:W-:Y:S01]  /*195f0*/  USHF.R.S32.HI UR6, URZ, 0x1f, UR42 ;  /* 0x0000001f3f067899 */ /* 0x000fe2000801142a */
[----:B------:R-:W-:Y:S01]  /*19600*/  IMAD.MOV.U32 R5, RZ, RZ, R0 ;  /* 0x000000ffff057224 */ /* 0x000fe200078e0000 */
[----:B------:R-:W-:Y:S02]  /*19610*/  ULDC.64 UR8, c[0x0][0xbd0] ;  /* 0x0002f40000087ab9 */ /* 0x000fe40000000a00 */
[----:B------:R-:W-:Y:S02]  /*19620*/  UIMAD UR6, UR6, UR8, URZ ;  /* 0x00000008060672a4 */ /* 0x000fe4000f8e023f */
[----:B------:R-:W-:Y:S01]  /*19630*/  UIMAD.WIDE.U32 UR4, UR42, UR8, URZ ;  /* 0x000000082a0472a5 */ /* 0x000fe2000f8e003f */
[----:B------:R-:W1:Y:S01]  /*19640*/  S2UR UR7, SR_CTAID.Y ;  /* 0x00000000000779c3 */ /* 0x000e620000002600 */
[----:B------:R-:W-:-:S02]  /*19650*/  UIMAD UR6, UR42, UR9, UR6 ;  /* 0x000000092a0672a4 */ /* 0x000fc4000f8e0206 */
[----:B------:R-:W-:Y:S02]  /*19660*/  USHF.R.S32.HI UR8, URZ, 0x1f, UR36 ;  /* 0x0000001f3f087899 */ /* 0x000fe40008011424 */
[----:B------:R-:W-:Y:S02]  /*19670*/  UIADD3 UR6, UR5, UR6, URZ ;  /* 0x0000000605067290 */ /* 0x000fe4000fffe03f */
[----:B------:R-:W-:Y:S01]  /*19680*/  IMAD.U32 R3, RZ, RZ, UR5 ;  /* 0x00000005ff037e24 */ /* 0x000fe2000f8e00ff */
[----:B------:R-:W2:Y:S01]  /*19690*/  @P0 LDC R7, c[0x0][0xbec] ;  /* 0x0002fb00ff070b82 */ /* 0x000ea20000000800 */
[----:B------:R-:W-:Y:S01]  /*196a0*/  IMAD.U32 R2, RZ, RZ, UR4 ;  /* 0x00000004ff027e24 */ /* 0x000fe2000f8e00ff */
[----:B------:R-:W-:Y:S01]  /*196b0*/  ULDC.64 UR4, c[0x0][0xbe0] ;  /* 0x0002f80000047ab9 */ /* 0x000fe20000000a00 */
[----:B------:R-:W-:-:S05]  /*196c0*/  IMAD.U32 R3, RZ, RZ, UR6 ;  /* 0x00000006ff037e24 */ /* 0x000fca000f8e00ff */
[----:B------:R-:W3:Y:S01]  /*196d0*/  @P0 LDC R9, c[0x0][0xbf0] ;  /* 0x0002fc00ff090b82 */ /* 0x000ee20000000800 */
[C---:B0-----:R-:W-:Y:S02]  /*196e0*/  IMAD R12, R10.reuse, UR8, RZ ;  /* 0x000000080a0c7c24 */ /* 0x041fe4000f8e02ff */
[----:B------:R-:W-:-:S04]  /*196f0*/  IMAD.WIDE.U32 R2, R10, UR36, R2 ;  /* 0x000000240a027c25 */ /* 0x000fc8000f8e0002 */
[----:B------:R-:W-:Y:S01]  /*19700*/  IMAD R11, R11, UR36, R12 ;  /* 0x000000240b0b7c24 */ /* 0x000fe2000f8e020c */
[----:B------:R-:W1:Y:S03]  /*19710*/  LDC R8, c[0x0][0xc50] ;  /* 0x00031400ff087b82 */ /* 0x000e660000000800 */
[----:B------:R-:W-:Y:S02]  /*19720*/  IMAD.IADD R3, R11, 0x1, R3 ;  /* 0x000000010b037824 */ /* 0x000fe400078e0203 */
[----:B--2---:R-:W-:-:S04]  /*19730*/  @P0 IMAD.HI.U32 R4, R0, R7, RZ ;  /* 0x0000000700040227 */ /* 0x004fc800078e00ff */
[----:B------:R-:W-:Y:S01]  /*19740*/  IMAD R7, RZ, RZ, -UR42 ;  /* 0x8000002aff077e24 */ /* 0x000fe2000f8e02ff */
[----:B---3--:R-:W-:-:S03]  /*19750*/  @P0 SHF.R.U32.HI R5, RZ, R9, R4 ;  /* 0x00000009ff050219 */ /* 0x008fc60000011604 */
[----:B-1----:R-:W-:Y:S02]  /*19760*/  IMAD R9, R8, R7, UR7 ;  /* 0x0000000708097e24 */ /* 0x002fe4000f8e0207 */
[----:B------:R-:W-:Y:S02]  /*19770*/  IMAD.MOV R7, RZ, RZ, -R5 ;  /* 0x000000ffff077224 */ /* 0x000fe400078e0a05 */
[----:B------:R-:W-:Y:S01]  /*19780*/  IMAD.WIDE.U32 R2, R9, UR4, R2 ;  /* 0x0000000409027c25 */ /* 0x000fe2000f8e0002 */
[----:B------:R-:W-:-:S03]  /*19790*/  SHF.R.S32.HI R4, RZ, 0x1f, R9 ;  /* 0x0000001fff047819 */ /* 0x000fc60000011409 */
[----:B------:R-:W-:Y:S01]  /*197a0*/  IMAD R7, R6, R7, R0 ;  /* 0x0000000706077224 */ /* 0x000fe200078e0200 */
[----:B------:R-:W-:Y:S01]  /*197b0*/  IADD3 R2, P0, R5, R2, RZ ;  /* 0x0000000205027210 */ /* 0x000fe20007f1e0ff */
[----:B------:R-:W-:-:S03]  /*197c0*/  IMAD R4, R4, UR4, RZ ;  /* 0x0000000404047c24 */ /* 0x000fc6000f8e02ff */
[----:B------:R-:W-:Y:S01]  /*197d0*/  SHF.R.S32.HI R0, RZ, 0x1f, R7 ;  /* 0x0000001fff007819 */ /* 0x000fe20000011407 */
[----:B------:R-:W-:Y:S01]  /*197e0*/  IMAD R4, R9, UR5, R4 ;  /* 0x0000000509047c24 */ /* 0x000fe2000f8e0204 */
[----:B------:R-:W-:Y:S01]  /*197f0*/  SHF.R.S32.HI R9, RZ, 0x1f, R5 ;  /* 0x0000001fff097819 */ /* 0x000fe20000011405 */
[----:B------:R-:W-:Y:S02]  /*19800*/  ULDC.64 UR4, c[0x0][0xbc8] ;  /* 0x0002f20000047ab9 */ /* 0x000fe40000000a00 */
[----:B------:R-:W-:Y:S01]  /*19810*/  IMAD R0, R0, UR4, RZ ;  /* 0x0000000400007c24 */ /* 0x000fe2000f8e02ff */
[----:B------:R-:W-:-:S03]  /*19820*/  IADD3.X R3, R9, R3, R4, P0, !PT ;  /* 0x0000000309037210 */ /* 0x000fc600007fe404 */
[C---:B------:R-:W-:Y:S02]  /*19830*/  IMAD R5, R7.reuse, UR5, R0 ;  /* 0x0000000507057c24 */ /* 0x040fe4000f8e0200 */
[----:B------:R-:W-:Y:S01]  /*19840*/  IMAD.WIDE.U32 R2, R7, UR4, R2 ;  /* 0x0000000407027c25 */ /* 0x000fe2000f8e0002 */
[----:B------:R-:W-:-:S03]  /*19850*/  ULDC.64 UR4, c[0x0][0xba8] ;  /* 0x0002ea0000047ab9 */ /* 0x000fc60000000a00 */
[----:B------:R-:W-:Y:S01]  /*19860*/  IMAD.IADD R3, R3, 0x1, R5 ;  /* 0x0000000103037824 */ /* 0x000fe200078e0205 */
[----:B------:R-:W-:-:S04]  /*19870*/  LEA R4, P0, R2, UR4, 0x2 ;  /* 0x0000000402047c11 */ /* 0x000fc8000f8010ff */
[----:B------:R-:W-:Y:S01]  /*19880*/  LEA.HI.X R5, R2, UR5, R3, 0x2, P0 ;  /* 0x0000000502057c11 */ /* 0x000fe200080f1403 */
[----:B------:R-:W-:-:S05]  /*19890*/  IMAD.MOV.U32 R3, RZ, RZ, -0x800000 ;  /* 0xff800000ff037424 */ /* 0x000fca00078e00ff */
[----:B------:R0:W-:Y:S01]  /*198a0*/  STG.E desc[UR50][R4.64], R3 ;  /* 0x0000000304007986 */ /* 0x0001e2000c101932 */
[----:B------:R-:W-:Y:S05]  /*198b0*/  BRA `(.L_x_856) ;  /* 0x0000003c00287947 */ /* 0x000fea0003800000 */
.L_x_854:
[----:B------:R-:W-:-:S08]  /*198c0*/  NOP ;  /* 0x0000000000007918 */ /* 0x000fd00000000000 */
[----:B------:R-:W0:-:S00]  /*198d0*/  USETMAXREG.DEALLOC.CTAPOOL 0x18 ;  /* 0x00000018000079c8 */ /* 0x000e0000080e0500 */
        /* <DEDUP_REMOVED lines=16> */
.L_x_942:
[----:B------:R-:W-:Y:S01]  /*199e0*/  ULDC UR7, c[0x0][0xc50] ;  /* 0x0003140000077ab9 */ /* 0x000fe20000000800 */
[----:B------:R-:W-:Y:S01]  /*199f0*/  UMOV UR36, UR6 ;  /* 0x0000000600247c82 */ /* 0x000fe20008000000 */
[----:B------:R-:W-:-:S11]  /*19a00*/  UISETP.NE.AND UP0, UPT, UR7, 0x1, UPT ;  /* 0x000000010700788c */ /* 0x000fd6000bf05270 */
[----:B------:R-:W-:Y:S01]  /*19a10*/  @UP0 ULDC UR4, c[0x0][0xc54] ;  /* 0x0003150000040ab9 */ /* 0x000fe20000000800 */
[----:B------:R-:W-:Y:S01]  /*19a20*/  @UP0 ULDC UR8, c[0x0][0xc58] ;  /* 0x0003160000080ab9 */ /* 0x000fe20000000800 */
[----:B------:R-:W-:-:S04]  /*19a30*/  UIMAD.WIDE.U32 UR4, UR6, UR4, URZ ;  /* 0x00000004060472a5 */ /* 0x000fc8000f8e003f */
[----:B------:R-:W-:-:S12]  /*19a40*/  @UP0 USHF.R.U32.HI UR36, URZ, UR8, UR5 ;  /* 0x000000083f240299 */ /* 0x000fd80008011605 */
.L_x_943:
[----:B------:R-:W-:Y:S01]  /*19a50*/  ISETP.GE.AND P0, PT, R17, RZ, PT ;  /* 0x000000ff1100720c */ /* 0x000fe20003f06270 */
[----:B------:R-:W-:Y:S01]  /*19a60*/  UIADD3 UR10, -UR36, URZ, URZ ;  /* 0x0000003f240a7290 */ /* 0x000fe2000fffe13f */
[----:B------:R-:W-:Y:S02]  /*19a70*/  IMAD.MOV.U32 R21, RZ, RZ, 0x1 ;  /* 0x00000001ff157424 */ /* 0x000fe400078e00ff */
[----:B------:R-:W-:Y:S01]  /*19a80*/  IMAD.MOV.U32 R0, RZ, RZ, RZ ;  /* 0x000000ffff007224 */ /* 0x000fe200078e00ff */
[----:B------:R-:W-:Y:S01]  /*19a90*/  UIMAD UR10, UR7, UR10, UR6 ;  /* 0x0000000a070a72a4 */ /* 0x000fe2000f8e0206 */
[----:B------:R-:W-:-:S07]  /*19aa0*/  IMAD.MOV.U32 R2, RZ, RZ, 0x1 ;  /* 0x00000001ff027424 */ /* 0x000fce00078e00ff */
[----:B------:R-:W-:Y:S05]  /*19ab0*/  @!P0 BRA `(.L_x_944) ;  /* 0x0000003400dc8947 */ /* 0x000fea0003800000 */
[----:B------:R-:W0:Y:S01]  /*19ac0*/  S2UR UR40, SR_CTAID.X ;  /* 0x00000000002879c3 */ /* 0x000e220000002500 */
[----:B------:R-:W-:Y:S01]  /*19ad0*/  ULDC.64 UR4, c[0x0][0x418] ;  /* 0x0001060000047ab9 */ /* 0x000fe20000000a00 */
[----:B------:R-:W-:Y:S01]  /*19ae0*/  ULDC UR6, c[0x0][0x448] ;  /* 0x0001120000067ab9 */ /* 0x000fe20000000800 */
[----:B------:R-:W-:Y:S02]  /*19af0*/  UISETP.NE.U32.AND UP0, UPT, UR4, URZ, UPT ;  /* 0x0000003f0400728c */ /* 0x000fe4000bf05070 */
[----:B------:R-:W-:Y:S02]  /*19b00*/  UISETP.NE.AND UP1, UPT, UR6, 0x1, UPT ;  /* 0x000000010600788c */ /* 0x000fe4000bf25270 */
[----:B------:R-:W-:Y:S01]  /*19b10*/  UISETP.NE.AND.EX UP0, UPT, UR5, URZ, UPT, UP0 ;  /* 0x0000003f0500728c */ /* 0x000fe2000bf05300 */
[----:B------:R-:W-:Y:S01]  /*19b20*/  ULDC UR7, c[0x0][0x424] ;  /* 0x0001090000077ab9 */ /* 0x000fe20000000800 */
[----:B------:R-:W-:Y:S02]  /*19b30*/  ULDC.64 UR8, c[0x0][0x9e0] ;  /* 0x0002780000087ab9 */ /* 0x000fe40000000a00 */
[----:B------:R-:W-:-:S02]  /*19b40*/  USEL UR11, UR7, 0x1, UP0 ;  /* 0x00000001070b7887 */ /* 0x000fc40008000000 */
[----:B------:R-:W-:Y:S01]  /*19b50*/  UISETP.GE.AND UP0, UPT, UR9, 0x1, UPT ;  /* 0x000000010900788c */ /* 0x000fe2000bf06270 */
[----:B------:R-:W-:Y:S02]  /*19b60*/  ULDC UR14, c[0x0][0x288] ;  /* 0x0000a200000e7ab9 */ /* 0x000fe40000000800 */
[----:B------:R-:W-:Y:S01]  /*19b70*/  @UP1 ULDC UR4, c[0x0][0x44c] ;  /* 0x0001130000041ab9 */ /* 0x000fe20000000800 */
[----:B------:R-:W-:Y:S02]  /*19b80*/  UIADD3 UR12, -UR14, 0x1, URZ ;  /* 0x000000010e0c7890 */ /* 0x000fe4000fffe13f */
[----:B------:R-:W-:Y:S01]  /*19b90*/  PLOP3.LUT P1, PT, PT, PT, UP0, 0x80, 0x0 ;  /* 0x000000000000781c */ /* 0x000fe20003f2f008 */
[----:B------:R-:W-:Y:S01]  /*19ba0*/  ULDC UR15, c[0x0][0x2f0] ;  /* 0x0000bc00000f7ab9 */ /* 0x000fe20000000800 */
[----:B------:R-:W-:Y:S01]  /*19bb0*/  @UP1 ULDC UR7, c[0x0][0x450] ;  /* 0x0001140000071ab9 */ /* 0x000fe20000000800 */
[----:B------:R-:W-:Y:S02]  /*19bc0*/  UIMAD UR12, UR11, UR15, UR12 ;  /* 0x0000000f0b0c72a4 */ /* 0x000fe4000f8e020c */
[----:B0-----:R-:W-:-:S04]  /*19bd0*/  USHF.L.U32 UR40, UR40, 0x7, URZ ;  /* 0x0000000728287899 */ /* 0x001fc8000800063f */
[----:B------:R-:W-:-:S04]  /*19be0*/  UIADD3 UR6, UR40, 0x7f, URZ ;  /* 0x0000007f28067890 */ /* 0x000fc8000fffe03f */
[----:B------:R-:W-:-:S04]  /*19bf0*/  UIMAD.WIDE.U32 UR4, UR6, UR4, URZ ;  /* 0x00000004060472a5 */ /* 0x000fc8000f8e003f */
[----:B------:R-:W-:-:S04]  /*19c00*/  @UP1 USHF.R.U32.HI UR6, URZ, UR7, UR5 ;  /* 0x000000073f061299 */ /* 0x000fc80008011605 */
[----:B------:R-:W-:-:S04]  /*19c10*/  UIADD3 UR4, UR12, UR6, URZ ;  /* 0x000000060c047290 */ /* 0x000fc8000fffe03f */
[----:B------:R-:W-:Y:S01]  /*19c20*/  UIADD3 UR6, UR4, UR8, URZ ;  /* 0x0000000804067290 */ /* 0x000fe2000fffe03f */
[----:B------:R-:W-:Y:S11]  /*19c30*/  @!P1 BRA `(.L_x_945) ;  /* 0x0000000000449947 */ /* 0x000ff60003800000 */
        /* <DEDUP_REMOVED lines=10> */
.L_x_946:
[----:B------:R-:W-:-:S11]  /*19ce0*/  UISETP.NE.AND UP0, UPT, UR9, 0x1, UPT ;  /* 0x000000010900788c */ /* 0x000fd6000bf05270 */
[----:B------:R-:W-:Y:S02]  /*19cf0*/  @UP0 ULDC.64 UR12, c[0x0][0x9e8] ;  /* 0x00027a00000c0ab9 */ /* 0x000fe40000000a00 */
[----:B------:R-:W-:-:S04]  /*19d00*/  UIMAD.WIDE.U32 UR4, UR7, UR12, URZ ;  /* 0x0000000c070472a5 */ /* 0x000fc8000f8e003f */
[----:B------:R-:W-:-:S12]  /*19d10*/  @UP0 USHF.R.U32.HI UR7, URZ, UR13, UR5 ;  /* 0x0000000d3f070299 */ /* 0x000fd80008011605 */
.L_x_947:
[----:B------:R-:W-:-:S04]  /*19d20*/  UIMAD UR7, UR7, UR9, UR9 ;  /* 0x00000009070772a4 */ /* 0x000fc8000f8e0209 */
[----:B------:R-:W-:-:S04]  /*19d30*/  UISETP.LT.AND UP0, UPT, UR6, UR7, UPT ;  /* 0x000000070600728c */ /* 0x000fc8000bf01270 */
[----:B------:R-:W-:-:S12]  /*19d40*/  USEL UR6, UR6, UR7, UP0 ;  /* 0x0000000706067287 */ /* 0x000fd80008000000 */
.L_x_945:
[----:B------:R-:W-:Y:S02]  /*19d50*/  UIMAD UR5, UR11, UR15, 0xdf ;  /* 0x000000df0b0574a4 */ /* 0x000fe4000f8e020f */
[----:B------:R-:W-:Y:S01]  /*19d60*/  UIADD3 UR7, UR6, 0xdf, URZ ;  /* 0x000000df06077890 */ /* 0x000fe2000fffe03f */
[----:B------:R-:W-:Y:S02]  /*19d70*/  UMOV UR4, URZ ;  /* 0x0000003f00047c82 */ /* 0x000fe40008000000 */
[----:B------:R-:W-:Y:S01]  /*19d80*/  UMOV UR6, URZ ;  /* 0x0000003f00067c82 */ /* 0x000fe20008000000 */
[----:B------:R-:W-:Y:S02]  /*19d90*/  UIMAD.WIDE UR4, UR5, -0x6db6db6d, UR4 ;  /* 0x92492493050478a5 */ /* 0x000fe4000f8e0204 */
[----:B------:R-:W-:Y:S01]  /*19da0*/  UIMAD.WIDE UR6, UR7, -0x6db6db6d, UR6 ;  /* 0x92492493070678a5 */ /* 0x000fe2000f8e0206 */
[----:B------:R-:W-:Y:S01]  /*19db0*/  @UP1 ULDC UR12, c[0x0][0x44c] ;  /* 0x00011300000c1ab9 */ /* 0x000fe20000000800 */
[----:B------:R-:W-:-:S02]  /*19dc0*/  UIMAD UR14, UR11, UR15, -UR14 ;  /* 0x0000000f0b0e72a4 */ /* 0x000fc4000f8e0a0e */
[----:B------:R-:W-:Y:S02]  /*19dd0*/  UIMAD.WIDE.U32 UR12, UR40, UR12, URZ ;  /* 0x0000000c280c72a5 */ /* 0x000fe4000f8e003f */
[----:B------:R-:W-:Y:S02]  /*19de0*/  USHF.R.U32.HI UR11, URZ, 0x1f, UR5 ;  /* 0x0000001f3f0b7899 */ /* 0x000fe40008011605 */
[----:B------:R-:W-:Y:S01]  /*19df0*/  USHF.R.U32.HI UR4, URZ, 0x1f, UR7 ;  /* 0x0000001f3f047899 */ /* 0x000fe20008011607 */
[----:B------:R-:W-:Y:S01]  /*19e00*/  @UP1 ULDC UR16, c[0x0][0x450] ;  /* 0x0001140000101ab9 */ /* 0x000fe20000000800 */
[----:B------:R-:W-:Y:S01]  /*19e10*/  UMOV UR8, UR40 ;  /* 0x0000002800087c82 */ /* 0x000fe20008000000 */
[----:B------:R-:W-:Y:S02]  /*19e20*/  @UP1 USHF.R.U32.HI UR8, URZ, UR16, UR13 ;  /* 0x000000103f081299 */ /* 0x000fe4000801160d */
[----:B------:R-:W-:Y:S02]  /*19e30*/  ULEA.HI.SX32 UR11, UR5, UR11, 0x19 ;  /* 0x0000000b050b7291 */ /* 0x000fe4000f8fca3f */
[----:B------:R-:W-:-:S02]  /*19e40*/  ULEA.HI.SX32 UR4, UR7, UR4, 0x19 ;  /* 0x0000000407047291 */ /* 0x000fc4000f8fca3f */
[----:B------:R-:W-:Y:S02]  /*19e50*/  UIADD3 UR5, UR14, UR8, URZ ;  /* 0x000000080e057290 */ /* 0x000fe4000fffe03f */
[----:B------:R-:W-:Y:S01]  /*19e60*/  UISETP.LT.AND UP0, UPT, UR11, UR4, UPT ;  /* 0x000000040b00728c */ /* 0x000fe2000bf01270 */
[----:B------:R-:W-:Y:S02]  /*19e70*/  ULDC UR7, c[0x0][0x9dc] ;  /* 0x0002770000077ab9 */ /* 0x000fe40000000800 */
[----:B------:R-:W-:Y:S02]  /*19e80*/  UIADD3 UR7, UR5, -UR7, URZ ;  /* 0x8000000705077290 */ /* 0x000fe4000fffe03f */
[----:B------:R-:W-:Y:S01]  /*19e90*/  USEL UR11, UR11, UR4, UP0 ;  /* 0x000000040b0b7287 */ /* 0x000fe20008000000 */
[----:B------:R-:W-:Y:S11]  /*19ea0*/  @!P1 BRA `(.L_x_948) ;  /* 0x0000000000489947 */ /* 0x000ff60003800000 */
[----:B------:R-:W-:Y:S02]  /*19eb0*/  UMOV UR6, UR5 ;  /* 0x0000000500067c82 */ /* 0x000fe40008000000 */
        /* <DEDUP_REMOVED lines=10> */
.L_x_949:
[----:B------:R-:W-:-:S11]  /*19f60*/  UISETP.NE.AND UP0, UPT, UR9, 0x1, UPT ;  /* 0x000000010900788c */ /* 0x000fd6000bf05270 */
[----:B------:R-:W-:Y:S02]  /*19f70*/  @UP0 ULDC.64 UR12, c[0x0][0x9e8] ;  /* 0x00027a00000c0ab9 */ /* 0x000fe40000000a00 */
[----:B------:R-:W-:-:S04]  /*19f80*/  UIMAD.WIDE.U32 UR4, UR6, UR12, URZ ;  /* 0x0000000c060472a5 */ /* 0x000fc8000f8e003f */
[----:B------:R-:W-:-:S12]  /*19f90*/  @UP0 USHF.R.U32.HI UR6, URZ, UR13, UR5 ;  /* 0x0000000d3f060299 */ /* 0x000fd80008011605 */
.L_x_950:
[----:B------:R-:W-:-:S04]  /*19fa0*/  UIMAD UR6, UR6, UR9, URZ ;  /* 0x00000009060672a4 */ /* 0x000fc8000f8e023f */
[----:B------:R-:W-:-:S04]  /*19fb0*/  UISETP.LT.AND UP0, UPT, UR7, UR6, UPT ;  /* 0x000000060700728c */ /* 0x000fc8000bf01270 */
[----:B------:R-:W-:-:S12]  /*19fc0*/  USEL UR7, UR7, UR6, !UP0 ;  /* 0x0000000607077287 */ /* 0x000fd8000c000000 */
.L_x_948:
        /* <DEDUP_REMOVED lines=9> */
[----:B------:R-:W-:Y:S02]  /*1a060*/  UISETP.NE.AND UP0, UPT, UR13, URZ, UPT ;  /* 0x0000003f0d00728c */ /* 0x000fe4000bf05270 */
[----:B------:R-:W-:Y:S01]  /*1a070*/  UISETP.GT.AND UP1, UPT, UR11, UR12, UPT ;  /* 0x0000000c0b00728c */ /* 0x000fe2000bf24270 */
[----:B------:R-:W-:-:S05]  /*1a080*/  UMOV UR4, URZ ;  /* 0x0000003f00047c82 */ /* 0x000fca0008000000 */
[----:B------:R-:W-:-:S03]  /*1a090*/  PLOP3.LUT P0, PT, PT, PT, UP1, 0x80, 0x0 ;  /* 0x000000000000781c */ /* 0x000fc60003f0f018 */
[----:B------:R-:W-:-:S10]  /*1a0a0*/  @!UP0 ULDC UR13, c[0x0][0x9f0] ;  /* 0x00027c00000d8ab9 */ /* 0x000fd40000000800 */
[----:B------:R-:W-:Y:S05]  /*1a0b0*/  @!P0 BRA `(.L_x_951) ;  /* 0x0000000000808947 */ /* 0x000fea0003800000 */
[----:B------:R-:W-:Y:S01]  /*1a0c0*/  IMAD.U32 R3, RZ, RZ, UR13 ;  /* 0x0000000dff037e24 */ /* 0x000fe2000f8e00ff */
[----:B------:R-:W-:-:S04]  /*1a0d0*/  UIADD3 UR4, UR13, -0x1, UR11 ;  /* 0xffffffff0d047890 */ /* 0x000fc8000fffe00b */
[-C--:B------:R-:W-:Y:S01]  /*1a0e0*/  IABS R0, R3.reuse ;  /* 0x0000000300007213 */ /* 0x080fe20000000000 */
[----:B------:R-:W-:Y:S01]  /*1a0f0*/  UIADD3 UR6, -UR12, UR4, URZ ;  /* 0x000000040c067290 */ /* 0x000fe2000fffe13f */
[----:B------:R-:W-:Y:S02]  /*1a100*/  IABS R3, R3 ;  /* 0x0000000300037213 */ /* 0x000fe40000000000 */
[----:B------:R-:W-:Y:S01]  /*1a110*/  R2UR UR10, R0 ;  /* 0x00000000000a72ca */ /* 0x000fe200000e0000 */
[----:B------:R-:W-:Y:S02]  /*1a120*/  UMOV UR4, URZ ;  /* 0x0000003f00047c82 */ /* 0x000fe40008000000 */
[----:B------:R-:W-:-:S05]  /*1a130*/  IMAD.MOV R3, RZ, RZ, -R3 ;  /* 0x000000ffff037224 */ /* 0x000fca00078e0a03 */
[----:B------:R-:W-:-:S05]  /*1a140*/  R2UR UR9, R3 ;  /* 0x00000000030972ca */ /* 0x000fca00000e0000 */
[----:B------:R-:W0:Y:S08]  /*1a150*/  I2F.RP R0, UR10 ;  /* 0x0000000a00007d06 */ /* 0x000e300008209400 */
[----:B0-----:R-:W0:Y:S02]  /*1a160*/  MUFU.RCP R0, R0 ;  /* 0x0000000000007308 */ /* 0x001e240000001000 */
[----:B0-----:R-:W-:Y:S01]  /*1a170*/  VIADD R2, R0, 0xffffffe ;  /* 0x0ffffffe00027836 */ /* 0x001fe20000000000 */
[----:B------:R-:W-:Y:S01]  /*1a180*/  IABS R0, UR6 ;  /* 0x0000000600007c13 */ /* 0x000fe20008000000 */
[----:B------:R-:W-:-:S03]  /*1a190*/  ULOP3.LUT UR6, UR6, UR13, URZ, 0x3c, !UPT ;  /* 0x0000000d06067292 */ /* 0x000fc6000f8e3c3f */
[----:B------:R-:W-:Y:S01]  /*1a1a0*/  R2UR UR8, R0 ;  /* 0x00000000000872ca */ /* 0x000fe200000e0000 */
[----:B------:R-:W0:Y:S02]  /*1a1b0*/  F2I.FTZ.U32.TRUNC.NTZ R2, R2 ;  /* 0x0000000200027305 */ /* 0x000e24000021f000 */
[----:B0-----:R-:W-:-:S13]  /*1a1c0*/  R2UR UR5, R2 ;  /* 0x00000000020572ca */ /* 0x001fda00000e0000 */
[----:B------:R-:W-:-:S04]  /*1a1d0*/  UIADD3 UR7, URZ, -UR5, URZ ;  /* 0x800000053f077290 */ /* 0x000fc8000fffe03f */
[----:B------:R-:W-:-:S04]  /*1a1e0*/  UIMAD UR7, UR7, UR10, URZ ;  /* 0x0000000a070772a4 */ /* 0x000fc8000f8e023f */
[----:B------:R-:W-:-:S04]  /*1a1f0*/  UIMAD.WIDE.U32 UR4, UR5, UR7, UR4 ;  /* 0x00000007050472a5 */ /* 0x000fc8000f8e0004 */
[----:B------:R-:W-:-:S04]  /*1a200*/  UIMAD.WIDE.U32 UR4, UR5, UR8, URZ ;  /* 0x00000008050472a5 */ /* 0x000fc8000f8e003f */
        /* <DEDUP_REMOVED lines=11> */
.L_x_951:
[----:B------:R-:W-:Y:S01]  /*1a2c0*/  UIMAD UR41, UR41, UR4, UR12 ;  /* 0x00000004292972a4 */ /* 0x000fe2000f8e020c */
[----:B------:R-:W-:Y:S02]  /*1a2d0*/  IMAD.U32 R18, RZ, RZ, UR11 ;  /* 0x0000000bff127e24 */ /* 0x000fe4000f8e00ff */
[----:B------:R-:W-:Y:S02]  /*1a2e0*/  IMAD.MOV.U32 R0, RZ, RZ, RZ ;  /* 0x000000ffff007224 */ /* 0x000fe400078e00ff */
[----:B------:R-:W-:Y:S02]  /*1a2f0*/  IMAD.MOV.U32 R21, RZ, RZ, 0x1 ;  /* 0x00000001ff157424 */ /* 0x000fe400078e00ff */
[----:B------:R-:W-:Y:S02]  /*1a300*/  IMAD.U32 R3, RZ, RZ, UR41 ;  /* 0x00000029ff037e24 */ /* 0x000fe4000f8e00ff */
[----:B------:R-:W-:-:S03]  /*1a310*/  IMAD.MOV.U32 R2, RZ, RZ, 0x1 ;  /* 0x00000001ff027424 */ /* 0x000fc600078e00ff */
[----:B------:R-:W-:-:S04]  /*1a320*/  VIADDMNMX R18, R3, UR4, R18, PT ;  /* 0x0000000403127c46 */ /* 0x000fc8000b800112 */
[----:B------:R-:W-:-:S13]  /*1a330*/  ISETP.GT.AND P0, PT, R18, UR41, PT ;  /* 0x0000002912007c0c */ /* 0x000fda000bf04270 */
        /* <DEDUP_REMOVED lines=24> */
.L_x_952:
        /* <DEDUP_REMOVED lines=20> */
.L_x_953:
        /* <DEDUP_REMOVED lines=20> */
.L_x_954:
        /* <DEDUP_REMOVED lines=18> */
.L_x_955:
[----:B------:R-:W0:Y:S01]  /*1a860*/  LDC.64 R2, c[0x0][0x9f8] ;  /* 0x00027e00ff027b82 */ /* 0x000e220000000a00 */
[----:B------:R-:W-:Y:S01]  /*1a870*/  IMAD.MOV.U32 R9, RZ, RZ, R17 ;  /* 0x000000ffff097224 */ /* 0x000fe200078e0011 */
[----:B------:R-:W1:Y:S01]  /*1a880*/  S2R R6, SR_TID.X ;  /* 0x0000000000067919 */ /* 0x000e620000002100 */
[----:B0-----:R-:W-:-:S04]  /*1a890*/  ISETP.NE.U32.AND P0, PT, R2, RZ, PT ;  /* 0x000000ff0200720c */ /* 0x001fc80003f05070 */
[----:B------:R-:W-:-:S13]  /*1a8a0*/  ISETP.NE.AND.EX P0, PT, R3, RZ, PT, P0 ;  /* 0x000000ff0300720c */ /* 0x000fda0003f05300 */
[----:B------:R-:W0:Y:S02]  /*1a8b0*/  @P0 LDC.64 R2, c[0x0][0x9f8] ;  /* 0x00027e00ff020b82 */ /* 0x000e240000000a00 */
[----:B0-----:R-:W-:-:S05]  /*1a8c0*/  @P0 IMAD.WIDE R2, R17, 0x4, R2 ;  /* 0x0000000411020825 */ /* 0x001fca00078e0202 */
[----:B------:R0:W2:Y:S01]  /*1a8d0*/  @P0 LDG.E R9, desc[UR50][R2.64] ;  /* 0x0000003202090981 */ /* 0x0000a2000c1e1900 */
[C---:B-1----:R-:W-:Y:S01]  /*1a8e0*/  IMAD.SHL.U32 R0, R6.reuse, 0x20, RZ ;  /* 0x0000002006007824 */ /* 0x042fe200078e00ff */
[C---:B------:R-:W-:Y:S01]  /*1a8f0*/  LOP3.LUT R8, R6.reuse, 0x7f, RZ, 0xc0, !PT ;  /* 0x0000007f06087812 */ /* 0x040fe200078ec0ff */
[C---:B------:R-:W-:Y:S01]  /*1a900*/  IMAD.SHL.U32 R7, R6.reuse, 0x4, RZ ;  /* 0x0000000406077824 */ /* 0x040fe200078e00ff */
[C---:B------:R-:W-:Y:S01]  /*1a910*/  LOP3.LUT P1, RZ, R6.reuse, 0x4, RZ, 0xc0, !PT ;  /* 0x0000000406ff7812 */ /* 0x040fe2000782c0ff */
[----:B------:R-:W-:Y:S01]  /*1a920*/  IMAD.SHL.U32 R19, R6, 0x10, RZ ;  /* 0x0000001006137824 */ /* 0x000fe200078e00ff */
[----:B------:R-:W-:Y:S01]  /*1a930*/  LOP3.LUT R4, R0, 0x80, RZ, 0xc0, !PT ;  /* 0x0000008000047812 */ /* 0x000fe200078ec0ff */
[----:B------:R-:W-:Y:S01]  /*1a940*/  UMOV UR4, 0xffffffff ;  /* 0xffffffff00047882 */ /* 0x000fe20000000000 */
[----:B------:R-:W-:Y:S02]  /*1a950*/  SHF.R.U32.HI R5, RZ, 0x5, R8 ;  /* 0x00000005ff057819 */ /* 0x000fe40000011608 */
[----:B------:R-:W-:Y:S01]  /*1a960*/  LOP3.LUT R4, R4, 0x10, R6, 0xf8, !PT ;  /* 0x0000001004047812 */ /* 0x000fe200078ef806 */
[----:B0-----:R-:W0:Y:S01]  /*1a970*/  LDC.64 R2, c[0x0][0x418] ;  /* 0x00010600ff027b82 */ /* 0x001e220000000a00 */
[----:B------:R-:W-:-:S02]  /*1a980*/  LOP3.LUT R19, R19, 0x70, RZ, 0xc0, !PT ;  /* 0x0000007013137812 */ /* 0x000fc400078ec0ff */
[----:B------:R-:W-:Y:S02]  /*1a990*/  LOP3.LUT R7, R4, 0x10, R7, 0x78, !PT ;  /* 0x0000001004077812 */ /* 0x000fe400078e7807 */
[C---:B------:R-:W-:Y:S02]  /*1a9a0*/  LOP3.LUT R4, R0.reuse, 0x60, RZ, 0xc0, !PT ;  /* 0x0000006000047812 */ /* 0x040fe400078ec0ff */
[----:B------:R-:W-:Y:S02]  /*1a9b0*/  LOP3.LUT R0, R0, 0x100, RZ, 0xc0, !PT ;  /* 0x0000010000007812 */ /* 0x000fe400078ec0ff */
[----:B------:R-:W-:Y:S01]  /*1a9c0*/  LOP3.LUT R16, R16, 0xfffffffe, RZ, 0xc0, !PT ;  /* 0xfffffffe10107812 */ /* 0x000fe200078ec0ff */
[----:B------:R-:W-:-:S05]  /*1a9d0*/  IMAD R4, R5, 0x200, R4 ;  /* 0x0000020005047824 */ /* 0x000fca00078e0204 */
[----:B------:R-:W-:Y:S01]  /*1a9e0*/  IADD3 R4, R7, R4, R0 ;  /* 0x0000000407047210 */ /* 0x000fe20007ffe000 */
[----:B------:R-:W-:Y:S01]  /*1a9f0*/  IMAD.SHL.U32 R0, R6, 0x80, RZ ;  /* 0x0000008006007824 */ /* 0x000fe200078e00ff */
[----:B------:R-:W-:-:S03]  /*1aa00*/  SHF.R.U32.HI R6, RZ, 0x5, R6 ;  /* 0x00000005ff067819 */ /* 0x000fc60000011606 */
[----:B------:R1:W-:Y:S01]  /*1aa10*/  STL [R1+0xc], R4 ;  /* 0x00000c0401007387 */ /* 0x0003e20000100800 */
[----:B------:R-:W-:Y:S02]  /*1aa20*/  LOP3.LUT R6, R6, 0x3, RZ, 0xc0, !PT ;  /* 0x0000000306067812 */ /* 0x000fe400078ec0ff */
[----:B0-----:R-:W-:-:S04]  /*1aa30*/  ISETP.NE.U32.AND P0, PT, R2, RZ, PT ;  /* 0x000000ff0200720c */ /* 0x001fc80003f05070 */
[----:B------:R-:W-:Y:S02]  /*1aa40*/  ISETP.NE.AND.EX P2, PT, R3, RZ, PT, P0 ;  /* 0x000000ff0300720c */ /* 0x000fe40003f45300 */
[----:B-1----:R-:W-:-:S05]  /*1aa50*/  LOP3.LUT R4, R0, 0x380, RZ, 0xc0, !PT ;  /* 0x0000038000047812 */ /* 0x002fca00078ec0ff */
[----:B------:R-:W-:-:S05]  /*1aa60*/  IMAD R4, R5, 0x10, R4 ;  /* 0x0000001005047824 */ /* 0x000fca00078e0204 */
[----:B------:R-:W-:Y:S02]  /*1aa70*/  LOP3.LUT R5, R4, R19, RZ, 0x3c, !PT ;  /* 0x0000001304057212 */ /* 0x000fe400078e3cff */
[----:B------:R-:W-:Y:S02]  /*1aa80*/  @P2 LOP3.LUT R16, R16, 0x1, RZ, 0xfc, !PT ;  /* 0x0000000110102812 */ /* 0x000fe400078efcff */
[----:B------:R-:W-:-:S05]  /*1aa90*/  LOP3.LUT R0, R5, 0xc00, R0, 0xf8, !PT ;  /* 0x00000c0005007812 */ /* 0x000fca00078ef800 */
[----:B------:R0:W-:Y:S02]  /*1aaa0*/  STL [R1+0x8], R0 ;  /* 0x0000080001007387 */ /* 0x0001e40000100800 */
[----:B0-----:R-:W-:-:S05]  /*1aab0*/  IMAD.MOV.U32 R0, RZ, RZ, 0x40 ;  /* 0x00000040ff007424 */ /* 0x001fca00078e00ff */
[----:B------:R-:W-:Y:S02]  /*1aac0*/  SEL R0, R0, 0xffffffc0, !P1 ;  /* 0xffffffc000007807 */ /* 0x000fe40004800000 */
[----:B--2---:R-:W-:Y:S01]  /*1aad0*/  SHF.R.S32.HI R10, RZ, 0x1f, R9 ;  /* 0x0000001fff0a7819 */ /* 0x004fe20000011409 */
[----:B------:R0:W-:Y:S01]  /*1aae0*/  STL [R1], R9 ;  /* 0x0000000901007387 */ /* 0x0001e20000100800 */
[----:B------:R-:W-:-:S03]  /*1aaf0*/  SEL R17, R9, RZ, !P2 ;  /* 0x000000ff09117207 */ /* 0x000fc60005000000 */
[----:B------:R0:W-:Y:S01]  /*1ab00*/  STL [R1+0x4], R10 ;  /* 0x0000040a01007387 */ /* 0x0001e20000100800 */
[----:B------:R-:W-:Y:S05]  /*1ab10*/  BRA.DIV UR4, `(.L_x_956) ;  /* 0x0000002e04707947 */ /* 0x000fea000b800000 */
[----:B------:R1:W2:Y:S02]  /*1ab20*/  SHFL.IDX PT, R14, R6, RZ, 0x1f ;  /* 0x00001fff060e7589 */ /* 0x0002a400000e0000 */
.L_x_1005:
[----:B--2---:R-:W-:Y:S02]  /*1ab30*/  ISETP.NE.AND P0, PT, R14, RZ, PT ;  /* 0x000000ff0e00720c */ /* 0x004fe40003f05270 */
[----:B------:R-:W-:Y:S02]  /*1ab40*/  PLOP3.LUT P1, PT, PT, PT, PT, 0x8, 0x0 ;  /* 0x000000000000781c */ /* 0x000fe40003f2e170 */
[----:B------:R-:W-:-:S11]  /*1ab50*/  LOP3.LUT R16, R16, 0xfffffffd, RZ, 0xc0, !PT ;  /* 0xfffffffd10107812 */ /* 0x000fd600078ec0ff */
[----:B------:R-:W-:Y:S01]  /*1ab60*/  @P1 LOP3.LUT R16, R16, 0x2, RZ, 0xfc, !PT ;  /* 0x0000000210101812 */ /* 0x000fe200078efcff */
[----:B------:R-:W-:Y:S06]  /*1ab70*/  @P0 BRA `(.L_x_957) ;  /* 0x0000000400240947 */ /* 0x000fec0003800000 */
[----:B------:R-:W-:Y:S01]  /*1ab80*/  UMOV UR4, 0xffffffff ;  /* 0xffffffff00047882 */ /* 0x000fe20000000000 */
[----:B------:R-:W-:Y:S02]  /*1ab90*/  VIADD R0, R18, 0xffffffff ;  /* 0xffffffff12007836 */ /* 0x000fe40000000000 */
[----:B------:R-:W-:Y:S05]  /*1aba0*/  BRA.DIV UR4, `(.L_x_958) ;  /* 0x0000002e046c7947 */ /* 0x000fea000b800000 */
[----:B------:R-:W-:-:S13]  /*1abb0*/  ELECT P6, URZ, PT ;  /* 0x00000000003f782f */ /* 0x000fda00038c0000 */
.L_x_1008:
[----:B------:R-:W-:Y:S05]  /*1abc0*/  @!P6 BRA `(.L_x_957) ;  /* 0x000000040010e947 */ /* 0x000fea0003800000 */
[----:B------:R-:W-:Y:S01]  /*1abd0*/  IMAD.MOV.U32 R17, RZ, RZ, R9 ;  /* 0x000000ffff117224 */ /* 0x000fe200078e0009 */
[----:B------:R-:W-:Y:S06]  /*1abe0*/  @!P2 BRA `(.L_x_959) ;  /* 0x000000000044a947 */ /* 0x000fec0003800000 */
[----:B------:R-:W2:Y:S01]  /*1abf0*/  LDC R7, c[0x0][0x43c] ;  /* 0x00010f00ff077b82 */ /* 0x000ea20000000800 */
[----:B------:R-:W-:Y:S01]  /*1ac00*/  ULDC.64 UR4, c[0x0][0x428] ;  /* 0x00010a0000047ab9 */ /* 0x000fe20000000a00 */
[----:B--2---:R-:W-:-:S13]  /*1ac10*/  ISETP.NE.AND P0, PT, R7, 0x1, PT ;  /* 0x000000010700780c */ /* 0x004fda0003f05270 */
[----:B------:R-:W1:Y:S02]  /*1ac20*/  @P0 LDC.64 R4, c[0x0][0x440] ;  /* 0x00011000ff040b82 */ /* 0x000e640000000a00 */
[----:B-1----:R-:W-:-:S04]  /*1ac30*/  @P0 IMAD.HI.U32 R6, R0, R4, RZ ;  /* 0x0000000400060227 */ /* 0x002fc800078e00ff */
[----:B------:R-:W-:Y:S01]  /*1ac40*/  IMAD.MOV.U32 R4, RZ, RZ, R0 ;  /* 0x000000ffff047224 */ /* 0x000fe200078e0000 */
[----:B------:R-:W-:Y:S01]  /*1ac50*/  @P0 SHF.R.U32.HI R4, RZ, R5, R6 ;  /* 0x00000005ff040219 */ /* 0x000fe20000011606 */
[----:B------:R-:W-:-:S04]  /*1ac60*/  IMAD R6, R10, UR4, RZ ;  /* 0x000000040a067c24 */ /* 0x000fc8000f8e02ff */
[----:B------:R-:W-:-:S04]  /*1ac70*/  IMAD.MOV R5, RZ, RZ, -R4 ;  /* 0x000000ffff057224 */ /* 0x000fc800078e0a04 */
[----:B------:R-:W-:Y:S01]  /*1ac80*/  IMAD R0, R7, R5, R0 ;  /* 0x0000000507007224 */ /* 0x000fe200078e0200 */
[----:B------:R-:W-:Y:S01]  /*1ac90*/  SHF.R.S32.HI R5, RZ, 0x1f, R4 ;  /* 0x0000001fff057819 */ /* 0x000fe20000011404 */
[C---:B------:R-:W-:Y:S02]  /*1aca0*/  IMAD R7, R9.reuse, UR5, R6 ;  /* 0x0000000509077c24 */ /* 0x040fe4000f8e0206 */
[----:B------:R-:W-:-:S04]  /*1acb0*/  IMAD.WIDE.U32 R4, R9, UR4, R4 ;  /* 0x0000000409047c25 */ /* 0x000fc8000f8e0004 */
[----:B------:R-:W-:Y:S01]  /*1acc0*/  IMAD.IADD R5, R5, 0x1, R7 ;  /* 0x0000000105057824 */ /* 0x000fe200078e0207 */
[----:B------:R-:W-:-:S04]  /*1acd0*/  LEA R2, P0, R4, R2, 0x2 ;  /* 0x0000000204027211 */ /* 0x000fc800078010ff */
[----:B------:R-:W-:-:S05]  /*1ace0*/  LEA.HI.X R3, R4, R3, R5, 0x2, P0 ;  /* 0x0000000304037211 */ /* 0x000fca00000f1405 */
[----:B------:R2:W5:Y:S04]  /*1acf0*/  LDG.E R17, desc[UR50][R2.64] ;  /* 0x0000003202117981 */ /* 0x000568000c1e1900 */
.L_x_959:
[----:B--2---:R-:W-:Y:S01]  /*1ad00*/  IMAD.MOV.U32 R2, RZ, RZ, 0x1 ;  /* 0x00000001ff027424 */ /* 0x004fe200078e00ff */
[----:B------:R-:W-:-:S04]  /*1ad10*/  ISETP.NE.AND P1, PT, R8, RZ, PT ;  /* 0x000000ff0800720c */ /* 0x000fc80003f25270 */
[----:B------:R-:W-:-:S04]  /*1ad20*/  SHF.L.U32 R2, R2, 0x1f, RZ ;  /* 0x0000001f02027819 */ /* 0x000fc800000006ff */
[----:B------:R-:W2:Y:S02]  /*1ad30*/  SYNCS.PHASECHK.TRANS64.TRYWAIT P0, [UR39+0x2e880], R2 ;  /* 0x02e88002ff0075a7 */ /* 0x000ea40008000167 */
[----:B--2---:R-:W-:Y:S05]  /*1ad40*/  @!P0 BRA `(.L_x_960) ;  /* 0x0000002c00248947 */ /* 0x004fea0003800000 */
.L_x_1009:
[----:B------:R-:W-:Y:S05]  /*1ad50*/  @P1 BRA `(.L_x_961) ;  /* 0x0000000000181947 */ /* 0x000fea0003800000 */
[----:B------:R-:W3:Y:S01]  /*1ad60*/  S2R R4, SR_TID.X ;  /* 0x0000000000047919 */ /* 0x000ee20000002100 */
[----:B--2---:R-:W-:-:S04]  /*1ad70*/  IMAD.MOV.U32 R3, RZ, RZ, 0x7000 ;  /* 0x00007000ff037424 */ /* 0x004fc800078e00ff */
[----:B------:R4:W-:Y:S01]  /*1ad80*/  SYNCS.ARRIVE.TRANS64 RZ, [UR39+0x2e870], R3 ;  /* 0x02e87003ffff79a7 */ /* 0x0009e20008000027 */
[----:B---3--:R-:W-:-:S13]  /*1ad90*/  LOP3.LUT P0, RZ, R4, 0x1f, RZ, 0xc0, !PT ;  /* 0x0000001f04ff7812 */ /* 0x008fda000780c0ff */
[----:B----4-:R-:W-:Y:S05]  /*1ada0*/  @!P0 BRA `(.L_x_961) ;  /* 0x0000000000048947 */ /* 0x010fea0003800000 */
[----:B------:R-:W-:Y:S01]  /*1adb0*/  BPT.TRAP 0x1 ;  /* 0x000000040000795c */ /* 0x000fe20000300000 */
.L_x_961:
        /* <DEDUP_REMOVED lines=13> */
[----:B------:R-:W4:Y:S02]  /*1ae90*/  SYNCS.PHASECHK.TRANS64.TRYWAIT P0, [UR39+0x2e840], R2 ;  /* 0x02e84002ff0075a7 */ /* 0x000f240008000167 */
[----:B---34-:R-:W-:Y:S05]  /*1aea0*/  @!P0 BRA `(.L_x_962) ;  /* 0x0000002800e48947 */ /* 0x018fea0003800000 */
.L_x_1010:
[----:B------:R-:W-:Y:S05]  /*1aeb0*/  @P1 BRA `(.L_x_963) ;  /* 0x0000000000181947 */ /* 0x000fea0003800000 */
[----:B--2---:R-:W2:Y:S01]  /*1aec0*/  S2R R3, SR_TID.X ;  /* 0x0000000000037919 */ /* 0x004ea20000002100 */
[----:B------:R-:W-:-:S04]  /*1aed0*/  IMAD.MOV.U32 R2, RZ, RZ, 0x7000 ;  /* 0x00007000ff027424 */ /* 0x000fc800078e00ff */
[----:B------:R3:W-:Y:S01]  /*1aee0*/  SYNCS.ARRIVE.TRANS64 RZ, [UR39+0x2e830], R2 ;  /* 0x02e83002ffff79a7 */ /* 0x0007e20008000027 */
[----:B--2---:R-:W-:-:S13]  /*1aef0*/  LOP3.LUT P0, RZ, R3, 0x1f, RZ, 0xc0, !PT ;  /* 0x0000001f03ff7812 */ /* 0x004fda000780c0ff */
[----:B---3--:R-:W-:Y:S05]  /*1af00*/  @!P0 BRA `(.L_x_963) ;  /* 0x0000000000048947 */ /* 0x008fea0003800000 */
[----:B------:R-:W-:Y:S01]  /*1af10*/  BPT.TRAP 0x1 ;  /* 0x000000040000795c */ /* 0x000fe20000300000 */
.L_x_963:
[----:B------:R-:W-:Y:S01]  /*1af20*/  ULDC.64 UR4, c[0x0][0x198] ;  /* 0x0000660000047ab9 */ /* 0x000fe20000000a00 */
[----:B------:R-:W-:Y:S01]  /*1af30*/  R2UR UR11, R0 ;  /* 0x00000000000b72ca */ /* 0x000fe200000e0000 */
[----:B------:R-:W-:Y:S01]  /*1af40*/  UIADD3 UR4, UP0, UR4, 0x370, URZ ;  /* 0x0000037004047890 */ /* 0x000fe2000ff1e03f */
[----:B------:R-:W-:Y:S01]  /*1af50*/  R2UR UR13, R17 ;  /* 0x00000000110d72ca */ /* 0x000fe200000e0000 */
[----:B------:R-:W-:Y:S01]  /*1af60*/  UIADD3 UR8, UR39, 0x20400, URZ ;  /* 0x0002040027087890 */ /* 0x000fe2000fffe03f */
[----:B------:R-:W-:Y:S01]  /*1af70*/  PLOP3.LUT P0, PT, PT, PT, PT, 0x80, 0x0 ;  /* 0x000000000000781c */ /* 0x000fe20003f0f070 */
[----:B------:R-:W-:Y:S01]  /*1af80*/  UIADD3 UR9, UR39, 0x2e830, URZ ;  /* 0x0002e83027097890 */ /* 0x000fe2000fffe03f */
[----:B------:R-:W-:Y:S01]  /*1af90*/  LOP3.LUT R16, R16, 0xfffffffd, RZ, 0xc0, !PT ;  /* 0xfffffffd10107812 */ /* 0x000fe200078ec0ff */
[----:B------:R-:W-:Y:S01]  /*1afa0*/  UIADD3.X UR5, URZ, UR5, URZ, UP0, !UPT ;  /* 0x000000053f057290 */ /* 0x000fe200087fe43f */
[----:B------:R-:W-:Y:S01]  /*1afb0*/  UMOV UR6, 0x0 ;  /* 0x0000000000067882 */ /* 0x000fe20000000000 */
[----:B------:R-:W-:Y:S01]  /*1afc0*/  UMOV UR7, 0x14f00000 ;  /* 0x14f0000000077882 */ /* 0x000fe20000000000 */
[----:B------:R-:W-:Y:S01]  /*1afd0*/  UMOV UR10, URZ ;  /* 0x0000003f000a7c82 */ /* 0x000fe20008000000 */
[----:B------:R-:W-:-:S05]  /*1afe0*/  UMOV UR12, UR36 ;  /* 0x00000024000c7c82 */ /* 0x000fca0008000000 */
[----:B------:R3:W-:Y:S02]  /*1aff0*/  UTMALDG.4D [UR8], [UR4], desc[UR6] ;  /* 0x00000608040075b4 */ /* 0x0007e40008019000 */
[----:B---3--:R-:W-:-:S07]  /*1b000*/  @P0 LOP3.LUT R16, R16, 0x2, RZ, 0xfc, !PT ;  /* 0x0000000210100812 */ /* 0x008fce00078efcff */
.L_x_957:
[----:B------:R-:W-:Y:S05]  /*1b010*/  WARPSYNC.ALL ;  /* 0x0000000000007948 */ /* 0x000fea0003800000 */
[----:B------:R-:W-:Y:S01]  /*1b020*/  UIADD3 UR4, UR39, 0x1c400, URZ ;  /* 0x0001c40027047890 */ /* 0x000fe2000fffe03f */
[----:B------:R-:W-:Y:S03]  /*1b030*/  BAR.SYNC.DEFER_BLOCKING 0x8, 0x180 ;  /* 0x0206000000007b1d */ /* 0x000fe60000010000 */
[----:B------:R-:W-:-:S06]  /*1b040*/  ULOP3.LUT UP0, URZ, UR4, 0x3ff, URZ, 0xc0, !UPT ;  /* 0x000003ff043f7892 */ /* 0x000fcc000f80c03f */
[----:B------:R-:W-:-:S13]  /*1b050*/  PLOP3.LUT P0, PT, PT, PT, UP0, 0x80, 0x0 ;  /* 0x000000000000781c */ /* 0x000fda0003f0f008 */
[----:B------:R-:W-:Y:S05]  /*1b060*/  @!P0 BRA `(.L_x_964) ;  /* 0x0000000000408947 */ /* 0x000fea0003800000 */
[----:B--2---:R-:W-:Y:S01]  /*1b070*/  MOV R2, 0x0 ;  /* 0x0000000000027802 */ /* 0x004fe20000000f00 */
[----:B------:R-:W-:Y:S01]  /*1b080*/  ULDC.64 UR6, c[0x4][0x98] ;  /* 0x0100260000067ab9 */ /* 0x000fe20000000a00 */
[----:B------:R-:W-:Y:S01]  /*1b090*/  ULDC.64 UR8, c[0x4][0xa0] ;  /* 0x0100280000087ab9 */ /* 0x000fe20000000a00 */
[----:B------:R-:W-:Y:S01]  /*1b0a0*/  ULDC.64 UR4, c[0x4][0x28] ;  /* 0x01000a0000047ab9 */ /* 0x000fe20000000a00 */
[----:B------:R-:W-:Y:S02]  /*1b0b0*/  IMAD.U32 R4, RZ, RZ, UR6 ;  /* 0x00000006ff047e24 */ /* 0x000fe4000f8e00ff */
[----:B------:R-:W2:Y:S01]  /*1b0c0*/  LDC.64 R2, c[0x4][R2] ;  /* 0x0100000002027b82 */ /* 0x000ea20000000a00 */
[----:B------:R-:W-:Y:S02]  /*1b0d0*/  IMAD.U32 R5, RZ, RZ, UR7 ;  /* 0x00000007ff057e24 */ /* 0x000fe4000f8e00ff */
[----:B-1----:R-:W-:Y:S02]  /*1b0e0*/  IMAD.U32 R6, RZ, RZ, UR8 ;  /* 0x00000008ff067e24 */ /* 0x002fe4000f8e00ff */
[----:B------:R-:W-:-:S02]  /*1b0f0*/  IMAD.U32 R7, RZ, RZ, UR9 ;  /* 0x00000009ff077e24 */ /* 0x000fc4000f8e00ff */
[----:B0-----:R-:W-:Y:S02]  /*1b100*/  IMAD.U32 R10, RZ, RZ, UR4 ;  /* 0x00000004ff0a7e24 */ /* 0x001fe4000f8e00ff */
[----:B------:R-:W-:Y:S02]  /*1b110*/  IMAD.U32 R11, RZ, RZ, UR5 ;  /* 0x00000005ff0b7e24 */ /* 0x000fe4000f8e00ff */
[----:B------:R-:W-:Y:S02]  /*1b120*/  IMAD.MOV.U32 R8, RZ, RZ, 0x70 ;  /* 0x00000070ff087424 */ /* 0x000fe400078e00ff */
[----:B------:R-:W-:Y:S02]  /*1b130*/  IMAD.MOV.U32 R12, RZ, RZ, 0x1 ;  /* 0x00000001ff0c7424 */ /* 0x000fe400078e00ff */
[----:B------:R-:W-:-:S07]  /*1b140*/  IMAD.MOV.U32 R13, RZ, RZ, RZ ;  /* 0x000000ffff0d7224 */ /* 0x000fce00078e00ff */
[----:B------:R-:W-:-:S07]  /*1b150*/  LEPC R20, `(.L_x_964) ;  /* 0x000000001014794e */ /* 0x000fce0000000000 */
[----:B--2---:R-:W-:Y:S05]  /*1b160*/  CALL.ABS.NOINC R2 ;  /* 0x0000000002007343 */ /* 0x004fea0003c00000 */
.L_x_964:
[----:B------:R-:W3:Y:S01]  /*1b170*/  S2R R4, SR_CTAID.Z ;  /* 0x0000000000047919 */ /* 0x000ee20000002700 */
[----:B-1----:R-:W1:Y:S01]  /*1b180*/  LDC R6, c[0x0][0x448] ;  /* 0x00011200ff067b82 */ /* 0x002e620000000800 */
[----:B------:R-:W-:Y:S01]  /*1b190*/  USHF.R.S32.HI UR4, URZ, 0x1f, UR36 ;  /* 0x0000001f3f047899 */ /* 0x000fe20008011424 */
[----:B0-----:R-:W0:Y:S01]  /*1b1a0*/  S2R R10, SR_TID.X ;  /* 0x00000000000a7919 */ /* 0x001e220000002100 */
[----:B------:R-:W-:Y:S02]  /*1b1b0*/  ULDC.64 UR8, c[0x0][0x2d8] ;  /* 0x0000b60000087ab9 */ /* 0x000fe40000000a00 */
[----:B------:R-:W-:-:S03]  /*1b1c0*/  UIMAD UR6, UR4, UR8, URZ ;  /* 0x00000008040672a4 */ /* 0x000fc6000f8e023f */
[----:B--2---:R-:W2:Y:S01]  /*1b1d0*/  LDC.64 R2, c[0x0][0x2e0] ;  /* 0x0000b800ff027b82 */ /* 0x004ea20000000a00 */
[----:B------:R-:W-:Y:S02]  /*1b1e0*/  UIMAD.WIDE.U32 UR4, UR36, UR8, URZ ;  /* 0x00000008240472a5 */ /* 0x000fe4000f8e003f */
[----:B------:R-:W-:-:S04]  /*1b1f0*/  UIMAD UR6, UR36, UR9, UR6 ;  /* 0x00000009240672a4 */ /* 0x000fc8000f8e0206 */
[----:B------:R-:W-:Y:S01]  /*1b200*/  UIADD3 UR5, UR5, UR6, URZ ;  /* 0x0000000605057290 */ /* 0x000fe2000fffe03f */
[----:B-1----:R-:W-:Y:S02]  /*1b210*/  ISETP.NE.AND P0, PT, R6, 0x1, PT ;  /* 0x000000010600780c */ /* 0x002fe40003f05270 */
[----:B---3--:R-:W-:Y:S02]  /*1b220*/  SHF.R.S32.HI R5, RZ, 0x1f, R4 ;  /* 0x0000001fff057819 */ /* 0x008fe40000011404 */
[----:B0-----:R-:W-:-:S03]  /*1b230*/  LOP3.LUT R8, R10, 0x7f, RZ, 0xc0, !PT ;  /* 0x0000007f0a087812 */ /* 0x001fc600078ec0ff */
[-C--:B--2---:R-:W-:Y:S01]  /*1b240*/  IMAD R0, R5, R2.reuse, RZ ;  /* 0x0000000205007224 */ /* 0x084fe200078e02ff */
[----:B------:R-:W-:Y:S02]  /*1b250*/  SHF.R.U32.HI R10, RZ, 0x3, R10 ;  /* 0x00000003ff0a7819 */ /* 0x000fe4000001160a */
[----:B------:R-:W-:Y:S01]  /*1b260*/  LEA.HI R7, R8, R19, RZ, 0x1d ;  /* 0x0000001308077211 */ /* 0x000fe200078fe8ff */
[C---:B------:R-:W-:Y:S02]  /*1b270*/  IMAD R5, R4.reuse, R3, R0 ;  /* 0x0000000304057224 */ /* 0x040fe400078e0200 */
[----:B------:R-:W0:Y:S01]  /*1b280*/  @P0 LDC R0, c[0x0][0x44c] ;  /* 0x00011300ff000b82 */ /* 0x000e220000000800 */
[----:B------:R-:W-:Y:S01]  /*1b290*/  IMAD.WIDE.U32 R2, R4, R2, UR4 ;  /* 0x0000000404027e25 */ /* 0x000fe2000f8e0002 */
[----:B------:R-:W-:-:S03]  /*1b2a0*/  ULDC.64 UR4, c[0x0][0x2d0] ;  /* 0x0000b40000047ab9 */ /* 0x000fc60000000a00 */
[----:B------:R-:W-:Y:S02]  /*1b2b0*/  VIADD R7, R7, UR40 ;  /* 0x0000002807077c36 */ /* 0x000fe40008000000 */
[----:B------:R-:W-:Y:S01]  /*1b2c0*/  IMAD.IADD R3, R3, 0x1, R5 ;  /* 0x0000000103037824 */ /* 0x000fe200078e0205 */
[----:B------:R-:W1:Y:S01]  /*1b2d0*/  @P0 LDC R4, c[0x0][0x450] ;  /* 0x00011400ff040b82 */ /* 0x000e620000000800 */
[----:B------:R-:W-:Y:S02]  /*1b2e0*/  IMAD.MOV.U32 R5, RZ, RZ, R7 ;  /* 0x000000ffff057224 */ /* 0x000fe400078e0007 */
[----:B0-----:R-:W-:-:S05]  /*1b2f0*/  @P0 IMAD.HI.U32 R9, R7, R0, RZ ;  /* 0x0000000007090227 */ /* 0x001fca00078e00ff */
[----:B-1----:R-:W-:-:S04]  /*1b300*/  @P0 SHF.R.U32.HI R5, RZ, R4, R9 ;  /* 0x00000004ff050219 */ /* 0x002fc80000011609 */
[--C-:B------:R-:W-:Y:S01]  /*1b310*/  SHF.R.S32.HI R4, RZ, 0x1f, R5.reuse ;  /* 0x0000001fff047819 */ /* 0x100fe20000011405 */
[----:B------:R-:W-:Y:S02]  /*1b320*/  IMAD.MOV R0, RZ, RZ, -R5 ;  /* 0x000000ffff007224 */ /* 0x000fe400078e0a05 */
[----:B------:R-:W-:-:S04]  /*1b330*/  IMAD.WIDE.U32 R2, R5, UR4, R2 ;  /* 0x0000000405027c25 */ /* 0x000fc8000f8e0002 */
[----:B------:R-:W-:Y:S02]  /*1b340*/  IMAD R0, R6, R0, R7 ;  /* 0x0000000006007224 */ /* 0x000fe400078e0207 */
        /* <DEDUP_REMOVED lines=8> */
[----:B------:R-:W-:Y:S02]  /*1b3d0*/  ULDC.64 UR4, c[0x0][0x280] ;  /* 0x0000a00000047ab9 */ /* 0x000fe40000000a00 */
[----:B------:R-:W-:Y:S01]  /*1b3e0*/  IADD3 R0, P0, R2, UR4, RZ ;  /* 0x0000000402007c10 */ /* 0x000fe2000ff1e0ff */
[C---:B------:R-:W-:Y:S01]  /*1b3f0*/  IMAD.SHL.U32 R2, R10.reuse, 0x80, RZ ;  /* 0x000000800a027824 */ /* 0x040fe200078e00ff */
[----:B------:R-:W-:Y:S02]  /*1b400*/  ULDC UR4, c[0x0][0x2b8] ;  /* 0x0000ae0000047ab9 */ /* 0x000fe40000000800 */
[----:B------:R-:W-:Y:S01]  /*1b410*/  IADD3.X R7, R3, UR5, R5, P0, !PT ;  /* 0x0000000503077c10 */ /* 0x000fe200087fe405 */
[----:B------:R-:W-:Y:S01]  /*1b420*/  IMAD.SHL.U32 R3, R10, 0x10, RZ ;  /* 0x000000100a037824 */ /* 0x000fe200078e00ff */
[C---:B------:R-:W-:Y:S01]  /*1b430*/  LOP3.LUT R2, R19.reuse, 0x380, R2, 0xf8, !PT ;  /* 0x0000038013027812 */ /* 0x040fe200078ef802 */
[----:B------:R-:W-:Y:S01]  /*1b440*/  IMAD.SHL.U32 R5, R8, 0x10, RZ ;  /* 0x0000001008057824 */ /* 0x000fe200078e00ff */
[----:B------:R-:W-:Y:S01]  /*1b450*/  ISETP.GE.AND P0, PT, R19, UR4, PT ;  /* 0x0000000413007c0c */ /* 0x000fe2000bf06270 */
[----:B------:R-:W-:Y:S01]  /*1b460*/  UMOV UR4, 0xffffffff ;  /* 0xffffffff00047882 */ /* 0x000fe20000000000 */
[----:B------:R-:W-:-:S04]  /*1b470*/  LOP3.LUT R2, R2, 0x70, R3, 0x78, !PT ;  /* 0x0000007002027812 */ /* 0x000fc800078e7803 */
[----:B------:R-:W-:Y:S01]  /*1b480*/  LOP3.LUT R5, R2, 0x400, R5, 0xf8, !PT ;  /* 0x0000040002057812 */ /* 0x000fe200078ef805 */
[----:B------:R-:W-:Y:S06]  /*1b490*/  BRA.DIV UR4, `(.L_x_965) ;  /* 0x0000002604807947 */ /* 0x000fec000b800000 */
[----:B------:R-:W0:Y:S01]  /*1b4a0*/  SHFL.IDX PT, R14, R0, RZ, 0x181f ;  /* 0x00181fff000e7589 */ /* 0x000e2200000e0000 */
[----:B------:R-:W-:Y:S01]  /*1b4b0*/  ULDC UR4, c[0x0][0x288] ;  /* 0x0000a20000047ab9 */ /* 0x000fe20000000800 */
[----:B------:R-:W-:Y:S01]  /*1b4c0*/  LEA.HI R4, R8, UR40, RZ, 0x1d ;  /* 0x0000002808047c11 */ /* 0x000fe2000f8fe8ff */
[----:B------:R-:W-:Y:S01]  /*1b4d0*/  IMAD R6, R6, UR4, RZ ;  /* 0x0000000406067c24 */ /* 0x000fe2000f8e02ff */
[----:B------:R-:W1:Y:S03]  /*1b4e0*/  SHFL.IDX PT, R2, R7, RZ, 0x181f ;  /* 0x00181fff07027589 */ /* 0x000e6600000e0000 */
[C---:B------:R-:W-:Y:S01]  /*1b4f0*/  VIADD R11, R4.reuse, 0x10 ;  /* 0x00000010040b7836 */ /* 0x040fe20000000000 */
[----:B------:R-:W-:-:S13]  /*1b500*/  ISETP.GE.AND P1, PT, R4, R6, PT ;  /* 0x000000060400720c */ /* 0x000fda0003f26270 */
[----:B------:R-:W-:Y:S01]  /*1b510*/  @!P1 VIADD R9, R5, UR39 ;  /* 0x0000002705099c36 */ /* 0x000fe20008000000 */
[----:B0-----:R-:W-:-:S05]  /*1b520*/  @!P1 IADD3 R14, P2, R19, R14, RZ ;  /* 0x0000000e130e9210 */ /* 0x001fca0007f5e0ff */
[----:B-1----:R-:W-:Y:S02]  /*1b530*/  @!P1 IMAD.X R3, RZ, RZ, R2, P2 ;  /* 0x000000ffff039224 */ /* 0x002fe400010e0602 */
[----:B------:R-:W-:Y:S02]  /*1b540*/  @!P1 IMAD.MOV.U32 R2, RZ, RZ, R14 ;  /* 0x000000ffff029224 */ /* 0x000fe400078e000e */
[----:B------:R-:W0:Y:S04]  /*1b550*/  SHFL.IDX PT, R14, R0, 0x1, 0x181f ;  /* 0x00381f00000e7f89 */ /* 0x000e2800000e0000 */
[----:B------:R1:W-:Y:S01]  /*1b560*/  @!P1 LDGSTS.E.BYPASS.LTC128B.128 [R9+0x1c400], desc[UR50][R2.64], !P0 ;  /* 0x1c40000002099fae */ /* 0x0003e2000c101d72 */
[----:B------:R-:W-:Y:S01]  /*1b570*/  ISETP.GE.AND P1, PT, R11, R6, PT ;  /* 0x000000060b00720c */ /* 0x000fe20003f26270 */
[----:B------:R-:W-:-:S02]  /*1b580*/  VIADD R11, R4, 0x20 ;  /* 0x00000020040b7836 */ /* 0x000fc40000000000 */
[----:B-1----:R-:W1:Y:S10]  /*1b590*/  SHFL.IDX PT, R2, R7, 0x1, 0x181f ;  /* 0x00381f0007027f89 */ /* 0x002e7400000e0000 */
        /* <DEDUP_REMOVED lines=42> */
[----:B------:R-:W-:-:S03]  /*1b840*/  ISETP.GE.AND P1, PT, R11, R6, PT ;  /* 0x000000060b00720c */ /* 0x000fc60003f26270 */
[----:B-1----:R-:W1:Y:S10]  /*1b850*/  SHFL.IDX PT, R2, R7, 0x6, 0x181f ;  /* 0x00d81f0007027f89 */ /* 0x002e7400000e0000 */
[----:B------:R-:W-:Y:S01]  /*1b860*/  @!P1 VIADD R9, R5, UR39 ;  /* 0x0000002705099c36 */ /* 0x000fe20008000000 */
[----:B------:R-:W2:Y:S01]  /*1b870*/  SHFL.IDX PT, R7, R7, 0x7, 0x181f ;  /* 0x00f81f0007077f89 */ /* 0x000ea200000e0000 */
[----:B0-----:R-:W-:-:S05]  /*1b880*/  @!P1 IADD3 R14, P2, R19, R14, RZ ;  /* 0x0000000e130e9210 */ /* 0x001fca0007f5e0ff */
[----:B-1----:R-:W-:Y:S02]  /*1b890*/  @!P1 IMAD.X R3, RZ, RZ, R2, P2 ;  /* 0x000000ffff039224 */ /* 0x002fe400010e0602 */
[----:B------:R-:W-:Y:S02]  /*1b8a0*/  @!P1 IMAD.MOV.U32 R2, RZ, RZ, R14 ;  /* 0x000000ffff029224 */ /* 0x000fe400078e000e */
[----:B------:R0:W1:Y:S04]  /*1b8b0*/  SHFL.IDX PT, R14, R0, 0x7, 0x181f ;  /* 0x00f81f00000e7f89 */ /* 0x00006800000e0000 */
[----:B--2---:R0:W-:Y:S02]  /*1b8c0*/  @!P1 LDGSTS.E.BYPASS.LTC128B.128 [R9+0x1f400], desc[UR50][R2.64], !P0 ;  /* 0x1f40000002099fae */ /* 0x0041e4000c101d72 */
.L_x_1027:
[----:B0-----:R-:W-:Y:S02]  /*1b8d0*/  VIADD R3, R4, 0x70 ;  /* 0x0000007004037836 */ /* 0x001fe40000000000 */
[----:B------:R-:W-:-:S03]  /*1b8e0*/  IMAD.MOV.U32 R0, RZ, RZ, 0x1 ;  /* 0x00000001ff007424 */ /* 0x000fc600078e00ff */
[----:B------:R-:W-:Y:S02]  /*1b8f0*/  ISETP.GE.AND P1, PT, R3, R6, PT ;  /* 0x000000060300720c */ /* 0x000fe40003f26270 */
[----:B------:R-:W-:-:S11]  /*1b900*/  SHF.L.U32 R0, R0, 0x1f, RZ ;  /* 0x0000001f00007819 */ /* 0x000fd600000006ff */
[----:B-1----:R-:W-:Y:S01]  /*1b910*/  @!P1 IADD3 R2, P2, R19, R14, RZ ;  /* 0x0000000e13029210 */ /* 0x002fe20007f5e0ff */
        /* <DEDUP_REMOVED lines=9> */
[----:B------:R-:W-:Y:S01]  /*1b9b0*/  NOP ;  /* 0x0000000000007918 */ /* 0x000fe20000000000 */
[----:B------:R-:W-:Y:S01]  /*1b9c0*/  SYNCS.ARRIVE.TRANS64.A1T0 RZ, [UR39+0x2e800], RZ ;  /* 0x02e800ffffff79a7 */ /* 0x000fe20008100027 */
[----:B------:R-:W-:-:S05]  /*1b9d0*/  VIADD R18, R18, 0xfffffffe ;  /* 0xfffffffe12127836 */ /* 0x000fca0000000000 */
[----:B------:R-:W-:Y:S01]  /*1b9e0*/  ISETP.GE.AND P1, PT, R18, UR41, PT ;  /* 0x0000002912007c0c */ /* 0x000fe2000bf26270 */
[----:B------:R-:W1:Y:S02]  /*1b9f0*/  SYNCS.PHASECHK.TRANS64.TRYWAIT P0, [UR39+0x2e820], R0 ;  /* 0x02e82000ff0075a7 */ /* 0x000e640008000167 */
[----:B01----:R-:W-:Y:S10]  /*1ba00*/  @!P0 BRA `(.L_x_966) ;  /* 0x0000002800948947 */ /* 0x003ff40003800000 */
.L_x_1028:
[----:B------:R-:W-:Y:S01]  /*1ba10*/  IMAD.MOV.U32 R21, RZ, RZ, 0x1 ;  /* 0x00000001ff157424 */ /* 0x000fe200078e00ff */
[----:B------:R-:W-:Y:S06]  /*1ba20*/  @!P1 BRA `(.L_x_967) ;  /* 0x0000000c00c89947 */ /* 0x000fec0003800000 */
[----:B0-----:R-:W-:Y:S02]  /*1ba30*/  IMAD.MOV.U32 R0, RZ, RZ, 0x1 ;  /* 0x00000001ff007424 */ /* 0x001fe400078e00ff */
[----:B------:R-:W-:-:S07]  /*1ba40*/  IMAD.MOV.U32 R6, RZ, RZ, RZ ;  /* 0x000000ffff067224 */ /* 0x000fce00078e00ff */
.L_x_984:
[----:B------:R-:W-:Y:S01]  /*1ba50*/  LOP3.LUT P1, RZ, R16, 0x2, RZ, 0xc0, !PT ;  /* 0x0000000210ff7812 */ /* 0x000fe2000782c0ff */
[----:B------:R-:W-:Y:S01]  /*1ba60*/  VIADD R20, R6, 0x1 ;  /* 0x0000000106147836 */ /* 0x000fe20000000000 */
[----:B------:R-:W-:Y:S04]  /*1ba70*/  BSSY B0, `(.L_x_968) ;  /* 0x0000065000007945 */ /* 0x000fe80003800000 */
[----:B------:R-:W-:-:S04]  /*1ba80*/  ISETP.NE.AND P0, PT, R20, 0x2, PT ;  /* 0x000000021400780c */ /* 0x000fc80003f05270 */
[----:B------:R-:W-:Y:S02]  /*1ba90*/  SEL R21, RZ, 0x1, P0 ;  /* 0x00000001ff157807 */ /* 0x000fe40000000000 */
[----:B------:R-:W-:Y:S02]  /*1baa0*/  SEL R20, R20, RZ, P0 ;  /* 0x000000ff14147207 */ /* 0x000fe40000000000 */
[----:B------:R-:W-:Y:S01]  /*1bab0*/  LOP3.LUT R21, R0, R21, RZ, 0x3c, !PT ;  /* 0x0000001500157212 */ /* 0x000fe200078e3cff */
[----:B------:R-:W-:Y:S06]  /*1bac0*/  @!P1 BRA `(.L_x_969) ;  /* 0x00000004007c9947 */ /* 0x000fec0003800000 */
[----:B------:R-:W-:Y:S01]  /*1bad0*/  LOP3.LUT P1, RZ, R16, 0x1, RZ, 0xc0, !PT ;  /* 0x0000000110ff7812 */ /* 0x000fe2000782c0ff */
[----:B------:R-:W-:-:S12]  /*1bae0*/  IMAD.MOV.U32 R7, RZ, RZ, R18 ;  /* 0x000000ffff077224 */ /* 0x000fd800078e0012 */
[----:B------:R-:W-:Y:S05]  /*1baf0*/  @!P1 BRA `(.L_x_970) ;  /* 0x0000000000509947 */ /* 0x000fea0003800000 */
[----:B------:R-:W2:Y:S01]  /*1bb00*/  LDL R8, [R1+0x4] ;  /* 0x0000040001087983 */ /* 0x000ea20000100800 */
[----:B------:R-:W0:Y:S01]  /*1bb10*/  LDC R7, c[0x0][0x43c] ;  /* 0x00010f00ff077b82 */ /* 0x000e220000000800 */
[----:B------:R-:W-:Y:S02]  /*1bb20*/  ULDC.64 UR4, c[0x0][0x428] ;  /* 0x00010a0000047ab9 */ /* 0x000fe40000000a00 */
[----:B------:R-:W3:Y:S01]  /*1bb30*/  LDL R9, [R1] ;  /* 0x0000000001097983 */ /* 0x000ee20000100800 */
[----:B0-----:R-:W-:-:S13]  /*1bb40*/  ISETP.NE.AND P0, PT, R7, 0x1, PT ;  /* 0x000000010700780c */ /* 0x001fda0003f05270 */
[----:B------:R-:W0:Y:S02]  /*1bb50*/  @P0 LDC.64 R2, c[0x0][0x440] ;  /* 0x00011000ff020b82 */ /* 0x000e240000000a00 */
[----:B0-----:R-:W-:-:S04]  /*1bb60*/  @P0 IMAD.HI.U32 R4, R18, R2, RZ ;  /* 0x0000000212040227 */ /* 0x001fc800078e00ff */
[----:B------:R-:W-:Y:S01]  /*1bb70*/  IMAD.MOV.U32 R2, RZ, RZ, R18 ;  /* 0x000000ffff027224 */ /* 0x000fe200078e0012 */
[----:B------:R-:W-:Y:S02]  /*1bb80*/  @P0 SHF.R.U32.HI R2, RZ, R3, R4 ;  /* 0x00000003ff020219 */ /* 0x000fe40000011604 */
[----:B------:R-:W0:Y:S03]  /*1bb90*/  LDC.64 R4, c[0x0][0x418] ;  /* 0x00010600ff047b82 */ /* 0x000e260000000a00 */
[----:B------:R-:W-:-:S04]  /*1bba0*/  IMAD.MOV R3, RZ, RZ, -R2 ;  /* 0x000000ffff037224 */ /* 0x000fc800078e0a02 */
[----:B------:R-:W-:Y:S01]  /*1bbb0*/  IMAD R7, R7, R3, R18 ;  /* 0x0000000307077224 */ /* 0x000fe200078e0212 */
[----:B------:R-:W-:Y:S01]  /*1bbc0*/  SHF.R.S32.HI R3, RZ, 0x1f, R2 ;  /* 0x0000001fff037819 */ /* 0x000fe20000011402 */
[----:B--2---:R-:W-:-:S04]  /*1bbd0*/  IMAD R8, R8, UR4, RZ ;  /* 0x0000000408087c24 */ /* 0x004fc8000f8e02ff */
[C---:B---3--:R-:W-:Y:S02]  /*1bbe0*/  IMAD R8, R9.reuse, UR5, R8 ;  /* 0x0000000509087c24 */ /* 0x048fe4000f8e0208 */
[----:B------:R-:W-:-:S04]  /*1bbf0*/  IMAD.WIDE.U32 R2, R9, UR4, R2 ;  /* 0x0000000409027c25 */ /* 0x000fc8000f8e0002 */
[----:B------:R-:W-:Y:S01]  /*1bc00*/  IMAD.IADD R8, R8, 0x1, R3 ;  /* 0x0000000108087824 */ /* 0x000fe200078e0203 */
[----:B0-----:R-:W-:-:S04]  /*1bc10*/  LEA R4, P0, R2, R4, 0x2 ;  /* 0x0000000402047211 */ /* 0x001fc800078010ff */
[----:B------:R-:W-:-:S05]  /*1bc20*/  LEA.HI.X R5, R2, R5, R8, 0x2, P0 ;  /* 0x0000000502057211 */ /* 0x000fca00000f1408 */
[----:B------:R0:W5:Y:S04]  /*1bc30*/  LDG.E R17, desc[UR50][R4.64] ;  /* 0x0000003204117981 */ /* 0x000168000c1e1900 */
.L_x_970:
[----:B0-----:R-:W-:Y:S01]  /*1bc40*/  LEA R4, R20, UR39, 0x3 ;  /* 0x0000002714047c11 */ /* 0x001fe2000f8e18ff */
[----:B------:R-:W0:Y:S01]  /*1bc50*/  S2R R2, SR_TID.X ;  /* 0x0000000000027919 */ /* 0x000e220000002100 */
[----:B------:R-:W-:-:S04]  /*1bc60*/  SHF.L.U32 R3, R21, 0x1f, RZ ;  /* 0x0000001f15037819 */ /* 0x000fc800000006ff */
[----:B------:R-:W1:Y:S01]  /*1bc70*/  SYNCS.PHASECHK.TRANS64.TRYWAIT P0, [R4+URZ+0x2e880], R3 ;  /* 0x02e88003040075a7 */ /* 0x000e62000800017f */
[----:B0-----:R-:W-:-:S04]  /*1bc80*/  LOP3.LUT R2, R2, 0x7f, RZ, 0xc0, !PT ;  /* 0x0000007f02027812 */ /* 0x001fc800078ec0ff */
[----:B------:R-:W-:Y:S01]  /*1bc90*/  ISETP.NE.AND P1, PT, R2, RZ, PT ;  /* 0x000000ff0200720c */ /* 0x000fe20003f25270 */
[----:B-1----:R-:W-:-:S12]  /*1bca0*/  @!P0 BRA `(.L_x_971) ;  /* 0x0000002800048947 */ /* 0x002fd80003800000 */
.L_x_1029:
        /* <DEDUP_REMOVED lines=9> */
.L_x_973:
[----:B------:R-:W-:Y:S05]  /*1bd40*/  BSYNC B1 ;  /* 0x0000000000017941 */ /* 0x000fea0003800000 */
.L_x_972:
        /* <DEDUP_REMOVED lines=16> */
.L_x_974:
        /* <DEDUP_REMOVED lines=8> */
.L_x_1030:
        /* <DEDUP_REMOVED lines=11> */
.L_x_977:
[----:B------:R-:W-:Y:S05]  /*1bf80*/  BSYNC B1 ;  /* 0x0000000000017941 */ /* 0x000fea0003800000 */
.L_x_976:
        /* <DEDUP_REMOVED lines=12> */
.L_x_978:
[----:B------:R-:W-:-:S13]  /*1c050*/  @P0 ELECT P1, URZ, PT ;  /* 0x00000000003f082f */ /* 0x000fda0003820000 */
[----:B------:R-:W-:Y:S01]  /*1c060*/  @P1 R2UR UR13, R17 ;  /* 0x00000000110d12ca */ /* 0x000fe200000e0000 */
[----:B------:R-:W-:Y:S01]  /*1c070*/  UMOV UR12, UR36 ;  /* 0x00000024000c7c82 */ /* 0x000fe20008000000 */
[----:B------:R-:W-:-:S11]  /*1c080*/  @P1 PLOP3.LUT P0, PT, P1, PT, PT, 0x8, 0x0 ;  /* 0x000000000000181c */ /* 0x000fd60000f0e170 */
[----:B------:R2:W-:Y:S01]  /*1c090*/  UTMALDG.4D [UR8], [UR4], desc[UR6] ;  /* 0x00000608040075b4 */ /* 0x0005e20008019000 */
[----:B------:R-:W-:Y:S01]  /*1c0a0*/  PLOP3.LUT P1, PT, PT, PT, PT, 0x8, 0x0 ;  /* 0x000000000000781c */ /* 0x000fe20003f2e170 */
[----:B--2---:R-:W-:-:S12]  /*1c0b0*/  @P0 BRA.U.ANY `(.L_x_978) ;  /* 0xfffffffd00e40947 */ /* 0x004fd8000393ffff */
.L_x_969:
[----:B------:R-:W-:Y:S05]  /*1c0c0*/  BSYNC B0 ;  /* 0x0000000000007941 */ /* 0x000fea0003800000 */
.L_x_968:
[----:B------:R-:W-:-:S05]  /*1c0d0*/  IMAD.U32 R2, RZ, RZ, UR38 ;  /* 0x00000026ff027e24 */ /* 0x000fca000f8e00ff */
[----:B------:R-:W-:-:S04]  /*1c0e0*/  LOP3.LUT R2, R2, 0x1, RZ, 0xfc, !PT ;  /* 0x0000000102027812 */ /* 0x000fc800078efcff */
[----:B------:R-:W-:-:S13]  /*1c0f0*/  ISETP.NE.AND P0, PT, R2, 0x3, PT ;  /* 0x000000030200780c */ /* 0x000fda0003f05270 */
[----:B------:R-:W-:Y:S05]  /*1c100*/  @!P0 BRA `(.L_x_979) ;  /* 0x0000000000048947 */ /* 0x000fea0003800000 */
[----:B------:R-:W-:Y:S01]  /*1c110*/  BPT.TRAP 0x1 ;  /* 0x000000040000795c */ /* 0x000fe20000300000 */
.L_x_979:
[----:B------:R-:W-:Y:S01]  /*1c120*/  LOP3.LUT R2, R0, 0x1, RZ, 0x3c, !PT ;  /* 0x0000000100027812 */ /* 0x000fe200078e3cff */
[----:B01----:R-:W-:Y:S01]  /*1c130*/  IMAD.U32 R3, RZ, RZ, UR38 ;  /* 0x00000026ff037e24 */ /* 0x003fe2000f8e00ff */
[----:B------:R-:W-:Y:S02]  /*1c140*/  LEA R19, R6, UR39, 0x3 ;  /* 0x0000002706137c11 */ /* 0x000fe4000f8e18ff */
[----:B------:R-:W-:Y:S02]  /*1c150*/  SHF.L.U32 R2, R2, 0x1f, RZ ;  /* 0x0000001f02027819 */ /* 0x000fe400000006ff */
[----:B------:R-:W-:Y:S02]  /*1c160*/  LOP3.LUT R3, R3, 0x2, RZ, 0xfc, !PT ;  /* 0x0000000203037812 */ /* 0x000fe400078efcff */
[----:B------:R-:W0:Y:S02]  /*1c170*/  SYNCS.PHASECHK.TRANS64.TRYWAIT P0, [R19+URZ+0x2e870], R2 ;  /* 0x02e87002130075a7 */ /* 0x000e24000800017f */
[----:B------:R-:W-:Y:S01]  /*1c180*/  ISETP.NE.AND P1, PT, R3, 0x3, PT ;  /* 0x000000030300780c */ /* 0x000fe20003f25270 */
[----:B0-----:R-:W-:-:S12]  /*1c190*/  @!P0 BRA `(.L_x_980) ;  /* 0x0000002000f08947 */ /* 0x001fd80003800000 */
.L_x_1031:
[----:B------:R-:W-:Y:S05]  /*1c1a0*/  @!P1 BRA `(.L_x_981) ;  /* 0x0000000000049947 */ /* 0x000fea0003800000 */
[----:B------:R-:W-:Y:S01]  /*1c1b0*/  BPT.TRAP 0x1 ;  /* 0x000000040000795c */ /* 0x000fe20000300000 */
.L_x_981:
[----:B0-----:R-:W-:Y:S01]  /*1c1c0*/  SHF.L.U32 R2, R0, 0x1f, RZ ;  /* 0x0000001f00027819 */ /* 0x001fe200000006ff */
[----:B------:R-:W-:-:S03]  /*1c1d0*/  IMAD R0, R6, 0x7000, RZ ;  /* 0x0000700006007824 */ /* 0x000fc600078e02ff */
[----:B------:R-:W0:Y:S02]  /*1c1e0*/  SYNCS.PHASECHK.TRANS64.TRYWAIT P0, [R19+URZ+0x2e860], R2 ;  /* 0x02e86002130075a7 */ /* 0x000e24000800017f */
[----:B0-----:R-:W-:Y:S05]  /*1c1f0*/  @!P0 BRA `(.L_x_982) ;  /* 0x0000002000ec8947 */ /* 0x001fea0003800000 */
.L_x_1032:
[----:B------:R-:W0:Y:S04]  /*1c200*/  LDL R4, [R1+0x8] ;  /* 0x0000080001047983 */ /* 0x000e280000100800 */
[----:B------:R-:W2:Y:S01]  /*1c210*/  LDL R12, [R1+0xc] ;  /* 0x00000c00010c7983 */ /* 0x000ea20000100800 */
[----:B------:R-:W-:Y:S05]  /*1c220*/  WARPSYNC.ALL ;  /* 0x0000000000007948 */ /* 0x000fea0003800000 */
[----:B------:R-:W1:Y:S01]  /*1c230*/  S2R R3, SR_TID.X ;  /* 0x0000000000037919 */ /* 0x000e620000002100 */
[----:B------:R-:W-:Y:S01]  /*1c240*/  IMAD.MOV.U32 R10, RZ, RZ, 0x40 ;  /* 0x00000040ff0a7424 */ /* 0x000fe200078e00ff */
[----:B-1----:R-:W-:-:S04]  /*1c250*/  LOP3.LUT P0, RZ, R3, 0x4, RZ, 0xc0, !PT ;  /* 0x0000000403ff7812 */ /* 0x002fc8000780c0ff */
[----:B------:R-:W-:Y:S02]  /*1c260*/  SEL R10, R10, 0xffffffc0, !P0 ;  /* 0xffffffc00a0a7807 */ /* 0x000fe40004000000 */
[C---:B0-----:R-:W-:Y:S02]  /*1c270*/  LOP3.LUT R2, R0.reuse, R4, RZ, 0xfc, !PT ;  /* 0x0000000400027212 */ /* 0x041fe400078efcff */
[----:B--2---:R-:W-:-:S03]  /*1c280*/  IADD3 R0, R0, UR39, R12 ;  /* 0x0000002700007c10 */ /* 0x004fc6000fffe00c */
[----:B------:R-:W0:Y:S01]  /*1c290*/  LDSM.16.MT88.4 R4, [R2+UR39+0xe400] ;  /* 0x00e400270204783b */ /* 0x000e220008004200 */
[----:B------:R-:W-:-:S04]  /*1c2a0*/  VIADD R3, R2, UR39 ;  /* 0x0000002702037c36 */ /* 0x000fc80008000000 */
[----:B------:R-:W-:Y:S01]  /*1c2b0*/  IMAD.IADD R3, R10, 0x1, R3 ;  /* 0x000000010a037824 */ /* 0x000fe200078e0203 */
[C-C-:B0-----:R-:W-:Y:S02]  /*1c2c0*/  PRMT R8, R4.reuse, 0x6420, R5.reuse ;  /* 0x0000642004087816 */ /* 0x141fe40000000005 */
        /* <DEDUP_REMOVED lines=90> */
.L_x_983:
[----:B-1----:R-:W1:Y:S01]  /*1c870*/  S2R R0, SR_TID.X ;  /* 0x0000000000007919 */ /* 0x002e620000002100 */
[----:B0-----:R-:W-:Y:S01]  /*1c880*/  SYNCS.ARRIVE.TRANS64.A1T0 RZ, [R19+URZ+0x2e850], RZ ;  /* 0x02e850ff13ff79a7 */ /* 0x001fe2000810003f */
[----:B------:R-:W-:Y:S01]  /*1c890*/  IMAD.MOV.U32 R6, RZ, RZ, R20 ;  /* 0x000000ffff067224 */ /* 0x000fe200078e0014 */
[----:B-1----:R-:W-:Y:S01]  /*1c8a0*/  LOP3.LUT R0, R0, 0x7f, RZ, 0xc0, !PT ;  /* 0x0000007f00007812 */ /* 0x002fe200078ec0ff */
[----:B------:R-:W-:Y:S03]  /*1c8b0*/  BAR.SYNC.DEFER_BLOCKING 0x2, 0x80 ;  /* 0x0082000000007b1d */ /* 0x000fe60000010000 */
[----:B------:R-:W-:-:S13]  /*1c8c0*/  ISETP.NE.AND P0, PT, R0, RZ, PT ;  /* 0x000000ff0000720c */ /* 0x000fda0003f05270 */
[----:B------:R-:W-:-:S05]  /*1c8d0*/  @!P0 VIADD R0, R19, 0x2e880 ;  /* 0x0002e88013008836 */ /* 0x000fca0000000000 */
[----:B------:R-:W-:-:S04]  /*1c8e0*/  @!P0 PRMT R0, RZ, 0x654, R0 ;  /* 0x00000654ff008816 */ /* 0x000fc80000000000 */
[----:B------:R0:W-:Y:S01]  /*1c8f0*/  @!P0 SYNCS.ARRIVE.TRANS64.RED.A1T0 RZ, [R0+URZ], RZ ;  /* 0x000000ff00ff89a7 */ /* 0x0001e2000810043f */
[C---:B------:R-:W-:Y:S01]  /*1c900*/  ISETP.GT.AND P0, PT, R18.reuse, UR41, PT ;  /* 0x0000002912007c0c */ /* 0x040fe2000bf04270 */
[----:B------:R-:W-:Y:S02]  /*1c910*/  VIADD R18, R18, 0xffffffff ;  /* 0xffffffff12127836 */ /* 0x000fe40000000000 */
[----:B0-----:R-:W-:-:S10]  /*1c920*/  IMAD.MOV.U32 R0, RZ, RZ, R21 ;  /* 0x000000ffff007224 */ /* 0x001fd400078e0015 */
[----:B------:R-:W-:Y:S05]  /*1c930*/  @P0 BRA `(.L_x_984) ;  /* 0xfffffff000440947 */ /* 0x000fea000383ffff */
[----:B------:R-:W-:Y:S05]  /*1c940*/  BRA `(.L_x_985) ;  /* 0x0000000000047947 */ /* 0x000fea0003800000 */
.L_x_967:
[----:B------:R-:W-:-:S07]  /*1c950*/  IMAD.MOV.U32 R20, RZ, RZ, RZ ;  /* 0x000000ffff147224 */ /* 0x000fce00078e00ff */
.L_x_985:
[----:B------:R-:W-:-:S04]  /*1c960*/  ULOP3.LUT UR4, UR38, 0x1, URZ, 0xfc, !UPT ;  /* 0x0000000126047892 */ /* 0x000fc8000f8efc3f */
[----:B------:R-:W-:-:S06]  /*1c970*/  UISETP.NE.AND UP0, UPT, UR4, 0x3, UPT ;  /* 0x000000030400788c */ /* 0x000fcc000bf05270 */
[----:B------:R-:W-:-:S13]  /*1c980*/  PLOP3.LUT P0, PT, PT, PT, UP0, 0x80, 0x0 ;  /* 0x000000000000781c */ /* 0x000fda0003f0f008 */
[----:B------:R-:W-:Y:S05]  /*1c990*/  @!P0 BRA `(.L_x_986) ;  /* 0x0000000000048947 */ /* 0x000fea0003800000 */
[----:B------:R-:W-:Y:S01]  /*1c9a0*/  BPT.TRAP 0x1 ;  /* 0x000000040000795c */ /* 0x000fe20000300000 */
.L_x_986:
[----:B0-----:R-:W-:Y:S01]  /*1c9b0*/  LOP3.LUT R0, R21, 0x1, RZ, 0x3c, !PT ;  /* 0x0000000115007812 */ /* 0x001fe200078e3cff */
[----:B------:R-:W-:Y:S01]  /*1c9c0*/  BSSY B0, `(.L_x_987) ;  /* 0x0000006000007945 */ /* 0x000fe20003800000 */
[----:B------:R-:W-:Y:S02]  /*1c9d0*/  LEA R2, R20, UR39, 0x3 ;  /* 0x0000002714027c11 */ /* 0x000fe4000f8e18ff */
[----:B------:R-:W-:-:S03]  /*1c9e0*/  SHF.L.U32 R0, R0, 0x1f, RZ ;  /* 0x0000001f00007819 */ /* 0x000fc600000006ff */
[----:B------:R0:W-:Y:S01]  /*1c9f0*/  STL [R1], R2 ;  /* 0x0000000201007387 */ /* 0x0001e20000100800 */
[----:B------:R-:W1:Y:S02]  /*1ca00*/  SYNCS.PHASECHK.TRANS64.TRYWAIT P0, [R2+URZ+0x2e870], R0 ;  /* 0x02e87000020075a7 */ /* 0x000e64000800017f */
[----:B01----:R-:W-:Y:S05]  /*1ca10*/  @!P0 BRA `(.L_x_988) ;  /* 0x0000001800f88947 */ /* 0x003fea0003800000 */
.L_x_1033:
[----:B------:R-:W-:Y:S05]  /*1ca20*/  BSYNC B0 ;  /* 0x0000000000007941 */ /* 0x000fea0003800000 */
.L_x_987:
[----:B------:R-:W-:-:S06]  /*1ca30*/  ULOP3.LUT UR4, UR38, 0x2, URZ, 0xfc, !UPT ;  /* 0x0000000226047892 */ /* 0x000fcc000f8efc3f */
[----:B0-----:R-:W-:-:S05]  /*1ca40*/  IMAD.U32 R0, RZ, RZ, UR4 ;  /* 0x00000004ff007e24 */ /* 0x001fca000f8e00ff */
[----:B------:R-:W-:-:S13]  /*1ca50*/  ISETP.NE.AND P1, PT, R0, 0x3, PT ;  /* 0x000000030000780c */ /* 0x000fda0003f25270 */
[----:B------:R-:W-:Y:S05]  /*1ca60*/  @!P1 BRA `(.L_x_989) ;  /* 0x0000000000049947 */ /* 0x000fea0003800000 */
[----:B------:R-:W-:Y:S01]  /*1ca70*/  BPT.TRAP 0x1 ;  /* 0x000000040000795c */ /* 0x000fe20000300000 */
.L_x_989:
[----:B------:R-:W2:Y:S04]  /*1ca80*/  LDL R0, [R1] ;  /* 0x0000000001007983 */ /* 0x000ea80000100800 */
[----:B------:R-:W3:Y:S01]  /*1ca90*/  LDL.LU R2, [R1+0x8] ;  /* 0x0000080001027983 */ /* 0x000ee20000300800 */
[----:B------:R-:W-:-:S04]  /*1caa0*/  SHF.L.U32 R3, R21, 0x1f, RZ ;  /* 0x0000001f15037819 */ /* 0x000fc800000006ff */
[----:B--2---:R0:W1:Y:S02]  /*1cab0*/  SYNCS.PHASECHK.TRANS64.TRYWAIT P0, [R0+URZ+0x2e860], R3 ;  /* 0x02e86003000075a7 */ /* 0x004064000800017f */
[----:B0-----:R-:W-:-:S05]  /*1cac0*/  IMAD R0, R20, 0x7000, RZ ;  /* 0x0000700014007824 */ /* 0x001fca00078e02ff */
[----:B---3--:R-:W-:Y:S01]  /*1cad0*/  LOP3.LUT R2, R0, R2, RZ, 0xfc, !PT ;  /* 0x0000000200027212 */ /* 0x008fe200078efcff */
[----:B-1----:R-:W-:Y:S06]  /*1cae0*/  @!P0 BRA `(.L_x_990) ;  /* 0x0000001800dc8947 */ /* 0x002fec0003800000 */
.L_x_1034:
[----:B------:R-:W2:Y:S01]  /*1caf0*/  LDL.LU R12, [R1+0xc] ;  /* 0x00000c00010c7983 */ /* 0x000ea20000300800 */
[----:B0-----:R-:W0:Y:S01]  /*1cb00*/  S2R R4, SR_TID.X ;  /* 0x0000000000047919 */ /* 0x001e220000002100 */
[----:B------:R-:W-:Y:S01]  /*1cb10*/  VIADD R3, R2, UR39 ;  /* 0x0000002702037c36 */ /* 0x000fe20008000000 */
[----:B------:R-:W-:Y:S05]  /*1cb20*/  WARPSYNC.ALL ;  /* 0x0000000000007948 */ /* 0x000fea0003800000 */
[----:B------:R-:W1:Y:S01]  /*1cb30*/  LDSM.16.MT88.4 R8, [R2+UR39+0xe400] ;  /* 0x00e400270208783b */ /* 0x000e620008004200 */
[----:B0-----:R-:W-:Y:S01]  /*1cb40*/  LOP3.LUT P0, RZ, R4, 0x4, RZ, 0xc0, !PT ;  /* 0x0000000404ff7812 */ /* 0x001fe2000780c0ff */
[----:B------:R-:W-:-:S05]  /*1cb50*/  IMAD.MOV.U32 R4, RZ, RZ, 0x40 ;  /* 0x00000040ff047424 */ /* 0x000fca00078e00ff */
[----:B------:R-:W-:-:S05]  /*1cb60*/  SEL R4, R4, 0xffffffc0, !P0 ;  /* 0xffffffc004047807 */ /* 0x000fca0004000000 */
[----:B------:R-:W-:-:S05]  /*1cb70*/  IMAD.IADD R3, R4, 0x1, R3 ;  /* 0x0000000104037824 */ /* 0x000fca00078e0203 */
[----:B------:R-:W0:Y:S01]  /*1cb80*/  LDSM.16.MT88.4 R4, [R3+0xe400] ;  /* 0x00e400000304783b */ /* 0x000e220000004200 */
[----:B-1----:R-:W-:Y:S02]  /*1cb90*/  PRMT R13, R8, 0x7531, R9 ;  /* 0x00007531080d7816 */ /* 0x002fe40000000009 */
[C-C-:B------:R-:W-:Y:S02]  /*1cba0*/  PRMT R14, R10.reuse, 0x6420, R11.reuse ;  /* 0x000064200a0e7816 */ /* 0x140fe4000000000b */
[----:B------:R-:W-:Y:S02]  /*1cbb0*/  PRMT R15, R10, 0x7531, R11 ;  /* 0x000075310a0f7816 */ /* 0x000fe4000000000b */
[C-C-:B0-----:R-:W-:Y:S02]  /*1cbc0*/  PRMT R10, R6.reuse, 0x6420, R7.reuse ;  /* 0x00006420060a7816 */ /* 0x141fe40000000007 */
[----:B------:R-:W-:Y:S02]  /*1cbd0*/  PRMT R11, R6, 0x7531, R7 ;  /* 0x00007531060b7816 */ /* 0x000fe40000000007 */
[----:B--2---:R-:W-:-:S02]  /*1cbe0*/  IADD3 R0, R0, UR39, R12 ;  /* 0x0000002700007c10 */ /* 0x004fc4000fffe00c */
[----:B------:R-:W-:Y:S02]  /*1cbf0*/  PRMT R12, R8, 0x6420, R9 ;  /* 0x00006420080c7816 */ /* 0x000fe40000000009 */
[C-C-:B------:R-:W-:Y:S02]  /*1cc00*/  PRMT R8, R4.reuse, 0x6420, R5.reuse ;  /* 0x0000642004087816 */ /* 0x140fe40000000005 */
[----:B------:R-:W-:Y:S01]  /*1cc10*/  PRMT R9, R4, 0x7531, R5 ;  /* 0x0000753104097816 */ /* 0x000fe20000000005 */
[----:B------:R-:W-:Y:S04]  /*1cc20*/  STSM.16.M88.4 [R0+0x400], R12 ;  /* 0x0004000c00007844 */ /* 0x000fe80000000200 */
[----:B------:R-:W-:Y:S04]  /*1cc30*/  STSM.16.M88.4 [R0+0xc00], R8 ;  /* 0x000c000800007844 */ /* 0x000fe80000000200 */
[----:B------:R-:W0:Y:S04]  /*1cc40*/  LDSM.16.MT88.4 R8, [R2+UR39+0xf400] ;  /* 0x00f400270208783b */ /* 0x000e280008004200 */
[----:B------:R-:W1:Y:S01]  /*1cc50*/  LDSM.16.MT88.4 R4, [R3+0xf400] ;  /* 0x00f400000304783b */ /* 0x000e620000004200 */
[----:B0-----:R-:W-:-:S02]  /*1cc60*/  PRMT R16, R8, 0x6420, R9 ;  /* 0x0000642008107816 */ /* 0x001fc40000000009 */
[----:B------:R-:W-:Y:S02]  /*1cc70*/  PRMT R17, R8, 0x7531, R9 ;  /* 0x0000753108117816 */ /* 0x000fe40000000009 */
[C-C-:B------:R-:W-:Y:S02]  /*1cc80*/  PRMT R18, R10.reuse, 0x6420, R11.reuse ;  /* 0x000064200a127816 */ /* 0x140fe4000000000b */
[----:B------:R-:W-:Y:S02]  /*1cc90*/  PRMT R19, R10, 0x7531, R11 ;  /* 0x000075310a137816 */ /* 0x000fe4000000000b */
[C-C-:B-1----:R-:W-:Y:S02]  /*1cca0*/  PRMT R12, R4.reuse, 0x6420, R5.reuse ;  /* 0x00006420040c7816 */ /* 0x142fe40000000005 */
[----:B------:R-:W-:Y:S02]  /*1ccb0*/  PRMT R13, R4, 0x7531, R5 ;  /* 0x00007531040d7816 */ /* 0x000fe40000000005 */
[----:B------:R-:W-:-:S02]  /*1ccc0*/  PRMT R14, R6, 0x6420, R7 ;  /* 0x00006420060e7816 */ /* 0x000fc40000000007 */
        /* <DEDUP_REMOVED lines=61> */
[----:B------:R0:W-:Y:S04]  /*1d0a0*/  STSM.16.M88.4 [R0+0x6400], R12 ;  /* 0x0064000c00007844 */ /* 0x0001e80000000200 */
        /* <DEDUP_REMOVED lines=9> */
.L_x_991:
[----:B------:R-:W1:Y:S01]  /*1d140*/  LDL.LU R2, [R1] ;  /* 0x0000000001027983 */ /* 0x000e620000300800 */
[----:B0-----:R-:W0:Y:S02]  /*1d150*/  S2R R0, SR_TID.X ;  /* 0x0000000000007919 */ /* 0x001e240000002100 */
[----:B0-----:R-:W-:-:S04]  /*1d160*/  LOP3.LUT R0, R0, 0x7f, RZ, 0xc0, !PT ;  /* 0x0000007f00007812 */ /* 0x001fc800078ec0ff */
[----:B------:R-:W-:Y:S01]  /*1d170*/  ISETP.NE.AND P0, PT, R0, RZ, PT ;  /* 0x000000ff0000720c */ /* 0x000fe20003f05270 */
[----:B-1----:R-:W-:-:S12]  /*1d180*/  SYNCS.ARRIVE.TRANS64.A1T0 RZ, [R2+URZ+0x2e850], RZ ;  /* 0x02e850ff02ff79a7 */ /* 0x002fd8000810003f */
[----:B------:R-:W-:-:S05]  /*1d190*/  @!P0 VIADD R0, R2, 0x2e880 ;  /* 0x0002e88002008836 */ /* 0x000fca0000000000 */
[----:B------:R-:W-:Y:S01]  /*1d1a0*/  @!P0 PRMT R0, RZ, 0x654, R0 ;  /* 0x00000654ff008816 */ /* 0x000fe20000000000 */
[----:B------:R-:W-:Y:S06]  /*1d1b0*/  BAR.SYNC.DEFER_BLOCKING 0x2, 0x80 ;  /* 0x0082000000007b1d */ /* 0x000fec0000010000 */
[----:B------:R0:W-:Y:S02]  /*1d1c0*/  @!P0 SYNCS.ARRIVE.TRANS64.RED.A1T0 RZ, [R0+URZ], RZ ;  /* 0x000000ff00ff89a7 */ /* 0x0001e4000810043f */
[----:B0-----:R-:W-:-:S05]  /*1d1d0*/  VIADD R0, R20, 0x1 ;  /* 0x0000000114007836 */ /* 0x001fca0000000000 */
[----:B------:R-:W-:-:S04]  /*1d1e0*/  ISETP.NE.AND P0, PT, R0, 0x2, PT ;  /* 0x000000020000780c */ /* 0x000fc80003f05270 */
[----:B------:R-:W-:Y:S02]  /*1d1f0*/  SEL R2, RZ, 0x1, P0 ;  /* 0x00000001ff027807 */ /* 0x000fe40000000000 */
[----:B------:R-:W-:Y:S02]  /*1d200*/  SEL R0, R0, RZ, P0 ;  /* 0x000000ff00007207 */ /* 0x000fe40000000000 */
[----:B------:R-:W-:Y:S01]  /*1d210*/  LOP3.LUT R21, R21, R2, RZ, 0x3c, !PT ;  /* 0x0000000215157212 */ /* 0x000fe200078e3cff */
[----:B------:R-:W-:-:S07]  /*1d220*/  IMAD.MOV.U32 R2, RZ, RZ, RZ ;  /* 0x000000ffff027224 */ /* 0x000fce00078e00ff */
.L_x_944:
[----:B------:R-:W0:Y:S01]  /*1d230*/  S2R R4, SR_CgaCtaId ;  /* 0x0000000000047919 */ /* 0x000e220000008800 */
[----:B------:R-:W-:Y:S02]  /*1d240*/  MOV R3, 0x400 ;  /* 0x0000040000037802 */ /* 0x000fe40000000f00 */
[----:B------:R-:W-:Y:S02]  /*1d250*/  SHF.L.U32 R2, R2, 0x1f, RZ ;  /* 0x0000001f02027819 */ /* 0x000fe400000006ff */
[----:B0-----:R-:W-:-:S04]  /*1d260*/  LEA R7, R4, R3, 0x18 ;  /* 0x0000000304077211 */ /* 0x001fc800078ec0ff */
[----:B------:R-:W0:Y:S02]  /*1d270*/  SYNCS.PHASECHK.TRANS64.TRYWAIT P0, [R7+URZ+0x2e820], R2 ;  /* 0x02e82002070075a7 */ /* 0x000e24000800017f */
[----:B0-----:R-:W-:Y:S05]  /*1d280*/  @!P0 BRA `(.L_x_992) ;  /* 0x00000014000c8947 */ /* 0x001fea0003800000 */
.L_x_1035:
        /* <DEDUP_REMOVED lines=8> */
[----:B------:R-:W-:-:S06]  /*1d310*/  ULOP3.LUT UR4, UR38, 0x2, URZ, 0xfc, !UPT ;  /* 0x0000000226047892 */ /* 0x000fcc000f8efc3f */
[----:B------:R-:W-:-:S05]  /*1d320*/  IMAD.U32 R2, RZ, RZ, UR4 ;  /* 0x00000004ff027e24 */ /* 0x000fca000f8e00ff */
[----:B------:R-:W-:-:S13]  /*1d330*/  ISETP.NE.AND P0, PT, R2, 0x3, PT ;  /* 0x000000030200780c */ /* 0x000fda0003f05270 */
[----:B------:R-:W-:Y:S05]  /*1d340*/  @!P0 BRA `(.L_x_993) ;  /* 0x0000000000048947 */ /* 0x000fea0003800000 */
[----:B------:R-:W-:Y:S01]  /*1d350*/  BPT.TRAP 0x1 ;  /* 0x000000040000795c */ /* 0x000fe20000300000 */
.L_x_993:
        /* <DEDUP_REMOVED lines=12> */
.L_x_1036:
[----:B------:R-:W1:Y:S02]  /*1d420*/  SYNCS.PHASECHK.TRANS64.TRYWAIT P1, [R5+URZ], R2 ;  /* 0x00000002050075a7 */ /* 0x000e64000802017f */
[----:B-1----:R-:W-:Y:S05]  /*1d430*/  @!P1 BRA `(.L_x_995) ;  /* 0x0000001000c89947 */ /* 0x002fea0003800000 */
.L_x_1037:
[----:B------:R-:W-:Y:S05]  /*1d440*/  @!P0 BRA `(.L_x_996) ;  /* 0x0000000000048947 */ /* 0x000fea0003800000 */
[----:B------:R-:W-:Y:S01]  /*1d450*/  BPT.TRAP 0x1 ;  /* 0x000000040000795c */ /* 0x000fe20000300000 */
.L_x_996:
[----:B------:R-:W-:-:S04]  /*1d460*/  IMAD R0, R0, 0x8, R7 ;  /* 0x0000000800007824 */ /* 0x000fc800078e0207 */
[----:B------:R-:W2:Y:S02]  /*1d470*/  SYNCS.PHASECHK.TRANS64.TRYWAIT P1, [R0+URZ+0x2e860], R3 ;  /* 0x02e86003000075a7 */ /* 0x000ea4000802017f */
[----:B--2---:R-:W-:Y:S05]  /*1d480*/  @!P1 BRA `(.L_x_997) ;  /* 0x0000001000c89947 */ /* 0x004fea0003800000 */
.L_x_1038:
[----:B------:R-:W-:Y:S05]  /*1d490*/  @!P0 BRA `(.L_x_998) ;  /* 0x0000000000048947 */ /* 0x000fea0003800000 */
[----:B------:R-:W-:Y:S01]  /*1d4a0*/  BPT.TRAP 0x1 ;  /* 0x000000040000795c */ /* 0x000fe20000300000 */
.L_x_998:
[----:B-1----:R-:W-:-:S04]  /*1d4b0*/  IMAD R5, R4, 0x8, R7 ;  /* 0x0000000804057824 */ /* 0x002fc800078e0207 */
[----:B------:R-:W1:Y:S02]  /*1d4c0*/  SYNCS.PHASECHK.TRANS64.TRYWAIT P1, [R5+URZ+0x2e860], R2 ;  /* 0x02e86002050075a7 */ /* 0x000e64000802017f */
[----:B-1----:R-:W-:Y:S05]  /*1d4d0*/  @!P1 BRA `(.L_x_999) ;  /* 0x0000001000c89947 */ /* 0x002fea0003800000 */
.L_x_1039:
[----:B------:R-:W-:Y:S05]  /*1d4e0*/  @!P0 BRA `(.L_x_1000) ;  /* 0x0000000000048947 */ /* 0x000fea0003800000 */
[----:B------:R-:W-:Y:S01]  /*1d4f0*/  BPT.TRAP 0x1 ;  /* 0x000000040000795c */ /* 0x000fe20000300000 */
.L_x_1000:
[----:B------:R-:W3:Y:S02]  /*1d500*/  SYNCS.PHASECHK.TRANS64.TRYWAIT P0, [R0+URZ+0x2e880], R3 ;  /* 0x02e88003000075a7 */ /* 0x000ee4000800017f */
[----:B---3--:R-:W-:Y:S05]  /*1d510*/  @!P0 BRA `(.L_x_1001) ;  /* 0x0000001000cc8947 */ /* 0x008fea0003800000 */
.L_x_1002:
[----:B----4-:R4:W0:Y:S02]  /*1d520*/  SYNCS.PHASECHK.TRANS64.TRYWAIT P0, [R5+URZ+0x2e880], R2 ;  /* 0x02e88002050075a7 */ /* 0x010824000800017f */
[----:B0-----:R-:W-:Y:S05]  /*1d530*/  @!P0 NANOSLEEP.SYNCS 0x989680 ;  /* 0x009896800000895d */ /* 0x001fea0003900000 */
[----:B------:R-:W0:Y:S02]  /*1d540*/  @!P0 SYNCS.PHASECHK.TRANS64 P0, [R5+URZ+0x2e880], R2 ;  /* 0x02e88002050085a7 */ /* 0x000e24000800007f */
[----:B0-----:R-:W-:Y:S05]  /*1d550*/  @!P0 BRA `(.L_x_1002) ;  /* 0xfffffffc00f08947 */ /* 0x001fea000383ffff */
.L_x_856:
[----:B------:R-:W-:Y:S05]  /*1d560*/  BSYNC B6 ;  /* 0x0000000000067941 */ /* 0x000fea0003800000 */
.L_x_853:
[----:B------:R-:W-:Y:S05]  /*1d570*/  EXIT ;  /* 0x000000000000794d */ /* 0x000fea0003800000 */
.L_x_866:
[----:B0-----:R-:W-:-:S04]  /*1d580*/  IMAD.U32 R3, RZ, RZ, UR40 ;  /* 0x00000028ff037e24 */ /* 0x001fc8000f8e00ff */
[----:B------:R0:W1:Y:S03]  /*1d590*/  SYNCS.PHASECHK.TRANS64.TRYWAIT P0, [R3+URZ+0x2e800], R0 ;  /* 0x02e80000030075a7 */ /* 0x000066000800017f */
[----:B-1----:R-:W-:Y:S05]  /*1d5a0*/  @!P0 NANOSLEEP.SYNCS 0x989680 ;  /* 0x009896800000895d */ /* 0x002fea0003900000 */
[----:B------:R-:W1:Y:S02]  /*1d5b0*/  @!P0 SYNCS.PHASECHK.TRANS64 P0, [R3+URZ+0x2e800], R0 ;  /* 0x02e80000030085a7 */ /* 0x000e64000800007f */
[----:B-1----:R-:W-:Y:S05]  /*1d5c0*/  @!P0 BRA `(.L_x_866) ;  /* 0xfffffffc00ec8947 */ /* 0x002fea000383ffff */
[----:B------:R-:W-:Y:S05]  /*1d5d0*/  BRA `(.L_x_1003) ;  /* 0xfffffe4400447947 */ /* 0x000fea000383ffff */
.L_x_870:
[----:B--2---:R-:W-:-:S04]  /*1d5e0*/  IMAD.U32 R5, RZ, RZ, UR40 ;  /* 0x00000028ff057e24 */ /* 0x004fc8000f8e00ff */
[----:B------:R2:W3:Y:S03]  /*1d5f0*/  SYNCS.PHASECHK.TRANS64.TRYWAIT P2, [R5+URZ+0x2e830], R0 ;  /* 0x02e83000050075a7 */ /* 0x0004e6000804017f */
[----:B---3--:R-:W-:Y:S05]  /*1d600*/  @!P2 NANOSLEEP.SYNCS 0x989680 ;  /* 0x009896800000a95d */ /* 0x008fea0003900000 */
[----:B------:R-:W3:Y:S02]  /*1d610*/  @!P2 SYNCS.PHASECHK.TRANS64 P2, [R5+URZ+0x2e830], R0 ;  /* 0x02e830000500a5a7 */ /* 0x000ee4000804007f */
[----:B---3--:R-:W-:Y:S05]  /*1d620*/  @!P2 BRA `(.L_x_870) ;  /* 0xfffffffc00eca947 */ /* 0x008fea000383ffff */
[----:B------:R-:W-:Y:S05]  /*1d630*/  BRA `(.L_x_869) ;  /* 0xfffffe44006c7947 */ /* 0x000fea000383ffff */
.L_x_886:
[----:B-1----:R-:W-:-:S04]  /*1d640*/  IMAD.U32 R12, RZ, RZ, UR6 ;  /* 0x00000006ff0c7e24 */ /* 0x002fc8000f8e00ff */
[----:B------:R1:W2:Y:S03]  /*1d650*/  SYNCS.PHASECHK.TRANS64.TRYWAIT P2, [R12+URZ+0x2e830], R11 ;  /* 0x02e8300b0c0075a7 */ /* 0x0002a6000804017f */
[----:B--2---:R-:W-:Y:S05]  /*1d660*/  @!P2 NANOSLEEP.SYNCS 0x989680 ;  /* 0x009896800000a95d */ /* 0x004fea0003900000 */
[----:B------:R-:W2:Y:S02]  /*1d670*/  @!P2 SYNCS.PHASECHK.TRANS64 P2, [R12+URZ+0x2e830], R11 ;  /* 0x02e8300b0c00a5a7 */ /* 0x000ea4000804007f */
[----:B--2---:R-:W-:Y:S05]  /*1d680*/  @!P2 BRA `(.L_x_886) ;  /* 0xfffffffc00eca947 */ /* 0x004fea000383ffff */
[----:B------:R-:W-:Y:S05]  /*1d690*/  BRA `(.L_x_883) ;  /* 0xfffffe9c00cc7947 */ /* 0x000fea000383ffff */
.L_x_890:
[----:B-1----:R-:W-:-:S04]  /*1d6a0*/  IMAD.U32 R12, RZ, RZ, UR6 ;  /* 0x00000006ff0c7e24 */ /* 0x002fc8000f8e00ff */
[----:B------:R1:W2:Y:S03]  /*1d6b0*/  SYNCS.PHASECHK.TRANS64.TRYWAIT P2, [R12+URZ+0x2e850], R11 ;  /* 0x02e8500b0c0075a7 */ /* 0x0002a6000804017f */
[----:B--2---:R-:W-:Y:S05]  /*1d6c0*/  @!P2 NANOSLEEP.SYNCS 0x989680 ;  /* 0x009896800000a95d */ /* 0x004fea0003900000 */
[----:B------:R-:W2:Y:S02]  /*1d6d0*/  @!P2 SYNCS.PHASECHK.TRANS64 P2, [R12+URZ+0x2e850], R11 ;  /* 0x02e8500b0c00a5a7 */ /* 0x000ea4000804007f */
[----:B--2---:R-:W-:Y:S05]  /*1d6e0*/  @!P2 BRA `(.L_x_890) ;  /* 0xfffffffc00eca947 */ /* 0x004fea000383ffff */
[----:B------:R-:W-:Y:S05]  /*1d6f0*/  BRA `(.L_x_887) ;  /* 0xfffffea800c87947 */ /* 0x000fea000383ffff */
.L_x_908:
[----:B-1----:R-:W-:-:S04]  /*1d700*/  IMAD.U32 R5, RZ, RZ, UR6 ;  /* 0x00000006ff057e24 */ /* 0x002fc8000f8e00ff */
[----:B------:R1:W2:Y:S03]  /*1d710*/  SYNCS.PHASECHK.TRANS64.TRYWAIT P2, [R5+URZ+0x2e830], R4 ;  /* 0x02e83004050075a7 */ /* 0x0002a6000804017f */
[----:B--2---:R-:W-:Y:S05]  /*1d720*/  @!P2 NANOSLEEP.SYNCS 0x989680 ;  /* 0x009896800000a95d */ /* 0x004fea0003900000 */
[----:B------:R-:W2:Y:S02]  /*1d730*/  @!P2 SYNCS.PHASECHK.TRANS64 P2, [R5+URZ+0x2e830], R4 ;  /* 0x02e830040500a5a7 */ /* 0x000ea4000804007f */
[----:B--2---:R-:W-:Y:S05]  /*1d740*/  @!P2 BRA `(.L_x_908) ;  /* 0xfffffffc00eca947 */ /* 0x004fea000383ffff */
[----:B------:R-:W-:Y:S05]  /*1d750*/  BRA `(.L_x_905) ;  /* 0xfffffefc009c7947 */ /* 0x000fea000383ffff */
.L_x_912:
[----:B-1----:R-:W-:-:S04]  /*1d760*/  IMAD.U32 R5, RZ, RZ, UR6 ;  /* 0x00000006ff057e24 */ /* 0x002fc8000f8e00ff */
[----:B------:R1:W2:Y:S03]  /*1d770*/  SYNCS.PHASECHK.TRANS64.TRYWAIT P2, [R5+URZ+0x2e850], R4 ;  /* 0x02e85004050075a7 */ /* 0x0002a6000804017f */
[----:B--2---:R-:W-:Y:S05]  /*1d780*/  @!P2 NANOSLEEP.SYNCS 0x989680 ;  /* 0x009896800000a95d */ /* 0x004fea0003900000 */
[----:B------:R-:W2:Y:S02]  /*1d790*/  @!P2 SYNCS.PHASECHK.TRANS64 P2, [R5+URZ+0x2e850], R4 ;  /* 0x02e850040500a5a7 */ /* 0x000ea4000804007f */
[----:B--2---:R-:W-:Y:S05]  /*1d7a0*/  @!P2 BRA `(.L_x_912) ;  /* 0xfffffffc00eca947 */ /* 0x004fea000383ffff */
[----:B------:R-:W-:Y:S05]  /*1d7b0*/  BRA `(.L_x_909) ;  /* 0xffffff0800a07947 */ /* 0x000fea000383ffff */
.L_x_919:
[----:B-1----:R-:W-:-:S04]  /*1d7c0*/  IMAD.U32 R5, RZ, RZ, UR6 ;  /* 0x00000006ff057e24 */ /* 0x002fc8000f8e00ff */
[----:B------:R1:W2:Y:S03]  /*1d7d0*/  SYNCS.PHASECHK.TRANS64.TRYWAIT P2, [R5+URZ+0x2e830], R4 ;  /* 0x02e83004050075a7 */ /* 0x0002a6000804017f */
[----:B--2---:R-:W-:Y:S05]  /*1d7e0*/  @!P2 NANOSLEEP.SYNCS 0x989680 ;  /* 0x009896800000a95d */ /* 0x004fea0003900000 */
[----:B------:R-:W2:Y:S02]  /*1d7f0*/  @!P2 SYNCS.PHASECHK.TRANS64 P2, [R5+URZ+0x2e830], R4 ;  /* 0x02e830040500a5a7 */ /* 0x000ea4000804007f */
[----:B--2---:R-:W-:Y:S05]  /*1d800*/  @!P2 BRA `(.L_x_919) ;  /* 0xfffffffc00eca947 */ /* 0x004fea000383ffff */
[----:B------:R-:W-:Y:S05]  /*1d810*/  BRA `(.L_x_916) ;  /* 0xffffff3400187947 */ /* 0x000fea000383ffff */
.L_x_923:
[----:B-1----:R-:W-:-:S04]  /*1d820*/  IMAD.U32 R5, RZ, RZ, UR6 ;  /* 0x00000006ff057e24 */ /* 0x002fc8000f8e00ff */
[----:B------:R1:W2:Y:S03]  /*1d830*/  SYNCS.PHASECHK.TRANS64.TRYWAIT P2, [R5+URZ+0x2e850], R4 ;  /* 0x02e85004050075a7 */ /* 0x0002a6000804017f */
[----:B--2---:R-:W-:Y:S05]  /*1d840*/  @!P2 NANOSLEEP.SYNCS 0x989680 ;  /* 0x009896800000a95d */ /* 0x004fea0003900000 */
[----:B------:R-:W2:Y:S02]  /*1d850*/  @!P2 SYNCS.PHASECHK.TRANS64 P2, [R5+URZ+0x2e850], R4 ;  /* 0x02e850040500a5a7 */ /* 0x000ea4000804007f */
[----:B--2---:R-:W-:Y:S05]  /*1d860*/  @!P2 BRA `(.L_x_923) ;  /* 0xfffffffc00eca947 */ /* 0x004fea000383ffff */
[----:B------:R-:W-:Y:S05]  /*1d870*/  BRA `(.L_x_920) ;  /* 0xffffff40000c7947 */ /* 0x000fea000383ffff */
.L_x_937:
[----:B-1----:R-:W-:-:S04]  /*1d880*/  IMAD.U32 R3, RZ, RZ, UR9 ;  /* 0x00000009ff037e24 */ /* 0x002fc8000f8e00ff */
[----:B------:R1:W2:Y:S03]  /*1d890*/  SYNCS.PHASECHK.TRANS64.TRYWAIT P1, [R3+URZ+0x2e850], R0 ;  /* 0x02e85000030075a7 */ /* 0x0002a6000802017f */
[----:B--2---:R-:W-:Y:S05]  /*1d8a0*/  @!P1 NANOSLEEP.SYNCS 0x989680 ;  /* 0x009896800000995d */ /* 0x004fea0003900000 */
[----:B------:R-:W2:Y:S02]  /*1d8b0*/  @!P1 SYNCS.PHASECHK.TRANS64 P1, [R3+URZ+0x2e850], R0 ;  /* 0x02e85000030095a7 */ /* 0x000ea4000802007f */
[----:B--2---:R-:W-:Y:S05]  /*1d8c0*/  @!P1 BRA `(.L_x_937) ;  /* 0xfffffffc00ec9947 */ /* 0x004fea000383ffff */
[----:B------:R-:W-:Y:S05]  /*1d8d0*/  BRA `(.L_x_936) ;  /* 0xffffff8c00f07947 */ /* 0x000fea000383ffff */
.L_x_956:
[----:B------:R-:W-:Y:S02]  /*1d8e0*/  IMAD.MOV.U32 R13, RZ, RZ, R6 ;  /* 0x000000ffff0d7224 */ /* 0x000fe400078e0006 */
[----:B------:R-:W-:Y:S02]  /*1d8f0*/  IMAD.MOV.U32 R12, RZ, RZ, RZ ;  /* 0x000000ffff0c7224 */ /* 0x000fe400078e00ff */
[----:B------:R-:W-:Y:S02]  /*1d900*/  IMAD.MOV.U32 R11, RZ, RZ, 0x1f ;  /* 0x0000001fff0b7424 */ /* 0x000fe400078e00ff */
[----:B------:R-:W-:-:S07]  /*1d910*/  IMAD.MOV.U32 R15, RZ, RZ, -0x1 ;  /* 0xffffffffff0f7424 */ /* 0x000fce00078e00ff */
[----:B0-----:R-:W-:Y:S05]  /*1d920*/  WARPSYNC.COLLECTIVE R15, `(.L_x_1004) ;  /* 0x000000000f087348 */ /* 0x001fea0003c00000 */
[----:B------:R1:W2:Y:S02]  /*1d930*/  SHFL.IDX P6, R14, R13, R12, R11 ;  /* 0x0000000c0d0e7389 */ /* 0x0002a400000c000b */
[----:B012---:R-:W-:Y:S01]  /*1d940*/  ENDCOLLECTIVE ;  /* 0x000000000000791b */ /* 0x007fe20003800000 */
.L_x_1004:
[----:B------:R-:W-:Y:S05]  /*1d950*/  BRA `(.L_x_1005) ;  /* 0xffffffd000747947 */ /* 0x000fea000383ffff */
.L_x_958:
[----:B------:R-:W-:Y:S01]  /*1d960*/  BSSY B0, `(.L_x_1006) ;  /* 0x0000006000007945 */ /* 0x000fe20003800000 */
[----:B------:R-:W-:-:S07]  /*1d970*/  IMAD.MOV.U32 R15, RZ, RZ, -0x1 ;  /* 0xffffffffff0f7424 */ /* 0x000fce00078e00ff */
[----:B01----:R-:W-:Y:S05]  /*1d980*/  WARPSYNC.COLLECTIVE R15, `(.L_x_1007) ;  /* 0x000000000f0c7348 */ /* 0x003fea0003c00000 */
[----:B------:R-:W-:Y:S02]  /*1d990*/  ELECT P6, UR62, PT ;  /* 0x00000000003e782f */ /* 0x000fe400038c0000 */
[----:B------:R-:W-:Y:S01]  /*1d9a0*/  MOV R14, UR62 ;  /* 0x0000003e000e7c02 */ /* 0x000fe20008000f00 */
[----:B01----:R-:W-:Y:S10]  /*1d9b0*/  ENDCOLLECTIVE ;  /* 0x000000000000791b */ /* 0x003ff40003800000 */
.L_x_1007:
[----:B------:R-:W-:Y:S05]  /*1d9c0*/  BSYNC B0 ;  /* 0x0000000000007941 */ /* 0x000fea0003800000 */
.L_x_1006:
[----:B------:R-:W-:Y:S05]  /*1d9d0*/  BRA `(.L_x_1008) ;  /* 0xffffffd000787947 */ /* 0x000fea000383ffff */
.L_x_960:
[----:B--2---:R-:W-:-:S04]  /*1d9e0*/  IMAD.U32 R3, RZ, RZ, UR39 ;  /* 0x00000027ff037e24 */ /* 0x004fc8000f8e00ff */
[----:B------:R2:W3:Y:S03]  /*1d9f0*/  SYNCS.PHASECHK.TRANS64.TRYWAIT P0, [R3+URZ+0x2e880], R2 ;  /* 0x02e88002030075a7 */ /* 0x0004e6000800017f */
[----:B---3--:R-:W-:Y:S05]  /*1da00*/  @!P0 NANOSLEEP.SYNCS 0x989680 ;  /* 0x009896800000895d */ /* 0x008fea0003900000 */
[----:B------:R-:W3:Y:S02]  /*1da10*/  @!P0 SYNCS.PHASECHK.TRANS64 P0, [R3+URZ+0x2e880], R2 ;  /* 0x02e88002030085a7 */ /* 0x000ee4000800007f */
[----:B---3--:R-:W-:Y:S05]  /*1da20*/  @!P0 BRA `(.L_x_960) ;  /* 0xfffffffc00ec8947 */ /* 0x008fea000383ffff */
[----:B------:R-:W-:Y:S05]  /*1da30*/  BRA `(.L_x_1009) ;  /* 0xffffffd000c47947 */ /* 0x000fea000383ffff */
.L_x_962:
[----:B--2---:R-:W-:-:S04]  /*1da40*/  IMAD.U32 R3, RZ, RZ, UR39 ;  /* 0x00000027ff037e24 */ /* 0x004fc8000f8e00ff */
[----:B------:R2:W3:Y:S03]  /*1da50*/  SYNCS.PHASECHK.TRANS64.TRYWAIT P0, [R3+URZ+0x2e840], R2 ;  /* 0x02e84002030075a7 */ /* 0x0004e6000800017f */
[----:B---3--:R-:W-:Y:S05]  /*1da60*/  @!P0 NANOSLEEP.SYNCS 0x989680 ;  /* 0x009896800000895d */ /* 0x008fea0003900000 */
[----:B------:R-:W3:Y:S02]  /*1da70*/  @!P0 SYNCS.PHASECHK.TRANS64 P0, [R3+URZ+0x2e840], R2 ;  /* 0x02e84002030085a7 */ /* 0x000ee4000800007f */
[----:B---3--:R-:W-:Y:S05]  /*1da80*/  @!P0 BRA `(.L_x_962) ;  /* 0xfffffffc00ec8947 */ /* 0x008fea000383ffff */
[----:B------:R-:W-:Y:S05]  /*1da90*/  BRA `(.L_x_1010) ;  /* 0xffffffd400047947 */ /* 0x000fea000383ffff */
.L_x_965:
[----:B------:R-:W-:Y:S01]  /*1daa0*/  IMAD.MOV.U32 R13, RZ, RZ, R7 ;  /* 0x000000ffff0d7224 */ /* 0x000fe200078e0007 */
[----:B------:R-:W-:Y:S01]  /*1dab0*/  LEA.HI R4, R8, UR40, RZ, 0x1d ;  /* 0x0000002808047c11 */ /* 0x000fe2000f8fe8ff */
[----:B------:R-:W-:Y:S02]  /*1dac0*/  IMAD.MOV.U32 R12, RZ, RZ, RZ ;  /* 0x000000ffff0c7224 */ /* 0x000fe400078e00ff */
[----:B------:R-:W-:Y:S02]  /*1dad0*/  IMAD.MOV.U32 R11, RZ, RZ, 0x181f ;  /* 0x0000181fff0b7424 */ /* 0x000fe400078e00ff */
[----:B------:R-:W-:-:S07]  /*1dae0*/  IMAD.MOV.U32 R15, RZ, RZ, -0x1 ;  /* 0xffffffffff0f7424 */ /* 0x000fce00078e00ff */
[----:B------:R-:W-:Y:S05]  /*1daf0*/  WARPSYNC.COLLECTIVE R15, `(.L_x_1011) ;  /* 0x000000000f087348 */ /* 0x000fea0003c00000 */
[----:B------:R0:W1:Y:S02]  /*1db00*/  SHFL.IDX P6, R14, R13, R12, R11 ;  /* 0x0000000c0d0e7389 */ /* 0x00006400000c000b */
[----:B01----:R-:W-:Y:S01]  /*1db10*/  ENDCOLLECTIVE ;  /* 0x000000000000791b */ /* 0x003fe20003800000 */
.L_x_1011:
[----:B------:R-:W-:Y:S02]  /*1db20*/  IMAD.MOV.U32 R13, RZ, RZ, R0 ;  /* 0x000000ffff0d7224 */ /* 0x000fe400078e0000 */
[----:B------:R-:W-:-:S07]  /*1db30*/  IMAD.MOV.U32 R2, RZ, RZ, R14 ;  /* 0x000000ffff027224 */ /* 0x000fce00078e000e */
[----:B------:R-:W-:Y:S05]  /*1db40*/  WARPSYNC.COLLECTIVE R15, `(.L_x_1012) ;  /* 0x000000000f087348 */ /* 0x000fea0003c00000 */
[----:B------:R0:W1:Y:S02]  /*1db50*/  SHFL.IDX P6, R14, R13, R12, R11 ;  /* 0x0000000c0d0e7389 */ /* 0x00006400000c000b */
[----:B01----:R-:W-:Y:S01]  /*1db60*/  ENDCOLLECTIVE ;  /* 0x000000000000791b */ /* 0x003fe20003800000 */
.L_x_1012:
[----:B------:R-:W-:Y:S02]  /*1db70*/  ULDC UR4, c[0x0][0x288] ;  /* 0x0000a20000047ab9 */ /* 0x000fe40000000800 */
[----:B------:R-:W-:-:S05]  /*1db80*/  IMAD R6, R6, UR4, RZ ;  /* 0x0000000406067c24 */ /* 0x000fca000f8e02ff */
[C---:B------:R-:W-:Y:S01]  /*1db90*/  ISETP.GE.AND P1, PT, R4.reuse, R6, PT ;  /* 0x000000060400720c */ /* 0x040fe20003f26270 */
[----:B------:R-:W-:Y:S02]  /*1dba0*/  VIADD R11, R4, 0x10 ;  /* 0x00000010040b7836 */ /* 0x000fe40000000000 */
[----:B------:R-:W-:Y:S02]  /*1dbb0*/  IMAD.MOV.U32 R13, RZ, RZ, R7 ;  /* 0x000000ffff0d7224 */ /* 0x000fe400078e0007 */
[----:B------:R-:W-:-:S08]  /*1dbc0*/  IMAD.MOV.U32 R12, RZ, RZ, 0x1 ;  /* 0x00000001ff0c7424 */ /* 0x000fd000078e00ff */
[----:B------:R-:W-:Y:S01]  /*1dbd0*/  @!P1 VIADD R9, R5, UR39 ;  /* 0x0000002705099c36 */ /* 0x000fe20008000000 */
[----:B------:R-:W-:-:S05]  /*1dbe0*/  @!P1 IADD3 R14, P2, R19, R14, RZ ;  /* 0x0000000e130e9210 */ /* 0x000fca0007f5e0ff */
[----:B------:R-:W-:Y:S02]  /*1dbf0*/  @!P1 IMAD.X R3, RZ, RZ, R2, P2 ;  /* 0x000000ffff039224 */ /* 0x000fe400010e0602 */
[----:B------:R-:W-:-:S05]  /*1dc00*/  @!P1 IMAD.MOV.U32 R2, RZ, RZ, R14 ;  /* 0x000000ffff029224 */ /* 0x000fca00078e000e */
[----:B------:R-:W-:Y:S01]  /*1dc10*/  @!PT LDS RZ, [RZ] ;  /* 0x00000000fffff984 */ /* 0x000fe20000000800 */
[----:B------:R-:W-:Y:S01]  /*1dc20*/  @!PT LDS RZ, [RZ] ;  /* 0x00000000fffff984 */ /* 0x000fe20000000800 */
[----:B------:R-:W-:Y:S01]  /*1dc30*/  @!PT LDS RZ, [RZ] ;  /* 0x00000000fffff984 */ /* 0x000fe20000000800 */
[----:B------:R0:W-:Y:S01]  /*1dc40*/  @!P1 LDGSTS.E.BYPASS.LTC128B.128 [R9+0x1c400], desc[UR50][R2.64], !P0 ;  /* 0x1c40000002099fae */ /* 0x0001e2000c101d72 */
[----:B------:R-:W-:Y:S01]  /*1dc50*/  ISETP.GE.AND P1, PT, R11, R6, PT ;  /* 0x000000060b00720c */ /* 0x000fe20003f26270 */
[----:B------:R-:W-:-:S12]  /*1dc60*/  IMAD.MOV.U32 R11, RZ, RZ, 0x181f ;  /* 0x0000181fff0b7424 */ /* 0x000fd800078e00ff */
[----:B0-----:R-:W-:Y:S05]  /*1dc70*/  WARPSYNC.COLLECTIVE R15, `(.L_x_1013) ;  /* 0x000000000f087348 */ /* 0x001fea0003c00000 */
[----:B------:R1:W2:Y:S02]  /*1dc80*/  SHFL.IDX P6, R14, R13, R12, R11 ;  /* 0x0000000c0d0e7389 */ /* 0x0002a400000c000b */
[----:B012---:R-:W-:Y:S01]  /*1dc90*/  ENDCOLLECTIVE ;  /* 0x000000000000791b */ /* 0x007fe20003800000 */
.L_x_1013:
[----:B------:R-:W-:Y:S02]  /*1dca0*/  VIADD R9, R4, 0x20 ;  /* 0x0000002004097836 */ /* 0x000fe40000000000 */
[----:B------:R-:W-:Y:S02]  /*1dcb0*/  @!P1 VIADD R21, R5, UR39 ;  /* 0x0000002705159c36 */ /* 0x000fe40008000000 */
[----:B------:R-:W-:Y:S02]  /*1dcc0*/  IMAD.MOV.U32 R13, RZ, RZ, R0 ;  /* 0x000000ffff0d7224 */ /* 0x000fe400078e0000 */
[----:B------:R-:W-:-:S07]  /*1dcd0*/  IMAD.MOV.U32 R2, RZ, RZ, R14 ;  /* 0x000000ffff027224 */ /* 0x000fce00078e000e */
[----:B------:R-:W-:Y:S05]  /*1dce0*/  WARPSYNC.COLLECTIVE R15, `(.L_x_1014) ;  /* 0x000000000f087348 */ /* 0x000fea0003c00000 */
[----:B------:R0:W1:Y:S02]  /*1dcf0*/  SHFL.IDX P6, R14, R13, R12, R11 ;  /* 0x0000000c0d0e7389 */ /* 0x00006400000c000b */
[----:B01----:R-:W-:Y:S01]  /*1dd00*/  ENDCOLLECTIVE ;  /* 0x000000000000791b */ /* 0x003fe20003800000 */
.L_x_1014:
[----:B------:R-:W-:Y:S02]  /*1dd10*/  IMAD.MOV.U32 R13, RZ, RZ, R7 ;  /* 0x000000ffff0d7224 */ /* 0x000fe400078e0007 */
[----:B------:R-:W-:Y:S01]  /*1dd20*/  IMAD.MOV.U32 R12, RZ, RZ, 0x2 ;  /* 0x00000002ff0c7424 */ /* 0x000fe200078e00ff */
[----:B------:R-:W-:-:S05]  /*1dd30*/  @!P1 IADD3 R14, P2, R19, R14, RZ ;  /* 0x0000000e130e9210 */ /* 0x000fca0007f5e0ff */
[----:B------:R-:W-:Y:S02]  /*1dd40*/  @!P1 IMAD.X R3, RZ, RZ, R2, P2 ;  /* 0x000000ffff039224 */ /* 0x000fe400010e0602 */
[----:B------:R-:W-:-:S07]  /*1dd50*/  @!P1 IMAD.MOV.U32 R2, RZ, RZ, R14 ;  /* 0x000000ffff029224 */ /* 0x000fce00078e000e */
[----:B------:R-:W-:Y:S05]  /*1dd60*/  WARPSYNC.COLLECTIVE R15, `(.L_x_1015) ;  /* 0x000000000f087348 */ /* 0x000fea0003c00000 */
[----:B------:R0:W1:Y:S02]  /*1dd70*/  SHFL.IDX P6, R14, R13, R12, R11 ;  /* 0x0000000c0d0e7389 */ /* 0x00006400000c000b */
[----:B01----:R-:W-:Y:S01]  /*1dd80*/  ENDCOLLECTIVE ;  /* 0x000000000000791b */ /* 0x003fe20003800000 */
.L_x_1015:
[----:B------:R-:W-:Y:S01]  /*1dd90*/  @!PT LDS RZ, [RZ] ;  /* 0x00000000fffff984 */ /* 0x000fe20000000800 */
[----:B------:R-:W-:Y:S01]  /*1dda0*/  @!PT LDS RZ, [RZ] ;  /* 0x00000000fffff984 */ /* 0x000fe20000000800 */
[----:B------:R-:W-:Y:S01]  /*1ddb0*/  @!PT LDS RZ, [RZ] ;  /* 0x00000000fffff984 */ /* 0x000fe20000000800 */
[----:B------:R0:W-:Y:S01]  /*1ddc0*/  @!P1 LDGSTS.E.BYPASS.LTC128B.128 [R21+0x1cc00], desc[UR50][R2.64], !P0 ;  /* 0x1cc0000002159fae */ /* 0x0001e2000c101d72 */
[----:B------:R-:W-:Y:S01]  /*1ddd0*/  ISETP.GE.AND P1, PT, R9, R6, PT ;  /* 0x000000060900720c */ /* 0x000fe20003f26270 */
[----:B------:R-:W-:Y:S02]  /*1dde0*/  IMAD.MOV.U32 R13, RZ, RZ, R0 ;  /* 0x000000ffff0d7224 */ /* 0x000fe400078e0000 */
[----:B0-----:R-:W-:-:S10]  /*1ddf0*/  VIADD R21, R4, 0x30 ;  /* 0x0000003004157836 */ /* 0x001fd40000000000 */
[----:B------:R-:W-:Y:S02]  /*1de00*/  @!P1 VIADD R9, R5, UR39 ;  /* 0x0000002705099c36 */ /* 0x000fe40008000000 */
[----:B------:R-:W-:-:S07]  /*1de10*/  IMAD.MOV.U32 R2, RZ, RZ, R14 ;  /* 0x000000ffff027224 */ /* 0x000fce00078e000e */
[----:B------:R-:W-:Y:S05]  /*1de20*/  WARPSYNC.COLLECTIVE R15, `(.L_x_1016) ;  /* 0x000000000f087348 */ /* 0x000fea0003c00000 */
[----:B------:R0:W1:Y:S02]  /*1de30*/  SHFL.IDX P6, R14, R13, R12, R11 ;  /* 0x0000000c0d0e7389 */ /* 0x00006400000c000b */
[----:B01----:R-:W-:Y:S01]  /*1de40*/  ENDCOLLECTIVE ;  /* 0x000000000000791b */ /* 0x003fe20003800000 */
.L_x_1016:
        /* <DEDUP_REMOVED lines=8> */
.L_x_1017:
        /* <DEDUP_REMOVED lines=12> */
.L_x_1018:
        /* <DEDUP_REMOVED lines=8> */
.L_x_1019:
        /* <DEDUP_REMOVED lines=12> */
.L_x_1020:
        /* <DEDUP_REMOVED lines=8> */
.L_x_1021:
[----:B------:R-:W-:Y:S01]  /*1e150*/  @!PT LDS RZ, [RZ] ;  /* 0x00000000fffff984 */ /* 0x000fe20000000800 */
[----:B------:R-:W-:Y:S01]  /*1e160*/  @!PT LDS RZ, [RZ] ;  /* 0x00000000fffff984 */ /* 0x000fe20000000800 */
[----:B------:R-:W-:Y:S01]  /*1e170*/  @!PT LDS RZ, [RZ] ;  /* 0x00000000fffff984 */ /* 0x000fe20000000800 */
[----:B------:R0:W-:Y:S01]  /*1e180*/  @!P1 LDGSTS.E.BYPASS.LTC128B.128 [R9+0x1e400], desc[UR50][R2.64], !P0 ;  /* 0x1e40000002099fae */ /* 0x0001e2000c101d72 */
[----:B------:R-:W-:Y:S01]  /*1e190*/  ISETP.GE.AND P1, PT, R21, R6, PT ;  /* 0x000000061500720c */ /* 0x000fe20003f26270 */
[----:B------:R-:W-:-:S12]  /*1e1a0*/  IMAD.MOV.U32 R13, RZ, RZ, R0 ;  /* 0x000000ffff0d7224 */ /* 0x000fd800078e0000 */
[----:B------:R-:W-:Y:S02]  /*1e1b0*/  @!P1 VIADD R21, R5, UR39 ;  /* 0x0000002705159c36 */ /* 0x000fe40008000000 */
[----:B0-----:R-:W-:-:S07]  /*1e1c0*/  IMAD.MOV.U32 R2, RZ, RZ, R14 ;  /* 0x000000ffff027224 */ /* 0x001fce00078e000e */
[----:B------:R-:W-:Y:S05]  /*1e1d0*/  WARPSYNC.COLLECTIVE R15, `(.L_x_1022) ;  /* 0x000000000f087348 */ /* 0x000fea0003c00000 */
[----:B------:R0:W1:Y:S02]  /*1e1e0*/  SHFL.IDX P6, R14, R13, R12, R11 ;  /* 0x0000000c0d0e7389 */ /* 0x00006400000c000b */
[----:B01----:R-:W-:Y:S01]  /*1e1f0*/  ENDCOLLECTIVE ;  /* 0x000000000000791b */ /* 0x003fe20003800000 */
.L_x_1022:
        /* <DEDUP_REMOVED lines=8> */
.L_x_1023:
[----:B------:R-:W-:Y:S01]  /*1e280*/  @!PT LDS RZ, [RZ] ;  /* 0x00000000fffff984 */ /* 0x000fe20000000800 */
[----:B------:R-:W-:Y:S01]  /*1e290*/  @!PT LDS RZ, [RZ] ;  /* 0x00000000fffff984 */ /* 0x000fe20000000800 */
[----:B------:R-:W-:Y:S01]  /*1e2a0*/  @!PT LDS RZ, [RZ] ;  /* 0x00000000fffff984 */ /* 0x000fe20000000800 */
[----:B------:R0:W-:Y:S01]  /*1e2b0*/  @!P1 LDGSTS.E.BYPASS.LTC128B.128 [R21+0x1ec00], desc[UR50][R2.64], !P0 ;  /* 0x1ec0000002159fae */ /* 0x0001e2000c101d72 */
[----:B------:R-:W-:Y:S02]  /*1e2c0*/  IMAD.MOV.U32 R13, RZ, RZ, R0 ;  /* 0x000000ffff0d7224 */ /* 0x000fe400078e0000 */
[----:B0-----:R-:W-:-:S05]  /*1e2d0*/  VIADD R3, R4, 0x60 ;  /* 0x0000006004037836 */ /* 0x001fca0000000000 */
[----:B------:R-:W-:Y:S01]  /*1e2e0*/  ISETP.GE.AND P1, PT, R3, R6, PT ;  /* 0x000000060300720c */ /* 0x000fe20003f26270 */
[----:B------:R-:W-:-:S12]  /*1e2f0*/  IMAD.MOV.U32 R2, RZ, RZ, R14 ;  /* 0x000000ffff027224 */ /* 0x000fd800078e000e */
[----:B------:R-:W-:Y:S05]  /*1e300*/  WARPSYNC.COLLECTIVE R15, `(.L_x_1024) ;  /* 0x000000000f087348 */ /* 0x000fea0003c00000 */
[----:B------:R0:W1:Y:S02]  /*1e310*/  SHFL.IDX P6, R14, R13, R12, R11 ;  /* 0x0000000c0d0e7389 */ /* 0x00006400000c000b */
[----:B01----:R-:W-:Y:S01]  /*1e320*/  ENDCOLLECTIVE ;  /* 0x000000000000791b */ /* 0x003fe20003800000 */
.L_x_1024:
[----:B------:R-:W-:Y:S02]  /*1e330*/  @!P1 VIADD R9, R5, UR39 ;  /* 0x0000002705099c36 */ /* 0x000fe40008000000 */
        /* <DEDUP_REMOVED lines=8> */
.L_x_1025:
[----:B------:R-:W-:Y:S01]  /*1e3c0*/  @!PT LDS RZ, [RZ] ;  /* 0x00000000fffff984 */ /* 0x000fe20000000800 */
[----:B------:R-:W-:Y:S01]  /*1e3d0*/  @!PT LDS RZ, [RZ] ;  /* 0x00000000fffff984 */ /* 0x000fe20000000800 */
[----:B------:R-:W-:Y:S01]  /*1e3e0*/  @!PT LDS RZ, [RZ] ;  /* 0x00000000fffff984 */ /* 0x000fe20000000800 */
[----:B------:R0:W-:Y:S01]  /*1e3f0*/  @!P1 LDGSTS.E.BYPASS.LTC128B.128 [R9+0x1f400], desc[UR50][R2.64], !P0 ;  /* 0x1f40000002099fae */ /* 0x0001e2000c101d72 */
[----:B------:R-:W-:Y:S02]  /*1e400*/  IMAD.MOV.U32 R13, RZ, RZ, R0 ;  /* 0x000000ffff0d7224 */ /* 0x000fe400078e0000 */
[----:B------:R-:W-:-:S07]  /*1e410*/  IMAD.MOV.U32 R7, RZ, RZ, R14 ;  /* 0x000000ffff077224 */ /* 0x000fce00078e000e */
[----:B0-----:R-:W-:Y:S05]  /*1e420*/  WARPSYNC.COLLECTIVE R15, `(.L_x_1026) ;  /* 0x000000000f087348 */ /* 0x001fea0003c00000 */
[----:B------:R1:W2:Y:S02]  /*1e430*/  SHFL.IDX P6, R14, R13, R12, R11 ;  /* 0x0000000c0d0e7389 */ /* 0x0002a400000c000b */
[----:B012---:R-:W-:Y:S01]  /*1e440*/  ENDCOLLECTIVE ;  /* 0x000000000000791b */ /* 0x007fe20003800000 */
.L_x_1026:
[----:B------:R-:W-:Y:S05]  /*1e450*/  BRA `(.L_x_1027) ;  /* 0xffffffd4001c7947 */ /* 0x000fea000383ffff */
.L_x_966:
[----:B0-----:R-:W-:-:S04]  /*1e460*/  IMAD.U32 R3, RZ, RZ, UR39 ;  /* 0x00000027ff037e24 */ /* 0x001fc8000f8e00ff */
[----:B------:R0:W1:Y:S03]  /*1e470*/  SYNCS.PHASECHK.TRANS64.TRYWAIT P0, [R3+URZ+0x2e820], R0 ;  /* 0x02e82000030075a7 */ /* 0x000066000800017f */
[----:B-1----:R-:W-:Y:S05]  /*1e480*/  @!P0 NANOSLEEP.SYNCS 0x989680 ;  /* 0x009896800000895d */ /* 0x002fea0003900000 */
[----:B------:R-:W1:Y:S02]  /*1e490*/  @!P0 SYNCS.PHASECHK.TRANS64 P0, [R3+URZ+0x2e820], R0 ;  /* 0x02e82000030085a7 */ /* 0x000e64000800007f */
[----:B-1----:R-:W-:Y:S05]  /*1e4a0*/  @!P0 BRA `(.L_x_966) ;  /* 0xfffffffc00ec8947 */ /* 0x002fea000383ffff */
[----:B------:R-:W-:Y:S05]  /*1e4b0*/  BRA `(.L_x_1028) ;  /* 0xffffffd400547947 */ /* 0x000fea000383ffff */
.L_x_971:
[----:B0-----:R0:W1:Y:S02]  /*1e4c0*/  SYNCS.PHASECHK.TRANS64.TRYWAIT P0, [R4+URZ+0x2e880], R3 ;  /* 0x02e88003040075a7 */ /* 0x001064000800017f */
[----:B-1----:R-:W-:Y:S05]  /*1e4d0*/  @!P0 NANOSLEEP.SYNCS 0x989680 ;  /* 0x009896800000895d */ /* 0x002fea0003900000 */
[----:B------:R-:W1:Y:S02]  /*1e4e0*/  @!P0 SYNCS.PHASECHK.TRANS64 P0, [R4+URZ+0x2e880], R3 ;  /* 0x02e88003040085a7 */ /* 0x000e64000800007f */
[----:B-1----:R-:W-:Y:S05]  /*1e4f0*/  @!P0 BRA `(.L_x_971) ;  /* 0xfffffffc00f08947 */ /* 0x002fea000383ffff */
[----:B------:R-:W-:Y:S05]  /*1e500*/  BRA `(.L_x_1029) ;  /* 0xffffffd400e87947 */ /* 0x000fea000383ffff */
.L_x_975:
[----:B-1----:R1:W2:Y:S02]  /*1e510*/  SYNCS.PHASECHK.TRANS64.TRYWAIT P0, [R4+URZ+0x2e840], R3 ;  /* 0x02e84003040075a7 */ /* 0x0022a4000800017f */
[----:B--2---:R-:W-:Y:S05]  /*1e520*/  @!P0 NANOSLEEP.SYNCS 0x989680 ;  /* 0x009896800000895d */ /* 0x004fea0003900000 */
[----:B------:R-:W2:Y:S02]  /*1e530*/  @!P0 SYNCS.PHASECHK.TRANS64 P0, [R4+URZ+0x2e840], R3 ;  /* 0x02e84003040085a7 */ /* 0x000ea4000800007f */
[----:B--2---:R-:W-:Y:S05]  /*1e540*/  @!P0 BRA `(.L_x_975) ;  /* 0xfffffffc00f08947 */ /* 0x004fea000383ffff */
[----:B------:R-:W-:Y:S05]  /*1e550*/  BRA `(.L_x_1030) ;  /* 0xffffffd8005c7947 */ /* 0x000fea000383ffff */
.L_x_980:
[----:B0-----:R0:W1:Y:S02]  /*1e560*/  SYNCS.PHASECHK.TRANS64.TRYWAIT P0, [R19+URZ+0x2e870], R2 ;  /* 0x02e87002130075a7 */ /* 0x001064000800017f */
[----:B-1----:R-:W-:Y:S05]  /*1e570*/  @!P0 NANOSLEEP.SYNCS 0x989680 ;  /* 0x009896800000895d */ /* 0x002fea0003900000 */
[----:B------:R-:W1:Y:S02]  /*1e580*/  @!P0 SYNCS.PHASECHK.TRANS64 P0, [R19+URZ+0x2e870], R2 ;  /* 0x02e87002130085a7 */ /* 0x000e64000800007f */
[----:B-1----:R-:W-:Y:S05]  /*1e590*/  @!P0 BRA `(.L_x_980) ;  /* 0xfffffffc00f08947 */ /* 0x002fea000383ffff */
[----:B------:R-:W-:Y:S05]  /*1e5a0*/  BRA `(.L_x_1031) ;  /* 0xffffffd800fc7947 */ /* 0x000fea000383ffff */
.L_x_982:
[----:B0-----:R0:W1:Y:S02]  /*1e5b0*/  SYNCS.PHASECHK.TRANS64.TRYWAIT P0, [R19+URZ+0x2e860], R2 ;  /* 0x02e86002130075a7 */ /* 0x001064000800017f */
[----:B-1----:R-:W-:Y:S05]  /*1e5c0*/  @!P0 NANOSLEEP.SYNCS 0x989680 ;  /* 0x009896800000895d */ /* 0x002fea0003900000 */
[----:B------:R-:W1:Y:S02]  /*1e5d0*/  @!P0 SYNCS.PHASECHK.TRANS64 P0, [R19+URZ+0x2e860], R2 ;  /* 0x02e86002130085a7 */ /* 0x000e64000800007f */
[----:B-1----:R-:W-:Y:S05]  /*1e5e0*/  @!P0 BRA `(.L_x_982) ;  /* 0xfffffffc00f08947 */ /* 0x002fea000383ffff */
[----:B------:R-:W-:Y:S05]  /*1e5f0*/  BRA `(.L_x_1032) ;  /* 0xffffffdc00007947 */ /* 0x000fea000383ffff */
.L_x_988:
[----:B0-----:R-:W2:Y:S02]  /*1e600*/  LDL R2, [R1] ;  /* 0x0000000001027983 */ /* 0x001ea40000100800 */
[----:B--2---:R0:W1:Y:S02]  /*1e610*/  SYNCS.PHASECHK.TRANS64.TRYWAIT P0, [R2+URZ+0x2e870], R0 ;  /* 0x02e87000020075a7 */ /* 0x004064000800017f */
[----:B-1----:R-:W-:Y:S05]  /*1e620*/  @!P0 NANOSLEEP.SYNCS 0x989680 ;  /* 0x009896800000895d */ /* 0x002fea0003900000 */
[----:B------:R-:W1:Y:S02]  /*1e630*/  @!P0 SYNCS.PHASECHK.TRANS64 P0, [R2+URZ+0x2e870], R0 ;  /* 0x02e87000020085a7 */ /* 0x000e64000800007f */
[----:B-1----:R-:W-:Y:S05]  /*1e640*/  @!P0 BRA `(.L_x_988) ;  /* 0xfffffffc00ec8947 */ /* 0x002fea000383ffff */
[----:B------:R-:W-:Y:S05]  /*1e650*/  BRA `(.L_x_1033) ;  /* 0xffffffe000f07947 */ /* 0x000fea000383ffff */
.L_x_990:
[----:B0-----:R-:W2:Y:S02]  /*1e660*/  LDL R4, [R1] ;  /* 0x0000000001047983 */ /* 0x001ea40000100800 */
[----:B--2---:R0:W1:Y:S02]  /*1e670*/  SYNCS.PHASECHK.TRANS64.TRYWAIT P0, [R4+URZ+0x2e860], R3 ;  /* 0x02e86003040075a7 */ /* 0x004064000800017f */
[----:B-1----:R-:W-:Y:S05]  /*1e680*/  @!P0 NANOSLEEP.SYNCS 0x989680 ;  /* 0x009896800000895d */ /* 0x002fea0003900000 */
[----:B------:R-:W1:Y:S02]  /*1e690*/  @!P0 SYNCS.PHASECHK.TRANS64 P0, [R4+URZ+0x2e860], R3 ;  /* 0x02e86003040085a7 */ /* 0x000e64000800007f */
[----:B-1----:R-:W-:Y:S05]  /*1e6a0*/  @!P0 BRA `(.L_x_990) ;  /* 0xfffffffc00ec8947 */ /* 0x002fea000383ffff */
[----:B------:R-:W-:Y:S05]  /*1e6b0*/  BRA `(.L_x_1034) ;  /* 0xffffffe4000c7947 */ /* 0x000fea000383ffff */
.L_x_992:
[----:B0-----:R0:W1:Y:S02]  /*1e6c0*/  SYNCS.PHASECHK.TRANS64.TRYWAIT P0, [R7+URZ+0x2e820], R2 ;  /* 0x02e82002070075a7 */ /* 0x001064000800017f */
[----:B-1----:R-:W-:Y:S05]  /*1e6d0*/  @!P0 NANOSLEEP.SYNCS 0x989680 ;  /* 0x009896800000895d */ /* 0x002fea0003900000 */
[----:B------:R-:W1:Y:S02]  /*1e6e0*/  @!P0 SYNCS.PHASECHK.TRANS64 P0, [R7+URZ+0x2e820], R2 ;  /* 0x02e82002070085a7 */ /* 0x000e64000800007f */
[----:B-1----:R-:W-:Y:S05]  /*1e6f0*/  @!P0 BRA `(.L_x_992) ;  /* 0xfffffffc00f08947 */ /* 0x002fea000383ffff */
[----:B------:R-:W-:Y:S05]  /*1e700*/  BRA `(.L_x_1035) ;  /* 0xffffffe800e07947 */ /* 0x000fea000383ffff */
.L_x_994:
[----:B0-----:R0:W1:Y:S02]  /*1e710*/  SYNCS.PHASECHK.TRANS64.TRYWAIT P1, [R6+URZ], R3 ;  /* 0x00000003060075a7 */ /* 0x001064000802017f */
[----:B-1----:R-:W-:Y:S05]  /*1e720*/  @!P1 NANOSLEEP.SYNCS 0x989680 ;  /* 0x009896800000995d */ /* 0x002fea0003900000 */
[----:B------:R-:W1:Y:S02]  /*1e730*/  @!P1 SYNCS.PHASECHK.TRANS64 P1, [R6+URZ], R3 ;  /* 0x00000003060095a7 */ /* 0x000e64000802007f */
[----:B-1----:R-:W-:Y:S05]  /*1e740*/  @!P1 BRA `(.L_x_994) ;  /* 0xfffffffc00f09947 */ /* 0x002fea000383ffff */
[----:B------:R-:W-:Y:S05]  /*1e750*/  BRA `(.L_x_1036) ;  /* 0xffffffec00307947 */ /* 0x000fea000383ffff */
.L_x_995:
[----:B-1----:R1:W2:Y:S02]  /*1e760*/  SYNCS.PHASECHK.TRANS64.TRYWAIT P1, [R5+URZ], R2 ;  /* 0x00000002050075a7 */ /* 0x0022a4000802017f */
[----:B--2---:R-:W-:Y:S05]  /*1e770*/  @!P1 NANOSLEEP.SYNCS 0x989680 ;  /* 0x009896800000995d */ /* 0x004fea0003900000 */
[----:B------:R-:W2:Y:S02]  /*1e780*/  @!P1 SYNCS.PHASECHK.TRANS64 P1, [R5+URZ], R2 ;  /* 0x00000002050095a7 */ /* 0x000ea4000802007f */
[----:B--2---:R-:W-:Y:S05]  /*1e790*/  @!P1 BRA `(.L_x_995) ;  /* 0xfffffffc00f09947 */ /* 0x004fea000383ffff */
[----:B------:R-:W-:Y:S05]  /*1e7a0*/  BRA `(.L_x_1037) ;  /* 0xffffffec00247947 */ /* 0x000fea000383ffff */
.L_x_997:
[----:B--2---:R2:W3:Y:S02]  /*1e7b0*/  SYNCS.PHASECHK.TRANS64.TRYWAIT P1, [R0+URZ+0x2e860], R3 ;  /* 0x02e86003000075a7 */ /* 0x0044e4000802017f */
[----:B---3--:R-:W-:Y:S05]  /*1e7c0*/  @!P1 NANOSLEEP.SYNCS 0x989680 ;  /* 0x009896800000995d */ /* 0x008fea0003900000 */
[----:B------:R-:W3:Y:S02]  /*1e7d0*/  @!P1 SYNCS.PHASECHK.TRANS64 P1, [R0+URZ+0x2e860], R3 ;  /* 0x02e86003000095a7 */ /* 0x000ee4000802007f */
[----:B---3--:R-:W-:Y:S05]  /*1e7e0*/  @!P1 BRA `(.L_x_997) ;  /* 0xfffffffc00f09947 */ /* 0x008fea000383ffff */
[----:B------:R-:W-:Y:S05]  /*1e7f0*/  BRA `(.L_x_1038) ;  /* 0xffffffec00247947 */ /* 0x000fea000383ffff */
.L_x_999:
[----:B-1----:R1:W3:Y:S02]  /*1e800*/  SYNCS.PHASECHK.TRANS64.TRYWAIT P1, [R5+URZ+0x2e860], R2 ;  /* 0x02e86002050075a7 */ /* 0x0022e4000802017f */
[----:B---3--:R-:W-:Y:S05]  /*1e810*/  @!P1 NANOSLEEP.SYNCS 0x989680 ;  /* 0x009896800000995d */ /* 0x008fea0003900000 */
[----:B------:R-:W3:Y:S02]  /*1e820*/  @!P1 SYNCS.PHASECHK.TRANS64 P1, [R5+URZ+0x2e860], R2 ;  /* 0x02e86002050095a7 */ /* 0x000ee4000802007f */
[----:B---3--:R-:W-:Y:S05]  /*1e830*/  @!P1 BRA `(.L_x_999) ;  /* 0xfffffffc00f09947 */ /* 0x008fea000383ffff */
[----:B------:R-:W-:Y:S05]  /*1e840*/  BRA `(.L_x_1039) ;  /* 0xffffffec00247947 */ /* 0x000fea000383ffff */
.L_x_1001:
[----:B---3--:R3:W4:Y:S02]  /*1e850*/  SYNCS.PHASECHK.TRANS64.TRYWAIT P0, [R0+URZ+0x2e880], R3 ;  /* 0x02e88003000075a7 */ /* 0x008724000800017f */
[----:B----4-:R-:W-:Y:S05]  /*1e860*/  @!P0 NANOSLEEP.SYNCS 0x989680 ;  /* 0x009896800000895d */ /* 0x010fea0003900000 */
[----:B------:R-:W4:Y:S02]  /*1e870*/  @!P0 SYNCS.PHASECHK.TRANS64 P0, [R0+URZ+0x2e880], R3 ;  /* 0x02e88003000085a7 */ /* 0x000f24000800007f */
[----:B----4-:R-:W-:Y:S05]  /*1e880*/  @!P0 BRA `(.L_x_1001) ;  /* 0xfffffffc00f08947 */ /* 0x010fea000383ffff */
[----:B------:R-:W-:Y:S05]  /*1e890*/  BRA `(.L_x_1002) ;  /* 0xffffffec00207947 */ /* 0x000fea000383ffff */
.L_x_1040:
        /* <DEDUP_REMOVED lines=14> */
.L_x_2837:


//--------------------- .text._ZN7cutlass13device_kernelIN5flash11enable_sm90INS1_16FlashAttnFwdSm90INS1_25CollectiveMainloopFwdSm90ILi2EN4cute5tupleIJNS5_1CILi1EEES8_S8_EEENS6_IJNS7_ILi128EEENS7_ILi224EEESA_EEELi128ENS_12float_e4m3_tEfNS_4arch4Sm90ELb0ELb1ELb0ELb1ELb0ELb0ELb0ELb1ELb1ELb1ELb1ELb0EEENS1_21CollectiveEpilogueFwdINS6_IJSA_SA_SB_EEES9_NS_10bfloat16_tESF_Li256ELb1ELb1ELb1ELb1EEENS1_36VarlenDynamicPersistentTileSchedulerILi128ELi224ELi256ELi128ELb1ELb1ELb1ELb1ELb0ELb1EEEEEEEEEvNT_6ParamsE --------------------------
	.section	.text._ZN7cutlass13device_kernelIN5flash11enable_sm90INS1_16FlashAttnFwdSm90INS1_25CollectiveMainloopFwdSm90ILi2EN4cute5tupleIJNS5_1CILi1EEES8_S8_EEENS6_IJNS7_ILi128EEENS7_ILi224EEESA_EEELi128ENS_12float_e4m3_tEfNS_4arch4Sm90ELb0ELb1ELb0ELb1ELb0ELb0ELb0ELb1ELb1ELb1ELb1ELb0EEENS1_21CollectiveEpilogueFwdINS6_IJSA_SA_SB_EEES9_NS_10bfloat16_tESF_Li256ELb1ELb1ELb1ELb1EEENS1_36VarlenDynamicPersistentTileSchedulerILi128ELi224ELi256ELi128ELb1ELb1ELb1ELb1ELb0ELb1EEEEEEEEEvNT_6ParamsE,"ax",@progbits
	.align	128
.text._ZN7cutlass13device_kernelIN5flash11enable_sm90INS1_16FlashAttnFwdSm90INS1_25CollectiveMainloopFwdSm90ILi2EN4cute5tupleIJNS5_1CILi1EEES8_S8_EEENS6_IJNS7_ILi128EEENS7_ILi224EEESA_EEELi128ENS_12float_e4m3_tEfNS_4arch4Sm90ELb0ELb1ELb0ELb1ELb0ELb0ELb0ELb1ELb1ELb1ELb1ELb0EEENS1_21CollectiveEpilogueFwdINS6_IJSA_SA_SB_EEES9_NS_10bfloat16_tESF_Li256ELb1ELb1ELb1ELb1EEENS1_36VarlenDynamicPersistentTileSchedulerILi128ELi224ELi256ELi128ELb1ELb1ELb1ELb1ELb0ELb1EEEEEEEEEvNT_6ParamsE:
        .type           _ZN7cutlass13device_kernelIN5flash11enable_sm90INS1_16FlashAttnFwdSm90INS1_25CollectiveMainloopFwdSm90ILi2EN4cute5tupleIJNS5_1CILi1EEES8_S8_EEENS6_IJNS7_ILi128EEENS7_ILi224EEESA_EEELi128ENS_12float_e4m3_tEfNS_4arch4Sm90ELb0ELb1ELb0ELb1ELb0ELb0ELb0ELb1ELb1ELb1ELb1ELb0EEENS1_21CollectiveEpilogueFwdINS6_IJSA_SA_SB_EEES9_NS_10bfloat16_tESF_Li256ELb1ELb1ELb1ELb1EEENS1_36VarlenDynamicPersistentTileSchedulerILi128ELi224ELi256ELi128ELb1ELb1ELb1ELb1ELb0ELb1EEEEEEEEEvNT_6ParamsE,@function
        .size           _ZN7cutlass13device_kernelIN5flash11enable_sm90INS1_16FlashAttnFwdSm90INS1_25CollectiveMainloopFwdSm90ILi2EN4cute5tupleIJNS5_1CILi1EEES8_S8_EEENS6_IJNS7_ILi128EEENS7_ILi224EEESA_EEELi128ENS_12float_e4m3_tEfNS_4arch4Sm90ELb0ELb1ELb0ELb1ELb0ELb0ELb0ELb1ELb1ELb1ELb1ELb0EEENS1_21CollectiveEpilogueFwdINS6_IJSA_SA_SB_EEES9_NS_10bfloat16_tESF_Li256ELb1ELb1ELb1ELb1EEENS1_36VarlenDynamicPersistentTileSchedulerILi128ELi224ELi256ELi128ELb1ELb1ELb1ELb1ELb0ELb1EEEEEEEEEvNT_6ParamsE,(.L_x_2838 - _ZN7cutlass13device_kernelIN5flash11enable_sm90INS1_16FlashAttnFwdSm90INS1_25CollectiveMainloopFwdSm90ILi2EN4cute5tupleIJNS5_1CILi1EEES8_S8_EEENS6_IJNS7_ILi128EEENS7_ILi224EEESA_EEELi128ENS_12float_e4m3_tEfNS_4arch4Sm90ELb0ELb1ELb0ELb1ELb0ELb0ELb0ELb1ELb1ELb1ELb1ELb0EEENS1_21CollectiveEpilogueFwdINS6_IJSA_SA_SB_EEES9_NS_10bfloat16_tESF_Li256ELb1ELb1ELb1ELb1EEENS1_36VarlenDynamicPersistentTileSchedulerILi128ELi224ELi256ELi128ELb1ELb1ELb1ELb1ELb0ELb1EEEEEEEEEvNT_6ParamsE)
        .other          _ZN7cutlass13device_kernelIN5flash11enable_sm90INS1_16FlashAttnFwdSm90INS1_25CollectiveMainloopFwdSm90ILi2EN4cute5tupleIJNS5_1CILi1EEES8_S8_EEENS6_IJNS7_ILi128EEENS7_ILi224EEESA_EEELi128ENS_12float_e4m3_tEfNS_4arch4Sm90ELb0ELb1ELb0ELb1ELb0ELb0ELb0ELb1ELb1ELb1ELb1ELb0EEENS1_21CollectiveEpilogueFwdINS6_IJSA_SA_SB_EEES9_NS_10bfloat16_tESF_Li256ELb1ELb1ELb1ELb1EEENS1_36VarlenDynamicPersistentTileSchedulerILi128ELi224ELi256ELi128ELb1ELb1ELb1ELb1ELb0ELb1EEEEEEEEEvNT_6ParamsE,@"STO_CUDA_ENTRY STV_DEFAULT"
_ZN7cutlass13device_kernelIN5flash11enable_sm90INS1_16FlashAttnFwdSm90INS1_25CollectiveMainloopFwdSm90ILi2EN4cute5tupleIJNS5_1CILi1EEES8_S8_EEENS6_IJNS7_ILi128EEENS7_ILi224EEESA_EEELi128ENS_12float_e4m3_tEfNS_4arch4Sm90ELb0ELb1ELb0ELb1ELb0ELb0ELb0ELb1ELb1ELb1ELb1ELb0EEENS1_21CollectiveEpilogueFwdINS6_IJSA_SA_SB_EEES9_NS_10bfloat16_tESF_Li256ELb1ELb1ELb1ELb1EEENS1_36VarlenDynamicPersistentTileSchedulerILi128ELi224ELi256ELi128ELb1ELb1ELb1ELb1ELb0ELb1EEEEEEEEEvNT_6ParamsE:
        /* <DEDUP_REMOVED lines=18> */
.L_x_1042:
[----:B------:R-:W-:Y:S05]  /*0120*/  BSYNC B0 ;  /* 0x0000000000007941 */ /* 0x000fea0003800000 */
.L_x_1041:
        /* <DEDUP_REMOVED lines=41> */
.L_x_1043:
        /* <DEDUP_REMOVED lines=22> */
.L_x_1044:
        /* <DEDUP_REMOVED lines=18> */
.L_x_1045:
        /* <DEDUP_REMOVED lines=22> */
.L_x_1046:
        /* <DEDUP_REMOVED lines=22> */
.L_x_1047:
[----:B------:R-:W-:Y:S01]  /*0900*/  PLOP3.LUT P0, PT, PT, PT, UP0, 0x80, 0x0 ;  /* 0x000000000000781c */ /* 0x000fe20003f0f008 */
[----:B------:R-:W-:Y:S01]  /*0910*/  UMOV UR38, 0x1 ;  /* 0x0000000100267882 */ /* 0x000fe20000000000 */
[----:B------:R-:W-:Y:S01]  /*0920*/  NOP ;  /* 0x0000000000007918 */ /* 0x000fe20000000000 */
[----:B------:R-:W-:Y:S01]  /*0930*/  USEL UR38, UR38, 0x2, !UP0 ;  /* 0x0000000226267887 */ /* 0x000fe2000c000000 */
[----:B------:R-:W-:Y:S01]  /*0940*/  ULDC.64 UR52, c[0x0][0x208] ;  /* 0x0000820000347ab9 */ /* 0x000fe20000000a00 */
[----:B012-4-:R-:W-:Y:S08]  /*0950*/  BAR.SYNC.DEFER_BLOCKING 0x0 ;  /* 0x0000000000007b1d */ /* 0x017ff00000010000 */
[----:B------:R-:W-:Y:S05]  /*0960*/  @!P0 BRA `(.L_x_1048) ;  /* 0x000001a800a08947 */ /* 0x000fea0003800000 */
.L_x_1049:
        /* <DEDUP_REMOVED lines=25> */
[----:B------:R-:W-:Y:S01]  /*0b00*/  R2UR UR49, R11 ;  /* 0x000000000b3172ca */ /* 0x000fe200000e0000 */
[----:B------:R-:W-:Y:S01]  /*0b10*/  UMOV UR51, URZ ;  /* 0x0000003f00337c82 */ /* 0x000fe20008000000 */
[CC--:B------:R-:W-:Y:S02]  /*0b20*/  LEA.HI R2, R3.reuse, R0.reuse, RZ, 0x7 ;  /* 0x0000000003027211 */ /* 0x0c0fe400078f38ff */
[----:B------:R-:W-:-:S02]  /*0b30*/  LEA.HI R3, R3, R0, RZ, 0x2 ;  /* 0x0000000003037211 */ /* 0x000fc400078f10ff */
[----:B------:R-:W-:Y:S02]  /*0b40*/  LOP3.LUT R5, R2, 0xffffff80, RZ, 0xc0, !PT ;  /* 0xffffff8002057812 */ /* 0x000fe400078ec0ff */
[----:B------:R-:W-:Y:S02]  /*0b50*/  LOP3.LUT R9, R3, 0xfffffffc, RZ, 0xc0, !PT ;  /* 0xfffffffc03097812 */ /* 0x000fe400078ec0ff */
[----:B------:R-:W-:Y:S01]  /*0b60*/  SHF.R.S32.HI R3, RZ, 0x7, R2 ;  /* 0x00000007ff037819 */ /* 0x000fe20000011402 */
[C---:B------:R-:W-:Y:S02]  /*0b70*/  IMAD.IADD R5, R0.reuse, 0x1, -R5 ;  /* 0x0000000100057824 */ /* 0x040fe400078e0a05 */
[----:B------:R-:W-:Y:S01]  /*0b80*/  IMAD.IADD R9, R0, 0x1, -R9 ;  /* 0x0000000100097824 */ /* 0x000fe200078e0a09 */
[----:B------:R-:W-:Y:S02]  /*0b90*/  LEA.HI R2, R2, R3, RZ, 0x1 ;  /* 0x0000000302027211 */ /* 0x000fe400078f08ff */
[----:B------:R-:W-:-:S02]  /*0ba0*/  SHF.R.S32.HI R4, RZ, 0x1f, R5 ;  /* 0x0000001fff047819 */ /* 0x000fc40000011405 */
[----:B------:R-:W-:Y:S02]  /*0bb0*/  LEA.HI R0, R9, R9, RZ, 0x1 ;  /* 0x0000000909007211 */ /* 0x000fe400078f08ff */
[CC--:B------:R-:W-:Y:S02]  /*0bc0*/  LEA.HI R6, R4.reuse, R5.reuse, RZ, 0x2 ;  /* 0x0000000504067211 */ /* 0x0c0fe400078f10ff */
[----:B------:R-:W-:Y:S02]  /*0bd0*/  LEA.HI R4, R4, R5, RZ, 0x5 ;  /* 0x0000000504047211 */ /* 0x000fe400078f28ff */
[--C-:B------:R-:W-:Y:S02]  /*0be0*/  SHF.R.S32.HI R7, RZ, 0x2, R6.reuse ;  /* 0x00000002ff077819 */ /* 0x100fe40000011406 */
[----:B------:R-:W-:Y:S02]  /*0bf0*/  SHF.R.S32.HI R8, RZ, 0x1f, R6 ;  /* 0x0000001fff087819 */ /* 0x000fe40000011406 */
[----:B------:R-:W-:-:S02]  /*0c00*/  LOP3.LUT R2, R2, 0x3fffffe, RZ, 0xc0, !PT ;  /* 0x03fffffe02027812 */ /* 0x000fc400078ec0ff */
[----:B------:R-:W-:Y:S02]  /*0c10*/  LEA.HI R8, R8, R7, RZ, 0x3 ;  /* 0x0000000708087211 */ /* 0x000fe400078f18ff */
[----:B------:R-:W-:Y:S01]  /*0c20*/  SHF.R.S32.HI R4, RZ, 0x5, R4 ;  /* 0x00000005ff047819 */ /* 0x000fe20000011404 */
[----:B------:R-:W-:Y:S01]  /*0c30*/  IMAD.IADD R2, R3, 0x1, -R2 ;  /* 0x0000000103027824 */ /* 0x000fe200078e0a02 */
[----:B------:R-:W-:Y:S02]  /*0c40*/  LOP3.LUT R8, R8, 0xfffffff8, RZ, 0xc0, !PT ;  /* 0xfffffff808087812 */ /* 0x000fe400078ec0ff */
[----:B------:R-:W-:Y:S02]  /*0c50*/  LOP3.LUT R0, R0, 0x1ffffffe, RZ, 0xc0, !PT ;  /* 0x1ffffffe00007812 */ /* 0x000fe400078ec0ff */
[----:B------:R-:W-:Y:S01]  /*0c60*/  LOP3.LUT R6, R6, 0x7ffffffc, RZ, 0xc0, !PT ;  /* 0x7ffffffc06067812 */ /* 0x000fe200078ec0ff */
[----:B------:R-:W-:Y:S02]  /*0c70*/  IMAD.IADD R7, R7, 0x1, -R8 ;  /* 0x0000000107077824 */ /* 0x000fe400078e0a08 */
[----:B------:R-:W-:-:S02]  /*0c80*/  IMAD.IADD R9, R9, 0x1, -R0 ;  /* 0x0000000109097824 */ /* 0x000fc400078e0a00 */
[----:B------:R-:W-:Y:S02]  /*0c90*/  IMAD R7, R4, 0x10, R7 ;  /* 0x0000001004077824 */ /* 0x000fe400078e0207 */
[----:B------:R-:W-:Y:S02]  /*0ca0*/  IMAD.IADD R6, R5, 0x1, -R6 ;  /* 0x0000000105067824 */ /* 0x000fe400078e0a06 */
[----:B------:R-:W-:Y:S02]  /*0cb0*/  IMAD R228, R2, 0x40, R7 ;  /* 0x0000004002e47824 */ /* 0x000fe400078e0207 */
[----:B------:R-:W-:Y:S02]  /*0cc0*/  IMAD.SHL.U32 R19, R6, 0x2, RZ ;  /* 0x0000000206137824 */ /* 0x000fe400078e00ff */
[----:B------:R-:W-:-:S07]  /*0cd0*/  IMAD R22, R9, 0x8, R228 ;  /* 0x0000000809167824 */ /* 0x000fce00078e02e4 */
.L_x_1157:
[----:B01-34-:R-:W0:Y:S01]  /*0ce0*/  LDC.64 R6, c[0x0][0xa18] ;  /* 0x00028600ff067b82 */ /* 0x01be220000000a00 */
[----:B------:R-:W-:Y:S02]  /*0cf0*/  IMAD.U32 R3, RZ, RZ, UR49 ;  /* 0x00000031ff037e24 */ /* 0x000fe4000f8e00ff */
[----:B--2--5:R-:W-:-:S05]  /*0d00*/  IMAD.MOV.U32 R8, RZ, RZ, RZ ;  /* 0x000000ffff087224 */ /* 0x024fca00078e00ff */
[----:B------:R-:W1:Y:S08]  /*0d10*/  LDC R18, c[0x0][0x288] ;  /* 0x0000a200ff127b82 */ /* 0x000e700000000800 */
[----:B------:R-:W2:Y:S08]  /*0d20*/  LDC.64 R4, c[0x0][0xa28] ;  /* 0x00028a00ff047b82 */ /* 0x000eb00000000a00 */
[----:B------:R-:W3:Y:S01]  /*0d30*/  LDC.64 R10, c[0x0][0x418] ;  /* 0x00010600ff0a7b82 */ /* 0x000ee20000000a00 */
[----:B0-----:R-:W-:-:S07]  /*0d40*/  ISETP.NE.U32.AND P1, PT, R6, RZ, PT ;  /* 0x000000ff0600720c */ /* 0x001fce0003f25070 */
[----:B------:R-:W0:Y:S01]  /*0d50*/  LDC R0, c[0x0][0x424] ;  /* 0x00010900ff007b82 */ /* 0x000e220000000800 */
[----:B------:R-:W-:-:S07]  /*0d60*/  ISETP.NE.AND.EX P1, PT, R7, RZ, PT, P1 ;  /* 0x000000ff0700720c */ /* 0x000fce0003f25310 */
[----:B------:R-:W4:Y:S01]  /*0d70*/  LDC R17, c[0x0][0x2f0] ;  /* 0x0000bc00ff117b82 */ /* 0x000f220000000800 */
[----:B--2---:R-:W-:Y:S01]  /*0d80*/  ISETP.NE.U32.AND P0, PT, R4, RZ, PT ;  /* 0x000000ff0400720c */ /* 0x004fe20003f05070 */
[----:B------:R-:W-:Y:S01]  /*0d90*/  ULOP3.LUT UR4, UR6, 0xff000000, URZ, 0xc0, !UPT ;  /* 0xff00000006047892 */ /* 0x000fe2000f8ec03f */
[----:B------:R-:W-:Y:S02]  /*0da0*/  ULDC.64 UR8, c[0x0][0xa20] ;  /* 0x0002880000087ab9 */ /* 0x000fe40000000a00 */
[----:B------:R-:W-:-:S03]  /*0db0*/  ISETP.NE.AND.EX P0, PT, R5, RZ, PT, P0 ;  /* 0x000000ff0500720c */ /* 0x000fc60003f05300 */
[----:B------:R-:W2:Y:S10]  /*0dc0*/  @P1 LDC.64 R6, c[0x0][0xa18] ;  /* 0x00028600ff061b82 */ /* 0x000eb40000000a00 */
[----:B------:R-:W3:Y:S01]  /*0dd0*/  @P0 LDC.64 R4, c[0x0][0xa28] ;  /* 0x00028a00ff040b82 */ /* 0x000ee20000000a00 */
[----:B--2---:R-:W-:-:S05]  /*0de0*/  @P1 IMAD.WIDE R6, R3, 0x4, R6 ;  /* 0x0000000403061825 */ /* 0x004fca00078e0206 */
[----:B-1----:R1:W5:Y:S01]  /*0df0*/  @P1 LDG.E R18, desc[UR52][R6.64] ;  /* 0x0000003406121981 */ /* 0x002362000c1e1900 */
[----:B---3--:R-:W-:Y:S01]  /*0e00*/  @P0 IMAD.WIDE R4, R3, 0x4, R4 ;  /* 0x0000000403040825 */ /* 0x008fe200078e0204 */
[----:B------:R-:W-:Y:S01]  /*0e10*/  ULOP3.LUT UR46, UR6, 0xff0000, URZ, 0xc0, !UPT ;  /* 0x00ff0000062e7892 */ /* 0x000fe2000f8ec03f */
[----:B------:R-:W-:Y:S01]  /*0e20*/  ISETP.NE.U32.AND P2, PT, RZ, UR8, PT ;  /* 0x00000008ff007c0c */ /* 0x000fe2000bf45070 */
[----:B------:R-:W-:Y:S02]  /*0e30*/  USHF.R.U32.HI UR4, URZ, 0x8, UR4 ;  /* 0x000000083f047899 */ /* 0x000fe40008011604 */
[----:B------:R1:W5:Y:S01]  /*0e40*/  @P0 LDG.E R8, desc[UR52][R4.64] ;  /* 0x0000003404080981 */ /* 0x000362000c1e1900 */
[----:B------:R-:W-:Y:S01]  /*0e50*/  ISETP.NE.U32.AND P0, PT, R10, RZ, PT ;  /* 0x000000ff0a00720c */ /* 0x000fe20003f05070 */
[----:B------:R-:W-:Y:S01]  /*0e60*/  ULEA.HI UR46, UR46, UR4, URZ, 0x10 ;  /* 0x000000042e2e7291 */ /* 0x000fe2000f8f803f */
[----:B------:R-:W-:Y:S01]  /*0e70*/  ISETP.NE.AND.EX P2, PT, RZ, UR9, PT, P2 ;  /* 0x00000009ff007c0c */ /* 0x000fe2000bf45320 */
[----:B------:R-:W-:Y:S01]  /*0e80*/  ULOP3.LUT UR43, UR6, 0xffff, URZ, 0xc0, !UPT ;  /* 0x0000ffff062b7892 */ /* 0x000fe2000f8ec03f */
[----:B------:R-:W-:-:S04]  /*0e90*/  ISETP.NE.AND.EX P0, PT, R11, RZ, PT, P0 ;  /* 0x000000ff0b00720c */ /* 0x000fc80003f05300 */
[----:B0-----:R-:W-:Y:S01]  /*0ea0*/  SEL R0, R0, 0x1, P0 ;  /* 0x0000000100007807 */ /* 0x001fe20000000000 */
[----:B-1--4-:R-:W-:Y:S08]  /*0eb0*/  @P1 BRA `(.L_x_1050) ;  /* 0x0000000000281947 */ /* 0x012ff00003800000 */
[----:B------:R-:W-:Y:S02]  /*0ec0*/  ULDC.64 UR6, c[0x0][0xa00] ;  /* 0x0002800000067ab9 */ /* 0x000fe40000000a00 */
[----:B------:R-:W-:-:S04]  /*0ed0*/  ISETP.NE.U32.AND P0, PT, RZ, UR6, PT ;  /* 0x00000006ff007c0c */ /* 0x000fc8000bf05070 */
[----:B------:R-:W-:-:S13]  /*0ee0*/  ISETP.NE.AND.EX P0, PT, RZ, UR7, PT, P0 ;  /* 0x00000007ff007c0c */ /* 0x000fda000bf05300 */
[----:B------:R-:W-:Y:S05]  /*0ef0*/  @!P0 BRA `(.L_x_1050) ;  /* 0x0000000000188947 */ /* 0x000fea0003800000 */
[----:B------:R-:W0:Y:S01]  /*0f00*/  LDC.64 R4, c[0x0][0xa00] ;  /* 0x00028000ff047b82 */ /* 0x000e220000000a00 */
[----:B------:R-:W-:-:S04]  /*0f10*/  IMAD.U32 R3, RZ, RZ, UR49 ;  /* 0x00000031ff037e24 */ /* 0x000fc8000f8e00ff */
[----:B0-----:R-:W-:-:S05]  /*0f20*/  IMAD.WIDE R4, R3, 0x4, R4 ;  /* 0x0000000403047825 */ /* 0x001fca00078e0204 */
[----:B-----5:R-:W2:Y:S04]  /*0f30*/  LDG.E R18, desc[UR52][R4.64] ;  /* 0x0000003404127981 */ /* 0x020ea8000c1e1900 */
[----:B------:R-:W2:Y:S02]  /*0f40*/  LDG.E R3, desc[UR52][R4.64+0x4] ;  /* 0x0000043404037981 */ /* 0x000ea4000c1e1900 */
[----:B--2---:R-:W-:-:S07]  /*0f50*/  IMAD.IADD R18, R3, 0x1, -R18 ;  /* 0x0000000103127824 */ /* 0x004fce00078e0a12 */
.L_x_1050:
[----:B------:R-:W-:Y:S01]  /*0f60*/  UMOV UR44, UR49 ;  /* 0x00000031002c7c82 */ /* 0x000fe20008000000 */
[----:B------:R-:W-:Y:S01]  /*0f70*/  IMAD R17, R0, R17, RZ ;  /* 0x0000001100117224 */ /* 0x000fe200078e02ff */
[----:B------:R-:W-:Y:S06]  /*0f80*/  @!P2 BRA `(.L_x_1051) ;  /* 0x000000000018a947 */ /* 0x000fec0003800000 */
[----:B------:R-:W-:Y:S02]  /*0f90*/  ULDC.64 UR6, c[0x0][0xa20] ;  /* 0x0002880000067ab9 */ /* 0x000fe40000000a00 */
[----:B------:R-:W-:-:S06]  /*0fa0*/  UIMAD.WIDE UR6, UR49, 0x4, UR6 ;  /* 0x00000004310678a5 */ /* 0x000fcc000f8e0206 */
[----:B------:R-:W-:Y:S02]  /*0fb0*/  IMAD.U32 R4, RZ, RZ, UR6 ;  /* 0x00000006ff047e24 */ /* 0x000fe4000f8e00ff */
[----:B------:R-:W-:-:S05]  /*0fc0*/  IMAD.U32 R5, RZ, RZ, UR7 ;  /* 0x00000007ff057e24 */ /* 0x000fca000f8e00ff */
[----:B------:R0:W5:Y:S01]  /*0fd0*/  LDG.E R17, desc[UR52][R4.64] ;  /* 0x0000003404117981 */ /* 0x000162000c1e1900 */
[----:B------:R-:W-:Y:S05]  /*0fe0*/  BRA `(.L_x_1052) ;  /* 0x0000000000287947 */ /* 0x000fea0003800000 */
.L_x_1051:
[----:B------:R-:W-:Y:S02]  /*0ff0*/  ULDC.64 UR6, c[0x0][0xa08] ;  /* 0x0002820000067ab9 */ /* 0x000fe40000000a00 */
[----:B------:R-:W-:-:S04]  /*1000*/  ISETP.NE.U32.AND P0, PT, RZ, UR6, PT ;  /* 0x00000006ff007c0c */ /* 0x000fc8000bf05070 */
[----:B------:R-:W-:-:S13]  /*1010*/  ISETP.NE.AND.EX P0, PT, RZ, UR7, PT, P0 ;  /* 0x00000007ff007c0c */ /* 0x000fda000bf05300 */
[----:B------:R-:W-:Y:S05]  /*1020*/  @!P0 BRA `(.L_x_1052) ;  /* 0x0000000000188947 */ /* 0x000fea0003800000 */
[----:B------:R-:W0:Y:S01]  /*1030*/  LDC.64 R4, c[0x0][0xa08] ;  /* 0x00028200ff047b82 */ /* 0x000e220000000a00 */
[----:B------:R-:W-:-:S04]  /*1040*/  IMAD.U32 R3, RZ, RZ, UR49 ;  /* 0x00000031ff037e24 */ /* 0x000fc8000f8e00ff */
[----:B0-----:R-:W-:-:S05]  /*1050*/  IMAD.WIDE R4, R3, 0x4, R4 ;  /* 0x0000000403047825 */ /* 0x001fca00078e0204 */
[----:B------:R-:W2:Y:S04]  /*1060*/  LDG.E R17, desc[UR52][R4.64] ;  /* 0x0000003404117981 */ /* 0x000ea8000c1e1900 */
[----:B------:R-:W2:Y:S02]  /*1070*/  LDG.E R0, desc[UR52][R4.64+0x4] ;  /* 0x0000043404007981 */ /* 0x000ea4000c1e1900 */
[----:B--2---:R-:W-:-:S07]  /*1080*/  IMAD.IADD R17, R0, 0x1, -R17 ;  /* 0x0000000100117824 */ /* 0x004fce00078e0a11 */
.L_x_1052:
[----:B------:R-:W-:Y:S01]  /*1090*/  ULDC.64 UR8, c[0x0][0x990] ;  /* 0x0002640000087ab9 */ /* 0x000fe20000000a00 */
[----:B------:R-:W-:Y:S01]  /*10a0*/  ULDC.64 UR6, c[0x0][0x998] ;  /* 0x0002660000067ab9 */ /* 0x000fe20000000a00 */
[----:B------:R-:W-:Y:S01]  /*10b0*/  UISETP.NE.U32.AND UP0, UPT, UR8, URZ, UPT ;  /* 0x0000003f0800728c */ /* 0x000fe2000bf05070 */
[----:B------:R-:W-:Y:S01]  /*10c0*/  IMAD.MOV.U32 R3, RZ, RZ, 0x3f800000 ;  /* 0x3f800000ff037424 */ /* 0x000fe200078e00ff */
[----:B------:R-:W-:Y:S01]  /*10d0*/  UISETP.NE.U32.AND UP1, UPT, UR6, URZ, UPT ;  /* 0x0000003f0600728c */ /* 0x000fe2000bf25070 */
[----:B------:R-:W-:Y:S01]  /*10e0*/  IMAD.MOV.U32 R0, RZ, RZ, 0x3f800000 ;  /* 0x3f800000ff007424 */ /* 0x000fe200078e00ff */
[----:B------:R-:W-:Y:S02]  /*10f0*/  UISETP.NE.AND.EX UP0, UPT, UR9, URZ, UPT, UP0 ;  /* 0x0000003f0900728c */ /* 0x000fe4000bf05300 */
[----:B------:R-:W-:-:S04]  /*1100*/  UISETP.NE.AND.EX UP1, UPT, UR7, URZ, UPT, UP1 ;  /* 0x0000003f0700728c */ /* 0x000fc8000bf25310 */
[----:B------:R-:W-:Y:S02]  /*1110*/  PLOP3.LUT P0, PT, PT, PT, UP0, 0x80, 0x0 ;  /* 0x000000000000781c */ /* 0x000fe40003f0f008 */
[----:B------:R-:W-:-:S03]  /*1120*/  PLOP3.LUT P1, PT, PT, PT, UP1, 0x80, 0x0 ;  /* 0x000000000000781c */ /* 0x000fc60003f2f018 */
[----:B------:R-:W-:Y:S02]  /*1130*/  @UP0 USHF.R.S32.HI UR4, URZ, 0x1f, UR49 ;  /* 0x0000001f3f040899 */ /* 0x000fe40008011431 */
[----:B------:R-:W-:Y:S01]  /*1140*/  @UP1 USHF.R.S32.HI UR14, URZ, 0x1f, UR49 ;  /* 0x0000001f3f0e1899 */ /* 0x000fe20008011431 */
[----:B------:R-:W-:Y:S01]  /*1150*/  @UP0 ULDC.64 UR12, c[0x0][0x9a8] ;  /* 0x00026a00000c0ab9 */ /* 0x000fe20000000a00 */
[----:B------:R-:W-:Y:S01]  /*1160*/  @UP1 ULDC.64 UR16, c[0x0][0x9b8] ;  /* 0x00026e0000101ab9 */ /* 0x000fe20000000a00 */
[----:B------:R-:W-:Y:S02]  /*1170*/  @UP0 UIMAD UR4, UR4, UR12, URZ ;  /* 0x0000000c040402a4 */ /* 0x000fe4000f8e023f */
[----:B------:R-:W-:Y:S02]  /*1180*/  @UP1 UIMAD UR14, UR14, UR16, URZ ;  /* 0x000000100e0e12a4 */ /* 0x000fe4000f8e023f */
[----:B------:R-:W-:Y:S02]  /*1190*/  @UP0 UIMAD.WIDE.U32 UR10, UR49, UR12, URZ ;  /* 0x0000000c310a02a5 */ /* 0x000fe4000f8e003f */
[----:B------:R-:W-:-:S02]  /*11a0*/  @UP0 UIMAD UR4, UR49, UR13, UR4 ;  /* 0x0000000d310402a4 */ /* 0x000fc4000f8e0204 */
[----:B------:R-:W-:Y:S02]  /*11b0*/  @UP1 UIMAD UR14, UR49, UR17, UR14 ;  /* 0x00000011310e12a4 */ /* 0x000fe4000f8e020e */
[----:B------:R-:W-:Y:S02]  /*11c0*/  @UP1 UIMAD.WIDE.U32 UR12, UR49, UR16, URZ ;  /* 0x00000010310c12a5 */ /* 0x000fe4000f8e003f */
[----:B------:R-:W-:Y:S02]  /*11d0*/  @UP0 UIADD3 UR11, UR11, UR4, URZ ;  /* 0x000000040b0b0290 */ /* 0x000fe4000fffe03f */
[----:B------:R-:W-:Y:S01]  /*11e0*/  @UP1 UIADD3 UR13, UR13, UR14, URZ ;  /* 0x0000000e0d0d1290 */ /* 0x000fe2000fffe03f */
[----:B------:R-:W-:Y:S02]  /*11f0*/  @UP1 ULDC.64 UR16, c[0x0][0x9c0] ;  /* 0x0002700000101ab9 */ /* 0x000fe40000000a00 */
[----:B------:R-:W-:Y:S01]  /*1200*/  @UP0 ULDC.64 UR14, c[0x0][0x9b0] ;  /* 0x00026c00000e0ab9 */ /* 0x000fe20000000a00 */
[----:B------:R-:W-:-:S02]  /*1210*/  @UP1 UIMAD.WIDE.U32 UR12, UR43, UR16, UR12 ;  /* 0x000000102b0c12a5 */ /* 0x000fc4000f8e000c */
[----:B------:R-:W-:Y:S02]  /*1220*/  @UP0 UIMAD.WIDE.U32 UR10, UR43, UR14, UR10 ;  /* 0x0000000e2b0a02a5 */ /* 0x000fe4000f8e000a */
[----:B------:R-:W-:Y:S02]  /*1230*/  @UP1 UIMAD UR4, UR43, UR17, UR13 ;  /* 0x000000112b0412a4 */ /* 0x000fe4000f8e020d */
[----:B------:R-:W-:Y:S02]  /*1240*/  @UP0 UIMAD UR11, UR43, UR15, UR11 ;  /* 0x0000000f2b0b02a4 */ /* 0x000fe4000f8e020b */
[----:B------:R-:W-:Y:S02]  /*1250*/  @UP0 ULEA UR8, UP2, UR10, UR8, 0x2 ;  /* 0x000000080a080291 */ /* 0x000fe4000f84103f */
[----:B------:R-:W-:Y:S02]  /*1260*/  @UP1 ULEA UR6, UP3, UR12, UR6, 0x2 ;  /* 0x000000060c061291 */ /* 0x000fe4000f86103f */
[----:B------:R-:W-:-:S02]  /*1270*/  @UP0 ULEA.HI.X UR9, UR10, UR9, UR11, 0x2, UP2 ;  /* 0x000000090a090291 */ /* 0x000fc400090f140b */
[----:B------:R-:W-:Y:S01]  /*1280*/  @UP1 ULEA.HI.X UR7, UR12, UR7, UR4, 0x2, UP3 ;  /* 0x000000070c071291 */ /* 0x000fe200098f1404 */
[----:B0-----:R-:W-:Y:S02]  /*1290*/  IMAD.U32 R4, RZ, RZ, UR8 ;  /* 0x00000008ff047e24 */ /* 0x001fe4000f8e00ff */
[----:B-----5:R-:W-:Y:S01]  /*12a0*/  IMAD.IADD R17, R17, 0x1, -R8 ;  /* 0x0000000111117824 */ /* 0x020fe200078e0a08 */
[----:B------:R-:W-:Y:S01]  /*12b0*/  ULDC UR4, c[0x0][0x448] ;  /* 0x0001120000047ab9 */ /* 0x000fe20000000800 */
[----:B------:R-:W-:Y:S01]  /*12c0*/  IMAD.U32 R5, RZ, RZ, UR9 ;  /* 0x00000009ff057e24 */ /* 0x000fe2000f8e00ff */
[----:B------:R-:W-:Y:S01]  /*12d0*/  USHF.L.U32 UR36, UR5, 0x7, URZ ;  /* 0x0000000705247899 */ /* 0x000fe2000800063f */
[----:B------:R-:W-:Y:S01]  /*12e0*/  IMAD.U32 R6, RZ, RZ, UR6 ;  /* 0x00000006ff067e24 */ /* 0x000fe2000f8e00ff */
[----:B------:R-:W-:Y:S01]  /*12f0*/  ULDC UR10, c[0x0][0x988] ;  /* 0x00026200000a7ab9 */ /* 0x000fe20000000800 */
[----:B------:R-:W-:Y:S01]  /*1300*/  IMAD.U32 R7, RZ, RZ, UR7 ;  /* 0x00000007ff077e24 */ /* 0x000fe2000f8e00ff */
[----:B------:R-:W2:Y:S04]  /*1310*/  @P0 LDG.E R3, desc[UR52][R4.64] ;  /* 0x0000003404030981 */ /* 0x000ea8000c1e1900 */
[----:B------:R0:W2:Y:S01]  /*1320*/  @P1 LDG.E R0, desc[UR52][R6.64] ;  /* 0x0000003406001981 */ /* 0x0000a2000c1e1900 */
[----:B------:R-:W-:Y:S01]  /*1330*/  UISETP.NE.AND UP1, UPT, UR4, 0x1, UPT ;  /* 0x000000010400788c */ /* 0x000fe2000bf25270 */
[----:B------:R-:W-:Y:S01]  /*1340*/  IADD3 R8, R17, 0x1, -R18 ;  /* 0x0000000111087810 */ /* 0x000fe20007ffe812 */
[----:B------:R-:W-:Y:S01]  /*1350*/  UIADD3 UR8, UR36, 0x7f, URZ ;  /* 0x0000007f24087890 */ /* 0x000fe2000fffe03f */
[----:B------:R-:W-:-:S02]  /*1360*/  ULDC.64 UR4, c[0x0][0x9e0] ;  /* 0x0002780000047ab9 */ /* 0x000fc40000000a00 */
[----:B------:R-:W-:Y:S01]  /*1370*/  R2UR UR9, R8 ;  /* 0x00000000080972ca */ /* 0x000fe200000e0000 */
[----:B------:R-:W-:-:S05]  /*1380*/  UISETP.GE.AND UP0, UPT, UR5, 0x1, UPT ;  /* 0x000000010500788c */ /* 0x000fca000bf06270 */
[----:B------:R-:W-:Y:S01]  /*1390*/  @UP1 ULDC UR6, c[0x0][0x44c] ;  /* 0x0001130000061ab9 */ /* 0x000fe20000000800 */
[----:B------:R-:W-:Y:S01]  /*13a0*/  @UP1 ULDC UR11, c[0x0][0x450] ;  /* 0x00011400000b1ab9 */ /* 0x000fe20000000800 */
[----:B------:R-:W-:Y:S01]  /*13b0*/  UIMAD.WIDE.U32 UR6, UR8, UR6, URZ ;  /* 0x00000006080672a5 */ /* 0x000fe2000f8e003f */
[----:B------:R-:W-:-:S03]  /*13c0*/  PLOP3.LUT P1, PT, PT, PT, UP0, 0x80, 0x0 ;  /* 0x000000000000781c */ /* 0x000fc60003f2f008 */
[----:B------:R-:W-:-:S04]  /*13d0*/  @UP1 USHF.R.U32.HI UR8, URZ, UR11, UR7 ;  /* 0x0000000b3f081299 */ /* 0x000fc80008011607 */
[----:B------:R-:W-:-:S04]  /*13e0*/  UIADD3 UR8, UR9, UR8, URZ ;  /* 0x0000000809087290 */ /* 0x000fc8000fffe03f */
[----:B------:R-:W-:-:S06]  /*13f0*/  UIADD3 UR4, UR8, UR4, URZ ;  /* 0x0000000408047290 */ /* 0x000fcc000fffe03f */
[----:B0-----:R-:W-:Y:S02]  /*1400*/  IMAD.U32 R6, RZ, RZ, UR4 ;  /* 0x00000004ff067e24 */ /* 0x001fe4000f8e00ff */
[----:B--2---:R-:W-:-:S04]  /*1410*/  FMUL.FTZ R0, R3, R0 ;  /* 0x0000000003007220 */ /* 0x004fc80000410000 */
        /* <DEDUP_REMOVED lines=13> */
.L_x_1054:
[----:B------:R-:W-:-:S11]  /*14f0*/  UISETP.NE.AND UP0, UPT, UR5, 0x1, UPT ;  /* 0x000000010500788c */ /* 0x000fd6000bf05270 */
[----:B------:R-:W-:Y:S02]  /*1500*/  @UP0 ULDC.64 UR8, c[0x0][0x9e8] ;  /* 0x00027a0000080ab9 */ /* 0x000fe40000000a00 */
[----:B------:R-:W-:-:S04]  /*1510*/  UIMAD.WIDE.U32 UR6, UR4, UR8, URZ ;  /* 0x00000008040672a5 */ /* 0x000fc8000f8e003f */
[----:B------:R-:W-:-:S12]  /*1520*/  @UP0 USHF.R.U32.HI UR4, URZ, UR9, UR7 ;  /* 0x000000093f040299 */ /* 0x000fd80008011607 */
.L_x_1055:
[----:B------:R-:W-:-:S06]  /*1530*/  UIMAD UR4, UR4, UR5, UR5 ;  /* 0x00000005040472a4 */ /* 0x000fcc000f8e0205 */
[----:B------:R-:W-:-:S07]  /*1540*/  VIMNMX R6, R6, UR4, PT ;  /* 0x0000000406067c48 */ /* 0x000fce000bfe0100 */
.L_x_1053:
[C---:B------:R-:W-:Y:S01]  /*1550*/  IMAD.IADD R137, R17.reuse, 0x1, -R18 ;  /* 0x0000000111897824 */ /* 0x040fe200078e0a12 */
[----:B------:R-:W-:Y:S01]  /*1560*/  @UP1 ULDC UR6, c[0x0][0x44c] ;  /* 0x0001130000061ab9 */ /* 0x000fe20000000800 */
[----:B------:R-:W-:Y:S01]  /*1570*/  VIADD R7, R6, 0xdf ;  /* 0x000000df06077836 */ /* 0x000fe20000000000 */
[----:B------:R-:W-:Y:S01]  /*1580*/  UIMAD.WIDE.U32 UR6, UR36, UR6, URZ ;  /* 0x00000006240672a5 */ /* 0x000fe2000f8e003f */
[----:B------:R-:W-:Y:S01]  /*1590*/  VIADD R5, R17, 0xdf ;  /* 0x000000df11057836 */ /* 0x000fe20000000000 */
        /* <DEDUP_REMOVED lines=27> */
.L_x_1057:
[----:B------:R-:W-:-:S11]  /*1750*/  UISETP.NE.AND UP0, UPT, UR5, 0x1, UPT ;  /* 0x000000010500788c */ /* 0x000fd6000bf05270 */
[----:B------:R-:W-:Y:S02]  /*1760*/  @UP0 ULDC.64 UR10, c[0x0][0x9e8] ;  /* 0x00027a00000a0ab9 */ /* 0x000fe40000000a00 */
[----:B------:R-:W-:-:S04]  /*1770*/  UIMAD.WIDE.U32 UR6, UR4, UR10, URZ ;  /* 0x0000000a040672a5 */ /* 0x000fc8000f8e003f */
[----:B------:R-:W-:-:S12]  /*1780*/  @UP0 USHF.R.U32.HI UR4, URZ, UR11, UR7 ;  /* 0x0000000b3f040299 */ /* 0x000fd80008011607 */
.L_x_1058:
[----:B------:R-:W-:-:S04]  /*1790*/  UIMAD UR4, UR4, UR5, URZ ;  /* 0x00000005040472a4 */ /* 0x000fc8000f8e023f */
[----:B------:R-:W-:-:S04]  /*17a0*/  UISETP.LT.AND UP0, UPT, UR8, UR4, UPT ;  /* 0x000000040800728c */ /* 0x000fc8000bf01270 */
[----:B------:R-:W-:-:S12]  /*17b0*/  USEL UR8, UR8, UR4, !UP0 ;  /* 0x0000000408087287 */ /* 0x000fd8000c000000 */
.L_x_1056:
[----:B------:R-:W-:Y:S01]  /*17c0*/  UMOV UR4, URZ ;  /* 0x0000003f00047c82 */ /* 0x000fe20008000000 */
[----:B------:R-:W-:Y:S01]  /*17d0*/  UMOV UR5, UR8 ;  /* 0x0000000800057c82 */ /* 0x000fe20008000000 */
[----:B------:R-:W-:Y:S02]  /*17e0*/  ULOP3.LUT UR37, UR46, 0xff, URZ, 0xc0, !UPT ;  /* 0x000000ff2e257892 */ /* 0x000fe4000f8ec03f */
[----:B------:R-:W-:Y:S02]  /*17f0*/  UIMAD.WIDE UR4, UR8, -0x6db6db6d, UR4 ;  /* 0x92492493080478a5 */ /* 0x000fe4000f8e0204 */
[----:B------:R-:W-:Y:S02]  /*1800*/  USHF.R.U32.HI UR46, URZ, 0x10, UR46 ;  /* 0x000000103f2e7899 */ /* 0x000fe4000801162e */
[----:B------:R-:W-:-:S04]  /*1810*/  USHF.R.U32.HI UR4, URZ, 0x1f, UR5 ;  /* 0x0000001f3f047899 */ /* 0x000fc80008011605 */
[----:B------:R-:W-:-:S04]  /*1820*/  ULEA.HI.SX32 UR4, UR5, UR4, 0x19 ;  /* 0x0000000405047291 */ /* 0x000fc8000f8fca3f */
[----:B------:R-:W-:-:S04]  /*1830*/  UISETP.LT.AND UP0, UPT, URZ, UR4, UPT ;  /* 0x000000043f00728c */ /* 0x000fc8000bf01270 */
[----:B------:R-:W-:-:S03]  /*1840*/  USEL UR39, URZ, UR4, !UP0 ;  /* 0x000000043f277287 */ /* 0x000fc6000c000000 */
[----:B------:R-:W-:-:S03]  /*1850*/  UMOV UR4, URZ ;  /* 0x0000003f00047c82 */ /* 0x000fc60008000000 */
[----:B------:R-:W-:-:S13]  /*1860*/  ISETP.GT.AND P0, PT, R6, UR39, PT ;  /* 0x0000002706007c0c */ /* 0x000fda000bf04270 */
[----:B------:R-:W-:Y:S05]  /*1870*/  @!P0 BRA `(.L_x_1059) ;  /* 0x0000000000988947 */ /* 0x000fea0003800000 */
[----:B------:R-:W-:Y:S01]  /*1880*/  UISETP.NE.AND UP0, UPT, UR46, URZ, UPT ;  /* 0x0000003f2e00728c */ /* 0x000fe2000bf05270 */
[----:B------:R-:W-:-:S03]  /*1890*/  ULDC UR4, c[0x0][0x9f0] ;  /* 0x00027c0000047ab9 */ /* 0x000fc60000000800 */
[----:B------:R-:W-:-:S03]  /*18a0*/  USEL UR9, UR46, UR4, UP0 ;  /* 0x000000042e097287 */ /* 0x000fc60008000000 */
[----:B------:R-:W-:-:S03]  /*18b0*/  UMOV UR4, URZ ;  /* 0x0000003f00047c82 */ /* 0x000fc60008000000 */
[----:B------:R-:W-:-:S05]  /*18c0*/  IMAD.U32 R5, RZ, RZ, UR9 ;  /* 0x00000009ff057e24 */ /* 0x000fca000f8e00ff */
        /* <DEDUP_REMOVED lines=33> */
.L_x_1059:
[----:B------:R-:W-:Y:S02]  /*1ae0*/  UIMAD UR39, UR37, UR4, UR39 ;  /* 0x00000004252772a4 */ /* 0x000fe4000f8e0227 */
[----:B------:R-:W-:Y:S01]  /*1af0*/  IMAD.U32 R3, RZ, RZ, UR4 ;  /* 0x00000004ff037e24 */ /* 0x000fe2000f8e00ff */
[----:B------:R-:W-:Y:S02]  /*1b00*/  PLOP3.LUT P0, PT, PT, PT, PT, 0x80, 0x0 ;  /* 0x000000000000781c */ /* 0x000fe40003f0f070 */
[----:B------:R-:W-:Y:S02]  /*1b10*/  CS2R R10, SRZ ;  /* 0x00000000000a7805 */ /* 0x000fe4000001ff00 */
[----:B------:R-:W-:Y:S01]  /*1b20*/  CS2R R12, SRZ ;  /* 0x00000000000c7805 */ /* 0x000fe2000001ff00 */
[----:B------:R-:W-:Y:S01]  /*1b30*/  IMAD.MOV.U32 R9, RZ, RZ, RZ ;  /* 0x000000ffff097224 */ /* 0x000fe200078e00ff */
[----:B------:R-:W-:Y:S02]  /*1b40*/  VIADDMNMX R136, R3, UR39, R6, PT ;  /* 0x0000002703887c46 */ /* 0x000fe4000b800106 */
[----:B------:R-:W-:-:S02]  /*1b50*/  CS2R R30, SRZ ;  /* 0x00000000001e7805 */ /* 0x000fc4000001ff00 */
[----:B------:R-:W-:Y:S02]  /*1b60*/  CS2R R26, SRZ ;  /* 0x00000000001a7805 */ /* 0x000fe4000001ff00 */
[----:B------:R-:W-:Y:S02]  /*1b70*/  CS2R R20, SRZ ;  /* 0x0000000000147805 */ /* 0x000fe4000001ff00 */
[----:B------:R-:W-:Y:S02]  /*1b80*/  ISETP.GT.AND P1, PT, R136, UR39, PT ;  /* 0x0000002788007c0c */ /* 0x000fe4000bf24270 */
[----:B------:R-:W-:Y:S02]  /*1b90*/  CS2R R36, SRZ ;  /* 0x0000000000247805 */ /* 0x000fe4000001ff00 */
[----:B------:R-:W-:Y:S02]  /*1ba0*/  CS2R R32, SRZ ;  /* 0x0000000000207805 */ /* 0x000fe4000001ff00 */
[----:B------:R-:W-:-:S02]  /*1bb0*/  CS2R R38, SRZ ;  /* 0x0000000000267805 */ /* 0x000fc4000001ff00 */
[----:B------:R-:W-:Y:S02]  /*1bc0*/  CS2R R34, SRZ ;  /* 0x0000000000227805 */ /* 0x000fe4000001ff00 */
[----:B------:R-:W-:Y:S02]  /*1bd0*/  CS2R R44, SRZ ;  /* 0x00000000002c7805 */ /* 0x000fe4000001ff00 */
        /* <DEDUP_REMOVED lines=34> */
[----:B------:R-:W-:-:S06]  /*1e00*/  SHF.R.S32.HI R3, RZ, 0x7, R3 ;  /* 0x00000007ff037819 */ /* 0x000fcc0000011403 */
        /* <DEDUP_REMOVED lines=25> */
.L_x_1061:
[----:B------:R-:W-:Y:S01]  /*1fa0*/  ULEA.HI UR4, UR47, UR47, URZ, 0x1 ;  /* 0x0000002f2f047291 */ /* 0x000fe2000f8f083f */
[----:B------:R-:W-:-:S03]  /*1fb0*/  IMAD.U32 R3, RZ, RZ, UR48 ;  /* 0x00000030ff037e24 */ /* 0x000fc6000f8e00ff */
[----:B------:R-:W-:Y:S02]  /*1fc0*/  ULOP3.LUT UR4, UR4, 0xfffffffe, URZ, 0xc0, !UPT ;  /* 0xfffffffe04047892 */ /* 0x000fe4000f8ec03f */
[----:B------:R-:W-:Y:S02]  /*1fd0*/  ISETP.NE.AND P0, PT, R3, 0x3, PT ;  /* 0x000000030300780c */ /* 0x000fe40003f05270 */
[----:B------:R-:W-:-:S06]  /*1fe0*/  UIADD3 UR4, UR47, -UR4, URZ ;  /* 0x800000042f047290 */ /* 0x000fcc000fffe03f */
[----:B------:R-:W-:-:S05]  /*1ff0*/  IMAD.U32 R0, RZ, RZ, UR4 ;  /* 0x00000004ff007e24 */ /* 0x000fca000f8e00ff */
[----:B------:R-:W-:-:S04]  /*2000*/  SHF.L.U32 R0, R0, 0x1f, RZ ;  /* 0x0000001f00007819 */ /* 0x000fc800000006ff */
[----:B------:R-:W0:Y:S02]  /*2010*/  SYNCS.PHASECHK.TRANS64.TRYWAIT P1, [UR41+0x2e800], R0 ;  /* 0x02e80000ff0075a7 */ /* 0x000e240008020169 */
[----:B0-----:R-:W-:Y:S05]  /*2020*/  @!P1 BRA `(.L_x_1062) ;  /* 0x000001f800d09947 */ /* 0x001fea0003800000 */
.L_x_1258:
[----:B------:R-:W-:Y:S05]  /*2030*/  @!P0 BRA `(.L_x_1063) ;  /* 0x0000000000048947 */ /* 0x000fea0003800000 */
[----:B------:R-:W-:Y:S01]  /*2040*/  BPT.TRAP 0x1 ;  /* 0x000000040000795c */ /* 0x000fe20000300000 */
.L_x_1063:
[----:B------:R-:W-:Y:S02]  /*2050*/  IMAD.U32 R5, RZ, RZ, UR51 ;  /* 0x00000033ff057e24 */ /* 0x000fe4000f8e00ff */
[----:B0-----:R-:W-:-:S03]  /*2060*/  IMAD.U32 R0, RZ, RZ, UR50 ;  /* 0x00000032ff007e24 */ /* 0x001fc6000f8e00ff */
[----:B------:R-:W-:Y:S02]  /*2070*/  LEA R5, R5, UR41, 0x3 ;  /* 0x0000002905057c11 */ /* 0x000fe4000f8e18ff */
[----:B------:R-:W-:-:S04]  /*2080*/  SHF.L.U32 R0, R0, 0x1f, RZ ;  /* 0x0000001f00007819 */ /* 0x000fc800000006ff */
[----:B------:R0:W1:Y:S01]  /*2090*/  SYNCS.PHASECHK.TRANS64.TRYWAIT P1, [R5+URZ+0x2e830], R0 ;  /* 0x02e83000050075a7 */ /* 0x000062000802017f */
[----:B------:R-:W-:Y:S05]  /*20a0*/  @!P0 BRA `(.L_x_1064) ;  /* 0x0000000000048947 */ /* 0x000fea0003800000 */
[----:B------:R-:W-:Y:S01]  /*20b0*/  BPT.TRAP 0x1 ;  /* 0x000000040000795c */ /* 0x000fe20000300000 */
.L_x_1064:
[----:B-1----:R-:W-:Y:S05]  /*20c0*/  @P1 BRA `(.L_x_1065) ;  /* 0x0000000000081947 */ /* 0x002fea0003800000 */
[----:B------:R-:W1:Y:S02]  /*20d0*/  SYNCS.PHASECHK.TRANS64.TRYWAIT P1, [R5+URZ+0x2e830], R0 ;  /* 0x02e83000050075a7 */ /* 0x000e64000802017f */
[----:B-1----:R-:W-:Y:S05]  /*20e0*/  @!P1 BRA `(.L_x_1066) ;  /* 0x000001f800b89947 */ /* 0x002fea0003800000 */
.L_x_1065:
[----:B------:R-:W2:Y:S01]  /*20f0*/  S2R R3, SR_TID.X ;  /* 0x0000000000037919 */ /* 0x000ea20000002100 */
[----:B------:R-:W-:Y:S01]  /*2100*/  UIADD3 UR4, UR41, 0x20400, URZ ;  /* 0x0002040029047890 */ /* 0x000fe2000fffe03f */
[----:B------:R-:W-:-:S03]  /*2110*/  LOP3.LUT R2, R2, 0xfff7ffff, RZ, 0xc0, !PT ;  /* 0xfff7ffff02027812 */ /* 0x000fc600078ec0ff */
[----:B------:R-:W-:-:S04]  /*2120*/  USHF.R.U32.HI UR4, URZ, 0x4, UR4 ;  /* 0x000000043f047899 */ /* 0x000fc80008011604 */
[----:B------:R-:W-:-:S06]  /*2130*/  ULOP3.LUT UR4, UR4, 0x3fff, URZ, 0xc0, !UPT ;  /* 0x00003fff04047892 */ /* 0x000fcc000f8ec03f */
[----:B------:R-:W-:Y:S01]  /*2140*/  IMAD.U32 R7, RZ, RZ, UR4 ;  /* 0x00000004ff077e24 */ /* 0x000fe2000f8e00ff */
[----:B------:R-:W-:Y:S05]  /*2150*/  WARPSYNC.ALL ;  /* 0x0000000000007948 */ /* 0x000fea0003800000 */
[----:B------:R-:W-:Y:S02]  /*2160*/  LOP3.LUT R7, R7, 0x10000, RZ, 0xfc, !PT ;  /* 0x0001000007077812 */ /* 0x000fe400078efcff */
[----:B--2---:R-:W-:-:S13]  /*2170*/  LOP3.LUT P3, RZ, R3, 0x7f, RZ, 0xc0, !PT ;  /* 0x0000007f03ff7812 */ /* 0x004fda000786c0ff */
[----:B------:R-:W-:Y:S02]  /*2180*/  @P3 LOP3.LUT R2, R2, 0x80000, RZ, 0xfc, !PT ;  /* 0x0008000002023812 */ /* 0x000fe400078efcff */
[----:B------:R-:W-:Y:S01]  /*2190*/  R2UR UR20, R7 ;  /* 0x00000000071472ca */ /* 0x000fe200000e0000 */
[----:B------:R-:W-:Y:S01]  /*21a0*/  ULOP3.LUT UR12, UR54, 0x10000, URZ, 0xfc, !UPT ;  /* 0x00010000360c7892 */ /* 0x000fe2000f8efc3f */
[----:B------:R-:W-:Y:S01]  /*21b0*/  WARPGROUP.ARRIVE ;  /* 0x00000000000079c5 */ /* 0x000fe20000000000 */
[----:B------:R-:W-:Y:S01]  /*21c0*/  UMOV UR17, 0x40000040 ;  /* 0x4000004000117882 */ /* 0x000fe20000000000 */
[----:B------:R-:W-:Y:S01]  /*21d0*/  UMOV UR19, 0x40000040 ;  /* 0x4000004000137882 */ /* 0x000fe20000000000 */
[----:B------:R-:W-:Y:S01]  /*21e0*/  UMOV UR7, 0x40000040 ;  /* 0x4000004000077882 */ /* 0x000fe20000000000 */
[----:B------:R-:W-:Y:S01]  /*21f0*/  UMOV UR11, 0x40000040 ;  /* 0x40000040000b7882 */ /* 0x000fe20000000000 */
[----:B------:R-:W-:Y:S01]  /*2200*/  UMOV UR13, 0x40000040 ;  /* 0x40000040000d7882 */ /* 0x000fe20000000000 */
[----:B------:R-:W-:Y:S01]  /*2210*/  UMOV UR16, UR12 ;  /* 0x0000000c00107c82 */ /* 0x000fe20008000000 */
[----:B------:R-:W-:Y:S01]  /*2220*/  UMOV UR15, 0x40000040 ;  /* 0x40000040000f7882 */ /* 0x000fe20000000000 */
[----:B------:R-:W-:Y:S01]  /*2230*/  VIADD R3, R22, UR36 ;  /* 0x0000002416037c36 */ /* 0x000fe20008000000 */
[----:B------:R-:W-:-:S02]  /*2240*/  ULDC UR55, c[0x0][0x9dc] ;  /* 0x0002770000377ab9 */ /* 0x000fc40000000800 */
[----:B------:R-:W-:-:S04]  /*2250*/  UIMAD UR20, UR51, 0x700, UR20 ;  /* 0x00000700331478a4 */ /* 0x000fc8000f8e0214 */
[----:B------:R-:W-:Y:S02]  /*2260*/  UIADD3 UR4, UR20, 0x100, URZ ;  /* 0x0000010014047890 */ /* 0x000fe4000fffe03f */
[----:B------:R-:W-:Y:S02]  /*2270*/  UIADD3 UR5, UR20, 0x200, URZ ;  /* 0x0000020014057890 */ /* 0x000fe4000fffe03f */
[----:B------:R-:W-:Y:S01]  /*2280*/  UMOV UR18, UR20 ;  /* 0x0000001400127c82 */ /* 0x000fe20008000000 */
[----:B------:R-:W-:Y:S01]  /*2290*/  UIADD3 UR6, UR20, 0x2, URZ ;  /* 0x0000000214067890 */ /* 0x000fe2000fffe03f */
[----:B------:R-:W-:Y:S01]  /*22a0*/  QGMMA.64x32x32.F32.E4M3.E4M3 R120, gdesc[UR16], RZ, !UPT, gsb0 ;  /* 0x00600000107879f3 */ /* 0x000fe2000c0008ff */
[----:B------:R-:W-:Y:S01]  /*22b0*/  UMOV UR18, UR4 ;  /* 0x0000000400127c82 */ /* 0x000fe20008000000 */
[----:B------:R-:W-:Y:S01]  /*22c0*/  UMOV UR19, 0x40000040 ;  /* 0x4000004000137882 */ /* 0x000fe20000000000 */
[----:B------:R-:W-:Y:S02]  /*22d0*/  UIADD3 UR4, UR20, 0x300, URZ ;  /* 0x0000030014047890 */ /* 0x000fe4000fffe03f */
[----:B------:R-:W-:-:S02]  /*22e0*/  UIADD3 UR8, UR20, 0x102, URZ ;  /* 0x0000010214087890 */ /* 0x000fc4000fffe03f */
[----:B------:R-:W-:Y:S02]  /*22f0*/  UIADD3 UR9, UR20, 0x202, URZ ;  /* 0x0000020214097890 */ /* 0x000fe4000fffe03f */
[----:B------:R-:W-:Y:S02]  /*2300*/  UIADD3 UR10, UR20, 0x4, URZ ;  /* 0x00000004140a7890 */ /* 0x000fe4000fffe03f */
[----:B------:R-:W-:Y:S01]  /*2310*/  UIADD3 UR14, UR20, 0x6, URZ ;  /* 0x00000006140e7890 */ /* 0x000fe2000fffe03f */
        /* <DEDUP_REMOVED lines=32> */
[----:B------:R-:W-:Y:S03]  /*2520*/  QGMMA.64x32x32.F32.E4M3.E4M3 R24, gdesc[UR16], RZ, !UPT, gsb0 ;  /* 0x00600000101879f3 */ /* 0x000fe6000c0008ff */
        /* <DEDUP_REMOVED lines=29> */
[----:B------:R-:W-:Y:S02]  /*2700*/  UIADD3 UR8, UR12, 0x4, URZ ;  /* 0x000000040c087890 */ /* 0x000fe4000fffe03f */
        /* <DEDUP_REMOVED lines=51> */
[----:B------:R-:W-:Y:S02]  /*2a40*/  ULDC UR10, c[0x0][0x448] ;  /* 0x00011200000a7ab9 */ /* 0x000fe40000000800 */
[----:B------:R-:W-:Y:S02]  /*2a50*/  UISETP.NE.AND UP0, UPT, UR10, 0x1, UPT ;  /* 0x000000010a00788c */ /* 0x000fe4000bf05270 */
[----:B------:R-:W-:-:S04]  /*2a60*/  ULOP3.LUT UR10, URZ, UR55, URZ, 0x33, !UPT ;  /* 0x000000373f0a7292 */ /* 0x000fc8000f8e333f */
[----:B------:R-:W-:Y:S02]  /*2a70*/  PLOP3.LUT P1, PT, PT, PT, UP0, 0x80, 0x0 ;  /* 0x000000000000781c */ /* 0x000fe40003f2f008 */
[----:B------:R-:W-:Y:S01]  /*2a80*/  PLOP3.LUT P2, PT, PT, PT, UP0, 0x80, 0x0 ;  /* 0x000000000000781c */ /* 0x000fe20003f4f008 */
        /* <DEDUP_REMOVED lines=29> */
[----:B------:R-:W-:Y:S02]  /*2c60*/  @UP0 ULDC UR6, c[0x0][0x44c] ;  /* 0x0001130000060ab9 */ /* 0x000fe40000000800 */
[----:B01----:R-:W-:Y:S01]  /*2c70*/  @P1 IMAD.HI.U32 R0, R3, UR6, RZ ;  /* 0x0000000603001c27 */ /* 0x003fe2000f8e00ff */
[----:B------:R-:W-:-:S04]  /*2c80*/  @UP0 ULDC UR6, c[0x0][0x450] ;  /* 0x0001140000060ab9 */ /* 0x000fc80000000800 */
[----:B------:R-:W-:Y:S01]  /*2c90*/  @P2 SHF.R.U32.HI R3, RZ, UR6, R0 ;  /* 0x00000006ff032c19 */ /* 0x000fe20008011600 */
[----:B------:R-:W-:Y:S01]  /*2ca0*/  @!P3 VIADD R0, R5, 0x2e840 ;  /* 0x0002e8400500b836 */ /* 0x000fe20000000000 */
[----:B------:R-:W-:Y:S01]  /*2cb0*/  ULDC.64 UR6, c[0x0][0x9e0] ;  /* 0x0002780000067ab9 */ /* 0x000fe20000000a00 */
[----:B------:R-:W-:Y:S01]  /*2cc0*/  IMAD.MOV.U32 R5, RZ, RZ, -0xe0 ;  /* 0xffffff20ff057424 */ /* 0x000fe200078e00ff */
[----:B------:R-:W-:Y:S01]  /*2cd0*/  UISETP.GE.AND UP1, UPT, UR7, 0x1, UPT ;  /* 0x000000010700788c */ /* 0x000fe2000bf26270 */
[----:B------:R-:W0:Y:S01]  /*2ce0*/  SHFL.IDX PT, R11, R3, RZ, 0x1c1f ;  /* 0x001c1fff030b7589 */ /* 0x000e2200000e0000 */
[----:B------:R-:W-:Y:S01]  /*2cf0*/  @!P3 PRMT R0, RZ, 0x654, R0 ;  /* 0x00000654ff00b816 */ /* 0x000fe20000000000 */
[----:B------:R-:W-:-:S03]  /*2d00*/  IMAD R10, R136, R5, 0xe1 ;  /* 0x000000e1880a7424 */ /* 0x000fc600078e0205 */
[----:B------:R-:W-:Y:S02]  /*2d10*/  PLOP3.LUT P1, PT, PT, PT, UP1, 0x40, 0x0 ;  /* 0x000000000000781c */ /* 0x000fe40003f2e818 */
[----:B------:R-:W-:Y:S01]  /*2d20*/  IADD3 R5, R17, R10, -R19 ;  /* 0x0000000a11057210 */ /* 0x000fe20007ffe813 */
[----:B------:R-:W-:-:S04]  /*2d30*/  VIADD R10, R10, 0xffffffff ;  /* 0xffffffff0a0a7836 */ /* 0x000fc80000000000 */
[----:B------:R-:W-:-:S04]  /*2d40*/  IMAD.IADD R5, R5, 0x1, -R18 ;  /* 0x0000000105057824 */ /* 0x000fc800078e0a12 */
[C---:B------:R-:W-:Y:S02]  /*2d50*/  VIADD R9, R5.reuse, UR6 ;  /* 0x0000000605097c36 */ /* 0x040fe40008000000 */
[----:B------:R-:W-:Y:S02]  /*2d60*/  VIADD R4, R5, UR10 ;  /* 0x0000000a05047c36 */ /* 0x000fe40008000000 */
[----:B------:R-:W-:Y:S02]  /*2d70*/  IMAD.IADD R5, R10, 0x1, -R19 ;  /* 0x000000010a057824 */ /* 0x000fe400078e0a13 */
[----:B0-----:R-:W-:Y:S01]  /*2d80*/  IMAD.IADD R6, R4, 0x1, R11 ;  /* 0x0000000104067824 */ /* 0x001fe200078e020b */
        /* <DEDUP_REMOVED lines=9> */
[----:B------:R0:W-:Y:S02]  /*2e20*/  @!P3 SYNCS.ARRIVE.TRANS64.RED.A1T0 RZ, [R0+URZ], RZ ;  /* 0x000000ff00ffb9a7 */ /* 0x0001e4000810043f */
[----:B0-----:R-:W-:-:S05]  /*2e30*/  IMAD R0, R136, -0xe0, R17 ;  /* 0xffffff2088007824 */ /* 0x001fca00078e0211 */
[----:B------:R-:W-:-:S04]  /*2e40*/  IADD3 R0, -R19, 0xe0, R0 ;  /* 0x000000e013007810 */ /* 0x000fc80007ffe100 */
[----:B------:R-:W-:Y:S01]  /*2e50*/  VIADDMNMX R8, R11, R9, R0, PT ;  /* 0x000000090b087246 */ /* 0x000fe20003800100 */
[----:B------:R-:W-:Y:S06]  /*2e60*/  @P1 BRA `(.L_x_1067) ;  /* 0x0000000000541947 */ /* 0x000fec0003800000 */
[----:B------:R-:W-:Y:S01]  /*2e70*/  IADD3 R12, -R18, R17, R11 ;  /* 0x00000011120c7210 */ /* 0x000fe20007ffe10b */
        /* <DEDUP_REMOVED lines=11> */
.L_x_1069:
[----:B------:R-:W-:-:S06]  /*2f30*/  UISETP.NE.AND UP2, UPT, UR7, 0x1, UPT ;  /* 0x000000010700788c */ /* 0x000fcc000bf45270 */
[----:B------:R-:W-:-:S05]  /*2f40*/  PLOP3.LUT P1, PT, PT, PT, UP2, 0x80, 0x0 ;  /* 0x000000000000781c */ /* 0x000fca0003f2f028 */
[----:B------:R-:W-:-:S08]  /*2f50*/  @UP2 ULDC.64 UR10, c[0x0][0x9e8] ;  /* 0x00027a00000a2ab9 */ /* 0x000fd00000000a00 */
[----:B------:R-:W-:-:S05]  /*2f60*/  @P1 IMAD.HI.U32 R11, R12, UR10, RZ ;  /* 0x0000000a0c0b1c27 */ /* 0x000fca000f8e00ff */
[----:B------:R-:W-:-:S07]  /*2f70*/  @P1 SHF.R.U32.HI R12, RZ, UR11, R11 ;  /* 0x0000000bff0c1c19 */ /* 0x000fce000801160b */
.L_x_1070:
[----:B------:R-:W-:Y:S05]  /*2f80*/  BSYNC B0 ;  /* 0x0000000000007941 */ /* 0x000fea0003800000 */
.L_x_1068:
[----:B------:R-:W-:-:S05]  /*2f90*/  IMAD R11, R12, UR7, R5 ;  /* 0x000000070c0b7c24 */ /* 0x000fca000f8e0205 */
[----:B------:R-:W-:Y:S02]  /*2fa0*/  VIMNMX R6, R6, R11, !PT ;  /* 0x0000000b06067248 */ /* 0x000fe40007fe0100 */
[----:B------:R-:W-:-:S07]  /*2fb0*/  VIADDMNMX R8, R11, UR7, R8, PT ;  /* 0x000000070b087c46 */ /* 0x000fce000b800108 */
.L_x_1067:
        /* <DEDUP_REMOVED lines=9> */
[----:B------:R-:W-:Y:S02]  /*3050*/  ISETP.GT.AND P1, PT, R6, 0x9, !P3 ;  /* 0x000000090600780c */ /* 0x000fe40005f24270 */
[----:B------:R-:W-:Y:S02]  /*3060*/  P2R R11, PR, RZ, 0x8 ;  /* 0x00000008ff0b7803 */ /* 0x000fe40000000000 */
[----:B------:R-:W-:Y:S02]  /*3070*/  ISETP.LT.OR P1, PT, R8, 0xa, P1 ;  /* 0x0000000a0800780c */ /* 0x000fe40000f21670 */
[----:B------:R-:W-:-:S02]  /*3080*/  ISETP.GT.AND P2, PT, R6, 0x8, !P2 ;  /* 0x000000080600780c */ /* 0x000fc40005744270 */
[----:B------:R-:W-:Y:S01]  /*3090*/  ISETP.GE.AND P3, PT, R10, 0x11, PT ;  /* 0x000000110a00780c */ /* 0x000fe20003f66270 */
[----:B0-----:R-:W-:Y:S01]  /*30a0*/  IMAD.IADD R4, R4, 0x1, R3 ;  /* 0x0000000104047824 */ /* 0x001fe200078e0203 */
[----:B------:R-:W-:Y:S02]  /*30b0*/  FSEL R125, R125, -INF , !P1 ;  /* 0xff8000007d7d7808 */ /* 0x000fe40004800000 */
[----:B------:R-:W-:Y:S02]  /*30c0*/  ISETP.LT.OR P2, PT, R8, 0x9, P2 ;  /* 0x000000090800780c */ /* 0x000fe40001741670 */
        /* <DEDUP_REMOVED lines=25> */
[----:B------:R-:W-:Y:S02]  /*3260*/  ISETP.GE.AND P4, PT, R10, 0x31, PT ;  /* 0x000000310a00780c */ /* 0x000fe40003f86270 */
[----:B------:R-:W-:-:S02]  /*3270*/  FSEL R104, R104, -INF , !P2 ;  /* 0xff80000068687808 */ /* 0x000fc40005000000 */
[----:B------:R-:W-:Y:S02]  /*3280*/  ISETP.GT.AND P2, PT, R6, 0x21, !P3 ;  /* 0x000000210600780c */ /* 0x000fe40005f44270 */
[----:B------:R-:W-:Y:S02]  /*3290*/  ISETP.GE.AND P3, PT, R10, 0x29, PT ;  /* 0x000000290a00780c */ /* 0x000fe40003f66270 */
[----:B------:R-:W-:Y:S02]  /*32a0*/  ISETP.LT.OR P2, PT, R8, 0x22, P2 ;  /* 0x000000220800780c */ /* 0x000fe40001741670 */
[----:B------:R-:W-:Y:S02]  /*32b0*/  P2R R167, PR, RZ, 0x8 ;  /* 0x00000008ffa77803 */ /* 0x000fe40000000000 */
[----:B------:R-:W-:Y:S02]  /*32c0*/  FSEL R105, R105, -INF , !P2 ;  /* 0xff80000069697808 */ /* 0x000fe40005000000 */
[----:B------:R-:W-:-:S02]  /*32d0*/  ISETP.GT.AND P2, PT, R6, 0x28, !P3 ;  /* 0x000000280600780c */ /* 0x000fc40005f44270 */
[----:B------:R-:W-:Y:S02]  /*32e0*/  P2R R171, PR, RZ, 0x10 ;  /* 0x00000010ffab7803 */ /* 0x000fe40000000000 */
[----:B------:R-:W-:Y:S02]  /*32f0*/  ISETP.LT.OR P2, PT, R8, 0x29, P2 ;  /* 0x000000290800780c */ /* 0x000fe40001741670 */
[----:B------:R-:W-:Y:S02]  /*3300*/  VIADDMNMX R0, R3, R9, R0, PT ;  /* 0x0000000903007246 */ /* 0x000fe40003800100 */
[----:B------:R-:W-:Y:S02]  /*3310*/  FSEL R108, R108, -INF , !P2 ;  /* 0xff8000006c6c7808 */ /* 0x000fe40005000000 */
[----:B------:R-:W-:-:S04]  /*3320*/  ISETP.GE.AND P2, PT, R10, 0x2a, PT ;  /* 0x0000002a0a00780c */ /* 0x000fc80003f46270 */
[----:B------:R-:W-:-:S04]  /*3330*/  ISETP.GT.AND P3, PT, R6, 0x29, !P2 ;  /* 0x000000290600780c */ /* 0x000fc80005764270 */
[----:B------:R-:W-:-:S04]  /*3340*/  ISETP.LT.OR P3, PT, R8, 0x2a, P3 ;  /* 0x0000002a0800780c */ /* 0x000fc80001f61670 */
        /* <DEDUP_REMOVED lines=236> */
.L_x_1073:
[----:B------:R-:W-:-:S06]  /*4210*/  UISETP.NE.AND UP2, UPT, UR7, 0x1, UPT ;  /* 0x000000010700788c */ /* 0x000fcc000bf45270 */
[----:B------:R-:W-:-:S05]  /*4220*/  PLOP3.LUT P6, PT, PT, PT, UP2, 0x80, 0x0 ;  /* 0x000000000000781c */ /* 0x000fca0003fcf028 */
[----:B------:R-:W-:-:S08]  /*4230*/  @UP2 ULDC.64 UR10, c[0x0][0x9e8] ;  /* 0x00027a00000a2ab9 */ /* 0x000fd00000000a00 */
[----:B------:R-:W-:Y:S01]  /*4240*/  @P6 IMAD.HI.U32 R3, R6, UR10, RZ ;  /* 0x0000000a06036c27 */ /* 0x000fe2000f8e00ff */
[----:B------:R-:W-:-:S13]  /*4250*/  PLOP3.LUT P6, PT, PT, PT, UP2, 0x80, 0x0 ;  /* 0x000000000000781c */ /* 0x000fda0003fcf028 */
[----:B------:R-:W-:-:S07]  /*4260*/  @P6 SHF.R.U32.HI R6, RZ, UR11, R3 ;  /* 0x0000000bff066c19 */ /* 0x000fce0008011603 */
.L_x_1074:
[----:B------:R-:W-:Y:S05]  /*4270*/  BSYNC B0 ;  /* 0x0000000000007941 */ /* 0x000fea0003800000 */
.L_x_1072:
[----:B------:R-:W-:-:S05]  /*4280*/  IMAD R5, R6, UR7, R5 ;  /* 0x0000000706057c24 */ /* 0x000fca000f8e0205 */
[----:B------:R-:W-:Y:S02]  /*4290*/  VIMNMX R4, R4, R5, !PT ;  /* 0x0000000504047248 */ /* 0x000fe40007fe0100 */
[----:B------:R-:W-:-:S07]  /*42a0*/  VIADDMNMX R0, R5, UR7, R0, PT ;  /* 0x0000000705007c46 */ /* 0x000fce000b800100 */
.L_x_1071:
[----:B------:R-:W-:Y:S01]  /*42b0*/  ISETP.GT.AND P1, PT, R4, 0x20, !P1 ;  /* 0x000000200400780c */ /* 0x000fe20004f24270 */
[----:B------:R-:W-:Y:S01]  /*42c0*/  @UP0 ULDC UR10, c[0x0][0x44c] ;  /* 0x00011300000a0ab9 */ /* 0x000fe20000000800 */
[----:B------:R-:W-:Y:S01]  /*42d0*/  ISETP.NE.AND P6, PT, R173, RZ, PT ;  /* 0x000000ffad00720c */ /* 0x000fe20003fc5270 */
[----:B------:R-:W-:Y:S01]  /*42e0*/  UIMAD.WIDE.U32 UR10, UR36, UR10, URZ ;  /* 0x0000000a240a72a5 */ /* 0x000fe2000f8e003f */
[----:B------:R-:W-:Y:S01]  /*42f0*/  ISETP.LT.OR P1, PT, R0, 0x21, P1 ;  /* 0x000000210000780c */ /* 0x000fe20000f21670 */
[----:B------:R-:W-:Y:S01]  /*4300*/  @UP0 ULDC UR18, c[0x0][0x450] ;  /* 0x0001140000120ab9 */ /* 0x000fe20000000800 */
[----:B------:R-:W-:Y:S01]  /*4310*/  ISETP.GT.AND P2, PT, R4, 0x29, !P2 ;  /* 0x000000290400780c */ /* 0x000fe20005744270 */
[----:B------:R-:W-:Y:S01]  /*4320*/  UMOV UR14, UR36 ;  /* 0x00000024000e7c82 */ /* 0x000fe20008000000 */
[----:B------:R-:W-:Y:S01]  /*4330*/  FSEL R106, R106, -INF , !P1 ;  /* 0xff8000006a6a7808 */ /* 0x000fe20004800000 */
[----:B------:R-:W-:Y:S01]  /*4340*/  @UP0 USHF.R.U32.HI UR14, URZ, UR18, UR11 ;  /* 0x000000123f0e0299 */ /* 0x000fe2000801160b */
[----:B------:R-:W-:-:S02]  /*4350*/  ISETP.NE.AND P1, PT, R168, RZ, PT ;  /* 0x000000ffa800720c */ /* 0x000fc40003f25270 */
[----:B------:R-:W-:Y:S02]  /*4360*/  ISETP.LT.OR P2, PT, R0, 0x2a, P2 ;  /* 0x0000002a0000780c */ /* 0x000fe40001741670 */
[----:B------:R-:W-:Y:S02]  /*4370*/  ISETP.GT.AND P1, PT, R4, 0x21, !P1 ;  /* 0x000000210400780c */ /* 0x000fe40004f24270 */
[----:B------:R-:W-:Y:S02]  /*4380*/  FSEL R111, R111, -INF , !P2 ;  /* 0xff8000006f6f7808 */ /* 0x000fe40005000000 */
[----:B------:R-:W-:Y:S02]  /*4390*/  ISETP.LT.OR P1, PT, R0, 0x22, P1 ;  /* 0x000000220000780c */ /* 0x000fe40000f21670 */
[----:B------:R-:W-:Y:S02]  /*43a0*/  ISETP.NE.AND P2, PT, R174, RZ, PT ;  /* 0x000000ffae00720c */ /* 0x000fe40003f45270 */
        /* <DEDUP_REMOVED lines=15> */
[----:B------:R-:W-:Y:S02]  /*44a0*/  ISETP.GT.AND P1, PT, R4, 0x31, !P6 ;  /* 0x000000310400780c */ /* 0x000fe40007724270 */
[----:B------:R-:W-:Y:S02]  /*44b0*/  ISETP.NE.AND P6, PT, R175, RZ, PT ;  /* 0x000000ffaf00720c */ /* 0x000fe40003fc5270 */
        /* <DEDUP_REMOVED lines=66> */
[----:B------:R-:W-:Y:S02]  /*48e0*/  ISETP.GT.AND P1, PT, R4, 0x59, !P2 ;  /* 0x000000590400780c */ /* 0x000fe40005724270 */
[----:B------:R-:W-:-:S02]  /*48f0*/  ISETP.NE.AND P2, PT, R176, RZ, PT ;  /* 0x000000ffb000720c */ /* 0x000fc40003f45270 */
        /* <DEDUP_REMOVED lines=73> */
[----:B------:R-:W-:Y:S02]  /*4d90*/  ISETP.GT.AND P1, PT, R4, 0x88, !P2 ;  /* 0x000000880400780c */ /* 0x000fe40005724270 */
[----:B------:R-:W-:-:S02]  /*4da0*/  ISETP.NE.AND P2, PT, R178, RZ, PT ;  /* 0x000000ffb200720c */ /* 0x000fc40003f45270 */
[----:B------:R-:W-:Y:S02]  /*4db0*/  ISETP.LT.OR P1, PT, R0, 0x89, P1 ;  /* 0x000000890000780c */ /* 0x000fe40000f21670 */
[----:B------:R-:W-:Y:S02]  /*4dc0*/  FSEL R35, R35, -INF , !P4 ;  /* 0xff80000023237808 */ /* 0x000fe40006000000 */
[----:B------:R-:W-:Y:S02]  /*4dd0*/  FSEL R62, R62, -INF , !P1 ;  /* 0xff8000003e3e7808 */ /* 0x000fe40004800000 */
[----:B------:R-:W-:Y:S02]  /*4de0*/  ISETP.GT.AND P1, PT, R4, 0x89, !P6 ;  /* 0x000000890400780c */ /* 0x000fe40007724270 */
[----:B------:R-:W-:Y:S02]  /*4df0*/  ISETP.NE.AND P6, PT, R179, RZ, PT ;  /* 0x000000ffb300720c */ /* 0x000fe40003fc5270 */
[----:B------:R-:W-:-:S02]  /*4e00*/  ISETP.LT.OR P1, PT, R0, 0x8a, P1 ;  /* 0x0000008a0000780c */ /* 0x000fc40000f21670 */
[----:B------:R-:W-:Y:S02]  /*4e10*/  FSEL R38, R38, -INF , !P5 ;  /* 0xff80000026267808 */ /* 0x000fe40006800000 */
[----:B------:R-:W-:Y:S02]  /*4e20*/  FSEL R63, R63, -INF , !P1 ;  /* 0xff8000003f3f7808 */ /* 0x000fe40004800000 */
[----:B------:R-:W-:Y:S02]  /*4e30*/  ISETP.NE.AND P1, PT, R148, RZ, PT ;  /* 0x000000ff9400720c */ /* 0x000fe40003f25270 */
[----:B0-----:R-:W-:Y:S02]  /*4e40*/  FMNMX.FTZ R3, R8, R3, !PT ;  /* 0x0000000308037209 */ /* 0x001fe40007810000 */
[----:B------:R-:W-:Y:S02]  /*4e50*/  ISETP.GT.AND P1, PT, R4, 0x90, !P1 ;  /* 0x000000900400780c */ /* 0x000fe40004f24270 */
[----:B------:R-:W-:-:S02]  /*4e60*/  R2UR UR15, R137 ;  /* 0x00000000890f72ca */ /* 0x000fc400000e0000 */
[----:B------:R-:W-:-:S04]  /*4e70*/  ISETP.LT.OR P1, PT, R0, 0x91, P1 ;  /* 0x000000910000780c */ /* 0x000fc80000f21670 */
[----:B------:R-:W-:Y:S02]  /*4e80*/  FSEL R66, R66, -INF , !P1 ;  /* 0xff80000042427808 */ /* 0x000fe40004800000 */
[----:B------:R-:W-:-:S04]  /*4e90*/  ISETP.NE.AND P1, PT, R147, RZ, PT ;  /* 0x000000ff9300720c */ /* 0x000fc80003f25270 */
[----:B------:R-:W-:Y:S01]  /*4ea0*/  ISETP.GT.AND P1, PT, R4, 0x91, !P1 ;  /* 0x000000910400780c */ /* 0x000fe20004f24270 */
[----:B------:R-:W-:-:S03]  /*4eb0*/  UIADD3 UR10, UR15, UR14, URZ ;  /* 0x0000000e0f0a7290 */ /* 0x000fc6000fffe03f */
[----:B------:R-:W-:Y:S01]  /*4ec0*/  ISETP.LT.OR P1, PT, R0, 0x92, P1 ;  /* 0x000000920000780c */ /* 0x000fe20000f21670 */
[----:B------:R-:W-:-:S03]  /*4ed0*/  UIADD3 UR14, UR10, UR6, URZ ;  /* 0x000000060a0e7290 */ /* 0x000fc6000fffe03f */
        /* <DEDUP_REMOVED lines=73> */
[----:B------:R-:W-:Y:S02]  /*5370*/  ISETP.GT.AND P1, PT, R4, 0xc0, !P2 ;  /* 0x000000c00400780c */ /* 0x000fe40005724270 */
[----:B------:R-:W-:Y:S02]  /*5380*/  ISETP.NE.AND P2, PT, R139, RZ, PT ;  /* 0x000000ff8b00720c */ /* 0x000fe40003f45270 */
[----:B------:R-:W-:-:S04]  /*5390*/  ISETP.LT.OR P1, PT, R0, 0xc1, P1 ;  /* 0x000000c10000780c */ /* 0x000fc80000f21670 */
[----:B------:R-:W-:Y:S02]  /*53a0*/  FSEL R26, R26, -INF , !P1 ;  /* 0xff8000001a1a7808 */ /* 0x000fe40004800000 */
[----:B------:R-:W-:Y:S02]  /*53b0*/  ISETP.GT.AND P1, PT, R4, 0xc1, !P6 ;  /* 0x000000c10400780c */ /* 0x000fe40007724270 */
[----:B------:R-:W-:Y:S01]  /*53c0*/  ISETP.NE.AND P6, PT, R138, RZ, PT ;  /* 0x000000ff8a00720c */ /* 0x000fe20003fc5270 */
[----:B------:R-:W-:Y:S01]  /*53d0*/  IMAD.U32 R138, RZ, RZ, UR42 ;  /* 0x0000002aff8a7e24 */ /* 0x000fe2000f8e00ff */
[----:B------:R-:W-:-:S03]  /*53e0*/  ISETP.LT.OR P1, PT, R0, 0xc2, P1 ;  /* 0x000000c20000780c */ /* 0x000fc60000f21670 */
[----:B------:R-:W-:Y:S01]  /*53f0*/  FFMA.FTZ R138, R3, R138, -8 ;  /* 0xc1000000038a7423 */ /* 0x000fe2000001008a */
[----:B------:R-:W-:Y:S02]  /*5400*/  FSEL R27, R27, -INF , !P1 ;  /* 0xff8000001b1b7808 */ /* 0x000fe40004800000 */
[----:B------:R-:W-:-:S04]  /*5410*/  FSETP.NEU.FTZ.AND P1, PT, R3, -INF , PT ;  /* 0xff8000000300780b */ /* 0x000fc80003f3d000 */
[----:B------:R-:W-:Y:S02]  /*5420*/  FSEL R138, R138, RZ, P1 ;  /* 0x000000ff8a8a7208 */ /* 0x000fe40000800000 */
[----:B------:R-:W-:Y:S02]  /*5430*/  ISETP.GT.AND P1, PT, R4, 0xc8, !P6 ;  /* 0x000000c80400780c */ /* 0x000fe40007724270 */
[----:B------:R-:W-:Y:S01]  /*5440*/  ISETP.NE.AND P6, PT, R10, RZ, PT ;  /* 0x000000ff0a00720c */ /* 0x000fe20003fc5270 */
        /* <DEDUP_REMOVED lines=27> */
[----:B------:R-:W-:Y:S01]  /*5600*/  ISETP.GT.AND P1, PT, R4, 0xc9, !P2 ;  /* 0x000000c90400780c */ /* 0x000fe20005724270 */
[----:B------:R-:W-:Y:S01]  /*5610*/  MUFU.EX2 R6, R6 ;  /* 0x0000000600067308 */ /* 0x000fe20000000800 */
[----:B------:R-:W-:Y:S01]  /*5620*/  FMNMX.FTZ R112, R106, R113, !PT ;  /* 0x000000716a707209 */ /* 0x000fe20007810000 */
[--C-:B------:R-:W-:Y:S01]  /*5630*/  FFMA.FTZ R14, R132, UR42, -R138.reuse ;  /* 0x0000002a840e7c23 */ /* 0x100fe2000801088a */
[----:B------:R-:W-:Y:S01]  /*5640*/  ISETP.LT.OR P1, PT, R0, 0xca, P1 ;  /* 0x000000ca0000780c */ /* 0x000fe20000f21670 */
[--C-:B------:R-:W-:Y:S01]  /*5650*/  FFMA.FTZ R21, R133, UR42, -R138.reuse ;  /* 0x0000002a85157c23 */ /* 0x100fe2000801088a */
[----:B------:R-:W-:Y:S01]  /*5660*/  FMNMX.FTZ R93, R107, R112, !PT ;  /* 0x000000706b5d7209 */ /* 0x000fe20007810000 */
[--C-:B------:R-:W-:Y:S01]  /*5670*/  FFMA.FTZ R88, R88, UR42, -R138.reuse ;  /* 0x0000002a58587c23 */ /* 0x100fe2000801088a */
[----:B------:R-:W-:Y:S01]  /*5680*/  ISETP.GT.AND P2, PT, R4, 0xd9, !P6 ;  /* 0x000000d90400780c */ /* 0x000fe20007744270 */
[--C-:B------:R-:W-:Y:S01]  /*5690*/  FFMA.FTZ R4, R40, UR42, -R138.reuse ;  /* 0x0000002a28047c23 */ /* 0x100fe2000801088a */
[----:B------:R-:W-:Y:S01]  /*56a0*/  FMNMX.FTZ R96, R110, R93, !PT ;  /* 0x0000005d6e607209 */ /* 0x000fe20007810000 */
[----:B------:R-:W-:Y:S01]  /*56b0*/  MUFU.EX2 R9, R9 ;  /* 0x0000000900097308 */ /* 0x000fe20000000800 */
[----:B------:R-:W-:Y:S01]  /*56c0*/  FSEL R31, R31, -INF , !P1 ;  /* 0xff8000001f1f7808 */ /* 0x000fe20004800000 */
[--C-:B------:R-:W-:Y:S01]  /*56d0*/  FFMA.FTZ R89, R89, UR42, -R138.reuse ;  /* 0x0000002a59597c23 */ /* 0x100fe2000801088a */
[----:B------:R-:W-:Y:S01]  /*56e0*/  FMNMX.FTZ R117, R111, R96, !PT ;  /* 0x000000606f757209 */ /* 0x000fe20007810000 */
[--C-:B------:R-:W-:Y:S01]  /*56f0*/  FFMA.FTZ R96, R97, UR42, -R138.reuse ;  /* 0x0000002a61607c23 */ /* 0x100fe2000801088a */
[----:B------:R-:W-:Y:S01]  /*5700*/  ISETP.LT.OR P2, PT, R0, 0xda, P2 ;  /* 0x000000da0000780c */ /* 0x000fe20001741670 */
[--C-:B------:R-:W-:Y:S01]  /*5710*/  FFMA.FTZ R92, R92, UR42, -R138.reuse ;  /* 0x0000002a5c5c7c23 */ /* 0x100fe2000801088a */
[----:B------:R-:W-:Y:S01]  /*5720*/  FMNMX.FTZ R112, R114, R117, !PT ;  /* 0x0000007572707209 */ /* 0x000fe20007810000 */
[----:B------:R-:W0:Y:S01]  /*5730*/  MUFU.EX2 R10, R10 ;  /* 0x0000000a000a7308 */ /* 0x000e220000000800 */
[----:B------:R-:W-:Y:S01]  /*5740*/  FSEL R39, R39, -INF , !P2 ;  /* 0xff80000027277808 */ /* 0x000fe20005000000 */
[--C-:B------:R-:W-:Y:S01]  /*5750*/  FFMA.FTZ R72, R72, UR42, -R138.reuse ;  /* 0x0000002a48487c23 */ /* 0x100fe2000801088a */
[----:B------:R-:W-:Y:S01]  /*5760*/  FMNMX.FTZ R97, R115, R112, !PT ;  /* 0x0000007073617209 */ /* 0x000fe20007810000 */
[--C-:B------:R-:W-:Y:S01]  /*5770*/  FFMA.FTZ R73, R73, UR42, -R138.reuse ;  /* 0x0000002a49497c23 */ /* 0x100fe2000801088a */
[----:B------:R-:W-:-:S01]  /*5780*/  FFMA.FTZ R76, R76, UR42, -R138 ;  /* 0x0000002a4c4c7c23 */ /* 0x000fc2000801088a */
[--C-:B------:R-:W-:Y:S01]  /*5790*/  FFMA.FTZ R77, R77, UR42, -R138.reuse ;  /* 0x0000002a4d4d7c23 */ /* 0x100fe2000801088a */
[----:B------:R-:W-:Y:S01]  /*57a0*/  FMNMX.FTZ R100, R118, R97, !PT ;  /* 0x0000006176647209 */ /* 0x000fe20007810000 */
[----:B------:R-:W-:Y:S01]  /*57b0*/  MUFU.EX2 R8, R8 ;  /* 0x0000000800087308 */ /* 0x000fe20000000800 */
[----:B------:R-:W-:-:S01]  /*57c0*/  FFMA.FTZ R84, R84, UR42, -R138 ;  /* 0x0000002a54547c23 */ /* 0x000fc2000801088a */
[--C-:B------:R-:W-:Y:S01]  /*57d0*/  FFMA.FTZ R85, R85, UR42, -R138.reuse ;  /* 0x0000002a55557c23 */ /* 0x100fe2000801088a */
[----:B------:R-:W-:Y:S01]  /*57e0*/  FMNMX.FTZ R117, R119, R100, !PT ;  /* 0x0000006477757209 */ /* 0x000fe20007810000 */
[--C-:B------:R-:W-:Y:S01]  /*57f0*/  FFMA.FTZ R100, R101, UR42, -R138.reuse ;  /* 0x0000002a65647c23 */ /* 0x100fe2000801088a */
[----:B------:R-:W-:-:S01]  /*5800*/  FFMA.FTZ R80, R80, UR42, -R138 ;  /* 0x0000002a50507c23 */ /* 0x000fc2000801088a */
[--C-:B------:R-:W-:Y:S01]  /*5810*/  FFMA.FTZ R81, R81, UR42, -R138.reuse ;  /* 0x0000002a51517c23 */ /* 0x100fe2000801088a */
[----:B------:R-:W-:Y:S01]  /*5820*/  FMNMX.FTZ R112, R90, R117, !PT ;  /* 0x000000755a707209 */ /* 0x000fe20007810000 */
[----:B------:R-:W-:Y:S01]  /*5830*/  MUFU.EX2 R11, R11 ;  /* 0x0000000b000b7308 */ /* 0x000fe20000000800 */
[----:B0-----:R-:W-:Y:S01]  /*5840*/  F2FP.SATFINITE.E4M3.F32.PACK_AB_MERGE_C R224, R10, R9, RZ ;  /* 0x000000090ae0723e */ /* 0x001fe200048070ff */
[--C-:B------:R-:W-:Y:S01]  /*5850*/  FFMA.FTZ R60, R60, UR42, -R138.reuse ;  /* 0x0000002a3c3c7c23 */ /* 0x100fe2000801088a */
[----:B------:R-:W-:Y:S01]  /*5860*/  FMNMX.FTZ R101, R91, R112, !PT ;  /* 0x000000705b657209 */ /* 0x000fe20007810000 */
[----:B------:R-:W-:Y:S01]  /*5870*/  FFMA.FTZ R61, R61, UR42, -R138 ;  /* 0x0000002a3d3d7c23 */ /* 0x000fe2000801088a */
[----:B------:R-:W-:Y:S01]  /*5880*/  F2FP.SATFINITE.E4M3.F32.PACK_AB_MERGE_C R224, R6, R5, R224 ;  /* 0x0000000506e0723e */ /* 0x000fe200048070e0 */
        /* <DEDUP_REMOVED lines=10> */
[----:B------:R-:W0:Y:S01]  /*5930*/  MUFU.EX2 R21, R21 ;  /* 0x0000001500157308 */ /* 0x000e220000000800 */
        /* <DEDUP_REMOVED lines=20> */
[----:B------:R-:W-:-:S02]  /*5a80*/  F2FP.SATFINITE.E4M3.F32.PACK_AB_MERGE_C R226, R11, R8, R226 ;  /* 0x000000080be2723e */ /* 0x000fc400048070e2 */
[----:B------:R-:W-:Y:S01]  /*5a90*/  FMNMX.FTZ R112, R78, R101, !PT ;  /* 0x000000654e707209 */ /* 0x000fe20007810000 */
[----:B------:R-:W-:Y:S03]  /*5aa0*/  MUFU.EX2 R13, R13 ;  /* 0x0000000d000d7308 */ /* 0x000fe60000000800 */
[----:B------:R-:W-:-:S04]  /*5ab0*/  FMNMX.FTZ R101, R79, R112, !PT ;  /* 0x000000704f657209 */ /* 0x000fc80007810000 */
        /* <DEDUP_REMOVED lines=10> */
[----:B------:R-:W0:Y:S03]  /*5b60*/  MUFU.EX2 R105, R105 ;  /* 0x0000006900697308 */ /* 0x000e260000000800 */
[----:B------:R-:W-:-:S04]  /*5b70*/  FMNMX.FTZ R101, R63, R112, !PT ;  /* 0x000000703f657209 */ /* 0x000fc80007810000 */
[----:B------:R-:W-:Y:S01]  /*5b80*/  FMNMX.FTZ R112, R66, R101, !PT ;  /* 0x0000006542707209 */ /* 0x000fe20007810000 */
[----:B------:R-:W-:Y:S03]  /*5b90*/  MUFU.EX2 R15, R15 ;  /* 0x0000000f000f7308 */ /* 0x000fe60000000800 */
[----:B------:R-:W-:-:S04]  /*5ba0*/  FMNMX.FTZ R101, R67, R112, !PT ;  /* 0x0000007043657209 */ /* 0x000fc80007810000 */
[----:B------:R-:W-:Y:S01]  /*5bb0*/  FMNMX.FTZ R112, R70, R101, !PT ;  /* 0x0000006546707209 */ /* 0x000fe20007810000 */
[----:B------:R-:W-:Y:S01]  /*5bc0*/  MUFU.EX2 R20, R20 ;  /* 0x0000001400147308 */ /* 0x000fe20000000800 */
[----:B0-----:R-:W-:Y:S02]  /*5bd0*/  F2FP.SATFINITE.E4M3.F32.PACK_AB_MERGE_C R220, R105, R104, RZ ;  /* 0x0000006869dc723e */ /* 0x001fe400048070ff */
[----:B------:R-:W-:Y:S02]  /*5be0*/  FMNMX.FTZ R101, R71, R112, !PT ;  /* 0x0000007047657209 */ /* 0x000fe40007810000 */
[----:B------:R-:W-:Y:S02]  /*5bf0*/  F2FP.SATFINITE.E4M3.F32.PACK_AB_MERGE_C R220, R13, R12, R220 ;  /* 0x0000000c0ddc723e */ /* 0x000fe400048070dc */
        /* <DEDUP_REMOVED lines=15> */
[----:B------:R-:W0:Y:S03]  /*5cf0*/  MUFU.EX2 R92, R92 ;  /* 0x0000005c005c7308 */ /* 0x000e260000000800 */
[----:B------:R-:W-:-:S04]  /*5d00*/  FMNMX.FTZ R101, R27, R112, !PT ;  /* 0x000000701b657209 */ /* 0x000fc80007810000 */
[----:B------:R-:W-:Y:S01]  /*5d10*/  FMNMX.FTZ R40, R30, R101, !PT ;  /* 0x000000651e287209 */ /* 0x000fe20007810000 */
[----:B------:R-:W-:Y:S03]  /*5d20*/  MUFU.EX2 R96, R96 ;  /* 0x0000006000607308 */ /* 0x000fe60000000800 */
[----:B------:R-:W-:-:S04]  /*5d30*/  FMNMX.FTZ R101, R31, R40, !PT ;  /* 0x000000281f657209 */ /* 0x000fc80007810000 */
[----:B------:R-:W-:Y:S01]  /*5d40*/  FMNMX.FTZ R40, R34, R101, !PT ;  /* 0x0000006522287209 */ /* 0x000fe20007810000 */
[----:B------:R-:W1:Y:S01]  /*5d50*/  MUFU.EX2 R100, R100 ;  /* 0x0000006400647308 */ /* 0x000e620000000800 */
[----:B0-----:R-:W-:Y:S02]  /*5d60*/  F2FP.SATFINITE.E4M3.F32.PACK_AB_MERGE_C R216, R113, R92, RZ ;  /* 0x0000005c71d8723e */ /* 0x001fe400048070ff */
[----:B------:R-:W-:Y:S01]  /*5d70*/  FMNMX.FTZ R101, R35, R40, !PT ;  /* 0x0000002823657209 */ /* 0x000fe20007810000 */
[----:B------:R-:W-:-:S01]  /*5d80*/  FFMA.FTZ R40, R44, UR42, -R138 ;  /* 0x0000002a2c287c23 */ /* 0x000fc2000801088a */
[--C-:B------:R-:W-:Y:S01]  /*5d90*/  FFMA.FTZ R44, R48, UR42, -R138.reuse ;  /* 0x0000002a302c7c23 */ /* 0x100fe2000801088a */
[----:B------:R-:W-:-:S01]  /*5da0*/  FFMA.FTZ R48, R52, UR42, -R138 ;  /* 0x0000002a34307c23 */ /* 0x000fc2000801088a */
[----:B------:R-:W-:Y:S01]  /*5db0*/  FMNMX.FTZ R0, R38, R101, !PT ;  /* 0x0000006526007209 */ /* 0x000fe20007810000 */
[----:B------:R-:W-:Y:S01]  /*5dc0*/  MUFU.EX2 R72, R72 ;  /* 0x0000004800487308 */ /* 0x000fe20000000800 */
[----:B------:R-:W-:-:S02]  /*5dd0*/  F2FP.SATFINITE.E4M3.F32.PACK_AB_MERGE_C R216, R89, R88, R216 ;  /* 0x0000005859d8723e */ /* 0x000fc400048070d8 */
[----:B------:R-:W-:-:S05]  /*5de0*/  FMNMX.FTZ R0, R39, R0, !PT ;  /* 0x0000000027007209 */ /* 0x000fca0007810000 */
[----:B------:R-:W0:Y:S01]  /*5df0*/  SHFL.BFLY PT, R101, R0, 0x2, 0x1f ;  /* 0x0c401f0000657f89 */ /* 0x000e2200000e0000 */
[----:B------:R-:W-:Y:S01]  /*5e00*/  MUFU.EX2 R73, R73 ;  /* 0x0000004900497308 */ /* 0x000fe20000000800 */
[----:B-1----:R-:W-:-:S04]  /*5e10*/  F2FP.SATFINITE.E4M3.F32.PACK_AB_MERGE_C R218, R100, R97, RZ ;  /* 0x0000006164da723e */ /* 0x002fc800048070ff */
[----:B------:R-:W-:-:S03]  /*5e20*/  F2FP.SATFINITE.E4M3.F32.PACK_AB_MERGE_C R218, R96, R93, R218 ;  /* 0x0000005d60da723e */ /* 0x000fc600048070da */
[----:B------:R-:W-:Y:S08]  /*5e30*/  MUFU.EX2 R76, R76 ;  /* 0x0000004c004c7308 */ /* 0x000ff00000000800 */
[----:B------:R-:W1:Y:S01]  /*5e40*/  MUFU.EX2 R77, R77 ;  /* 0x0000004d004d7308 */ /* 0x000e620000000800 */
[----:B0-----:R-:W-:-:S07]  /*5e50*/  FMNMX.FTZ R101, R0, R101, !PT ;  /* 0x0000006500657209 */ /* 0x001fce0007810000 */
[----:B------:R-:W-:Y:S01]  /*5e60*/  MUFU.EX2 R84, R84 ;  /* 0x0000005400547308 */ /* 0x000fe20000000800 */
[----:B------:R-:W0:Y:S07]  /*5e70*/  SHFL.BFLY PT, R0, R101, 0x1, 0x1f ;  /* 0x0c201f0065007f89 */ /* 0x000e2e00000e0000 */
[----:B------:R-:W2:Y:S01]  /*5e80*/  MUFU.EX2 R85, R85 ;  /* 0x0000005500557308 */ /* 0x000ea20000000800 */
[----:B-1----:R-:W-:-:S04]  /*5e90*/  F2FP.SATFINITE.E4M3.F32.PACK_AB_MERGE_C R212, R77, R76, RZ ;  /* 0x0000004c4dd4723e */ /* 0x002fc800048070ff */
[----:B------:R-:W-:-:S03]  /*5ea0*/  F2FP.SATFINITE.E4M3.F32.PACK_AB_MERGE_C R212, R73, R72, R212 ;  /* 0x0000004849d4723e */ /* 0x000fc600048070d4 */
[----:B------:R-:W-:Y:S08]  /*5eb0*/  MUFU.EX2 R80, R80 ;  /* 0x0000005000507308 */ /* 0x000ff00000000800 */
[----:B------:R-:W-:Y:S01]  /*5ec0*/  MUFU.EX2 R81, R81 ;  /* 0x0000005100517308 */ /* 0x000fe20000000800 */
[----:B--2---:R-:W-:Y:S02]  /*5ed0*/  F2FP.SATFINITE.E4M3.F32.PACK_AB_MERGE_C R214, R85, R84, RZ ;  /* 0x0000005455d6723e */ /* 0x004fe400048070ff */
[----:B0-----:R-:W-:Y:S01]  /*5ee0*/  FMNMX.FTZ R0, R101, R0, !PT ;  /* 0x0000000065007209 */ /* 0x001fe20007810000 */
[----:B------:R-:W-:-:S03]  /*5ef0*/  IMAD.U32 R101, RZ, RZ, UR42 ;  /* 0x0000002aff657e24 */ /* 0x000fc6000f8e00ff */
[C---:B------:R-:W-:Y:S01]  /*5f00*/  FSETP.NEU.FTZ.AND P1, PT, R0.reuse, -INF , PT ;  /* 0xff8000000000780b */ /* 0x040fe20003f3d000 */
[----:B------:R-:W-:-:S01]  /*5f10*/  FFMA.FTZ R112, R0, R101, -8 ;  /* 0xc100000000707423 */ /* 0x000fc20000010065 */
[----:B------:R-:W-:Y:S04]  /*5f20*/  MUFU.EX2 R60, R60 ;  /* 0x0000003c003c7308 */ /* 0x000fe80000000800 */
[----:B------:R-:W-:Y:S02]  /*5f30*/  FSEL R112, R112, RZ, P1 ;  /* 0x000000ff70707208 */ /* 0x000fe40000800000 */
[----:B------:R-:W-:Y:S02]  /*5f40*/  PLOP3.LUT P1, PT, PT, PT, UP1, 0x40, 0x0 ;  /* 0x000000000000781c */ /* 0x000fe40003f2e818 */
[----:B------:R-:W-:Y:S01]  /*5f50*/  MUFU.EX2 R61, R61 ;  /* 0x0000003d003d7308 */ /* 0x000fe20000000800 */
[----:B------:R-:W-:-:S01]  /*5f60*/  FFMA.FTZ R125, R111, UR42, -R112 ;  /* 0x0000002a6f7d7c23 */ /* 0x000fc20008010870 */
[--C-:B------:R-:W-:Y:S01]  /*5f70*/  FFMA.FTZ R117, R126, UR42, -R112.reuse ;  /* 0x0000002a7e757c23 */ /* 0x100fe20008010870 */
[----:B------:R-:W-:-:S01]  /*5f80*/  FFMA.FTZ R111, R115, UR42, -R112 ;  /* 0x0000002a736f7c23 */ /* 0x000fc20008010870 */
[----:B------:R-:W-:Y:S01]  /*5f90*/  FFMA.FTZ R115, R119, UR42, -R112 ;  /* 0x0000002a77737c23 */ /* 0x000fe20008010870 */
[----:B------:R-:W-:-:S01]  /*5fa0*/  FADD.FTZ R126, R5, R6 ;  /* 0x00000006057e7221 */ /* 0x000fc20000010000 */
[--C-:B------:R-:W-:Y:S01]  /*5fb0*/  FFMA.FTZ R119, R95, UR42, -R112.reuse ;  /* 0x0000002a5f777c23 */ /* 0x100fe20008010870 */
[----:B------:R-:W-:-:S01]  /*5fc0*/  FFMA.FTZ R95, R99, UR42, -R112 ;  /* 0x0000002a635f7c23 */ /* 0x000fc20008010870 */
[--C-:B------:R-:W-:Y:S01]  /*5fd0*/  FFMA.FTZ R99, R103, UR42, -R112.reuse ;  /* 0x0000002a67637c23 */ /* 0x100fe20008010870 */
[----:B------:R-:W-:-:S01]  /*5fe0*/  FFMA.FTZ R124, R110, UR42, -R112 ;  /* 0x0000002a6e7c7c23 */ /* 0x000fc20008010870 */
[----:B------:R-:W-:Y:S01]  /*5ff0*/  FADD.FTZ R103, R9, R126 ;  /* 0x0000007e09677221 */ /* 0x000fe20000010000 */
[----:B------:R-:W-:-:S01]  /*6000*/  FFMA.FTZ R110, R114, UR42, -R112 ;  /* 0x0000002a726e7c23 */ /* 0x000fc20008010870 */
[--C-:B------:R-:W-:Y:S01]  /*6010*/  FFMA.FTZ R52, R122, UR42, -R112.reuse ;  /* 0x0000002a7a347c23 */ /* 0x100fe20008010870 */
[----:B------:R-:W-:-:S01]  /*6020*/  FFMA.FTZ R101, R123, UR42, -R112 ;  /* 0x0000002a7b657c23 */ /* 0x000fc20008010870 */
[--C-:B------:R-:W-:Y:S01]  /*6030*/  FFMA.FTZ R114, R118, UR42, -R112.reuse ;  /* 0x0000002a76727c23 */ /* 0x100fe20008010870 */
[----:B------:R-:W-:-:S01]  /*6040*/  FFMA.FTZ R118, R94, UR42, -R112 ;  /* 0x0000002a5e767c23 */ /* 0x000fc20008010870 */
[----:B------:R-:W-:Y:S01]  /*6050*/  FFMA.FTZ R94, R98, UR42, -R112 ;  /* 0x0000002a625e7c23 */ /* 0x000fe20008010870 */
[----:B------:R-:W-:-:S01]  /*6060*/  FADD.FTZ R103, R10, R103 ;  /* 0x000000670a677221 */ /* 0x000fc20000010000 */
[--C-:B------:R-:W-:Y:S01]  /*6070*/  FFMA.FTZ R98, R102, UR42, -R112.reuse ;  /* 0x0000002a66627c23 */ /* 0x100fe20008010870 */
[----:B------:R-:W-:-:S01]  /*6080*/  FFMA.FTZ R102, R78, UR42, -R112 ;  /* 0x0000002a4e667c23 */ /* 0x000fc20008010870 */
[----:B------:R-:W-:Y:S01]  /*6090*/  FFMA.FTZ R78, R82, UR42, -R112 ;  /* 0x0000002a524e7c23 */ /* 0x000fe20008010870 */
[----:B------:R-:W-:Y:S01]  /*60a0*/  MUFU.EX2 R52, R52 ;  /* 0x0000003400347308 */ /* 0x000fe20000000800 */
[----:B------:R-:W-:-:S01]  /*60b0*/  FADD.FTZ R82, R8, R103 ;  /* 0x0000006708527221 */ /* 0x000fc20000010000 */
[--C-:B------:R-:W-:Y:S01]  /*60c0*/  FFMA.FTZ R120, R127, UR42, -R112.reuse ;  /* 0x0000002a7f787c23 */ /* 0x100fe20008010870 */
        /* <DEDUP_REMOVED lines=23> */
[----:B------:R-:W-:Y:S01]  /*6240*/  FFMA.FTZ R58, R58, UR42, -R112 ;  /* 0x0000002a3a3a7c23 */ /* 0x000fe20008010870 */
[----:B------:R-:W-:Y:S01]  /*6250*/  F2FP.SATFINITE.E4M3.F32.PACK_AB_MERGE_C R214, R81, R80, R214 ;  /* 0x0000005051d6723e */ /* 0x000fe200048070d6 */
[--C-:B------:R-:W-:Y:S01]  /*6260*/  FFMA.FTZ R59, R59, UR42, -R112.reuse ;  /* 0x0000002a3b3b7c23 */ /* 0x100fe20008010870 */
[----:B------:R-:W-:-:S01]  /*6270*/  FFMA.FTZ R62, R62, UR42, -R112 ;  /* 0x0000002a3e3e7c23 */ /* 0x000fc20008010870 */
[--C-:B------:R-:W-:Y:S01]  /*6280*/  FFMA.FTZ R63, R63, UR42, -R112.reuse ;  /* 0x0000002a3f3f7c23 */ /* 0x100fe20008010870 */
[----:B------:R-:W-:-:S01]  /*6290*/  FFMA.FTZ R66, R66, UR42, -R112 ;  /* 0x0000002a42427c23 */ /* 0x000fc20008010870 */
[----:B------:R-:W0:Y:S01]  /*62a0*/  MUFU.EX2 R116, R116 ;  /* 0x0000007400747308 */ /* 0x000e220000000800 */
[----:B-1----:R-:W-:-:S01]  /*62b0*/  FADD.FTZ R103, R117, R86 ;  /* 0x0000005675677221 */ /* 0x002fc20000010000 */
[----:B------:R-:W-:Y:S01]  /*62c0*/  FADD.FTZ R86, R104, R127 ;  /* 0x0000007f68567221 */ /* 0x000fe20000010000 */
[----:B------:R-:W-:-:S01]  /*62d0*/  FFMA.FTZ R70, R70, UR42, -R112 ;  /* 0x0000002a46467c23 */ /* 0x000fc20008010870 */
[--C-:B------:R-:W-:Y:S01]  /*62e0*/  FFMA.FTZ R71, R71, UR42, -R112.reuse ;  /* 0x0000002a47477c23 */ /* 0x100fe20008010870 */
[----:B------:R-:W-:-:S01]  /*62f0*/  FFMA.FTZ R42, R42, UR42, -R112 ;  /* 0x0000002a2a2a7c23 */ /* 0x000fc20008010870 */
[----:B------:R-:W-:Y:S01]  /*6300*/  FADD.FTZ R126, R105, R86 ;  /* 0x00000056697e7221 */ /* 0x000fe20000010000 */
[----:B------:R-:W-:-:S01]  /*6310*/  FFMA.FTZ R43, R43, UR42, -R112 ;  /* 0x0000002a2b2b7c23 */ /* 0x000fc20008010870 */
[----:B------:R-:W1:Y:S01]  /*6320*/  MUFU.EX2 R121, R121 ;  /* 0x0000007900797308 */ /* 0x000e620000000800 */
[----:B--2---:R-:W-:-:S01]  /*6330*/  FADD.FTZ R103, R120, R103 ;  /* 0x0000006778677221 */ /* 0x004fc20000010000 */
[----:B------:R-:W-:Y:S01]  /*6340*/  FADD.FTZ R127, R15, R126 ;  /* 0x0000007e0f7f7221 */ /* 0x000fe20000010000 */
[----:B------:R-:W-:-:S01]  /*6350*/  FFMA.FTZ R46, R46, UR42, -R112 ;  /* 0x0000002a2e2e7c23 */ /* 0x000fc20008010870 */
[--C-:B------:R-:W-:Y:S01]  /*6360*/  FFMA.FTZ R47, R47, UR42, -R112.reuse ;  /* 0x0000002a2f2f7c23 */ /* 0x100fe20008010870 */
[----:B------:R-:W-:-:S01]  /*6370*/  FFMA.FTZ R50, R50, UR42, -R112 ;  /* 0x0000002a32327c23 */ /* 0x000fc20008010870 */
[----:B------:R-:W-:Y:S01]  /*6380*/  FADD.FTZ R127, R20, R127 ;  /* 0x0000007f147f7221 */ /* 0x000fe20000010000 */
        /* <DEDUP_REMOVED lines=15> */
[----:B------:R-:W-:Y:S01]  /*6480*/  FFMA.FTZ R39, R39, UR42, -R112 ;  /* 0x0000002a27277c23 */ /* 0x000fe20008010870 */
[----:B------:R-:W-:Y:S01]  /*6490*/  F2FP.SATFINITE.E4M3.F32.PACK_AB_MERGE_C R117, R120, R117, RZ ;  /* 0x000000757875723e */ /* 0x000fe200048070ff */
[----:B------:R-:W1:Y:S01]  /*64a0*/  MUFU.EX2 R106, R106 ;  /* 0x0000006a006a7308 */ /* 0x000e620000000800 */
[----:B--2---:R-:W-:-:S01]  /*64b0*/  FADD.FTZ R10, R122, R103 ;  /* 0x000000677a0a7221 */ /* 0x004fc20000010000 */
[----:B------:R-:W-:Y:S01]  /*64c0*/  FADD.FTZ R103, R109, R86 ;  /* 0x000000566d677221 */ /* 0x000fe20000010000 */
[----:B------:R-:W-:-:S03]  /*64d0*/  F2FP.SATFINITE.E4M3.F32.PACK_AB_MERGE_C R225, R101, R52, R117 ;  /* 0x0000003465e1723e */ /* 0x000fc60004807075 */
[----:B------:R-:W-:Y:S02]  /*64e0*/  FADD.FTZ R86, R88, R103 ;  /* 0x0000006758567221 */ /* 0x000fe40000010000 */
[----:B------:R-:W2:Y:S01]  /*64f0*/  MUFU.EX2 R107, R107 ;  /* 0x0000006b006b7308 */ /* 0x000ea20000000800 */
[----:B0-----:R-:W-:-:S01]  /*6500*/  FADD.FTZ R21, R123, R10 ;  /* 0x0000000a7b157221 */ /* 0x001fc20000010000 */
[----:B------:R-:W-:Y:S01]  /*6510*/  FADD.FTZ R103, R89, R86 ;  /* 0x0000005659677221 */ /* 0x000fe20000010000 */
[----:B------:R-:W-:-:S04]  /*6520*/  F2FP.SATFINITE.E4M3.F32.PACK_AB_MERGE_C R122, R123, R122, RZ ;  /* 0x0000007a7b7a723e */ /* 0x000fc800048070ff */
[----:B------:R-:W-:Y:S01]  /*6530*/  F2FP.SATFINITE.E4M3.F32.PACK_AB_MERGE_C R227, R121, R116, R122 ;  /* 0x0000007479e3723e */ /* 0x000fe2000480707a */
[----:B------:R-:W0:Y:S01]  /*6540*/  MUFU.EX2 R124, R124 ;  /* 0x0000007c007c7308 */ /* 0x000e220000000800 */
[----:B-1----:R-:W-:-:S07]  /*6550*/  FADD.FTZ R14, R106, R21 ;  /* 0x000000156a0e7221 */ /* 0x002fce0000010000 */
[----:B------:R-:W1:Y:S01]  /*6560*/  MUFU.EX2 R125, R125 ;  /* 0x0000007d007d7308 */ /* 0x000e620000000800 */
[----:B--2---:R-:W-:-:S01]  /*6570*/  FADD.FTZ R21, R107, R14 ;  /* 0x0000000e6b157221 */ /* 0x004fc20000010000 */
[----:B------:R-:W-:-:S04]  /*6580*/  FADD.FTZ R14, R92, R103 ;  /* 0x000000675c0e7221 */ /* 0x000fc80000010000 */
[----:B------:R-:W-:Y:S02]  /*6590*/  FADD.FTZ R14, R113, R14 ;  /* 0x0000000e710e7221 */ /* 0x000fe40000010000 */
[----:B------:R-:W2:Y:S01]  /*65a0*/  MUFU.EX2 R110, R110 ;  /* 0x0000006e006e7308 */ /* 0x000ea20000000800 */
[----:B0-----:R-:W-:-:S07]  /*65b0*/  FADD.FTZ R6, R124, R21 ;  /* 0x000000157c067221 */ /* 0x001fce0000010000 */
[----:B------:R-:W0:Y:S01]  /*65c0*/  MUFU.EX2 R111, R111 ;  /* 0x0000006f006f7308 */ /* 0x000e220000000800 */
[----:B-1----:R-:W-:-:S01]  /*65d0*/  FADD.FTZ R21, R125, R6 ;  /* 0x000000067d157221 */ /* 0x002fc20000010000 */
[----:B------:R-:W-:Y:S01]  /*65e0*/  FFMA.FTZ R6, R67, UR42, -R112 ;  /* 0x0000002a43067c23 */ /* 0x000fe20008010870 */
[----:B------:R-:W-:-:S04]  /*65f0*/  F2FP.SATFINITE.E4M3.F32.PACK_AB_MERGE_C R124, R125, R124, RZ ;  /* 0x0000007c7d7c723e */ /* 0x000fc800048070ff */
[----:B------:R-:W-:Y:S01]  /*6600*/  F2FP.SATFINITE.E4M3.F32.PACK_AB_MERGE_C R221, R107, R106, R124 ;  /* 0x0000006a6bdd723e */ /* 0x000fe2000480707c */
        /* <DEDUP_REMOVED lines=14> */
[----:B------:R-:W-:Y:S01]  /*66f0*/  FADD.FTZ R76, R76, R13 ;  /* 0x0000000d4c4c7221 */ /* 0x000fe20000010000 */
[----:B------:R-:W-:-:S03]  /*6700*/  F2FP.SATFINITE.E4M3.F32.PACK_AB_MERGE_C R114, R115, R114, RZ ;  /* 0x000000727372723e */ /* 0x000fc600048070ff */
[----:B------:R-:W-:Y:S01]  /*6710*/  FADD.FTZ R77, R77, R76 ;  /* 0x0000004c4d4d7221 */ /* 0x000fe20000010000 */
[----:B------:R-:W-:Y:S01]  /*6720*/  F2FP.SATFINITE.E4M3.F32.PACK_AB_MERGE_C R223, R111, R110, R114 ;  /* 0x0000006e6fdf723e */ /* 0x000fe20004807072 */
[----:B------:R-:W2:Y:S01]  /*6730*/  MUFU.EX2 R118, R118 ;  /* 0x0000007600767308 */ /* 0x000ea20000000800 */
[----:B0-----:R-:W-:-:S01]  /*6740*/  FADD.FTZ R8, R90, R11 ;  /* 0x0000000b5a087221 */ /* 0x001fc20000010000 */
[----:B------:R-:W-:-:S04]  /*6750*/  FADD.FTZ R12, R80, R77 ;  /* 0x0000004d500c7221 */ /* 0x000fc80000010000 */
[----:B------:R-:W-:Y:S01]  /*6760*/  FADD.FTZ R81, R81, R12 ;  /* 0x0000000c51517221 */ /* 0x000fe20000010000 */
[----:B------:R-:W-:Y:S01]  /*6770*/  F2FP.SATFINITE.E4M3.F32.PACK_AB_MERGE_C R12, R61, R60, RZ ;  /* 0x0000003c3d0c723e */ /* 0x000fe200048070ff */
[----:B------:R-:W0:Y:S01]  /*6780*/  MUFU.EX2 R119, R119 ;  /* 0x0000007700777308 */ /* 0x000e220000000800 */
[----:B-1----:R-:W-:-:S01]  /*6790*/  FADD.FTZ R11, R91, R8 ;  /* 0x000000085b0b7221 */ /* 0x002fc20000010000 */
[----:B------:R-:W-:-:S04]  /*67a0*/  FADD.FTZ R84, R84, R81 ;  /* 0x0000005154547221 */ /* 0x000fc80000010000 */
[----:B------:R-:W-:Y:S02]  /*67b0*/  FADD.FTZ R85, R85, R84 ;  /* 0x0000005455557221 */ /* 0x000fe40000010000 */
[----:B------:R-:W1:Y:S01]  /*67c0*/  MUFU.EX2 R94, R94 ;  /* 0x0000005e005e7308 */ /* 0x000e620000000800 */
[----:B--2---:R-:W-:-:S07]  /*67d0*/  FADD.FTZ R8, R118, R11 ;  /* 0x0000000b76087221 */ /* 0x004fce0000010000 */
[----:B------:R-:W2:Y:S01]  /*67e0*/  MUFU.EX2 R95, R95 ;  /* 0x0000005f005f7308 */ /* 0x000ea20000000800 */
[----:B0-----:R-:W-:-:S01]  /*67f0*/  FADD.FTZ R11, R119, R8 ;  /* 0x00000008770b7221 */ /* 0x001fc20000010000 */
        /* <DEDUP_REMOVED lines=20> */
[----:B------:R-:W-:-:S04]  /*6940*/  F2FP.SATFINITE.E4M3.F32.PACK_AB_MERGE_C R79, R79, R102, RZ ;  /* 0x000000664f4f723e */ /* 0x000fc800048070ff */
[----:B------:R-:W-:Y:S02]  /*6950*/  F2FP.SATFINITE.E4M3.F32.PACK_AB_MERGE_C R213, R75, R74, R79 ;  /* 0x0000004a4bd5723e */ /* 0x000fe4000480704f */
[----:B------:R-:W-:Y:S01]  /*6960*/  MUFU.EX2 R56, R56 ;  /* 0x0000003800387308 */ /* 0x000fe20000000800 */
[----:B0-----:R-:W-:-:S07]  /*6970*/  FADD.FTZ R8, R78, R11 ;  /* 0x0000000b4e087221 */ /* 0x001fce0000010000 */
        /* <DEDUP_REMOVED lines=8> */
[----:B-1----:R-:W-:-:S01]  /*6a00*/  FADD.FTZ R8, R82, R11 ;  /* 0x0000000b52087221 */ /* 0x002fc20000010000 */
[----:B------:R-:W-:-:S04]  /*6a10*/  FADD.FTZ R60, R60, R57 ;  /* 0x000000393c3c7221 */ /* 0x000fc80000010000 */
[----:B------:R-:W-:Y:S02]  /*6a20*/  FADD.FTZ R61, R61, R60 ;  /* 0x0000003c3d3d7221 */ /* 0x000fe40000010000 */
[----:B------:R-:W-:Y:S01]  /*6a30*/  MUFU.EX2 R68, R68 ;  /* 0x0000004400447308 */ /* 0x000fe20000000800 */
[----:B--2---:R-:W-:-:S01]  /*6a40*/  FADD.FTZ R11, R87, R8 ;  /* 0x00000008570b7221 */ /* 0x004fc20000010000 */
[----:B------:R-:W-:-:S04]  /*6a50*/  F2FP.SATFINITE.E4M3.F32.PACK_AB_MERGE_C R82, R87, R82, RZ ;  /* 0x000000525752723e */ /* 0x000fc800048070ff */
[----:B------:R-:W-:Y:S02]  /*6a60*/  F2FP.SATFINITE.E4M3.F32.PACK_AB_MERGE_C R215, R83, R78, R82 ;  /* 0x0000004e53d7723e */ /* 0x000fe40004807052 */
[----:B------:R-:W1:Y:S01]  /*6a70*/  MUFU.EX2 R69, R69 ;  /* 0x0000004500457308 */ /* 0x000e620000000800 */
[----:B0-----:R-:W-:-:S07]  /*6a80*/  FADD.FTZ R8, R58, R11 ;  /* 0x0000000b3a087221 */ /* 0x001fce0000010000 */
[----:B------:R-:W0:Y:S08]  /*6a90*/  MUFU.EX2 R59, R59 ;  /* 0x0000003b003b7308 */ /* 0x000e300000000800 */
[----:B------:R-:W-:Y:S01]  /*6aa0*/  MUFU.EX2 R64, R64 ;  /* 0x0000004000407308 */ /* 0x000fe20000000800 */
[----:B-1----:R-:W-:-:S07]  /*6ab0*/  F2FP.SATFINITE.E4M3.F32.PACK_AB_MERGE_C R12, R69, R68, RZ ;  /* 0x00000044450c723e */ /* 0x002fce00048070ff */
[----:B------:R-:W1:Y:S01]  /*6ac0*/  MUFU.EX2 R65, R65 ;  /* 0x0000004100417308 */ /* 0x000e620000000800 */
[----:B0-----:R-:W-:-:S07]  /*6ad0*/  FADD.FTZ R8, R59, R8 ;  /* 0x000000083b087221 */ /* 0x001fce0000010000 */
[----:B------:R-:W0:Y:S08]  /*6ae0*/  MUFU.EX2 R9, R62 ;  /* 0x0000003e00097308 */ /* 0x000e300000000800 */
[----:B------:R-:W2:Y:S01]  /*6af0*/  MUFU.EX2 R10, R63 ;  /* 0x0000003f000a7308 */ /* 0x000ea20000000800 */
[----:B-1----:R-:W-:Y:S01]  /*6b00*/  F2FP.SATFINITE.E4M3.F32.PACK_AB_MERGE_C R210, R65, R64, R12 ;  /* 0x0000004041d2723e */ /* 0x002fe2000480700c */
[----:B------:R-:W-:-:S04]  /*6b10*/  FADD.FTZ R64, R64, R61 ;  /* 0x0000003d40407221 */ /* 0x000fc80000010000 */
[----:B------:R-:W-:Y:S02]  /*6b20*/  FADD.FTZ R65, R65, R64 ;  /* 0x0000004041417221 */ /* 0x000fe40000010000 */
[----:B------:R-:W1:Y:S01]  /*6b30*/  MUFU.EX2 R5, R66 ;  /* 0x0000004200057308 */ /* 0x000e620000000800 */
[----:B0-----:R-:W-:-:S01]  /*6b40*/  FADD.FTZ R11, R9, R8 ;  /* 0x00000008090b7221 */ /* 0x001fc20000010000 */
[----:B------:R-:W-:-:S04]  /*6b50*/  FADD.FTZ R68, R68, R65 ;  /* 0x0000004144447221 */ /* 0x000fc80000010000 */
[----:B------:R-:W-:Y:S02]  /*6b60*/  FADD.FTZ R69, R69, R68 ;  /* 0x0000004445457221 */ /* 0x000fe40000010000 */
[----:B------:R-:W-:Y:S01]  /*6b70*/  MUFU.EX2 R40, R40 ;  /* 0x0000002800287308 */ /* 0x000fe20000000800 */
[----:B--2---:R-:W-:-:S01]  /*6b80*/  FADD.FTZ R8, R10, R11 ;  /* 0x0000000b0a087221 */ /* 0x004fc20000010000 */
[----:B------:R-:W-:-:S04]  /*6b90*/  F2FP.SATFINITE.E4M3.F32.PACK_AB_MERGE_C R10, R10, R9, RZ ;  /* 0x000000090a0a723e */ /* 0x000fc800048070ff */
[----:B------:R-:W-:Y:S02]  /*6ba0*/  F2FP.SATFINITE.E4M3.F32.PACK_AB_MERGE_C R209, R59, R58, R10 ;  /* 0x0000003a3bd1723e */ /* 0x000fe4000480700a */
[----:B------:R-:W0:Y:S01]  /*6bb0*/  MUFU.EX2 R45, R45 ;  /* 0x0000002d002d7308 */ /* 0x000e220000000800 */
[----:B-1----:R-:W-:-:S07]  /*6bc0*/  FADD.FTZ R9, R5, R8 ;  /* 0x0000000805097221 */ /* 0x002fce0000010000 */
[----:B------:R-:W1:Y:S08]  /*6bd0*/  MUFU.EX2 R6, R6 ;  /* 0x0000000600067308 */ /* 0x000e700000000800 */
[----:B------:R-:W2:Y:S01]  /*6be0*/  MUFU.EX2 R4, R4 ;  /* 0x0000000400047308 */ /* 0x000ea20000000800 */
[----:B0-----:R-:W-:-:S07]  /*6bf0*/  F2FP.SATFINITE.E4M3.F32.PACK_AB_MERGE_C R11, R45, R40, RZ ;  /* 0x000000282d0b723e */ /* 0x001fce00048070ff */
[----:B------:R-:W0:Y:S01]  /*6c00*/  MUFU.EX2 R41, R41 ;  /* 0x0000002900297308 */ /* 0x000e220000000800 */
[----:B-1----:R-:W-:-:S07]  /*6c10*/  FADD.FTZ R9, R6, R9 ;  /* 0x0000000906097221 */ /* 0x002fce0000010000 */
[----:B------:R-:W1:Y:S01]  /*6c20*/  MUFU.EX2 R70, R70 ;  /* 0x0000004600467308 */ /* 0x000e620000000800 */
[----:B--2---:R-:W-:-:S07]  /*6c30*/  FADD.FTZ R8, R4, R69 ;  /* 0x0000004504087221 */ /* 0x004fce0000010000 */
[----:B------:R-:W2:Y:S01]  /*6c40*/  MUFU.EX2 R71, R71 ;  /* 0x0000004700477308 */ /* 0x000ea20000000800 */
[C---:B0-----:R-:W-:Y:S01]  /*6c50*/  F2FP.SATFINITE.E4M3.F32.PACK_AB_MERGE_C R204, R41.reuse, R4, R11 ;  /* 0x0000000429cc723e */ /* 0x041fe2000480700b */
[----:B------:R-:W-:-:S04]  /*6c60*/  FADD.FTZ R41, R41, R8 ;  /* 0x0000000829297221 */ /* 0x000fc80000010000 */
[----:B------:R-:W-:Y:S02]  /*6c70*/  FADD.FTZ R40, R40, R41 ;  /* 0x0000002928287221 */ /* 0x000fe40000010000 */
[----:B------:R-:W0:Y:S01]  /*6c80*/  MUFU.EX2 R42, R42 ;  /* 0x0000002a002a7308 */ /* 0x000e220000000800 */
[----:B-1----:R-:W-:-:S01]  /*6c90*/  FADD.FTZ R4, R70, R9 ;  /* 0x0000000946047221 */ /* 0x002fc20000010000 */
[----:B------:R-:W-:-:S06]  /*6ca0*/  FADD.FTZ R45, R45, R40 ;  /* 0x000000282d2d7221 */ /* 0x000fcc0000010000 */
[----:B------:R-:W1:Y:S01]  /*6cb0*/  MUFU.EX2 R43, R43 ;  /* 0x0000002b002b7308 */ /* 0x000e620000000800 */
[C---:B--2---:R-:W-:Y:S01]  /*6cc0*/  F2FP.SATFINITE.E4M3.F32.PACK_AB_MERGE_C R70, R71.reuse, R70, RZ ;  /* 0x000000464746723e */ /* 0x044fe200048070ff */
[----:B------:R-:W-:-:S03]  /*6cd0*/  FADD.FTZ R71, R71, R4 ;  /* 0x0000000447477221 */ /* 0x000fc60000010000 */
[----:B------:R-:W-:-:S03]  /*6ce0*/  F2FP.SATFINITE.E4M3.F32.PACK_AB_MERGE_C R211, R6, R5, R70 ;  /* 0x0000000506d3723e */ /* 0x000fc60004807046 */
[----:B------:R-:W2:Y:S01]  /*6cf0*/  MUFU.EX2 R46, R46 ;  /* 0x0000002e002e7308 */ /* 0x000ea20000000800 */
[----:B0-----:R-:W-:-:S07]  /*6d00*/  FADD.FTZ R4, R42, R71 ;  /* 0x000000472a047221 */ /* 0x001fce0000010000 */
[----:B------:R-:W-:Y:S01]  /*6d10*/  MUFU.EX2 R48, R48 ;  /* 0x0000003000307308 */ /* 0x000fe20000000800 */
[----:B-1----:R-:W-:-:S07]  /*6d20*/  FADD.FTZ R9, R43, R4 ;  /* 0x000000042b097221 */ /* 0x002fce0000010000 */
[----:B------:R-:W0:Y:S01]  /*6d30*/  MUFU.EX2 R53, R53 ;  /* 0x0000003500357308 */ /* 0x000e220000000800 */
[----:B--2---:R-:W-:-:S07]  /*6d40*/  FADD.FTZ R4, R46, R9 ;  /* 0x000000092e047221 */ /* 0x004fce0000010000 */
        /* <DEDUP_REMOVED lines=52> */
[----:B------:R-:W-:Y:S01]  /*7090*/  MUFU.EX2 R38, R38 ;  /* 0x0000002600267308 */ /* 0x000fe20000000800 */
[----:B-1----:R-:W-:-:S01]  /*70a0*/  FADD.FTZ R4, R34, R31 ;  /* 0x0000001f22047221 */ /* 0x002fc20000010000 */
[----:B------:R-:W-:-:S04]  /*70b0*/  FADD.FTZ R6, R36, R33 ;  /* 0x0000002124067221 */ /* 0x000fc80000010000 */
[----:B------:R-:W-:Y:S02]  /*70c0*/  FADD.FTZ R6, R37, R6 ;  /* 0x0000000625067221 */ /* 0x000fe40000010000 */
[----:B------:R-:W0:Y:S01]  /*70d0*/  MUFU.EX2 R39, R39 ;  /* 0x0000002700277308 */ /* 0x000e220000000800 */
[----:B--2---:R-:W-:-:S01]  /*70e0*/  FADD.FTZ R5, R35, R4 ;  /* 0x0000000423057221 */ /* 0x004fc20000010000 */
[----:B0-----:R-:W-:-:S03]  /*70f0*/  F2FP.SATFINITE.E4M3.F32.PACK_AB_MERGE_C R4, R39, R38, RZ ;  /* 0x000000262704723e */ /* 0x001fc600048070ff */
[----:B------:R-:W-:Y:S01]  /*7100*/  FADD.FTZ R38, R38, R5 ;  /* 0x0000000526267221 */ /* 0x000fe20000010000 */
[----:B------:R-:W-:-:S03]  /*7110*/  F2FP.SATFINITE.E4M3.F32.PACK_AB_MERGE_C R203, R35, R34, R4 ;  /* 0x0000002223cb723e */ /* 0x000fc60004807004 */
[----:B------:R-:W-:Y:S01]  /*7120*/  FADD.FTZ R5, R39, R38 ;  /* 0x0000002627057221 */ /* 0x000fe20000010000 */
[----:B------:R-:W-:Y:S01]  /*7130*/  VIADD R4, R136, 0xfffffffe ;  /* 0xfffffffe88047836 */ /* 0x000fe20000000000 */
        /* <DEDUP_REMOVED lines=11> */
.L_x_1076:
[----:B------:R-:W-:-:S11]  /*71f0*/  UISETP.NE.AND UP2, UPT, UR7, 0x1, UPT ;  /* 0x000000010700788c */ /* 0x000fd6000bf45270 */
[----:B------:R-:W-:Y:S02]  /*7200*/  @UP2 ULDC.64 UR18, c[0x0][0x9e8] ;  /* 0x00027a0000122ab9 */ /* 0x000fe40000000a00 */
[----:B------:R-:W-:-:S04]  /*7210*/  UIMAD.WIDE.U32 UR10, UR6, UR18, URZ ;  /* 0x00000012060a72a5 */ /* 0x000fc8000f8e003f */
[----:B------:R-:W-:-:S12]  /*7220*/  @UP2 USHF.R.U32.HI UR6, URZ, UR19, UR11 ;  /* 0x000000133f062299 */ /* 0x000fd8000801160b */
.L_x_1077:
[----:B------:R-:W-:-:S04]  /*7230*/  UIMAD UR6, UR6, UR7, UR7 ;  /* 0x00000007060672a4 */ /* 0x000fc8000f8e0207 */
[----:B------:R-:W-:-:S04]  /*7240*/  UISETP.LT.AND UP2, UPT, UR14, UR6, UPT ;  /* 0x000000060e00728c */ /* 0x000fc8000bf41270 */
[----:B------:R-:W-:-:S12]  /*7250*/  USEL UR14, UR14, UR6, UP2 ;  /* 0x000000060e0e7287 */ /* 0x000fd80009000000 */
.L_x_1075:
[----:B------:R-:W-:Y:S01]  /*7260*/  UMOV UR6, URZ ;  /* 0x0000003f00067c82 */ /* 0x000fe20008000000 */
[----:B------:R-:W-:Y:S01]  /*7270*/  UMOV UR7, UR14 ;  /* 0x0000000e00077c82 */ /* 0x000fe20008000000 */
[----:B------:R-:W-:Y:S01]  /*7280*/  CS2R R24, SRZ ;  /* 0x0000000000187805 */ /* 0x000fe2000001ff00 */
[----:B------:R-:W-:Y:S01]  /*7290*/  UIMAD.WIDE UR6, UR14, -0x6db6db6d, UR6 ;  /* 0x924924930e0678a5 */ /* 0x000fe2000f8e0206 */
[----:B------:R-:W-:Y:S02]  /*72a0*/  CS2R R26, SRZ ;  /* 0x00000000001a7805 */ /* 0x000fe4000001ff00 */
[----:B------:R-:W-:Y:S02]  /*72b0*/  CS2R R28, SRZ ;  /* 0x00000000001c7805 */ /* 0x000fe4000001ff00 */
[----:B------:R-:W-:Y:S01]  /*72c0*/  CS2R R30, SRZ ;  /* 0x00000000001e7805 */ /* 0x000fe2000001ff00 */
[----:B------:R-:W-:Y:S01]  /*72d0*/  USHF.R.U32.HI UR6, URZ, 0x1f, UR7 ;  /* 0x0000001f3f067899 */ /* 0x000fe20008011607 */
[----:B------:R-:W-:-:S02]  /*72e0*/  CS2R R32, SRZ ;  /* 0x0000000000207805 */ /* 0x000fc4000001ff00 */
[----:B------:R-:W-:Y:S02]  /*72f0*/  CS2R R34, SRZ ;  /* 0x0000000000227805 */ /* 0x000fe4000001ff00 */
[----:B------:R-:W-:Y:S01]  /*7300*/  CS2R R36, SRZ ;  /* 0x0000000000247805 */ /* 0x000fe2000001ff00 */
[----:B------:R-:W-:Y:S01]  /*7310*/  ULEA.HI.SX32 UR6, UR7, UR6, 0x19 ;  /* 0x0000000607067291 */ /* 0x000fe2000f8fca3f */
[----:B------:R-:W-:Y:S02]  /*7320*/  CS2R R38, SRZ ;  /* 0x0000000000267805 */ /* 0x000fe4000001ff00 */
[----:B------:R-:W-:Y:S02]  /*7330*/  CS2R R40, SRZ ;  /* 0x0000000000287805 */ /* 0x000fe4000001ff00 */
[----:B------:R-:W-:Y:S01]  /*7340*/  CS2R R42, SRZ ;  /* 0x00000000002a7805 */ /* 0x000fe2000001ff00 */
[----:B------:R-:W-:Y:S01]  /*7350*/  UISETP.LT.AND UP2, UPT, UR39, UR6, UPT ;  /* 0x000000062700728c */ /* 0x000fe2000bf41270 */
[----:B------:R-:W-:-:S02]  /*7360*/  CS2R R44, SRZ ;  /* 0x00000000002c7805 */ /* 0x000fc4000001ff00 */
[----:B------:R-:W-:Y:S02]  /*7370*/  CS2R R46, SRZ ;  /* 0x00000000002e7805 */ /* 0x000fe4000001ff00 */
[----:B------:R-:W-:Y:S01]  /*7380*/  CS2R R48, SRZ ;  /* 0x0000000000307805 */ /* 0x000fe2000001ff00 */
[----:B------:R-:W-:Y:S01]  /*7390*/  USEL UR59, UR39, UR6, !UP2 ;  /* 0x00000006273b7287 */ /* 0x000fe2000d000000 */
[----:B------:R-:W-:Y:S02]  /*73a0*/  CS2R R50, SRZ ;  /* 0x0000000000327805 */ /* 0x000fe4000001ff00 */
[----:B------:R-:W-:Y:S02]  /*73b0*/  CS2R R52, SRZ ;  /* 0x0000000000347805 */ /* 0x000fe4000001ff00 */
[----:B------:R-:W-:Y:S02]  /*73c0*/  CS2R R54, SRZ ;  /* 0x0000000000367805 */ /* 0x000fe4000001ff00 */
[----:B------:R-:W-:-:S02]  /*73d0*/  CS2R R56, SRZ ;  /* 0x0000000000387805 */ /* 0x000fc4000001ff00 */
[----:B------:R-:W-:Y:S02]  /*73e0*/  CS2R R58, SRZ ;  /* 0x00000000003a7805 */ /* 0x000fe4000001ff00 */
[----:B------:R-:W-:Y:S02]  /*73f0*/  ISETP.GE.AND P1, PT, R4, UR59, PT ;  /* 0x0000003b04007c0c */ /* 0x000fe4000bf26270 */
        /* <DEDUP_REMOVED lines=13> */
[----:B------:R-:W-:Y:S01]  /*74d0*/  CS2R R86, SRZ ;  /* 0x0000000000567805 */ /* 0x000fe2000001ff00 */
[----:B------:R-:W-:Y:S06]  /*74e0*/  @!P1 BRA `(.L_x_1078) ;  /* 0x0000005c00a89947 */ /* 0x000fec0003800000 */
        /* <DEDUP_REMOVED lines=32> */
[----:B------:R-:W-:Y:S01]  /*76f0*/  ULDC UR54, c[0x0][0x9e4] ;  /* 0x0002790000367ab9 */ /* 0x000fe20000000800 */
[----:B------:R-:W-:Y:S01]  /*7700*/  ULDC UR55, c[0x0][0x9dc] ;  /* 0x0002770000377ab9 */ /* 0x000fe20000000800 */
[----:B------:R-:W-:-:S05]  /*7710*/  ULDC UR56, c[0x0][0x9e0] ;  /* 0x0002780000387ab9 */ /* 0x000fca0000000800 */
.L_x_1096:
        /* <DEDUP_REMOVED lines=9> */
.L_x_1080:
[----:B------:R-:W-:Y:S01]  /*77b0*/  ULEA UR6, UR58, UR41, 0x3 ;  /* 0x000000293a067291 */ /* 0x000fe2000f8e183f */
[----:B------:R-:W-:-:S05]  /*77c0*/  IMAD.U32 R8, RZ, RZ, UR57 ;  /* 0x00000039ff087e24 */ /* 0x000fca000f8e00ff */
[----:B------:R-:W-:-:S04]  /*77d0*/  SHF.L.U32 R8, R8, 0x1f, RZ ;  /* 0x0000001f08087819 */ /* 0x000fc800000006ff */
[----:B------:R0:W1:Y:S01]  /*77e0*/  SYNCS.PHASECHK.TRANS64.TRYWAIT P1, [UR6+0x2e830], R8 ;  /* 0x02e83008ff0075a7 */ /* 0x0000620008020146 */
[----:B------:R-:W-:Y:S05]  /*77f0*/  @!P0 BRA `(.L_x_1081) ;  /* 0x0000000000048947 */ /* 0x000fea0003800000 */
[----:B------:R-:W-:Y:S01]  /*7800*/  BPT.TRAP 0x1 ;  /* 0x000000040000795c */ /* 0x000fe20000300000 */
.L_x_1081:
[----:B-1----:R-:W-:Y:S05]  /*7810*/  @P1 BRA `(.L_x_1079) ;  /* 0x0000000000081947 */ /* 0x002fea0003800000 */
[----:B------:R-:W1:Y:S02]  /*7820*/  SYNCS.PHASECHK.TRANS64.TRYWAIT P1, [UR6+0x2e830], R8 ;  /* 0x02e83008ff0075a7 */ /* 0x000e640008020146 */
[----:B-1----:R-:W-:Y:S05]  /*7830*/  @!P1 BRA `(.L_x_1082) ;  /* 0x000001a000f89947 */ /* 0x002fea0003800000 */
.L_x_1079:
[----:B01----:R-:W-:Y:S01]  /*7840*/  VIADD R8, R23, 0x8 ;  /* 0x0000000817087836 */ /* 0x003fe20000000000 */
[----:B------:R-:W-:Y:S01]  /*7850*/  R2UR UR60, R7 ;  /* 0x00000000073c72ca */ /* 0x000fe200000e0000 */
[----:B------:R-:W-:Y:S01]  /*7860*/  UMOV UR19, 0x40000040 ;  /* 0x4000004000137882 */ /* 0x000fe20000000000 */
[----:B------:R-:W-:Y:S01]  /*7870*/  UMOV UR20, UR16 ;  /* 0x0000001000147c82 */ /* 0x000fe20008000000 */
[----:B------:R-:W-:Y:S01]  /*7880*/  UMOV UR21, UR17 ;  /* 0x0000001100157c82 */ /* 0x000fe20008000000 */
[----:B------:R0:W-:Y:S06]  /*7890*/  BAR.SYNC.DEFER_BLOCKING R8, 0x100 ;  /* 0x000400080000751d */ /* 0x0001ec0000010000 */
[----:B------:R-:W-:Y:S01]  /*78a0*/  UMOV UR23, 0x40000040 ;  /* 0x4000004000177882 */ /* 0x000fe20000000000 */
[----:B------:R-:W-:Y:S01]  /*78b0*/  UMOV UR24, UR16 ;  /* 0x0000001000187c82 */ /* 0x000fe20008000000 */
[----:B------:R-:W-:Y:S01]  /*78c0*/  UMOV UR25, UR17 ;  /* 0x0000001100197c82 */ /* 0x000fe20008000000 */
[----:B------:R-:W-:Y:S01]  /*78d0*/  UIMAD UR60, UR58, 0x700, UR60 ;  /* 0x000007003a3c78a4 */ /* 0x000fe2000f8e023c */
[----:B------:R-:W-:Y:S01]  /*78e0*/  UMOV UR27, 0x40000040 ;  /* 0x40000040001b7882 */ /* 0x000fe20000000000 */
[----:B------:R-:W-:-:S02]  /*78f0*/  UMOV UR28, UR16 ;  /* 0x00000010001c7c82 */ /* 0x000fc40008000000 */
[----:B------:R-:W-:Y:S02]  /*7900*/  UIADD3 UR22, UR60, 0x100, URZ ;  /* 0x000001003c167890 */ /* 0x000fe4000fffe03f */
[----:B------:R-:W-:Y:S02]  /*7910*/  UIADD3 UR26, UR60, 0x200, URZ ;  /* 0x000002003c1a7890 */ /* 0x000fe4000fffe03f */
[----:B------:R-:W-:Y:S01]  /*7920*/  UMOV UR18, UR60 ;  /* 0x0000003c00127c82 */ /* 0x000fe20008000000 */
[----:B------:R-:W-:Y:S01]  /*7930*/  UIADD3 UR30, UR60, 0x300, URZ ;  /* 0x000003003c1e7890 */ /* 0x000fe2000fffe03f */
[----:B------:R-:W-:Y:S01]  /*7940*/  UMOV UR29, UR17 ;  /* 0x00000011001d7c82 */ /* 0x000fe20008000000 */
[----:B------:R-:W-:Y:S01]  /*7950*/  UMOV UR31, 0x40000040 ;  /* 0x40000040001f7882 */ /* 0x000fe20000000000 */
[----:B------:R-:W-:Y:S01]  /*7960*/  UIADD3 UR34, UR60, 0x400, URZ ;  /* 0x000004003c227890 */ /* 0x000fe2000fffe03f */
[----:B------:R-:W-:Y:S01]  /*7970*/  WARPGROUP.ARRIVE ;  /* 0x00000000000079c5 */ /* 0x000fe20000000000 */
[----:B------:R-:W-:Y:S01]  /*7980*/  UMOV UR32, UR16 ;  /* 0x0000001000207c82 */ /* 0x000fe20008000000 */
[----:B------:R-:W-:Y:S01]  /*7990*/  UMOV UR33, UR17 ;  /* 0x0000001100217c82 */ /* 0x000fe20008000000 */
[----:B------:R-:W-:Y:S01]  /*79a0*/  UMOV UR35, 0x40000040 ;  /* 0x4000004000237882 */ /* 0x000fe20000000000 */
[----:B------:R-:W-:-:S02]  /*79b0*/  UIADD3 UR6, UR60, 0x600, URZ ;  /* 0x000006003c067890 */ /* 0x000fc4000fffe03f */
[----:B------:R-:W-:Y:S01]  /*79c0*/  QGMMA.64x32x32.F32.E4M3.E4M3 R184, gdesc[UR16], RZ, !UPT, gsb0 ;  /* 0x0060000010b879f3 */ /* 0x000fe2000c0008ff */
[----:B------:R-:W-:Y:S01]  /*79d0*/  UIADD3 UR18, UR60, 0x500, URZ ;  /* 0x000005003c127890 */ /* 0x000fe2000fffe03f */
[----:B------:R-:W-:Y:S01]  /*79e0*/  UMOV UR19, 0x40000040 ;  /* 0x4000004000137882 */ /* 0x000fe20000000000 */
[----:B------:R-:W-:Y:S01]  /*79f0*/  UMOV UR7, 0x40000040 ;  /* 0x4000004000077882 */ /* 0x000fe20000000000 */
[----:B------:R-:W-:Y:S01]  /*7a00*/  UIADD3 UR10, UR60, 0x602, URZ ;  /* 0x000006023c0a7890 */ /* 0x000fe2000fffe03f */
[----:B------:R-:W-:Y:S01]  /*7a10*/  UMOV UR11, 0x40000040 ;  /* 0x40000040000b7882 */ /* 0x000fe20000000000 */
        /* <DEDUP_REMOVED lines=153> */
.L_x_1084:
[----:B------:R-:W-:Y:S01]  /*83b0*/  ULEA UR6, UR51, UR41, 0x3 ;  /* 0x0000002933067291 */ /* 0x000fe2000f8e183f */
[----:B------:R-:W-:-:S05]  /*83c0*/  IMAD.U32 R8, RZ, RZ, UR50 ;  /* 0x00000032ff087e24 */ /* 0x000fca000f8e00ff */
[----:B------:R-:W-:-:S04]  /*83d0*/  SHF.L.U32 R8, R8, 0x1f, RZ ;  /* 0x0000001f08087819 */ /* 0x000fc800000006ff */
[----:B------:R0:W1:Y:S01]  /*83e0*/  SYNCS.PHASECHK.TRANS64.TRYWAIT P1, [UR6+0x2e850], R8 ;  /* 0x02e85008ff0075a7 */ /* 0x0000620008020146 */
[----:B------:R-:W-:Y:S05]  /*83f0*/  @!P0 BRA `(.L_x_1085) ;  /* 0x0000000000048947 */ /* 0x000fea0003800000 */
[----:B------:R-:W-:Y:S01]  /*8400*/  BPT.TRAP 0x1 ;  /* 0x000000040000795c */ /* 0x000fe20000300000 */
.L_x_1085:
[----:B-1----:R-:W-:Y:S05]  /*8410*/  @P1 BRA `(.L_x_1083) ;  /* 0x0000000000081947 */ /* 0x002fea0003800000 */
[----:B------:R-:W1:Y:S02]  /*8420*/  SYNCS.PHASECHK.TRANS64.TRYWAIT P1, [UR6+0x2e850], R8 ;  /* 0x02e85008ff0075a7 */ /* 0x000e640008020146 */
[----:B-1----:R-:W-:Y:S05]  /*8430*/  @!P1 BRA `(.L_x_1086) ;  /* 0x0000019800109947 */ /* 0x002fea0003800000 */
.L_x_1083:
[----:B------:R-:W-:Y:S01]  /*8440*/  UIADD3 UR6, UR41, 0x400, URZ ;  /* 0x0000040029067890 */ /* 0x000fe2000fffe03f */
[----:B------:R-:W-:Y:S01]  /*8450*/  WARPGROUP.ARRIVE ;  /* 0x00000000000079c5 */ /* 0x000fe20000000000 */
[----:B------:R-:W-:-:S05]  /*8460*/  UMOV UR7, 0xc0000010 ;  /* 0xc000001000077882 */ /* 0x000fca0000000000 */
[----:B-1----:R-:W1:Y:S01]  /*8470*/  S2R R9, SR_TID.X ;  /* 0x0000000000097919 */ /* 0x002e620000002100 */
[----:B------:R-:W-:Y:S01]  /*8480*/  USHF.R.U32.HI UR6, URZ, 0x4, UR6 ;  /* 0x000000043f067899 */ /* 0x000fe20008011606 */
[----:B------:R-:W-:Y:S01]  /*8490*/  PLOP3.LUT P1, PT, PT, PT, UP0, 0x80, 0x0 ;  /* 0x000000000000781c */ /* 0x000fe20003f2f008 */
[----:B------:R-:W-:Y:S01]  /*84a0*/  VIADD R13, R22, UR36 ;  /* 0x00000024160d7c36 */ /* 0x000fe20008000000 */
[----:B------:R-:W-:Y:S01]  /*84b0*/  PLOP3.LUT P2, PT, PT, PT, UP0, 0x80, 0x0 ;  /* 0x000000000000781c */ /* 0x000fe20003f4f008 */
[----:B------:R-:W-:Y:S01]  /*84c0*/  ULOP3.LUT UR6, UR6, 0x3fff, URZ, 0xc0, !UPT ;  /* 0x00003fff06067892 */ /* 0x000fe2000f8ec03f */
[----:B0-----:R-:W-:Y:S02]  /*84d0*/  IMAD.U32 R8, RZ, RZ, UR58 ;  /* 0x0000003aff087e24 */ /* 0x001fe4000f8e00ff */
[----:B------:R-:W-:Y:S01]  /*84e0*/  IMAD R14, R4, -0xe0, RZ ;  /* 0xffffff20040e7824 */ /* 0x000fe200078e02ff */
[----:B------:R-:W-:-:S04]  /*84f0*/  ULOP3.LUT UR6, UR6, 0x10000, URZ, 0xfc, !UPT ;  /* 0x0001000006067892 */ /* 0x000fc8000f8efc3f */
[----:B------:R-:W-:-:S07]  /*8500*/  UIMAD UR10, UR51, 0x700, UR6 ;  /* 0x00000700330a78a4 */ /* 0x000fce000f8e0206 */
[----:B------:R-:W-:Y:S02]  /*8510*/  UMOV UR6, UR10 ;  /* 0x0000000a00067c82 */ /* 0x000fe40008000000 */
[----:B------:R-:W-:Y:S01]  /*8520*/  QGMMA.64x128x32.F32.E4M3.E4M3 R24, R224, gdesc[UR4], R24, gsb0 ;  /* 0x01e00004e0187df3 */ /* 0x000fe20008000818 */
[----:B------:R-:W-:Y:S01]  /*8530*/  UIADD3 UR6, UR10, 0x100, URZ ;  /* 0x000001000a067890 */ /* 0x000fe2000fffe03f */
[----:B------:R-:W-:Y:S01]  /*8540*/  UMOV UR7, 0xc0000010 ;  /* 0xc000001000077882 */ /* 0x000fe20000000000 */
[----:B-1----:R-:W-:-:S13]  /*8550*/  LOP3.LUT P3, RZ, R9, 0x7f, RZ, 0xc0, !PT ;  /* 0x0000007f09ff7812 */ /* 0x002fda000786c0ff */
[----:B------:R-:W-:-:S05]  /*8560*/  @!P3 LEA R8, R8, UR41, 0x3 ;  /* 0x000000290808bc11 */ /* 0x000fca000f8e18ff */
[----:B------:R-:W-:-:S05]  /*8570*/  @!P3 VIADD R8, R8, 0x2e840 ;  /* 0x0002e8400808b836 */ /* 0x000fca0000000000 */
[----:B------:R-:W-:Y:S01]  /*8580*/  @!P3 PRMT R8, RZ, 0x654, R8 ;  /* 0x00000654ff08b816 */ /* 0x000fe20000000008 */
[----:B------:R-:W-:Y:S02]  /*8590*/  WARPGROUP.DEPBAR.LE gsb0, 0x0 ;  /* 0x00008000000079c5 */ /* 0x000fe40000010000 */
[----:B------:R-:W-:-:S06]  /*85a0*/  WARPGROUP.ARRIVE ;  /* 0x00000000000079c5 */ /* 0x000fcc0000000000 */
        /* <DEDUP_REMOVED lines=31> */
[----:B------:R-:W-:Y:S01]  /*87a0*/  ULOP3.LUT UR6, URZ, UR55, URZ, 0x33, !UPT ;  /* 0x000000373f067292 */ /* 0x000fe2000f8e333f */
[----:B------:R-:W-:-:S03]  /*87b0*/  IADD3 R9, -R23, 0xb, RZ ;  /* 0x0000000b17097810 */ /* 0x000fc60007ffe1ff */
[----:B------:R-:W0:Y:S01]  /*87c0*/  SHFL.IDX PT, R15, R13, RZ, 0x1c1f ;  /* 0x001c1fff0d0f7589 */ /* 0x000e2200000e0000 */
[----:B------:R-:W-:Y:S02]  /*87d0*/  WARPGROUP.DEPBAR.LE gsb0, 0x0 ;  /* 0x00008000000079c5 */ /* 0x000fe40000010000 */
[----:B------:R1:W-:Y:S06]  /*87e0*/  BAR.ARV R9, 0x100 ;  /* 0x000400090000751d */ /* 0x0003ec0000002000 */
[----:B------:R2:W-:Y:S02]  /*87f0*/  @!P3 SYNCS.ARRIVE.TRANS64.RED.A1T0 RZ, [R8+URZ], RZ ;  /* 0x000000ff08ffb9a7 */ /* 0x0005e4000810043f */
[----:B--2---:R-:W-:-:S04]  /*8800*/  IADD3 R8, -R19, 0x1, R14 ;  /* 0x0000000113087810 */ /* 0x004fc80007ffe10e */
[----:B------:R-:W-:-:S05]  /*8810*/  IADD3 R8, -R18, R8, R17 ;  /* 0x0000000812087210 */ /* 0x000fca0007ffe111 */
[C---:B------:R-:W-:Y:S02]  /*8820*/  VIADD R12, R8.reuse, UR56 ;  /* 0x00000038080c7c36 */ /* 0x040fe40008000000 */
[----:B------:R-:W-:Y:S02]  /*8830*/  VIADD R11, R8, UR6 ;  /* 0x00000006080b7c36 */ /* 0x000fe40008000000 */
[----:B------:R-:W-:Y:S02]  /*8840*/  IMAD.IADD R8, R14, 0x1, -R19 ;  /* 0x000000010e087824 */ /* 0x000fe400078e0a13 */
[--C-:B0-----:R-:W-:Y:S02]  /*8850*/  IMAD.IADD R10, R12, 0x1, R15.reuse ;  /* 0x000000010c0a7824 */ /* 0x101fe400078e020f */
[----:B-1----:R-:W-:Y:S01]  /*8860*/  IMAD.IADD R9, R11, 0x1, R15 ;  /* 0x000000010b097824 */ /* 0x002fe200078e020f */
[----:B------:R-:W-:Y:S06]  /*8870*/  @P1 BRA `(.L_x_1087) ;  /* 0x0000000000541947 */ /* 0x000fec0003800000 */
[----:B------:R-:W-:Y:S01]  /*8880*/  IADD3 R15, -R18, R17, R15 ;  /* 0x00000011120f7210 */ /* 0x000fe20007ffe10f */
[----:B------:R-:W-:Y:S03]  /*8890*/  BSSY B0, `(.L_x_1088) ;  /* 0x0000010000007945 */ /* 0x000fe60003800000 */
        /* <DEDUP_REMOVED lines=10> */
.L_x_1089:
[----:B------:R-:W-:-:S05]  /*8940*/  IMAD.U32 R21, RZ, RZ, UR54 ;  /* 0x00000036ff157e24 */ /* 0x000fca000f8e00ff */
[----:B------:R-:W-:-:S13]  /*8950*/  ISETP.NE.AND P1, PT, R21, 0x1, PT ;  /* 0x000000011500780c */ /* 0x000fda0003f25270 */
[----:B------:R-:W0:Y:S02]  /*8960*/  @P1 LDC.64 R200, c[0x0][0x9e8] ;  /* 0x00027a00ffc81b82 */ /* 0x000e240000000a00 */
[----:B0-----:R-:W-:-:S05]  /*8970*/  @P1 IMAD.HI.U32 R20, R15, R200, RZ ;  /* 0x000000c80f141227 */ /* 0x001fca00078e00ff */
[----:B------:R-:W-:-:S07]  /*8980*/  @P1 SHF.R.U32.HI R15, RZ, R201, R20 ;  /* 0x000000c9ff0f1219 */ /* 0x000fce0000011614 */
.L_x_1090:
[----:B------:R-:W-:Y:S05]  /*8990*/  BSYNC B0 ;  /* 0x0000000000007941 */ /* 0x000fea0003800000 */
.L_x_1088:
[----:B------:R-:W-:-:S05]  /*89a0*/  IMAD R15, R15, R21, R8 ;  /* 0x000000150f0f7224 */ /* 0x000fca00078e0208 */
[----:B------:R-:W-:Y:S02]  /*89b0*/  VIADDMNMX R10, R15, R21, R10, PT ;  /* 0x000000150f0a7246 */ /* 0x000fe4000380010a */
[----:B------:R-:W-:-:S07]  /*89c0*/  VIMNMX R9, R9, R15, !PT ;  /* 0x0000000f09097248 */ /* 0x000fce0007fe0100 */
.L_x_1087:
[C---:B------:R-:W-:Y:S01]  /*89d0*/  ISETP.GE.AND P1, PT, R14.reuse, 0x2, PT ;  /* 0x000000020e00780c */ /* 0x040fe20003f26270 */
[----:B------:R-:W0:Y:S01]  /*89e0*/  SHFL.IDX PT, R13, R13, 0x1, 0x1c1f ;  /* 0x003c1f000d0d7f89 */ /* 0x000e2200000e0000 */
        /* <DEDUP_REMOVED lines=10> */
[----:B------:R-:W-:Y:S01]  /*8a90*/  LOP3.LUT R2, R2, 0xffffbfff, RZ, 0xc0, !PT ;  /* 0xffffbfff02027812 */ /* 0x000fe200078ec0ff */
[----:B0-----:R-:W-:Y:S01]  /*8aa0*/  IMAD.IADD R12, R12, 0x1, R13 ;  /* 0x000000010c0c7824 */ /* 0x001fe200078e020d */
        /* <DEDUP_REMOVED lines=311> */
[----:B------:R-:W-:Y:S01]  /*9e20*/  ISETP.GT.AND P6, PT, R9, 0xd9, !P6 ;  /* 0x000000d90900780c */ /* 0x000fe200077c4270 */
[----:B------:R-:W-:-:S03]  /*9e30*/  IMAD.IADD R9, R11, 0x1, R13 ;  /* 0x000000010b097824 */ /* 0x000fc600078e020d */
        /* <DEDUP_REMOVED lines=16> */
.L_x_1093:
[----:B------:R-:W-:-:S05]  /*9f40*/  IMAD.U32 R15, RZ, RZ, UR54 ;  /* 0x00000036ff0f7e24 */ /* 0x000fca000f8e00ff */
[----:B------:R-:W-:-:S13]  /*9f50*/  ISETP.NE.AND P6, PT, R15, 0x1, PT ;  /* 0x000000010f00780c */ /* 0x000fda0003fc5270 */
[----:B------:R-:W0:Y:S02]  /*9f60*/  @P6 LDC.64 R10, c[0x0][0x9e8] ;  /* 0x00027a00ff0a6b82 */ /* 0x000e240000000a00 */
[----:B0-----:R-:W-:-:S05]  /*9f70*/  @P6 IMAD.HI.U32 R10, R13, R10, RZ ;  /* 0x0000000a0d0a6227 */ /* 0x001fca00078e00ff */
[----:B------:R-:W-:-:S07]  /*9f80*/  @P6 SHF.R.U32.HI R13, RZ, R11, R10 ;  /* 0x0000000bff0d6219 */ /* 0x000fce000001160a */
.L_x_1094:
[----:B------:R-:W-:Y:S05]  /*9f90*/  BSYNC B0 ;  /* 0x0000000000007941 */ /* 0x000fea0003800000 */
.L_x_1092:
[----:B------:R-:W-:-:S05]  /*9fa0*/  IMAD R8, R13, R15, R8 ;  /* 0x0000000f0d087224 */ /* 0x000fca00078e0208 */
[----:B------:R-:W-:Y:S02]  /*9fb0*/  VIADDMNMX R12, R8, R15, R12, PT ;  /* 0x0000000f080c7246 */ /* 0x000fe4000380010c */
[----:B------:R-:W-:-:S07]  /*9fc0*/  VIMNMX R9, R9, R8, !PT ;  /* 0x0000000809097248 */ /* 0x000fce0007fe0100 */
.L_x_1091:
[----:B------:R-:W-:Y:S01]  /*9fd0*/  ISETP.GT.AND P1, PT, R9, 0x20, !P1 ;  /* 0x000000200900780c */ /* 0x000fe20004f24270 */
[----:B------:R-:W-:Y:S01]  /*9fe0*/  IMAD.U32 R15, RZ, RZ, UR42 ;  /* 0x0000002aff0f7e24 */ /* 0x000fe2000f8e00ff */
        /* <DEDUP_REMOVED lines=32> */
[----:B------:R-:W-:Y:S02]  /*a1f0*/  ISETP.GT.AND P1, PT, R9, 0x31, !P6 ;  /* 0x000000310900780c */ /* 0x000fe40007724270 */
[----:B------:R-:W-:Y:S02]  /*a200*/  LOP3.LUT P6, RZ, R16, 0x10000000, RZ, 0xc0, !PT ;  /* 0x1000000010ff7812 */ /* 0x000fe400078cc0ff */
        /* <DEDUP_REMOVED lines=104> */
[C---:B------:R-:W-:Y:S01]  /*a890*/  ISETP.GT.AND P2, PT, R9.reuse, 0xc9, !P2 ;  /* 0x000000c90900780c */ /* 0x040fe20005744270 */
[----:B------:R-:W0:Y:S01]  /*a8a0*/  SHFL.BFLY PT, R8, R13, 0x2, 0x1f ;  /* 0x0c401f000d087f89 */ /* 0x000e2200000e0000 */
[----:B------:R-:W-:Y:S02]  /*a8b0*/  FSEL R146, R146, -INF , !P1 ;  /* 0xff80000092927808 */ /* 0x000fe40004800000 */
[----:B------:R-:W-:Y:S02]  /*a8c0*/  LOP3.LUT P1, RZ, R16, 0x800000, RZ, 0xc0, !PT ;  /* 0x0080000010ff7812 */ /* 0x000fe4000782c0ff */
[----:B------:R-:W-:Y:S02]  /*a8d0*/  ISETP.LT.OR P2, PT, R12, 0xca, P2 ;  /* 0x000000ca0c00780c */ /* 0x000fe40001741670 */
[----:B------:R-:W-:-:S02]  /*a8e0*/  ISETP.GT.AND P1, PT, R9, 0x71, !P1 ;  /* 0x000000710900780c */ /* 0x000fc40004f24270 */
[----:B------:R-:W-:Y:S02]  /*a8f0*/  ISETP.GT.AND P3, PT, R9, 0xd0, !P3 ;  /* 0x000000d00900780c */ /* 0x000fe40005f64270 */
[----:B------:R-:W-:Y:S02]  /*a900*/  ISETP.LT.OR P1, PT, R12, 0x72, P1 ;  /* 0x000000720c00780c */ /* 0x000fe40000f21670 */
[----:B------:R-:W-:Y:S02]  /*a910*/  FSEL R95, R95, -INF , !P2 ;  /* 0xff8000005f5f7808 */ /* 0x000fe40005000000 */
[----:B------:R-:W-:Y:S02]  /*a920*/  FSEL R147, R147, -INF , !P1 ;  /* 0xff80000093937808 */ /* 0x000fe40004800000 */
[----:B------:R-:W-:Y:S02]  /*a930*/  LOP3.LUT P1, RZ, R16, 0x400000, RZ, 0xc0, !PT ;  /* 0x0040000010ff7812 */ /* 0x000fe4000782c0ff */
[----:B------:R-:W-:-:S02]  /*a940*/  ISETP.GT.AND P4, PT, R9, 0xd1, !P4 ;  /* 0x000000d10900780c */ /* 0x000fc40006784270 */
[----:B------:R-:W-:Y:S02]  /*a950*/  ISETP.GT.AND P1, PT, R9, 0x78, !P1 ;  /* 0x000000780900780c */ /* 0x000fe40004f24270 */
[C---:B------:R-:W-:Y:S02]  /*a960*/  ISETP.LT.OR P3, PT, R12.reuse, 0xd1, P3 ;  /* 0x000000d10c00780c */ /* 0x040fe40001f61670 */
[----:B------:R-:W-:Y:S02]  /*a970*/  ISETP.LT.OR P1, PT, R12, 0x79, P1 ;  /* 0x000000790c00780c */ /* 0x000fe40000f21670 */
[----:B0-----:R-:W-:Y:S02]  /*a980*/  FMNMX.FTZ R14, R13, R8, !PT ;  /* 0x000000080d0e7209 */ /* 0x001fe40007810000 */
[----:B------:R-:W-:Y:S02]  /*a990*/  FSEL R150, R150, -INF , !P1 ;  /* 0xff80000096967808 */ /* 0x000fe40004800000 */
[----:B------:R-:W-:Y:S01]  /*a9a0*/  LOP3.LUT P1, RZ, R16, 0x200000, RZ, 0xc0, !PT ;  /* 0x0020000010ff7812 */ /* 0x000fe2000782c0ff */
[----:B------:R-:W0:Y:S01]  /*a9b0*/  SHFL.BFLY PT, R11, R14, 0x1, 0x1f ;  /* 0x0c201f000e0b7f89 */ /* 0x000e2200000e0000 */
[----:B------:R-:W-:-:S02]  /*a9c0*/  ISETP.GT.AND P5, PT, R9, 0xd8, !P5 ;  /* 0x000000d80900780c */ /* 0x000fc40006fa4270 */
[----:B------:R-:W-:Y:S02]  /*a9d0*/  ISETP.GT.AND P1, PT, R9, 0x79, !P1 ;  /* 0x000000790900780c */ /* 0x000fe40004f24270 */
[C---:B------:R-:W-:Y:S02]  /*a9e0*/  ISETP.LT.OR P4, PT, R12.reuse, 0xd2, P4 ;  /* 0x000000d20c00780c */ /* 0x040fe40002781670 */
[----:B------:R-:W-:Y:S02]  /*a9f0*/  ISETP.LT.OR P1, PT, R12, 0x7a, P1 ;  /* 0x0000007a0c00780c */ /* 0x000fe40000f21670 */
[----:B------:R-:W-:Y:S02]  /*aa00*/  FSEL R98, R98, -INF , !P3 ;  /* 0xff80000062627808 */ /* 0x000fe40005800000 */
[----:B------:R-:W-:Y:S02]  /*aa10*/  FSEL R151, R151, -INF , !P1 ;  /* 0xff80000097977808 */ /* 0x000fe40004800000 */
[----:B------:R-:W-:-:S02]  /*aa20*/  LOP3.LUT P1, RZ, R16, 0x100000, RZ, 0xc0, !PT ;  /* 0x0010000010ff7812 */ /* 0x000fc4000782c0ff */
[----:B------:R-:W-:Y:S02]  /*aa30*/  ISETP.LT.OR P5, PT, R12, 0xd9, P5 ;  /* 0x000000d90c00780c */ /* 0x000fe40002fa1670 */
[----:B------:R-:W-:Y:S02]  /*aa40*/  ISETP.GT.AND P1, PT, R9, 0x80, !P1 ;  /* 0x000000800900780c */ /* 0x000fe40004f24270 */
[----:B------:R-:W-:Y:S02]  /*aa50*/  FSEL R102, R102, -INF , !P5 ;  /* 0xff80000066667808 */ /* 0x000fe40006800000 */
[----:B------:R-:W-:Y:S02]  /*aa60*/  ISETP.LT.OR P1, PT, R12, 0x81, P1 ;  /* 0x000000810c00780c */ /* 0x000fe40000f21670 */
[----:B0-----:R-:W-:Y:S02]  /*aa70*/  FMNMX.FTZ R8, R14, R11, !PT ;  /* 0x0000000b0e087209 */ /* 0x001fe40007810000 */
[----:B------:R-:W-:-:S02]  /*aa80*/  FSEL R122, R122, -INF , !P1 ;  /* 0xff8000007a7a7808 */ /* 0x000fc40004800000 */
        /* <DEDUP_REMOVED lines=101> */
[C---:B------:R-:W-:Y:S02]  /*b0e0*/  ISETP.GT.AND P1, PT, R9.reuse, RZ, !P6 ;  /* 0x000000ff0900720c */ /* 0x040fe40007724270 */
        /* <DEDUP_REMOVED lines=80> */
[----:B------:R-:W-:Y:S01]  /*b5f0*/  FFMA.FTZ R117, R101, UR42, -R10 ;  /* 0x0000002a65757c23 */ /* 0x000fe2000801080a */
        /* <DEDUP_REMOVED lines=49> */
[----:B------:R-:W-:-:S01]  /*b910*/  FFMA.FTZ R189, R108, UR42, -R10 ;  /* 0x0000002a6cbd7c23 */ /* 0x000fc2000801080a */
[----:B------:R-:W-:Y:S01]  /*b920*/  FSEL R108, R99, -INF , !P4 ;  /* 0xff800000636c7808 */ /* 0x000fe20006000000 */
[----:B------:R-:W-:Y:S01]  /*b930*/  MUFU.EX2 R152, R152 ;  /* 0x0000009800987308 */ /* 0x000fe20000000800 */
[----:B------:R-:W-:Y:S02]  /*b940*/  FMNMX.FTZ R9, R95, R188, !PT ;  /* 0x000000bc5f097209 */ /* 0x000fe40007810000 */
[----:B------:R-:W-:Y:S02]  /*b950*/  FSEL R10, R8, RZ, P1 ;  /* 0x000000ff080a7208 */ /* 0x000fe40000800000 */
[----:B------:R-:W-:-:S03]  /*b960*/  FMNMX.FTZ R9, R98, R9, !PT ;  /* 0x0000000962097209 */ /* 0x000fc60007810000 */
[----:B------:R-:W-:Y:S01]  /*b970*/  FADD.FTZ R10, -R10, R3 ;  /* 0x000000030a0a7221 */ /* 0x000fe20000010100 */
[----:B------:R-:W-:Y:S01]  /*b980*/  FMNMX.FTZ R9, R108, R9, !PT ;  /* 0x000000096c097209 */ /* 0x000fe20007810000 */
[----:B------:R-:W-:Y:S02]  /*b990*/  MUFU.EX2 R3, R117 ;  /* 0x0000007500037308 */ /* 0x000fe40000000800 */
[----:B------:R-:W-:Y:S01]  /*b9a0*/  FMUL.FTZ R10, R10, UR42 ;  /* 0x0000002a0a0a7c20 */ /* 0x000fe20008410000 */
[----:B------:R-:W-:-:S04]  /*b9b0*/  FMNMX.FTZ R188, R102, R9, !PT ;  /* 0x0000000966bc7209 */ /* 0x000fc80007810000 */
[----:B------:R-:W-:Y:S01]  /*b9c0*/  FMNMX.FTZ R188, R103, R188, !PT ;  /* 0x000000bc67bc7209 */ /* 0x000fe20007810000 */
[----:B------:R-:W0:Y:S04]  /*b9d0*/  MUFU.EX2 R10, R10 ;  /* 0x0000000a000a7308 */ /* 0x000e280000000800 */
[----:B------:R-:W1:Y:S04]  /*b9e0*/  SHFL.BFLY PT, R9, R188, 0x2, 0x1f ;  /* 0x0c401f00bc097f89 */ /* 0x000e6800000e0000 */
[----:B------:R2:W-:Y:S08]  /*b9f0*/  MUFU.EX2 R99, R189 ;  /* 0x000000bd00637308 */ /* 0x0005f00000000800 */
[----:B------:R-:W-:Y:S08]  /*ba00*/  MUFU.EX2 R153, R153 ;  /* 0x0000009900997308 */ /* 0x000ff00000000800 */
[----:B------:R-:W-:Y:S01]  /*ba10*/  MUFU.EX2 R156, R156 ;  /* 0x0000009c009c7308 */ /* 0x000fe20000000800 */
[----:B-1----:R-:W-:-:S07]  /*ba20*/  FMNMX.FTZ R9, R188, R9, !PT ;  /* 0x00000009bc097209 */ /* 0x002fce0007810000 */
[----:B------:R-:W-:Y:S01]  /*ba30*/  MUFU.EX2 R157, R157 ;  /* 0x0000009d009d7308 */ /* 0x000fe20000000800 */
[----:B------:R-:W1:Y:S07]  /*ba40*/  SHFL.BFLY PT, R188, R9, 0x1, 0x1f ;  /* 0x0c201f0009bc7f89 */ /* 0x000e6e00000e0000 */
[----:B------:R-:W-:Y:S08]  /*ba50*/  MUFU.EX2 R160, R160 ;  /* 0x000000a000a07308 */ /* 0x000ff00000000800 */
[----:B------:R-:W-:Y:S08]  /*ba60*/  MUFU.EX2 R161, R161 ;  /* 0x000000a100a17308 */ /* 0x000ff00000000800 */
[----:B------:R-:W-:Y:S01]  /*ba70*/  MUFU.EX2 R164, R164 ;  /* 0x000000a400a47308 */ /* 0x000fe20000000800 */
[----:B-1----:R-:W-:Y:S01]  /*ba80*/  FMNMX.FTZ R9, R9, R188, !PT ;  /* 0x000000bc09097209 */ /* 0x002fe20007810000 */
[----:B------:R-:W-:-:S03]  /*ba90*/  IMAD.U32 R188, RZ, RZ, UR42 ;  /* 0x0000002affbc7e24 */ /* 0x000fc6000f8e00ff */
[C---:B------:R-:W-:Y:S01]  /*baa0*/  FSETP.NEU.FTZ.AND P1, PT, R9.reuse, -INF , PT ;  /* 0xff8000000900780b */ /* 0x040fe20003f3d000 */
[----:B------:R-:W-:-:S02]  /*bab0*/  FFMA.FTZ R101, R9, R188, -8 ;  /* 0xc100000009657423 */ /* 0x000fc400000100bc */
[----:B------:R-:W-:Y:S03]  /*bac0*/  MUFU.EX2 R165, R165 ;  /* 0x000000a500a57308 */ /* 0x000fe60000000800 */
[----:B------:R-:W-:-:S05]  /*bad0*/  FSEL R101, R101, RZ, P1 ;  /* 0x000000ff65657208 */ /* 0x000fca0000800000 */
[--C-:B------:R-:W-:Y:S01]  /*bae0*/  FFMA.FTZ R193, R190, UR42, -R101.reuse ;  /* 0x0000002abec17c23 */ /* 0x100fe20008010865 */
[----:B------:R-:W-:-:S01]  /*baf0*/  FFMA.FTZ R190, R191, UR42, -R101 ;  /* 0x0000002abfbe7c23 */ /* 0x000fc20008010865 */
[----:B------:R-:W-:Y:S01]  /*bb00*/  FSEL R191, R9, RZ, P1 ;  /* 0x000000ff09bf7208 */ /* 0x000fe20000800000 */
[----:B------:R-:W-:-:S01]  /*bb10*/  FFMA.FTZ R188, R11, UR42, -R101 ;  /* 0x0000002a0bbc7c23 */ /* 0x000fc20008010865 */
[--C-:B------:R-:W-:Y:S01]  /*bb20*/  FFMA.FTZ R11, R187, UR42, -R101.reuse ;  /* 0x0000002abb0b7c23 */ /* 0x100fe20008010865 */
[----:B------:R1:W-:Y:S01]  /*bb30*/  MUFU.EX2 R117, R193 ;  /* 0x000000c100757308 */ /* 0x0003e20000000800 */
[----:B------:R-:W-:-:S01]  /*bb40*/  FFMA.FTZ R187, R194, UR42, -R101 ;  /* 0x0000002ac2bb7c23 */ /* 0x000fc20008010865 */
[----:B------:R-:W-:Y:S01]  /*bb50*/  FADD.FTZ R191, -R191, R0 ;  /* 0x00000000bfbf7221 */ /* 0x000fe20000010100 */
[----:B------:R-:W-:-:S01]  /*bb60*/  FFMA.FTZ R192, R195, UR42, -R101 ;  /* 0x0000002ac3c07c23 */ /* 0x000fc20008010865 */
[----:B0-----:R-:W-:Y:S01]  /*bb70*/  FFMA.FTZ R195, R10, R6, R13 ;  /* 0x000000060ac37223 */ /* 0x001fe2000001000d */
[----:B--2---:R-:W-:-:S01]  /*bb80*/  FFMA.FTZ R189, R198, UR42, -R101 ;  /* 0x0000002ac6bd7c23 */ /* 0x004fc20008010865 */
[----:B------:R-:W-:Y:S01]  /*bb90*/  FMUL.FTZ R191, R191, UR42 ;  /* 0x0000002abfbf7c20 */ /* 0x000fe20008410000 */
[----:B------:R-:W-:-:S01]  /*bba0*/  FFMA.FTZ R194, R199, UR42, -R101 ;  /* 0x0000002ac7c27c23 */ /* 0x000fc20008010865 */
[----:B------:R-:W-:Y:S01]  /*bbb0*/  MUFU.EX2 R188, R188 ;  /* 0x000000bc00bc7308 */ /* 0x000fe20000000800 */
[----:B-1----:R-:W-:-:S01]  /*bbc0*/  FFMA.FTZ R193, R142, UR42, -R101 ;  /* 0x0000002a8ec17c23 */ /* 0x002fc20008010865 */
[--C-:B------:R-:W-:Y:S01]  /*bbd0*/  FFMA.FTZ R142, R146, UR42, -R101.reuse ;  /* 0x0000002a928e7c23 */ /* 0x100fe20008010865 */
[----:B------:R-:W-:-:S01]  /*bbe0*/  FFMA.FTZ R146, R150, UR42, -R101 ;  /* 0x0000002a96927c23 */ /* 0x000fc20008010865 */
[----:B------:R-:W-:Y:S01]  /*bbf0*/  FADD.FTZ R150, R14, R195 ;  /* 0x000000c30e967221 */ /* 0x000fe20000010000 */
        /* <DEDUP_REMOVED lines=21> */
[----:B------:R-:W-:Y:S01]  /*bd50*/  FADD.FTZ R5, R15, R150 ;  /* 0x000000960f057221 */ /* 0x000fe20000010000 */
        /* <DEDUP_REMOVED lines=21> */
[----:B------:R-:W3:Y:S01]  /*beb0*/  MUFU.EX2 R189, R189 ;  /* 0x000000bd00bd7308 */ /* 0x000ee20000000800 */
[----:B------:R-:W-:-:S01]  /*bec0*/  FFMA.FTZ R118, R118, UR42, -R101 ;  /* 0x0000002a76767c23 */ /* 0x000fc20008010865 */
[--C-:B------:R-:W-:Y:S01]  /*bed0*/  FFMA.FTZ R119, R119, UR42, -R101.reuse ;  /* 0x0000002a77777c23 */ /* 0x100fe20008010865 */
[----:B------:R-:W-:-:S01]  /*bee0*/  FFMA.FTZ R90, R90, UR42, -R101 ;  /* 0x0000002a5a5a7c23 */ /* 0x000fc20008010865 */
[--C-:B------:R-:W-:Y:S01]  /*bef0*/  FFMA.FTZ R91, R91, UR42, -R101.reuse ;  /* 0x0000002a5b5b7c23 */ /* 0x100fe20008010865 */
[----:B------:R-:W-:-:S01]  /*bf00*/  FFMA.FTZ R94, R94, UR42, -R101 ;  /* 0x0000002a5e5e7c23 */ /* 0x000fc20008010865 */
[----:B------:R-:W-:-:S02]  /*bf10*/  FFMA.FTZ R102, R102, UR42, -R101 ;  /* 0x0000002a66667c23 */ /* 0x000fc40008010865 */
[----:B------:R4:W-:Y:S08]  /*bf20*/  MUFU.EX2 R0, R193 ;  /* 0x000000c100007308 */ /* 0x0009f00000000800 */
[----:B------:R-:W5:Y:S01]  /*bf30*/  MUFU.EX2 R194, R194 ;  /* 0x000000c200c27308 */ /* 0x000f620000000800 */
[----:B----4-:R-:W-:-:S01]  /*bf40*/  FADD.FTZ R193, R117, R6 ;  /* 0x0000000675c17221 */ /* 0x010fc20000010000 */
[----:B------:R-:W-:-:S03]  /*bf50*/  FADD.FTZ R6, R20, R5 ;  /* 0x0000000514067221 */ /* 0x000fc60000010000 */
[----:B--2---:R-:W-:Y:S01]  /*bf60*/  FADD.FTZ R150, R190, R193 ;  /* 0x000000c1be967221 */ /* 0x004fe20000010000 */
[----:B------:R-:W-:-:S02]  /*bf70*/  FADD.FTZ R5, R21, R6 ;  /* 0x0000000615057221 */ /* 0x000fc40000010000 */
[----:B------:R-:W2:Y:S01]  /*bf80*/  MUFU.EX2 R170, R170 ;  /* 0x000000aa00aa7308 */ /* 0x000ea20000000800 */
[----:B0-----:R-:W-:-:S01]  /*bf90*/  FADD.FTZ R193, R187, R150 ;  /* 0x00000096bbc17221 */ /* 0x001fc20000010000 */
[----:B------:R-:W-:-:S03]  /*bfa0*/  FADD.FTZ R6, R184, R5 ;  /* 0x00000005b8067221 */ /* 0x000fc60000010000 */
[----:B-1----:R-:W-:Y:S01]  /*bfb0*/  FADD.FTZ R150, R192, R193 ;  /* 0x000000c1c0967221 */ /* 0x002fe20000010000 */
[----:B------:R-:W-:-:S02]  /*bfc0*/  FADD.FTZ R5, R185, R6 ;  /* 0x00000006b9057221 */ /* 0x000fc40000010000 */
[----:B------:R-:W0:Y:S01]  /*bfd0*/  MUFU.EX2 R171, R171 ;  /* 0x000000ab00ab7308 */ /* 0x000e220000000800 */
[----:B---3--:R-:W-:-:S01]  /*bfe0*/  FADD.FTZ R193, R189, R150 ;  /* 0x00000096bdc17221 */ /* 0x008fc20000010000 */
[----:B------:R-:W-:-:S03]  /*bff0*/  FADD.FTZ R5, R186, R5 ;  /* 0x00000005ba057221 */ /* 0x000fc60000010000 */
[----:B-----5:R-:W-:Y:S01]  /*c000*/  FADD.FTZ R193, R194, R193 ;  /* 0x000000c1c2c17221 */ /* 0x020fe20000010000 */
[----:B------:R-:W-:-:S02]  /*c010*/  FADD.FTZ R6, R168, R5 ;  /* 0x00000005a8067221 */ /* 0x000fc40000010000 */
        /* <DEDUP_REMOVED lines=54> */
[----:B0-----:R-:W-:-:S04]  /*c380*/  FADD.FTZ R193, R139, R150 ;  /* 0x000000968bc17221 */ /* 0x001fc80000010000 */
[----:B------:R-:W-:-:S03]  /*c390*/  FADD.FTZ R150, R0, R193 ;  /* 0x000000c100967221 */ /* 0x000fc60000010000 */
        /* <DEDUP_REMOVED lines=58> */
[----:B------:R-:W-:-:S06]  /*c740*/  FFMA.FTZ R193, R95, UR42, -R101 ;  /* 0x0000002a5fc17c23 */ /* 0x000fcc0008010865 */
        /* <DEDUP_REMOVED lines=8> */
[----:B0-----:R-:W-:-:S01]  /*c7d0*/  FADD.FTZ R150, R12, R95 ;  /* 0x0000005f0c967221 */ /* 0x001fc20000010000 */
[--C-:B------:R-:W-:Y:S01]  /*c7e0*/  FFMA.FTZ R95, R98, UR42, -R101.reuse ;  /* 0x0000002a625f7c23 */ /* 0x100fe20008010865 */
[----:B------:R-:W-:-:S01]  /*c7f0*/  FFMA.FTZ R98, R108, UR42, -R101 ;  /* 0x0000002a6c627c23 */ /* 0x000fc20008010865 */
[----:B------:R-:W-:-:S04]  /*c800*/  FFMA.FTZ R101, R103, UR42, -R101 ;  /* 0x0000002a67657c23 */ /* 0x000fc80008010865 */
        /* <DEDUP_REMOVED lines=43> */
[----:B-1----:R-:W-:-:S04]  /*cac0*/  FADD.FTZ R6, R100, R103 ;  /* 0x0000006764067221 */ /* 0x002fc80000010000 */
[----:B------:R-:W-:Y:S01]  /*cad0*/  FADD.FTZ R6, R3, R6 ;  /* 0x0000000603067221 */ /* 0x000fe20000010000 */
[----:B--2---:R-:W-:-:S04]  /*cae0*/  FADD.FTZ R5, R102, R5 ;  /* 0x0000000566057221 */ /* 0x004fc80000010000 */
[----:B0-----:R-:W-:Y:S01]  /*caf0*/  FADD.FTZ R5, R101, R5 ;  /* 0x0000000565057221 */ /* 0x001fe20000010000 */
[----:B------:R-:W-:Y:S06]  /*cb00*/  @!P0 BRA `(.L_x_1095) ;  /* 0x0000000000048947 */ /* 0x000fec0003800000 */
[----:B------:R-:W-:Y:S01]  /*cb10*/  BPT.TRAP 0x1 ;  /* 0x000000040000795c */ /* 0x000fe20000300000 */
.L_x_1095:
        /* <DEDUP_REMOVED lines=131> */
[----:B------:R-:W-:Y:S01]  /*d350*/  IMAD.MOV.U32 R0, RZ, RZ, R9 ;  /* 0x000000ffff007224 */ /* 0x000fe200078e0009 */
[----:B------:R-:W-:Y:S01]  /*d360*/  UMOV UR51, UR58 ;  /* 0x0000003a00337c82 */ /* 0x000fe20008000000 */
[----:B------:R-:W-:Y:S01]  /*d370*/  IMAD.MOV.U32 R3, RZ, RZ, R8 ;  /* 0x000000ffff037224 */ /* 0x000fe200078e0008 */
[----:B------:R-:W-:-:S06]  /*d380*/  UMOV UR50, UR57 ;  /* 0x0000003900327c82 */ /* 0x000fcc0008000000 */
.L_x_1078:
[----:B------:R-:W-:Y:S01]  /*d390*/  ULDC UR6, c[0x0][0x448] ;  /* 0x0001120000067ab9 */ /* 0x000fe20000000800 */
[----:B------:R-:W-:Y:S01]  /*d3a0*/  IADD3 R8, R17, 0x1, -R18 ;  /* 0x0000000111087810 */ /* 0x000fe20007ffe812 */
[----:B------:R-:W-:Y:S01]  /*d3b0*/  UISETP.NE.AND UP0, UPT, UR6, 0x1, UPT ;  /* 0x000000010600788c */ /* 0x000fe2000bf05270 */
[----:B------:R-:W-:Y:S02]  /*d3c0*/  ULDC UR11, c[0x0][0x9e4] ;  /* 0x00027900000b7ab9 */ /* 0x000fe40000000800 */
[----:B------:R-:W-:Y:S01]  /*d3d0*/  R2UR UR14, R8 ;  /* 0x00000000080e72ca */ /* 0x000fe200000e0000 */
[----:B------:R-:W-:Y:S02]  /*d3e0*/  UISETP.GE.AND UP1, UPT, UR11, 0x1, UPT ;  /* 0x000000010b00788c */ /* 0x000fe4000bf26270 */
[----:B------:R-:W-:-:S04]  /*d3f0*/  UIADD3 UR10, UR36, 0x7f, URZ ;  /* 0x0000007f240a7890 */ /* 0x000fc8000fffe03f */
[----:B------:R-:W-:Y:S01]  /*d400*/  PLOP3.LUT P1, PT, PT, PT, UP1, 0x40, 0x0 ;  /* 0x000000000000781c */ /* 0x000fe20003f2e818 */
[----:B------:R-:W-:Y:S01]  /*d410*/  @UP0 ULDC UR6, c[0x0][0x44c] ;  /* 0x0001130000060ab9 */ /* 0x000fe20000000800 */
[----:B------:R-:W-:Y:S01]  /*d420*/  @UP0 ULDC UR15, c[0x0][0x450] ;  /* 0x00011400000f0ab9 */ /* 0x000fe20000000800 */
[----:B------:R-:W-:-:S04]  /*d430*/  UIMAD.WIDE.U32 UR6, UR10, UR6, URZ ;  /* 0x000000060a0672a5 */ /* 0x000fc8000f8e003f */
[----:B------:R-:W-:-:S04]  /*d440*/  @UP0 USHF.R.U32.HI UR10, URZ, UR15, UR7 ;  /* 0x0000000f3f0a0299 */ /* 0x000fc80008011607 */
[----:B------:R-:W-:-:S04]  /*d450*/  UIADD3 UR10, UR14, UR10, URZ ;  /* 0x0000000a0e0a7290 */ /* 0x000fc8000fffe03f */
        /* <DEDUP_REMOVED lines=12> */
.L_x_1098:
[----:B------:R-:W-:-:S11]  /*d520*/  UISETP.NE.AND UP2, UPT, UR11, 0x1, UPT ;  /* 0x000000010b00788c */ /* 0x000fd6000bf45270 */
[----:B------:R-:W-:Y:S02]  /*d530*/  @UP2 ULDC.64 UR14, c[0x0][0x9e8] ;  /* 0x00027a00000e2ab9 */ /* 0x000fe40000000a00 */
[----:B------:R-:W-:-:S04]  /*d540*/  UIMAD.WIDE.U32 UR6, UR10, UR14, URZ ;  /* 0x0000000e0a0672a5 */ /* 0x000fc8000f8e003f */
[----:B------:R-:W-:-:S12]  /*d550*/  @UP2 USHF.R.U32.HI UR10, URZ, UR15, UR7 ;  /* 0x0000000f3f0a2299 */ /* 0x000fd80008011607 */
.L_x_1099:
[----:B------:R-:W-:-:S04]  /*d560*/  UIMAD UR10, UR10, UR11, URZ ;  /* 0x0000000b0a0a72a4 */ /* 0x000fc8000f8e023f */
[----:B------:R-:W-:-:S04]  /*d570*/  UISETP.LT.AND UP2, UPT, UR55, UR10, UPT ;  /* 0x0000000a3700728c */ /* 0x000fc8000bf41270 */
[----:B------:R-:W-:-:S12]  /*d580*/  USEL UR55, UR55, UR10, !UP2 ;  /* 0x0000000a37377287 */ /* 0x000fd8000d000000 */
.L_x_1097:
        /* <DEDUP_REMOVED lines=13> */
.L_x_1110:
[----:B------:R-:W-:Y:S01]  /*d660*/  ISETP.NE.AND P2, PT, RZ, UR45, PT ;  /* 0x0000002dff007c0c */ /* 0x000fe2000bf45270 */
[----:B------:R-:W-:-:S04]  /*d670*/  UISETP.NE.AND UP2, UPT, UR55, 0x1, UPT ;  /* 0x000000013700788c */ /* 0x000fc8000bf45270 */
[----:B------:R-:W-:-:S04]  /*d680*/  USEL UR50, URZ, 0x1, UP2 ;  /* 0x000000013f327887 */ /* 0x000fc80009000000 */
[----:B------:R-:W-:-:S04]  /*d690*/  ULOP3.LUT UR50, UR56, UR50, URZ, 0x3c, !UPT ;  /* 0x0000003238327292 */ /* 0x000fc8000f8e3c3f */
[----:B------:R-:W-:Y:S08]  /*d6a0*/  @P2 BRA `(.L_x_1101) ;  /* 0x0000000000382947 */ /* 0x000ff00003800000 */
[----:B------:R-:W-:Y:S05]  /*d6b0*/  @!P0 BRA `(.L_x_1102) ;  /* 0x0000000000048947 */ /* 0x000fea0003800000 */
[----:B------:R-:W-:Y:S01]  /*d6c0*/  BPT.TRAP 0x1 ;  /* 0x000000040000795c */ /* 0x000fe20000300000 */
.L_x_1102:
        /* <DEDUP_REMOVED lines=9> */
.L_x_1103:
[----:B-1----:R-:W-:Y:S05]  /*d760*/  @P1 BRA `(.L_x_1101) ;  /* 0x0000000000081947 */ /* 0x002fea0003800000 */
[----:B------:R-:W1:Y:S02]  /*d770*/  SYNCS.PHASECHK.TRANS64.TRYWAIT P1, [UR6+0x2e830], R0 ;  /* 0x02e83000ff0075a7 */ /* 0x000e640008020146 */
[----:B-1----:R-:W-:Y:S05]  /*d780*/  @!P1 BRA `(.L_x_1104) ;  /* 0x0000014400549947 */ /* 0x002fea0003800000 */
.L_x_1101:
[----:B01----:R-:W-:Y:S01]  /*d790*/  VIADD R0, R23, 0x8 ;  /* 0x0000000817007836 */ /* 0x003fe20000000000 */
[----:B------:R-:W-:Y:S01]  /*d7a0*/  R2UR UR57, R7 ;  /* 0x00000000073972ca */ /* 0x000fe200000e0000 */
[----:B------:R-:W-:Y:S01]  /*d7b0*/  UIADD3 UR51, UR55, 0x1, URZ ;  /* 0x0000000137337890 */ /* 0x000fe2000fffe03f */
[----:B------:R-:W-:Y:S02]  /*d7c0*/  UMOV UR19, 0x40000040 ;  /* 0x4000004000137882 */ /* 0x000fe40000000000 */
[----:B------:R0:W-:Y:S01]  /*d7d0*/  BAR.SYNC.DEFER_BLOCKING R0, 0x100 ;  /* 0x000400000000751d */ /* 0x0001e20000010000 */
[----:B------:R-:W-:-:S04]  /*d7e0*/  UISETP.NE.AND UP2, UPT, UR51, 0x2, UPT ;  /* 0x000000023300788c */ /* 0x000fc8000bf45270 */
[----:B------:R-:W-:Y:S01]  /*d7f0*/  USEL UR51, UR51, URZ, UP2 ;  /* 0x0000003f33337287 */ /* 0x000fe20009000000 */
[----:B------:R-:W-:Y:S01]  /*d800*/  UMOV UR20, UR16 ;  /* 0x0000001000147c82 */ /* 0x000fe20008000000 */
[----:B------:R-:W-:Y:S02]  /*d810*/  UMOV UR21, UR17 ;  /* 0x0000001100157c82 */ /* 0x000fe40008000000 */
[----:B------:R-:W-:Y:S01]  /*d820*/  UIMAD UR57, UR51, 0x700, UR57 ;  /* 0x00000700333978a4 */ /* 0x000fe2000f8e0239 */
[----:B------:R-:W-:Y:S01]  /*d830*/  UMOV UR23, 0x40000040 ;  /* 0x4000004000177882 */ /* 0x000fe20000000000 */
[----:B------:R-:W-:Y:S02]  /*d840*/  UMOV UR24, UR16 ;  /* 0x0000001000187c82 */ /* 0x000fe40008000000 */
[----:B------:R-:W-:Y:S02]  /*d850*/  UIADD3 UR22, UR57, 0x100, URZ ;  /* 0x0000010039167890 */ /* 0x000fe4000fffe03f */
[----:B------:R-:W-:-:S02]  /*d860*/  UIADD3 UR26, UR57, 0x200, URZ ;  /* 0x00000200391a7890 */ /* 0x000fc4000fffe03f */
[----:B------:R-:W-:Y:S01]  /*d870*/  UMOV UR18, UR57 ;  /* 0x0000003900127c82 */ /* 0x000fe20008000000 */
[----:B------:R-:W-:Y:S01]  /*d880*/  UMOV UR25, UR17 ;  /* 0x0000001100197c82 */ /* 0x000fe20008000000 */
[----:B------:R-:W-:Y:S01]  /*d890*/  UMOV UR27, 0x40000040 ;  /* 0x40000040001b7882 */ /* 0x000fe20000000000 */
[----:B------:R-:W-:Y:S01]  /*d8a0*/  UIADD3 UR30, UR57, 0x300, URZ ;  /* 0x00000300391e7890 */ /* 0x000fe2000fffe03f */
[----:B------:R-:W-:Y:S01]  /*d8b0*/  UMOV UR28, UR16 ;  /* 0x00000010001c7c82 */ /* 0x000fe20008000000 */
[----:B------:R-:W-:Y:S01]  /*d8c0*/  UMOV UR29, UR17 ;  /* 0x00000011001d7c82 */ /* 0x000fe20008000000 */
[----:B------:R-:W-:Y:S01]  /*d8d0*/  WARPGROUP.ARRIVE ;  /* 0x00000000000079c5 */ /* 0x000fe20000000000 */
[----:B------:R-:W-:Y:S01]  /*d8e0*/  UMOV UR31, 0x40000040 ;  /* 0x40000040001f7882 */ /* 0x000fe20000000000 */
[----:B------:R-:W-:Y:S01]  /*d8f0*/  UIADD3 UR34, UR57, 0x400, URZ ;  /* 0x0000040039227890 */ /* 0x000fe2000fffe03f */
[----:B------:R-:W-:Y:S01]  /*d900*/  UMOV UR32, UR16 ;  /* 0x0000001000207c82 */ /* 0x000fe20008000000 */
[----:B------:R-:W-:-:S02]  /*d910*/  UMOV UR33, UR17 ;  /* 0x0000001100217c82 */ /* 0x000fc40008000000 */
[----:B------:R-:W-:Y:S01]  /*d920*/  QGMMA.64x32x32.F32.E4M3.E4M3 R184, gdesc[UR16], RZ, !UPT, gsb0 ;  /* 0x0060000010b879f3 */ /* 0x000fe2000c0008ff */
[----:B------:R-:W-:Y:S01]  /*d930*/  UMOV UR35, 0x40000040 ;  /* 0x4000004000237882 */ /* 0x000fe20000000000 */
[----:B------:R-:W-:Y:S01]  /*d940*/  UIADD3 UR18, UR57, 0x500, URZ ;  /* 0x0000050039127890 */ /* 0x000fe2000fffe03f */
[----:B------:R-:W-:Y:S01]  /*d950*/  UMOV UR19, 0x40000040 ;  /* 0x4000004000137882 */ /* 0x000fe20000000000 */
[----:B------:R-:W-:Y:S01]  /*d960*/  UIADD3 UR6, UR57, 0x600, URZ ;  /* 0x0000060039067890 */ /* 0x000fe2000fffe03f */
[----:B------:R-:W-:Y:S01]  /*d970*/  UMOV UR7, 0x40000040 ;  /* 0x4000004000077882 */ /* 0x000fe20000000000 */
[----:B------:R-:W-:Y:S01]  /*d980*/  UIADD3 UR10, UR57, 0x602, URZ ;  /* 0x00000602390a7890 */ /* 0x000fe2000fffe03f */
[----:B------:R-:W-:Y:S01]  /*d990*/  UMOV UR11, 0x40000040 ;  /* 0x40000040000b7882 */ /* 0x000fe20000000000 */
[----:B------:R-:W-:Y:S01]  /*d9a0*/  UIADD3 UR14, UR57, 0x6, URZ ;  /* 0x00000006390e7890 */ /* 0x000fe2000fffe03f */
[----:B------:R-:W-:Y:S01]  /*d9b0*/  UMOV UR15, 0x40000040 ;  /* 0x40000040000f7882 */ /* 0x000fe20000000000 */
        /* <DEDUP_REMOVED lines=151> */
.L_x_1106:
[----:B------:R-:W-:Y:S01]  /*e330*/  ULEA UR6, UR55, UR41, 0x3 ;  /* 0x0000002937067291 */ /* 0x000fe2000f8e183f */
[----:B------:R-:W-:-:S05]  /*e340*/  IMAD.U32 R0, RZ, RZ, UR56 ;  /* 0x00000038ff007e24 */ /* 0x000fca000f8e00ff */
[----:B------:R-:W-:-:S04]  /*e350*/  SHF.L.U32 R0, R0, 0x1f, RZ ;  /* 0x0000001f00007819 */ /* 0x000fc800000006ff */
[----:B------:R0:W1:Y:S01]  /*e360*/  SYNCS.PHASECHK.TRANS64.TRYWAIT P1, [UR6+0x2e850], R0 ;  /* 0x02e85000ff0075a7 */ /* 0x0000620008020146 */
[----:B------:R-:W-:Y:S05]  /*e370*/  @!P0 BRA `(.L_x_1107) ;  /* 0x0000000000048947 */ /* 0x000fea0003800000 */
[----:B------:R-:W-:Y:S01]  /*e380*/  BPT.TRAP 0x1 ;  /* 0x000000040000795c */ /* 0x000fe20000300000 */
.L_x_1107:
[----:B-1----:R-:W-:Y:S05]  /*e390*/  @P1 BRA `(.L_x_1105) ;  /* 0x0000000000081947 */ /* 0x002fea0003800000 */
[----:B------:R-:W1:Y:S02]  /*e3a0*/  SYNCS.PHASECHK.TRANS64.TRYWAIT P1, [UR6+0x2e850], R0 ;  /* 0x02e85000ff0075a7 */ /* 0x000e640008020146 */
[----:B-1----:R-:W-:Y:S05]  /*e3b0*/  @!P1 BRA `(.L_x_1108) ;  /* 0x0000013800609947 */ /* 0x002fea0003800000 */
.L_x_1105:
[----:B------:R-:W-:Y:S01]  /*e3c0*/  UIADD3 UR6, UR41, 0x400, URZ ;  /* 0x0000040029067890 */ /* 0x000fe2000fffe03f */
[----:B------:R-:W-:Y:S01]  /*e3d0*/  WARPGROUP.ARRIVE ;  /* 0x00000000000079c5 */ /* 0x000fe20000000000 */
[----:B------:R-:W-:Y:S01]  /*e3e0*/  UMOV UR7, 0xc0000010 ;  /* 0xc000001000077882 */ /* 0x000fe20000000000 */
[----:B01----:R-:W-:Y:S01]  /*e3f0*/  FMNMX.FTZ R0, R184, R8, !PT ;  /* 0x00000008b8007209 */ /* 0x003fe20007810000 */
[----:B------:R-:W-:Y:S01]  /*e400*/  USHF.R.U32.HI UR6, URZ, 0x4, UR6 ;  /* 0x000000043f067899 */ /* 0x000fe20008011606 */
[----:B------:R-:W-:Y:S02]  /*e410*/  FMNMX.FTZ R10, R186, R9, !PT ;  /* 0x00000009ba0a7209 */ /* 0x000fe40007810000 */
[----:B------:R-:W0:Y:S01]  /*e420*/  S2R R229, SR_TID.X ;  /* 0x0000000000e57919 */ /* 0x000e220000002100 */
[----:B------:R-:W-:Y:S01]  /*e430*/  FMNMX.FTZ R3, R185, R0, !PT ;  /* 0x00000000b9037209 */ /* 0x000fe20007810000 */
[----:B------:R-:W-:Y:S01]  /*e440*/  ULOP3.LUT UR6, UR6, 0x3fff, URZ, 0xc0, !UPT ;  /* 0x00003fff06067892 */ /* 0x000fe2000f8ec03f */
[----:B------:R-:W-:-:S02]  /*e450*/  FMNMX.FTZ R11, R187, R10, !PT ;  /* 0x0000000abb0b7209 */ /* 0x000fc40007810000 */
[----:B------:R-:W-:Y:S01]  /*e460*/  FMNMX.FTZ R0, R188, R3, !PT ;  /* 0x00000003bc007209 */ /* 0x000fe20007810000 */
[----:B------:R-:W-:Y:S01]  /*e470*/  ULOP3.LUT UR6, UR6, 0x10000, URZ, 0xfc, !UPT ;  /* 0x0001000006067892 */ /* 0x000fe2000f8efc3f */
[----:B------:R-:W-:Y:S02]  /*e480*/  FMNMX.FTZ R10, R190, R11, !PT ;  /* 0x0000000bbe0a7209 */ /* 0x000fe40007810000 */
[----:B------:R-:W-:Y:S01]  /*e490*/  FMNMX.FTZ R3, R189, R0, !PT ;  /* 0x00000000bd037209 */ /* 0x000fe20007810000 */
[----:B------:R-:W-:Y:S01]  /*e4a0*/  UIMAD UR10, UR55, 0x700, UR6 ;  /* 0x00000700370a78a4 */ /* 0x000fe2000f8e0206 */
[----:B------:R-:W-:Y:S02]  /*e4b0*/  FMNMX.FTZ R11, R191, R10, !PT ;  /* 0x0000000abf0b7209 */ /* 0x000fe40007810000 */
[----:B------:R-:W-:Y:S02]  /*e4c0*/  FMNMX.FTZ R0, R192, R3, !PT ;  /* 0x00000003c0007209 */ /* 0x000fe40007810000 */
[----:B------:R-:W-:-:S02]  /*e4d0*/  FMNMX.FTZ R10, R194, R11, !PT ;  /* 0x0000000bc20a7209 */ /* 0x000fc40007810000 */
[----:B------:R-:W-:Y:S01]  /*e4e0*/  UMOV UR6, UR10 ;  /* 0x0000000a00067c82 */ /* 0x000fe20008000000 */
[----:B------:R-:W-:Y:S01]  /*e4f0*/  FMNMX.FTZ R3, R193, R0, !PT ;  /* 0x00000000c1037209 */ /* 0x000fe20007810000 */
[----:B------:R-:W-:Y:S01]  /*e500*/  QGMMA.64x128x32.F32.E4M3.E4M3 R24, R224, gdesc[UR4], R24, gsb0 ;  /* 0x01e00004e0187df3 */ /* 0x000fe20008000818 */
[----:B------:R-:W-:Y:S01]  /*e510*/  UIADD3 UR6, UR10, 0x100, URZ ;  /* 0x000001000a067890 */ /* 0x000fe2000fffe03f */
[----:B------:R-:W-:Y:S01]  /*e520*/  FMNMX.FTZ R11, R195, R10, !PT ;  /* 0x0000000ac30b7209 */ /* 0x000fe20007810000 */
[----:B------:R-:W-:Y:S01]  /*e530*/  UMOV UR7, 0xc0000010 ;  /* 0xc000001000077882 */ /* 0x000fe20000000000 */
        /* <DEDUP_REMOVED lines=69> */
[----:B------:R-:W-:-:S02]  /*e990*/  WARPGROUP.DEPBAR.LE gsb0, 0x0 ;  /* 0x00008000000079c5 */ /* 0x000fc40000010000 */
        /* <DEDUP_REMOVED lines=34> */
[----:B0-----:R-:W-:Y:S01]  /*ebc0*/  LOP3.LUT P1, RZ, R229, 0x7f, RZ, 0xc0, !PT ;  /* 0x0000007fe5ff7812 */ /* 0x001fe2000782c0ff */
[----:B------:R-:W0:Y:S01]  /*ebd0*/  SHFL.BFLY PT, R3, R0, 0x2, 0x1f ;  /* 0x0c401f0000037f89 */ /* 0x000e2200000e0000 */
[----:B------:R-:W-:-:S05]  /*ebe0*/  FMNMX.FTZ R10, R103, R10, !PT ;  /* 0x0000000a670a7209 */ /* 0x000fca0007810000 */
[----:B------:R-:W1:Y:S01]  /*ebf0*/  SHFL.BFLY PT, R13, R10, 0x2, 0x1f ;  /* 0x0c401f000a0d7f89 */ /* 0x000e6200000e0000 */
[----:B0-----:R-:W-:-:S05]  /*ec00*/  FMNMX.FTZ R11, R0, R3, !PT ;  /* 0x00000003000b7209 */ /* 0x001fca0007810000 */
[----:B------:R-:W0:Y:S01]  /*ec10*/  SHFL.BFLY PT, R12, R11, 0x1, 0x1f ;  /* 0x0c201f000b0c7f89 */ /* 0x000e2200000e0000 */
[----:B-1----:R-:W-:Y:S01]  /*ec20*/  FMNMX.FTZ R13, R10, R13, !PT ;  /* 0x0000000d0a0d7209 */ /* 0x002fe20007810000 */
[----:B------:R-:W-:-:S04]  /*ec30*/  IMAD.U32 R10, RZ, RZ, UR42 ;  /* 0x0000002aff0a7e24 */ /* 0x000fc8000f8e00ff */
[----:B------:R-:W1:Y:S01]  /*ec40*/  SHFL.BFLY PT, R14, R13, 0x1, 0x1f ;  /* 0x0c201f000d0e7f89 */ /* 0x000e6200000e0000 */
[----:B0-----:R-:W-:-:S05]  /*ec50*/  FMNMX.FTZ R3, R11, R12, !PT ;  /* 0x0000000c0b037209 */ /* 0x001fca0007810000 */
[----:B------:R-:W-:Y:S01]  /*ec60*/  FFMA.FTZ R10, R3, R10, -8 ;  /* 0xc1000000030a7423 */ /* 0x000fe2000001000a */
[----:B-1----:R-:W-:Y:S01]  /*ec70*/  FMNMX.FTZ R0, R13, R14, !PT ;  /* 0x0000000e0d007209 */ /* 0x002fe20007810000 */
[----:B------:R-:W-:Y:S02]  /*ec80*/  FADD.FTZ R8, -R3, R8 ;  /* 0x0000000803087221 */ /* 0x000fe40000010100 */
[----:B------:R-:W-:-:S01]  /*ec90*/  FFMA.FTZ R11, R185, UR42, -R10 ;  /* 0x0000002ab90b7c23 */ /* 0x000fc2000801080a */
[----:B------:R-:W-:Y:S02]  /*eca0*/  IMAD.U32 R185, RZ, RZ, UR42 ;  /* 0x0000002affb97e24 */ /* 0x000fe4000f8e00ff */
[----:B------:R-:W-:-:S01]  /*ecb0*/  FFMA.FTZ R12, R184, UR42, -R10 ;  /* 0x0000002ab80c7c23 */ /* 0x000fc2000801080a */
[----:B------:R-:W-:Y:S01]  /*ecc0*/  FMUL.FTZ R14, R8, UR42 ;  /* 0x0000002a080e7c20 */ /* 0x000fe20008410000 */
        /* <DEDUP_REMOVED lines=61> */
[----:B------:R-:W-:Y:S01]  /*f0a0*/  MUFU.EX2 R9, R14 ;  /* 0x0000000e00097308 */ /* 0x000fe20000000800 */
[----:B------:R-:W-:Y:S01]  /*f0b0*/  IADD3 R196, -R23, 0xb, RZ ;  /* 0x0000000b17c47810 */ /* 0x000fe20007ffe1ff */
[----:B------:R-:W-:Y:S01]  /*f0c0*/  FMUL.FTZ R8, R8, UR42 ;  /* 0x0000002a08087c20 */ /* 0x000fe20008410000 */
        /* <DEDUP_REMOVED lines=54> */
[----:B------:R-:W-:-:S01]  /*f430*/  FFMA.FTZ R115, R115, UR42, -R10 ;  /* 0x0000002a73737c23 */ /* 0x000fc2000801080a */
[--C-:B------:R-:W-:Y:S01]  /*f440*/  FFMA.FTZ R118, R118, UR42, -R10.reuse ;  /* 0x0000002a76767c23 */ /* 0x100fe2000801080a */
[----:B------:R-:W-:-:S01]  /*f450*/  FFMA.FTZ R119, R119, UR42, -R10 ;  /* 0x0000002a77777c23 */ /* 0x000fc2000801080a */
[--C-:B------:R-:W-:Y:S01]  /*f460*/  FFMA.FTZ R90, R90, UR42, -R10.reuse ;  /* 0x0000002a5a5a7c23 */ /* 0x100fe2000801080a */
[----:B------:R-:W-:-:S01]  /*f470*/  FFMA.FTZ R91, R91, UR42, -R10 ;  /* 0x0000002a5b5b7c23 */ /* 0x000fc2000801080a */
[----:B------:R-:W-:-:S02]  /*f480*/  FFMA.FTZ R94, R94, UR42, -R10 ;  /* 0x0000002a5e5e7c23 */ /* 0x000fc4000801080a */
[----:B------:R3:W4:Y:S08]  /*f490*/  MUFU.EX2 R14, R189 ;  /* 0x000000bd000e7308 */ /* 0x0007300000000800 */
[----:B------:R-:W5:Y:S01]  /*f4a0*/  MUFU.EX2 R188, R188 ;  /* 0x000000bc00bc7308 */ /* 0x000f620000000800 */
[----:B---3--:R-:W-:-:S01]  /*f4b0*/  FFMA.FTZ R189, R194, UR42, -R10 ;  /* 0x0000002ac2bd7c23 */ /* 0x008fc2000801080a */
[----:B0-----:R-:W-:Y:S01]  /*f4c0*/  FADD.FTZ R194, R186, R5 ;  /* 0x00000005bac27221 */ /* 0x001fe20000010000 */
[----:B-1----:R-:W-:-:S03]  /*f4d0*/  FADD.FTZ R5, R13, R6 ;  /* 0x000000060d057221 */ /* 0x002fc60000010000 */
[----:B--2---:R-:W-:Y:S02]  /*f4e0*/  FADD.FTZ R193, R187, R194 ;  /* 0x000000c2bbc17221 */ /* 0x004fe40000010000 */
[----:B------:R-:W0:Y:S01]  /*f4f0*/  MUFU.EX2 R15, R15 ;  /* 0x0000000f000f7308 */ /* 0x000e220000000800 */
[----:B----4-:R-:W-:-:S07]  /*f500*/  FADD.FTZ R6, R14, R5 ;  /* 0x000000050e067221 */ /* 0x010fce0000010000 */
[----:B------:R-:W1:Y:S01]  /*f510*/  MUFU.EX2 R189, R189 ;  /* 0x000000bd00bd7308 */ /* 0x000e620000000800 */
[----:B-----5:R-:W-:-:S07]  /*f520*/  FADD.FTZ R194, R188, R193 ;  /* 0x000000c1bcc27221 */ /* 0x020fce0000010000 */
        /* <DEDUP_REMOVED lines=46> */
[----:B------:R-:W-:Y:S02]  /*f810*/  WARPGROUP.DEPBAR.LE gsb0, 0x0 ;  /* 0x00008000000079c5 */ /* 0x000fe40000010000 */
[----:B------:R-:W-:Y:S01]  /*f820*/  WARPGROUP.ARRIVE ;  /* 0x00000000000079c5 */ /* 0x000fe20000000000 */
[----:B--2---:R-:W-:-:S04]  /*f830*/  FADD.FTZ R6, R180, R5 ;  /* 0x00000005b4067221 */ /* 0x004fc80000010000 */
[----:B------:R-:W2:Y:S01]  /*f840*/  MUFU.EX2 R183, R183 ;  /* 0x000000b700b77308 */ /* 0x000ea20000000800 */
[----:B------:R-:W-:Y:S01]  /*f850*/  QGMMA.64x128x32.F32.E4M3.E4M3 R24, R208, gdesc[UR4], R24, gsb0 ;  /* 0x01e00004d0187df3 */ /* 0x000fe20008000818 */
[----:B------:R-:W-:Y:S01]  /*f860*/  UIADD3 UR6, UR10, 0x500, URZ ;  /* 0x000005000a067890 */ /* 0x000fe2000fffe03f */
[----:B0-----:R-:W-:Y:S01]  /*f870*/  FADD.FTZ R194, R182, R193 ;  /* 0x000000c1b6c27221 */ /* 0x001fe20000010000 */
[----:B------:R-:W-:-:S04]  /*f880*/  UMOV UR7, 0xc0000010 ;  /* 0xc000001000077882 */ /* 0x000fc80000000000 */
        /* <DEDUP_REMOVED lines=34> */
[----:B------:R-:W-:Y:S02]  /*fab0*/  WARPGROUP.DEPBAR.LE gsb0, 0x0 ;  /* 0x00008000000079c5 */ /* 0x000fe40000010000 */
[----:B------:R-:W-:-:S04]  /*fac0*/  WARPGROUP.ARRIVE ;  /* 0x00000000000079c5 */ /* 0x000fc80000000000 */
[----:B------:R-:W2:Y:S01]  /*fad0*/  MUFU.EX2 R138, R138 ;  /* 0x0000008a008a7308 */ /* 0x000ea20000000800 */
[----:B0-----:R-:W-:-:S01]  /*fae0*/  FADD.FTZ R193, R167, R194 ;  /* 0x000000c2a7c17221 */ /* 0x001fc20000010000 */
[----:B------:R-:W-:Y:S01]  /*faf0*/  QGMMA.64x128x32.F32.E4M3.E4M3 R24, R204, gdesc[UR4], R24, gsb0 ;  /* 0x01e00004cc187df3 */ /* 0x000fe20008000818 */
[----:B------:R-:W-:Y:S01]  /*fb00*/  UIADD3 UR6, UR10, 0x600, URZ ;  /* 0x000006000a067890 */ /* 0x000fe2000fffe03f */
[----:B-1----:R-:W-:-:S04]  /*fb10*/  FADD.FTZ R6, R136, R5 ;  /* 0x0000000588067221 */ /* 0x002fc80000010000 */
        /* <DEDUP_REMOVED lines=74> */
[----:B--2---:R-:W-:-:S07]  /*ffc0*/  FADD.FTZ R5, R105, R6 ;  /* 0x0000000669057221 */ /* 0x004fce0000010000 */
        /* <DEDUP_REMOVED lines=19> */
[----:B------:R-:W-:Y:S01]  /*10100*/  FFMA.FTZ R98, R99, UR42, -R10 ;  /* 0x0000002a63627c23 */ /* 0x000fe2000801080a */
[----:B------:R-:W-:-:S05]  /*10110*/  IMAD.U32 R99, RZ, RZ, UR51 ;  /* 0x00000033ff637e24 */ /* 0x000fca000f8e00ff */
        /* <DEDUP_REMOVED lines=8> */
[----:B------:R-:W-:Y:S01]  /*101a0*/  @!P1 LEA R194, R99, UR41, 0x3 ;  /* 0x0000002963c29c11 */ /* 0x000fe2000f8e18ff */
[----:B------:R-:W-:-:S01]  /*101b0*/  FFMA.FTZ R99, R102, UR42, -R10 ;  /* 0x0000002a66637c23 */ /* 0x000fc2000801080a */
[----:B------:R-:W-:-:S04]  /*101c0*/  FFMA.FTZ R10, R103, UR42, -R10 ;  /* 0x0000002a670a7c23 */ /* 0x000fc8000801080a */
[----:B------:R-:W0:Y:S01]  /*101d0*/  MUFU.EX2 R89, R89 ;  /* 0x0000005900597308 */ /* 0x000e220000000800 */
[----:B-1----:R-:W-:-:S01]  /*101e0*/  FADD.FTZ R6, R88, R5 ;  /* 0x0000000558067221 */ /* 0x002fc20000010000 */
[----:B------:R-:W-:-:S05]  /*101f0*/  @!P1 VIADD R5, R194, 0x2e840 ;  /* 0x0002e840c2059836 */ /* 0x000fca0000000000 */
[----:B------:R-:W-:Y:S01]  /*10200*/  @!P1 PRMT R5, RZ, 0x654, R5 ;  /* 0x00000654ff059816 */ /* 0x000fe20000000005 */
[----:B------:R-:W1:Y:S01]  /*10210*/  MUFU.EX2 R91, R91 ;  /* 0x0000005b005b7308 */ /* 0x000e620000000800 */
[----:B--2---:R-:W-:-:S01]  /*10220*/  FADD.FTZ R102, R90, R195 ;  /* 0x000000c35a667221 */ /* 0x004fc20000010000 */
[----:B------:R2:W-:Y:S06]  /*10230*/  BAR.ARV R196, 0x100 ;  /* 0x000400c40000751d */ /* 0x0005ec0000002000 */
[----:B------:R-:W3:Y:S01]  /*10240*/  MUFU.EX2 R92, R92 ;  /* 0x0000005c005c7308 */ /* 0x000ee20000000800 */
[----:B0-----:R-:W-:-:S01]  /*10250*/  FADD.FTZ R195, R89, R6 ;  /* 0x0000000659c37221 */ /* 0x001fc20000010000 */
[----:B------:R0:W-:Y:S06]  /*10260*/  @!P1 SYNCS.ARRIVE.TRANS64.RED.A1T0 RZ, [R5+URZ], RZ ;  /* 0x000000ff05ff99a7 */ /* 0x0001ec000810043f */
[----:B------:R-:W4:Y:S01]  /*10270*/  MUFU.EX2 R94, R94 ;  /* 0x0000005e005e7308 */ /* 0x000f220000000800 */
[----:B-1----:R-:W-:-:S07]  /*10280*/  FADD.FTZ R197, R91, R102 ;  /* 0x000000665bc57221 */ /* 0x002fce0000010000 */
[----:B------:R-:W0:Y:S01]  /*10290*/  MUFU.EX2 R93, R93 ;  /* 0x0000005d005d7308 */ /* 0x000e220000000800 */
[----:B---3--:R-:W-:-:S07]  /*102a0*/  FADD.FTZ R6, R92, R195 ;  /* 0x000000c35c067221 */ /* 0x008fce0000010000 */
[----:B------:R-:W1:Y:S01]  /*102b0*/  MUFU.EX2 R193, R193 ;  /* 0x000000c100c17308 */ /* 0x000e620000000800 */
[----:B----4-:R-:W-:-:S07]  /*102c0*/  FADD.FTZ R102, R94, R197 ;  /* 0x000000c55e667221 */ /* 0x010fce0000010000 */
[----:B------:R-:W3:Y:S01]  /*102d0*/  MUFU.EX2 R96, R96 ;  /* 0x0000006000607308 */ /* 0x000ee20000000800 */
[----:B0-----:R-:W-:-:S07]  /*102e0*/  FADD.FTZ R5, R93, R6 ;  /* 0x000000065d057221 */ /* 0x001fce0000010000 */
[----:B------:R-:W0:Y:S01]  /*102f0*/  MUFU.EX2 R95, R95 ;  /* 0x0000005f005f7308 */ /* 0x000e220000000800 */
[----:B-1----:R-:W-:-:S07]  /*10300*/  FADD.FTZ R102, R193, R102 ;  /* 0x00000066c1667221 */ /* 0x002fce0000010000 */
[----:B------:R-:W1:Y:S01]  /*10310*/  MUFU.EX2 R97, R97 ;  /* 0x0000006100617308 */ /* 0x000e620000000800 */
[----:B---3--:R-:W-:-:S07]  /*10320*/  FADD.FTZ R6, R96, R5 ;  /* 0x0000000560067221 */ /* 0x008fce0000010000 */
        /* <DEDUP_REMOVED lines=9> */
[----:B-1----:R-:W-:-:S01]  /*103c0*/  FADD.FTZ R5, R99, R6 ;  /* 0x0000000663057221 */ /* 0x002fc20000010000 */
[----:B---3--:R-:W-:-:S03]  /*103d0*/  FADD.FTZ R6, R101, R102 ;  /* 0x0000006665067221 */ /* 0x008fc60000010000 */
[----:B0-----:R-:W-:Y:S01]  /*103e0*/  FADD.FTZ R5, R10, R5 ;  /* 0x000000050a057221 */ /* 0x001fe20000010000 */
[----:B--2---:R-:W-:Y:S06]  /*103f0*/  @!P0 BRA `(.L_x_1109) ;  /* 0x0000000000048947 */ /* 0x004fec0003800000 */
[----:B------:R-:W-:Y:S01]  /*10400*/  BPT.TRAP 0x1 ;  /* 0x000000040000795c */ /* 0x000fe20000300000 */
.L_x_1109:
        /* <DEDUP_REMOVED lines=129> */
[----:B------:R-:W-:Y:S01]  /*10c20*/  F2FP.SATFINITE.E4M3.F32.PACK_AB_MERGE_C R203, R98, R95, R99 ;  /* 0x0000005f62cb723e */ /* 0x000fe20004807063 */
[----:B------:R-:W-:Y:S06]  /*10c30*/  @P1 BRA `(.L_x_1110) ;  /* 0xffffffc800881947 */ /* 0x000fec000383ffff */
.L_x_1100:
[----:B------:R-:W-:-:S13]  /*10c40*/  ISETP.GE.AND P1, PT, R4, UR39, PT ;  /* 0x0000002704007c0c */ /* 0x000fda000bf26270 */
[----:B------:R-:W-:Y:S05]  /*10c50*/  @!P1 BRA `(.L_x_1111) ;  /* 0x0000005c003c9947 */ /* 0x000fea0003800000 */
[----:B------:R-:W-:Y:S01]  /*10c60*/  IMAD.MOV.U32 R8, RZ, RZ, R0 ;  /* 0x000000ffff087224 */ /* 0x000fe200078e0000 */
[----:B------:R-:W-:Y:S01]  /*10c70*/  UMOV UR57, UR51 ;  /* 0x0000003300397c82 */ /* 0x000fe20008000000 */
[----:B------:R-:W-:Y:S01]  /*10c80*/  IMAD.MOV.U32 R9, RZ, RZ, R3 ;  /* 0x000000ffff097224 */ /* 0x000fe200078e0003 */
[----:B------:R-:W-:Y:S01]  /*10c90*/  UMOV UR58, UR50 ;  /* 0x00000032003a7c82 */ /* 0x000fe20008000000 */
[----:B------:R-:W-:Y:S01]  /*10ca0*/  ULDC UR51, c[0x0][0x9e4] ;  /* 0x0002790000337ab9 */ /* 0x000fe20000000800 */
[----:B------:R-:W-:Y:S01]  /*10cb0*/  ULDC UR55, c[0x0][0x9dc] ;  /* 0x0002770000377ab9 */ /* 0x000fe20000000800 */
[----:B------:R-:W-:-:S05]  /*10cc0*/  ULDC UR54, c[0x0][0x9e0] ;  /* 0x0002780000367ab9 */ /* 0x000fca0000000800 */
.L_x_1129:
[----:B------:R-:W-:Y:S01]  /*10cd0*/  ISETP.NE.AND P2, PT, RZ, UR45, PT ;  /* 0x0000002dff007c0c */ /* 0x000fe2000bf45270 */
[----:B------:R-:W-:-:S04]  /*10ce0*/  UISETP.NE.AND UP2, UPT, UR57, 0x1, UPT ;  /* 0x000000013900788c */ /* 0x000fc8000bf45270 */
[----:B------:R-:W-:-:S04]  /*10cf0*/  USEL UR50, URZ, 0x1, UP2 ;  /* 0x000000013f327887 */ /* 0x000fc80009000000 */
[----:B------:R-:W-:-:S04]  /*10d00*/  ULOP3.LUT UR50, UR58, UR50, URZ, 0x3c, !UPT ;  /* 0x000000323a327292 */ /* 0x000fc8000f8e3c3f */
[----:B------:R-:W-:Y:S08]  /*10d10*/  @P2 BRA `(.L_x_1112) ;  /* 0x0000000000382947 */ /* 0x000ff00003800000 */
[----:B------:R-:W-:Y:S05]  /*10d20*/  @!P0 BRA `(.L_x_1113) ;  /* 0x0000000000048947 */ /* 0x000fea0003800000 */
[----:B------:R-:W-:Y:S01]  /*10d30*/  BPT.TRAP 0x1 ;  /* 0x000000040000795c */ /* 0x000fe20000300000 */
.L_x_1113:
        /* <DEDUP_REMOVED lines=9> */
.L_x_1114:
[----:B-1----:R-:W-:Y:S05]  /*10dd0*/  @P1 BRA `(.L_x_1112) ;  /* 0x0000000000081947 */ /* 0x002fea0003800000 */
[----:B------:R-:W1:Y:S02]  /*10de0*/  SYNCS.PHASECHK.TRANS64.TRYWAIT P1, [UR6+0x2e830], R0 ;  /* 0x02e83000ff0075a7 */ /* 0x000e640008020146 */
[----:B-1----:R-:W-:Y:S05]  /*10df0*/  @!P1 BRA `(.L_x_1115) ;  /* 0x0000010c00e89947 */ /* 0x002fea0003800000 */
.L_x_1112:
        /* <DEDUP_REMOVED lines=186> */
.L_x_1117:
[----:B------:R-:W-:Y:S01]  /*119a0*/  ULEA UR6, UR57, UR41, 0x3 ;  /* 0x0000002939067291 */ /* 0x000fe2000f8e183f */
[----:B------:R-:W-:-:S05]  /*119b0*/  IMAD.U32 R0, RZ, RZ, UR58 ;  /* 0x0000003aff007e24 */ /* 0x000fca000f8e00ff */
[----:B------:R-:W-:-:S04]  /*119c0*/  SHF.L.U32 R0, R0, 0x1f, RZ ;  /* 0x0000001f00007819 */ /* 0x000fc800000006ff */
[----:B------:R0:W1:Y:S01]  /*119d0*/  SYNCS.PHASECHK.TRANS64.TRYWAIT P1, [UR6+0x2e850], R0 ;  /* 0x02e85000ff0075a7 */ /* 0x0000620008020146 */
[----:B------:R-:W-:Y:S05]  /*119e0*/  @!P0 BRA `(.L_x_1118) ;  /* 0x0000000000048947 */ /* 0x000fea0003800000 */
[----:B------:R-:W-:Y:S01]  /*119f0*/  BPT.TRAP 0x1 ;  /* 0x000000040000795c */ /* 0x000fe20000300000 */
.L_x_1118:
[----:B-1----:R-:W-:Y:S05]  /*11a00*/  @P1 BRA `(.L_x_1116) ;  /* 0x0000000000081947 */ /* 0x002fea0003800000 */
[----:B------:R-:W1:Y:S02]  /*11a10*/  SYNCS.PHASECHK.TRANS64.TRYWAIT P1, [UR6+0x2e850], R0 ;  /* 0x02e85000ff0075a7 */ /* 0x000e640008020146 */
[----:B-1----:R-:W-:Y:S05]  /*11a20*/  @!P1 BRA `(.L_x_1119) ;  /* 0x0000010000f49947 */ /* 0x002fea0003800000 */
.L_x_1116:
        /* <DEDUP_REMOVED lines=80> */
.L_x_1122:
[----:B------:R-:W-:-:S05]  /*11f30*/  IMAD.U32 R21, RZ, RZ, UR51 ;  /* 0x00000033ff157e24 */ /* 0x000fca000f8e00ff */
[----:B------:R-:W-:-:S13]  /*11f40*/  ISETP.NE.AND P1, PT, R21, 0x1, PT ;  /* 0x000000011500780c */ /* 0x000fda0003f25270 */
[----:B------:R-:W0:Y:S02]  /*11f50*/  @P1 LDC.64 R200, c[0x0][0x9e8] ;  /* 0x00027a00ffc81b82 */ /* 0x000e240000000a00 */
[----:B0-----:R-:W-:-:S05]  /*11f60*/  @P1 IMAD.HI.U32 R20, R15, R200, RZ ;  /* 0x000000c80f141227 */ /* 0x001fca00078e00ff */
[----:B------:R-:W-:-:S07]  /*11f70*/  @P1 SHF.R.U32.HI R15, RZ, R201, R20 ;  /* 0x000000c9ff0f1219 */ /* 0x000fce0000011614 */
.L_x_1123:
[----:B------:R-:W-:Y:S05]  /*11f80*/  BSYNC B0 ;  /* 0x0000000000007941 */ /* 0x000fea0003800000 */
.L_x_1121:
[----:B------:R-:W-:-:S05]  /*11f90*/  IMAD R15, R15, R21, R0 ;  /* 0x000000150f0f7224 */ /* 0x000fca00078e0200 */
[----:B------:R-:W-:Y:S02]  /*11fa0*/  VIADDMNMX R10, R15, R21, R10, PT ;  /* 0x000000150f0a7246 */ /* 0x000fe4000380010a */
[----:B------:R-:W-:-:S07]  /*11fb0*/  VIMNMX R3, R3, R15, !PT ;  /* 0x0000000f03037248 */ /* 0x000fce0007fe0100 */
.L_x_1120:
        /* <DEDUP_REMOVED lines=343> */
.L_x_1126:
[----:B------:R-:W-:-:S05]  /*13530*/  IMAD.U32 R13, RZ, RZ, UR51 ;  /* 0x00000033ff0d7e24 */ /* 0x000fca000f8e00ff */
[----:B------:R-:W-:-:S13]  /*13540*/  ISETP.NE.AND P6, PT, R13, 0x1, PT ;  /* 0x000000010d00780c */ /* 0x000fda0003fc5270 */
[----:B------:R-:W0:Y:S02]  /*13550*/  @P6 LDC.64 R10, c[0x0][0x9e8] ;  /* 0x00027a00ff0a6b82 */ /* 0x000e240000000a00 */
[----:B0-----:R-:W-:-:S05]  /*13560*/  @P6 IMAD.HI.U32 R10, R3, R10, RZ ;  /* 0x0000000a030a6227 */ /* 0x001fca00078e00ff */
[----:B------:R-:W-:-:S07]  /*13570*/  @P6 SHF.R.U32.HI R3, RZ, R11, R10 ;  /* 0x0000000bff036219 */ /* 0x000fce000001160a */
.L_x_1127:
[----:B------:R-:W-:Y:S05]  /*13580*/  BSYNC B0 ;  /* 0x0000000000007941 */ /* 0x000fea0003800000 */
.L_x_1125:
[----:B------:R-:W-:-:S05]  /*13590*/  IMAD R3, R3, R13, R0 ;  /* 0x0000000d03037224 */ /* 0x000fca00078e0200 */
[----:B------:R-:W-:Y:S02]  /*135a0*/  VIADDMNMX R12, R3, R13, R12, PT ;  /* 0x0000000d030c7246 */ /* 0x000fe4000380010c */
[----:B------:R-:W-:-:S07]  /*135b0*/  VIMNMX R14, R14, R3, !PT ;  /* 0x000000030e0e7248 */ /* 0x000fce0007fe0100 */
.L_x_1124:
        /* <DEDUP_REMOVED lines=151> */
[C---:B------:R-:W-:Y:S02]  /*13f30*/  ISETP.GT.AND P1, PT, R14.reuse, 0x78, !P1 ;  /* 0x000000780e00780c */ /* 0x040fe40004f24270 */
[----:B------:R-:W-:Y:S02]  /*13f40*/  ISETP.GT.AND P5, PT, R14, 0xd8, !P5 ;  /* 0x000000d80e00780c */ /* 0x000fe40006fa4270 */
[----:B------:R-:W-:Y:S02]  /*13f50*/  ISETP.LT.OR P1, PT, R12, 0x79, P1 ;  /* 0x000000790c00780c */ /* 0x000fe40000f21670 */
[----:B0-----:R-:W-:Y:S02]  /*13f60*/  FMNMX.FTZ R15, R10, R3, !PT ;  /* 0x000000030a0f7209 */ /* 0x001fe40007810000 */
[----:B------:R-:W-:Y:S02]  /*13f70*/  FSEL R150, R150, -INF , !P1 ;  /* 0xff80000096967808 */ /* 0x000fe40004800000 */
[----:B------:R-:W-:Y:S01]  /*13f80*/  LOP3.LUT P1, RZ, R16, 0x200000, RZ, 0xc0, !PT ;  /* 0x0020000010ff7812 */ /* 0x000fe2000782c0ff */
[----:B------:R-:W0:Y:S01]  /*13f90*/  SHFL.BFLY PT, R0, R15, 0x1, 0x1f ;  /* 0x0c201f000f007f89 */ /* 0x000e2200000e0000 */
[----:B------:R-:W-:-:S02]  /*13fa0*/  ISETP.LT.OR P3, PT, R12, 0xd1, P3 ;  /* 0x000000d10c00780c */ /* 0x000fc40001f61670 */
        /* <DEDUP_REMOVED lines=10> */
[----:B------:R-:W-:Y:S02]  /*14050*/  FSEL R102, R102, -INF , !P5 ;  /* 0xff80000066667808 */ /* 0x000fe40006800000 */
[----:B------:R-:W-:-:S02]  /*14060*/  FSEL R122, R122, -INF , !P1 ;  /* 0xff8000007a7a7808 */ /* 0x000fc40004800000 */
[----:B------:R-:W-:Y:S02]  /*14070*/  LOP3.LUT P1, RZ, R16, 0x80000, RZ, 0xc0, !PT ;  /* 0x0008000010ff7812 */ /* 0x000fe4000782c0ff */
[----:B0-----:R-:W-:Y:S01]  /*14080*/  FMNMX.FTZ R3, R15, R0, !PT ;  /* 0x000000000f037209 */ /* 0x001fe20007810000 */
[----:B------:R-:W-:Y:S01]  /*14090*/  IMAD.U32 R0, RZ, RZ, UR42 ;  /* 0x0000002aff007e24 */ /* 0x000fe2000f8e00ff */
[----:B------:R-:W-:-:S03]  /*140a0*/  ISETP.GT.AND P1, PT, R14, 0x81, !P1 ;  /* 0x000000810e00780c */ /* 0x000fc60004f24270 */
[----:B------:R-:W-:Y:S01]  /*140b0*/  FFMA.FTZ R0, R3, R0, -8 ;  /* 0xc100000003007423 */ /* 0x000fe20000010000 */
        /* <DEDUP_REMOVED lines=175> */
[----:B------:R0:W-:Y:S01]  /*14bb0*/  MUFU.EX2 R103, R193 ;  /* 0x000000c100677308 */ /* 0x0001e20000000800 */
        /* <DEDUP_REMOVED lines=54> */
[----:B------:R-:W-:Y:S01]  /*14f20*/  FMNMX.FTZ R109, R99, R108, !PT ;  /* 0x0000006c636d7209 */ /* 0x000fe20007810000 */
[--C-:B------:R-:W-:Y:S01]  /*14f30*/  FFMA.FTZ R108, R112, UR42, -R0.reuse ;  /* 0x0000002a706c7c23 */ /* 0x100fe20008010800 */
[----:B------:R-:W-:-:S02]  /*14f40*/  FFMA.FTZ R112, R116, UR42, -R0 ;  /* 0x0000002a74707c23 */ /* 0x000fc40008010800 */
[----:B------:R-:W-:-:S03]  /*14f50*/  FMNMX.FTZ R109, R102, R109, !PT ;  /* 0x0000006d666d7209 */ /* 0x000fc60007810000 */
[----:B------:R-:W-:Y:S01]  /*14f60*/  MUFU.EX2 R153, R153 ;  /* 0x0000009900997308 */ /* 0x000fe20000000800 */
[----:B------:R-:W-:Y:S01]  /*14f70*/  FMNMX.FTZ R188, R12, R109, !PT ;  /* 0x0000006d0cbc7209 */ /* 0x000fe20007810000 */
[--C-:B------:R-:W-:Y:S01]  /*14f80*/  FFMA.FTZ R109, R113, UR42, -R0.reuse ;  /* 0x0000002a716d7c23 */ /* 0x100fe20008010800 */
[----:B------:R-:W-:-:S01]  /*14f90*/  FFMA.FTZ R113, R117, UR42, -R0 ;  /* 0x0000002a75717c23 */ /* 0x000fc20008010800 */
[----:B------:R-:W-:Y:S01]  /*14fa0*/  FFMA.FTZ R117, R101, UR42, -R0 ;  /* 0x0000002a65757c23 */ /* 0x000fe20008010800 */
[----:B------:R-:W-:Y:S01]  /*14fb0*/  IMAD.U32 R101, RZ, RZ, UR42 ;  /* 0x0000002aff657e24 */ /* 0x000fe2000f8e00ff */
[----:B------:R-:W2:Y:S02]  /*14fc0*/  SHFL.BFLY PT, R189, R188, 0x2, 0x1f ;  /* 0x0c401f00bcbd7f89 */ /* 0x000ea400000e0000 */
[----:B------:R-:W-:Y:S08]  /*14fd0*/  MUFU.EX2 R156, R156 ;  /* 0x0000009c009c7308 */ /* 0x000ff00000000800 */
[----:B------:R-:W-:Y:S08]  /*14fe0*/  MUFU.EX2 R157, R157 ;  /* 0x0000009d009d7308 */ /* 0x000ff00000000800 */
[----:B------:R-:W-:Y:S01]  /*14ff0*/  MUFU.EX2 R160, R160 ;  /* 0x000000a000a07308 */ /* 0x000fe20000000800 */
[----:B--2---:R-:W-:-:S02]  /*15000*/  FMNMX.FTZ R189, R188, R189, !PT ;  /* 0x000000bdbcbd7209 */ /* 0x004fc40007810000 */
[----:B------:R-:W-:-:S05]  /*15010*/  FSEL R188, R3, RZ, P1 ;  /* 0x000000ff03bc7208 */ /* 0x000fca0000800000 */
[----:B------:R-:W-:Y:S01]  /*15020*/  MUFU.EX2 R161, R161 ;  /* 0x000000a100a17308 */ /* 0x000fe20000000800 */
[----:B------:R-:W2:Y:S01]  /*15030*/  SHFL.BFLY PT, R116, R189, 0x1, 0x1f ;  /* 0x0c201f00bd747f89 */ /* 0x000ea200000e0000 */
[----:B------:R-:W-:-:S06]  /*15040*/  FADD.FTZ R188, -R188, R9 ;  /* 0x00000009bcbc7221 */ /* 0x000fcc0000010100 */
[----:B------:R-:W-:Y:S08]  /*15050*/  MUFU.EX2 R9, R117 ;  /* 0x0000007500097308 */ /* 0x000ff00000000800 */
[----:B------:R-:W-:Y:S08]  /*15060*/  MUFU.EX2 R164, R164 ;  /* 0x000000a400a47308 */ /* 0x000ff00000000800 */
[----:B------:R-:W-:Y:S01]  /*15070*/  MUFU.EX2 R165, R165 ;  /* 0x000000a500a57308 */ /* 0x000fe20000000800 */
[----:B--2---:R-:W-:Y:S01]  /*15080*/  FMNMX.FTZ R0, R189, R116, !PT ;  /* 0x00000074bd007209 */ /* 0x004fe20007810000 */
[----:B------:R-:W-:-:S03]  /*15090*/  FMUL.FTZ R116, R188, UR42 ;  /* 0x0000002abc747c20 */ /* 0x000fc60008410000 */
[C---:B------:R-:W-:Y:S01]  /*150a0*/  FSETP.NEU.FTZ.AND P1, PT, R0.reuse, -INF , PT ;  /* 0xff8000000000780b */ /* 0x040fe20003f3d000 */
[----:B------:R-:W-:-:S02]  /*150b0*/  FFMA.FTZ R101, R0, R101, -8 ;  /* 0xc100000000657423 */ /* 0x000fc40000010065 */
[----:B------:R-:W-:Y:S03]  /*150c0*/  MUFU.EX2 R136, R136 ;  /* 0x0000008800887308 */ /* 0x000fe60000000800 */
[----:B------:R-:W-:-:S05]  /*150d0*/  FSEL R101, R101, RZ, P1 ;  /* 0x000000ff65657208 */ /* 0x000fca0000800000 */
[----:B------:R-:W2:Y:S01]  /*150e0*/  MUFU.EX2 R116, R116 ;  /* 0x0000007400747308 */ /* 0x000ea20000000800 */
[----:B0-----:R-:W-:-:S01]  /*150f0*/  FFMA.FTZ R193, R190, UR42, -R101 ;  /* 0x0000002abec17c23 */ /* 0x001fc20008010865 */
[--C-:B------:R-:W-:Y:S01]  /*15100*/  FFMA.FTZ R190, R191, UR42, -R101.reuse ;  /* 0x0000002abfbe7c23 */ /* 0x100fe20008010865 */
[----:B------:R-:W-:Y:S01]  /*15110*/  FSEL R191, R0, RZ, P1 ;  /* 0x000000ff00bf7208 */ /* 0x000fe20000800000 */
[--C-:B------:R-:W-:Y:S01]  /*15120*/  FFMA.FTZ R188, R11, UR42, -R101.reuse ;  /* 0x0000002a0bbc7c23 */ /* 0x100fe20008010865 */
[----:B------:R-:W-:-:S01]  /*15130*/  FFMA.FTZ R11, R187, UR42, -R101 ;  /* 0x0000002abb0b7c23 */ /* 0x000fc20008010865 */
[--C-:B------:R-:W-:Y:S01]  /*15140*/  FFMA.FTZ R187, R194, UR42, -R101.reuse ;  /* 0x0000002ac2bb7c23 */ /* 0x100fe20008010865 */
[----:B-1----:R-:W-:-:S01]  /*15150*/  FFMA.FTZ R192, R195, UR42, -R101 ;  /* 0x0000002ac3c07c23 */ /* 0x002fc20008010865 */
[----:B------:R-:W-:Y:S01]  /*15160*/  FADD.FTZ R191, -R191, R8 ;  /* 0x00000008bfbf7221 */ /* 0x000fe20000010100 */
[----:B------:R0:W-:Y:S01]  /*15170*/  MUFU.EX2 R117, R193 ;  /* 0x000000c100757308 */ /* 0x0001e20000000800 */
[----:B------:R-:W-:-:S01]  /*15180*/  FFMA.FTZ R189, R198, UR42, -R101 ;  /* 0x0000002ac6bd7c23 */ /* 0x000fc20008010865 */
[--C-:B------:R-:W-:Y:S01]  /*15190*/  FFMA.FTZ R194, R199, UR42, -R101.reuse ;  /* 0x0000002ac7c27c23 */ /* 0x100fe20008010865 */
[----:B------:R-:W-:Y:S01]  /*151a0*/  FMUL.FTZ R191, R191, UR42 ;  /* 0x0000002abfbf7c20 */ /* 0x000fe20008410000 */
[--C-:B------:R-:W-:Y:S01]  /*151b0*/  FFMA.FTZ R170, R170, UR42, -R101.reuse ;  /* 0x0000002aaaaa7c23 */ /* 0x100fe20008010865 */
[----:B------:R-:W-:-:S01]  /*151c0*/  FFMA.FTZ R171, R171, UR42, -R101 ;  /* 0x0000002aabab7c23 */ /* 0x000fc20008010865 */
[--C-:B------:R-:W-:Y:S01]  /*151d0*/  FFMA.FTZ R174, R174, UR42, -R101.reuse ;  /* 0x0000002aaeae7c23 */ /* 0x100fe20008010865 */
        /* <DEDUP_REMOVED lines=53> */
[----:B------:R-:W-:-:S04]  /*15530*/  FFMA.FTZ R12, R12, UR42, -R101 ;  /* 0x0000002a0c0c7c23 */ /* 0x000fc80008010865 */
        /* <DEDUP_REMOVED lines=70> */
[----:B------:R-:W-:-:S03]  /*159a0*/  FADD.FTZ R150, R8, R193 ;  /* 0x000000c108967221 */ /* 0x000fc60000010000 */
        /* <DEDUP_REMOVED lines=118> */
.L_x_1128:
        /* <DEDUP_REMOVED lines=131> */
[----:B------:R-:W-:-:S05]  /*16940*/  UMOV UR51, UR56 ;  /* 0x0000003800337c82 */ /* 0x000fca0008000000 */
.L_x_1111:
[----:B------:R-:W-:Y:S06]  /*16950*/  BAR.ARV 0x8, 0x180 ;  /* 0x0206000000007b1d */ /* 0x000fec0000002000 */
[----:B------:R-:W-:Y:S05]  /*16960*/  @!P0 BRA `(.L_x_1130) ;  /* 0x0000000000048947 */ /* 0x000fea0003800000 */
[----:B------:R-:W-:Y:S01]  /*16970*/  BPT.TRAP 0x1 ;  /* 0x000000040000795c */ /* 0x000fe20000300000 */
.L_x_1130:
[----:B------:R-:W-:Y:S01]  /*16980*/  ULEA UR4, UR51, UR41, 0x3 ;  /* 0x0000002933047291 */ /* 0x000fe2000f8e183f */
[----:B------:R-:W-:-:S05]  /*16990*/  IMAD.U32 R4, RZ, RZ, UR50 ;  /* 0x00000032ff047e24 */ /* 0x000fca000f8e00ff */
[----:B------:R-:W-:-:S04]  /*169a0*/  SHF.L.U32 R4, R4, 0x1f, RZ ;  /* 0x0000001f04047819 */ /* 0x000fc800000006ff */
[----:B------:R0:W1:Y:S01]  /*169b0*/  SYNCS.PHASECHK.TRANS64.TRYWAIT P1, [UR4+0x2e850], R4 ;  /* 0x02e85004ff0075a7 */ /* 0x0000620008020144 */
[----:B------:R-:W-:Y:S05]  /*169c0*/  @!P0 BRA `(.L_x_1131) ;  /* 0x0000000000048947 */ /* 0x000fea0003800000 */
[----:B------:R-:W-:Y:S01]  /*169d0*/  BPT.TRAP 0x1 ;  /* 0x000000040000795c */ /* 0x000fe20000300000 */
.L_x_1131:
[----:B-1----:R-:W-:Y:S05]  /*169e0*/  @P1 BRA `(.L_x_1132) ;  /* 0x0000000000081947 */ /* 0x002fea0003800000 */
[----:B------:R-:W1:Y:S02]  /*169f0*/  SYNCS.PHASECHK.TRANS64.TRYWAIT P1, [UR4+0x2e850], R4 ;  /* 0x02e85004ff0075a7 */ /* 0x000e640008020144 */
[----:B-1----:R-:W-:Y:S05]  /*16a00*/  @!P1 BRA `(.L_x_1133) ;  /* 0x000000b400149947 */ /* 0x002fea0003800000 */
.L_x_1132:
[----:B------:R-:W-:Y:S01]  /*16a10*/  UIADD3 UR41, UR41, 0x400, URZ ;  /* 0x0000040029297890 */ /* 0x000fe2000fffe03f */
[----:B------:R-:W-:Y:S01]  /*16a20*/  WARPGROUP.ARRIVE ;  /* 0x00000000000079c5 */ /* 0x000fe20000000000 */
[----:B------:R-:W-:Y:S01]  /*16a30*/  UMOV UR7, 0xc0000010 ;  /* 0xc000001000077882 */ /* 0x000fe20000000000 */
[----:B------:R-:W-:Y:S01]  /*16a40*/  ULDC.64 UR10, c[0x0][0x9a0] ;  /* 0x00026800000a7ab9 */ /* 0x000fe20000000a00 */
[----:B------:R-:W-:Y:S01]  /*16a50*/  USHF.R.U32.HI UR41, URZ, 0x4, UR41 ;  /* 0x000000043f297899 */ /* 0x000fe20008011629 */
[----:B01----:R-:W-:Y:S01]  /*16a60*/  IMAD.MOV.U32 R4, RZ, RZ, 0x3f800000 ;  /* 0x3f800000ff047424 */ /* 0x003fe200078e00ff */
[----:B------:R-:W-:Y:S02]  /*16a70*/  UISETP.NE.U32.AND UP0, UPT, UR10, URZ, UPT ;  /* 0x0000003f0a00728c */ /* 0x000fe4000bf05070 */
[----:B------:R-:W-:Y:S02]  /*16a80*/  ULOP3.LUT UR41, UR41, 0x3fff, URZ, 0xc0, !UPT ;  /* 0x00003fff29297892 */ /* 0x000fe4000f8ec03f */
[----:B------:R-:W-:-:S02]  /*16a90*/  UISETP.NE.AND.EX UP0, UPT, UR11, URZ, UPT, UP0 ;  /* 0x0000003f0b00728c */ /* 0x000fc4000bf05300 */
[----:B------:R-:W-:-:S04]  /*16aa0*/  ULOP3.LUT UR5, UR41, 0x10000, URZ, 0xfc, !UPT ;  /* 0x0001000029057892 */ /* 0x000fc8000f8efc3f */
[----:B------:R-:W-:Y:S01]  /*16ab0*/  UIMAD UR5, UR51, 0x700, UR5 ;  /* 0x00000700330578a4 */ /* 0x000fe2000f8e0205 */
[----:B------:R-:W-:-:S04]  /*16ac0*/  PLOP3.LUT P1, PT, PT, PT, UP0, 0x80, 0x0 ;  /* 0x000000000000781c */ /* 0x000fc80003f2f008 */
[----:B------:R-:W-:Y:S02]  /*16ad0*/  @UP0 USHF.R.S32.HI UR8, URZ, 0x1f, UR49 ;  /* 0x0000001f3f080899 */ /* 0x000fe40008011431 */
[----:B------:R-:W-:Y:S01]  /*16ae0*/  UMOV UR6, UR5 ;  /* 0x0000000500067c82 */ /* 0x000fe20008000000 */
[----:B------:R-:W-:Y:S01]  /*16af0*/  @UP0 ULDC.64 UR12, c[0x0][0x9c8] ;  /* 0x00027200000c0ab9 */ /* 0x000fe20000000a00 */
[----:B------:R-:W-:Y:S01]  /*16b00*/  QGMMA.64x128x32.F32.E4M3.E4M3 R24, R224, gdesc[UR4], R24, gsb0 ;  /* 0x01e00004e0187df3 */ /* 0x000fe20008000818 */
[----:B------:R-:W-:Y:S01]  /*16b10*/  UIADD3 UR6, UR5, 0x100, URZ ;  /* 0x0000010005067890 */ /* 0x000fe2000fffe03f */
[----:B------:R-:W-:Y:S01]  /*16b20*/  UMOV UR7, 0xc0000010 ;  /* 0xc000001000077882 */ /* 0x000fe20000000000 */
[----:B------:R-:W-:-:S04]  /*16b30*/  @UP0 UIMAD UR8, UR8, UR12, URZ ;  /* 0x0000000c080802a4 */ /* 0x000fc8000f8e023f */
[----:B------:R-:W-:Y:S01]  /*16b40*/  @UP0 UIMAD UR8, UR49, UR13, UR8 ;  /* 0x0000000d310802a4 */ /* 0x000fe2000f8e0208 */
        /* <DEDUP_REMOVED lines=13> */
[----:B------:R-:W-:-:S04]  /*16c20*/  @UP0 UIMAD.WIDE.U32 UR6, UR49, UR12, URZ ;  /* 0x0000000c310602a5 */ /* 0x000fc8000f8e003f */
[----:B------:R-:W-:-:S03]  /*16c30*/  @UP0 UIADD3 UR7, UR7, UR8, URZ ;  /* 0x0000000807070290 */ /* 0x000fc6000fffe03f */
[----:B------:R-:W-:Y:S02]  /*16c40*/  @UP0 ULDC.64 UR8, c[0x0][0x9d0] ;  /* 0x0002740000080ab9 */ /* 0x000fe40000000a00 */
[----:B------:R-:W-:-:S04]  /*16c50*/  @UP0 UIMAD.WIDE.U32 UR6, UR43, UR8, UR6 ;  /* 0x000000082b0602a5 */ /* 0x000fc8000f8e0006 */
[----:B------:R-:W-:Y:S02]  /*16c60*/  @UP0 UIMAD UR7, UR43, UR9, UR7 ;  /* 0x000000092b0702a4 */ /* 0x000fe4000f8e0207 */
[----:B------:R-:W-:-:S04]  /*16c70*/  @UP0 ULEA UR8, UP1, UR6, UR10, 0x2 ;  /* 0x0000000a06080291 */ /* 0x000fc8000f82103f */
[----:B------:R-:W-:Y:S02]  /*16c80*/  @UP0 ULEA.HI.X UR9, UR6, UR11, UR7, 0x2, UP1 ;  /* 0x0000000b06090291 */ /* 0x000fe400088f1407 */
[----:B------:R-:W-:Y:S01]  /*16c90*/  UIADD3 UR6, UR5, 0x400, URZ ;  /* 0x0000040005067890 */ /* 0x000fe2000fffe03f */
[----:B------:R-:W-:Y:S01]  /*16ca0*/  IMAD.U32 R8, RZ, RZ, UR8 ;  /* 0x00000008ff087e24 */ /* 0x000fe2000f8e00ff */
[----:B------:R-:W-:Y:S02]  /*16cb0*/  UMOV UR7, 0xc0000010 ;  /* 0xc000001000077882 */ /* 0x000fe40000000000 */
[----:B------:R-:W-:-:S05]  /*16cc0*/  IMAD.U32 R9, RZ, RZ, UR9 ;  /* 0x00000009ff097e24 */ /* 0x000fca000f8e00ff */
[----:B------:R0:W2:Y:S01]  /*16cd0*/  @P1 LDG.E R4, desc[UR52][R8.64] ;  /* 0x0000003408041981 */ /* 0x0000a2000c1e1900 */
[----:B------:R-:W-:Y:S02]  /*16ce0*/  WARPGROUP.DEPBAR.LE gsb0, 0x0 ;  /* 0x00008000000079c5 */ /* 0x000fe40000010000 */
[----:B------:R-:W-:-:S06]  /*16cf0*/  WARPGROUP.ARRIVE ;  /* 0x00000000000079c5 */ /* 0x000fcc0000000000 */
[----:B------:R-:W-:Y:S01]  /*16d00*/  QGMMA.64x128x32.F32.E4M3.E4M3 R24, R208, gdesc[UR4], R24, gsb0 ;  /* 0x01e00004d0187df3 */ /* 0x000fe20008000818 */
[----:B------:R-:W-:Y:S01]  /*16d10*/  UIADD3 UR6, UR5, 0x500, URZ ;  /* 0x0000050005067890 */ /* 0x000fe2000fffe03f */
[----:B------:R-:W-:Y:S01]  /*16d20*/  UMOV UR7, 0xc0000010 ;  /* 0xc000001000077882 */ /* 0x000fe20000000000 */
[----:B------:R-:W1:Y:S04]  /*16d30*/  SHFL.BFLY PT, R7, R6, 0x2, 0x1f ;  /* 0x0c401f0006077f89 */ /* 0x000e6800000e0000 */
[----:B------:R-:W3:Y:S01]  /*16d40*/  SHFL.BFLY PT, R10, R5, 0x2, 0x1f ;  /* 0x0c401f00050a7f89 */ /* 0x000ee200000e0000 */
[----:B------:R-:W-:Y:S02]  /*16d50*/  WARPGROUP.DEPBAR.LE gsb0, 0x0 ;  /* 0x00008000000079c5 */ /* 0x000fe40000010000 */
[----:B------:R-:W-:-:S06]  /*16d60*/  WARPGROUP.ARRIVE ;  /* 0x00000000000079c5 */ /* 0x000fcc0000000000 */
[----:B------:R-:W-:Y:S01]  /*16d70*/  QGMMA.64x128x32.F32.E4M3.E4M3 R24, R204, gdesc[UR4], R24, gsb0 ;  /* 0x01e00004cc187df3 */ /* 0x000fe20008000818 */
[----:B------:R-:W-:Y:S01]  /*16d80*/  UIADD3 UR6, UR5, 0x600, URZ ;  /* 0x0000060005067890 */ /* 0x000fe2000fffe03f */
[----:B------:R-:W-:Y:S01]  /*16d90*/  UMOV UR7, 0xc0000010 ;  /* 0xc000001000077882 */ /* 0x000fe20000000000 */
[----:B-1----:R-:W-:-:S01]  /*16da0*/  FADD.FTZ R7, R7, R6 ;  /* 0x0000000607077221 */ /* 0x002fc20000010000 */
[----:B---3--:R-:W-:-:S04]  /*16db0*/  FADD.FTZ R10, R10, R5 ;  /* 0x000000050a0a7221 */ /* 0x008fc80000010000 */
[----:B0-----:R-:W0:Y:S04]  /*16dc0*/  SHFL.BFLY PT, R8, R7, 0x1, 0x1f ;  /* 0x0c201f0007087f89 */ /* 0x001e2800000e0000 */
[----:B------:R-:W1:Y:S01]  /*16dd0*/  SHFL.BFLY PT, R9, R10, 0x1, 0x1f ;  /* 0x0c201f000a097f89 */ /* 0x000e6200000e0000 */
[----:B------:R-:W-:Y:S02]  /*16de0*/  IMAD.MOV.U32 R5, RZ, RZ, RZ ;  /* 0x000000ffff057224 */ /* 0x000fe400078e00ff */
[----:B0-----:R-:W-:Y:S01]  /*16df0*/  FADD.FTZ R11, R7, R8 ;  /* 0x00000008070b7221 */ /* 0x001fe20000010000 */
[----:B-1----:R-:W-:-:S04]  /*16e00*/  FADD.FTZ R14, R10, R9 ;  /* 0x000000090a0e7221 */ /* 0x002fc80000010000 */
        /* <DEDUP_REMOVED lines=29> */
.L_x_1134:
[----:B------:R-:W-:Y:S01]  /*16fe0*/  UIADD3 UR4, UR4, 0x2e860, URZ ;  /* 0x0002e86004047890 */ /* 0x000fe2000fffe03f */
[-C--:B------:R-:W-:Y:S01]  /*16ff0*/  FMUL.FTZ R9, R24, R5.reuse ;  /* 0x0000000518097220 */ /* 0x080fe20000410000 */
[----:B------:R-:W-:Y:S01]  /*17000*/  UIADD3 UR51, UR51, 0x1, URZ ;  /* 0x0000000133337890 */ /* 0x000fe2000fffe03f */
[-C--:B------:R-:W-:Y:S01]  /*17010*/  FMUL.FTZ R10, R29, R5.reuse ;  /* 0x000000051d0a7220 */ /* 0x080fe20000410000 */
[----:B------:R-:W-:Y:S01]  /*17020*/  UPRMT UR4, UR40, 0x654, UR4 ;  /* 0x0000065428047896 */ /* 0x000fe20008000004 */
[-C--:B------:R-:W-:Y:S01]  /*17030*/  FMUL.FTZ R32, R32, R5.reuse ;  /* 0x0000000520207220 */ /* 0x080fe20000410000 */
[----:B------:R-:W-:Y:S01]  /*17040*/  UISETP.NE.AND UP0, UPT, UR51, 0x2, UPT ;  /* 0x000000023300788c */ /* 0x000fe2000bf05270 */
[-C--:B------:R-:W-:Y:S01]  /*17050*/  FMUL.FTZ R37, R37, R5.reuse ;  /* 0x0000000525257220 */ /* 0x080fe20000410000 */
[-C--:B------:R-:W-:Y:S01]  /*17060*/  FMUL.FTZ R40, R40, R5.reuse ;  /* 0x0000000528287220 */ /* 0x080fe20000410000 */
[-C--:B------:R-:W-:Y:S01]  /*17070*/  FMUL.FTZ R45, R45, R5.reuse ;  /* 0x000000052d2d7220 */ /* 0x080fe20000410000 */
[-C--:B------:R-:W-:Y:S01]  /*17080*/  FMUL.FTZ R48, R48, R5.reuse ;  /* 0x0000000530307220 */ /* 0x080fe20000410000 */
[-C--:B------:R-:W-:Y:S01]  /*17090*/  FMUL.FTZ R53, R53, R5.reuse ;  /* 0x0000000535357220 */ /* 0x080fe20000410000 */
[-C--:B------:R-:W-:Y:S01]  /*170a0*/  FMUL.FTZ R56, R56, R5.reuse ;  /* 0x0000000538387220 */ /* 0x080fe20000410000 */
[----:B------:R-:W-:Y:S01]  /*170b0*/  SYNCS.ARRIVE.TRANS64.RED.A1T0 RZ, [UR4], RZ ;  /* 0x000000ffffff79a7 */ /* 0x000fe20008100404 */
        /* <DEDUP_REMOVED lines=59> */
[----:B------:R-:W-:-:S12]  /*17470*/  ULOP3.LUT UR50, UR50, UR4, URZ, 0x3c, !UPT ;  /* 0x0000000432327292 */ /* 0x000fd8000f8e3c3f */
.L_x_1060:
[----:B------:R-:W0:Y:S01]  /*17480*/  S2R R3, SR_CgaCtaId ;  /* 0x0000000000037919 */ /* 0x000e220000008800 */
[----:B------:R-:W-:Y:S01]  /*17490*/  MOV R14, 0x400 ;  /* 0x00000400000e7802 */ /* 0x000fe20000000f00 */
[----:B------:R-:W-:Y:S01]  /*174a0*/  UISETP.NE.AND UP0, UPT, UR46, URZ, UPT ;  /* 0x0000003f2e00728c */ /* 0x000fe2000bf05270 */
[----:B------:R-:W-:Y:S01]  /*174b0*/  BSSY B0, `(.L_x_1135) ;  /* 0x00003ee000007945 */ /* 0x000fe20003800000 */
[----:B------:R-:W-:Y:S06]  /*174c0*/  BAR.SYNC.DEFER_BLOCKING 0x5, 0x180 ;  /* 0x0146000000007b1d */ /* 0x000fec0000010000 */
[----:B------:R-:W1:Y:S03]  /*174d0*/  S2R R118, SR_TID.X ;  /* 0x0000000000767919 */ /* 0x000e660000002100 */
[----:B------:R-:W-:Y:S01]  /*174e0*/  @!UP0 ULDC UR46, c[0x0][0xad4] ;  /* 0x0002b500002e8ab9 */ /* 0x000fe20000000800 */
[----:B0-----:R-:W-:-:S05]  /*174f0*/  LEA R14, R3, R14, 0x18 ;  /* 0x0000000e030e7211 */ /* 0x001fca00078ec0ff */
[----:B------:R-:W0:Y:S01]  /*17500*/  LDS.128 R4, [R14+0x2e8d0] ;  /* 0x02e8d0000e047984 */ /* 0x000e220000000c00 */
[----:B-1----:R-:W-:-:S05]  /*17510*/  VIADD R18, R118, 0xffffff80 ;  /* 0xffffff8076127836 */ /* 0x002fca0000000000 */
[----:B------:R-:W-:-:S04]  /*17520*/  SHF.R.S32.HI R43, RZ, 0x1f, R18 ;  /* 0x0000001fff2b7819 */ /* 0x000fc80000011412 */
[----:B------:R-:W-:-:S04]  /*17530*/  LEA.HI R17, R43, R18, RZ, 0x3 ;  /* 0x000000122b117211 */ /* 0x000fc800078f18ff */
[----:B------:R-:W-:-:S05]  /*17540*/  LOP3.LUT R15, R17, 0xfffffff8, RZ, 0xc0, !PT ;  /* 0xfffffff8110f7812 */ /* 0x000fca00078ec0ff */
[----:B------:R-:W-:-:S04]  /*17550*/  IMAD.IADD R15, R18, 0x1, -R15 ;  /* 0x00000001120f7824 */ /* 0x000fc800078e0a0f */
[----:B------:R-:W-:-:S04]  /*17560*/  IMAD.SHL.U32 R3, R15, 0x8, RZ ;  /* 0x000000080f037824 */ /* 0x000fc800078e00ff */
[----:B------:R-:W-:Y:S01]  /*17570*/  VIADD R0, R3, 0x40 ;  /* 0x0000004003007836 */ /* 0x000fe20000000000 */
[----:B0-----:R-:W-:Y:S02]  /*17580*/  R2UR UR5, R5 ;  /* 0x00000000050572ca */ /* 0x001fe400000e0000 */
[----:B------:R-:W-:Y:S02]  /*17590*/  R2UR UR6, R6 ;  /* 0x00000000060672ca */ /* 0x000fe400000e0000 */
[----:B------:R-:W-:Y:S01]  /*175a0*/  R2UR UR49, R7 ;  /* 0x00000000073172ca */ /* 0x000fe200000e0000 */
[----:B------:R-:W-:Y:S06]  /*175b0*/  BAR.ARV 0x4, 0x180 ;  /* 0x0106000000007b1d */ /* 0x000fec0000002000 */
[----:B------:R-:W-:Y:S08]  /*175c0*/  @P0 BRA `(.L_x_1136) ;  /* 0x00000030003c0947 */ /* 0x000ff00003800000 */
[----:B------:R-:W-:Y:S01]  /*175d0*/  IMAD.SHL.U32 R4, R118, 0x4, RZ ;  /* 0x0000000476047824 */ /* 0x000fe200078e00ff */
[----:B------:R-:W-:Y:S01]  /*175e0*/  ULDC.64 UR8, c[0x4][0x38] ;  /* 0x01000e0000087ab9 */ /* 0x000fe20000000a00 */
[----:B------:R-:W-:-:S03]  /*175f0*/  ULDC.64 UR10, c[0x0][0xc00] ;  /* 0x00030000000a7ab9 */ /* 0x000fc60000000a00 */
[----:B------:R-:W-:Y:S01]  /*17600*/  LOP3.LUT R4, R4, 0xc, RZ, 0xc0, !PT ;  /* 0x0000000c04047812 */ /* 0x000fe200078ec0ff */
[----:B------:R-:W-:Y:S03]  /*17610*/  BAR.SYNC.DEFER_BLOCKING 0x1, 0x100 ;  /* 0x0044000000007b1d */ /* 0x000fe60000010000 */
[----:B------:R-:W-:-:S05]  /*17620*/  IADD3 R4, P0, R4, UR8, RZ ;  /* 0x0000000804047c10 */ /* 0x000fca000ff1e0ff */
[----:B------:R-:W-:Y:S01]  /*17630*/  IMAD.X R5, RZ, RZ, UR9, P0 ;  /* 0x00000009ff057e24 */ /* 0x000fe200080e06ff */
[----:B------:R-:W-:-:S04]  /*17640*/  ULDC.64 UR8, c[0x0][0xc00] ;  /* 0x0003000000087ab9 */ /* 0x000fc80000000a00 */
[----:B------:R0:W2:Y:S01]  /*17650*/  LDG.E.CONSTANT R8, desc[UR52][R4.64] ;  /* 0x0000003404087981 */ /* 0x0000a2000c1e9900 */
[----:B------:R-:W-:Y:S01]  /*17660*/  LOP3.LUT P0, R6, R118, 0x3, RZ, 0xc0, !PT ;  /* 0x0000000376067812 */ /* 0x000fe2000780c0ff */
[----:B------:R-:W-:-:S03]  /*17670*/  UIMAD.WIDE UR8, UR44, 0x4, UR8 ;  /* 0x000000042c0878a5 */ /* 0x000fc6000f8e0208 */
[----:B------:R-:W-:Y:S02]  /*17680*/  ISETP.EQ.OR P0, PT, R6, 0x3, !P0 ;  /* 0x000000030600780c */ /* 0x000fe40004702670 */
[CC--:B------:R-:W-:Y:S02]  /*17690*/  LEA.HI R6, R43.reuse, R18.reuse, RZ, 0x5 ;  /* 0x000000122b067211 */ /* 0x0c0fe400078f28ff */
[----:B------:R-:W-:Y:S01]  /*176a0*/  SEL R161, R48, R49, P0 ;  /* 0x0000003130a17207 */ /* 0x000fe20000000000 */
[----:B0-----:R-:W0:Y:S01]  /*176b0*/  S2R R5, SR_SWINHI ;  /* 0x0000000000057919 */ /* 0x001e220000002f00 */
[----:B------:R-:W-:Y:S01]  /*176c0*/  LEA.HI R4, R43, R18, RZ, 0x4 ;  /* 0x000000122b047211 */ /* 0x000fe200078f20ff */
[----:B------:R-:W-:Y:S01]  /*176d0*/  IMAD.SHL.U32 R6, R6, 0x20, RZ ;  /* 0x0000002006067824 */ /* 0x000fe200078e00ff */
[----:B------:R-:W-:Y:S02]  /*176e0*/  SEL R157, R49, R48, P0 ;  /* 0x00000030319d7207 */ /* 0x000fe40000000000 */
[----:B------:R-:W-:-:S02]  /*176f0*/  SEL R49, R42, R21, P0 ;  /* 0x000000152a317207 */ /* 0x000fc40000000000 */
[----:B------:R-:W-:Y:S02]  /*17700*/  SEL R111, R21, R42, P0 ;  /* 0x0000002a156f7207 */ /* 0x000fe40000000000 */
[----:B------:R-:W-:Y:S02]  /*17710*/  SHF.R.S32.HI R21, RZ, 0x4, R4 ;  /* 0x00000004ff157819 */ /* 0x000fe40000011404 */
[C---:B------:R-:W-:Y:S02]  /*17720*/  LOP3.LUT R7, R4.reuse, 0x3fffff0, RZ, 0xc0, !PT ;  /* 0x03fffff004077812 */ /* 0x040fe400078ec0ff */
[----:B------:R-:W-:Y:S02]  /*17730*/  LEA.HI R4, R4, R21, RZ, 0x1 ;  /* 0x0000001504047211 */ /* 0x000fe400078f08ff */
[----:B------:R-:W-:Y:S01]  /*17740*/  LOP3.LUT R6, R6, 0xfffffc00, RZ, 0xc0, !PT ;  /* 0xfffffc0006067812 */ /* 0x000fe200078ec0ff */
[----:B------:R-:W-:Y:S01]  /*17750*/  IMAD.IADD R7, R18, 0x1, -R7 ;  /* 0x0000000112077824 */ /* 0x000fe200078e0a07 */
[----:B------:R-:W-:-:S02]  /*17760*/  LOP3.LUT R4, R4, 0x1ffffffe, RZ, 0xc0, !PT ;  /* 0x1ffffffe04047812 */ /* 0x000fc400078ec0ff */
[----:B------:R-:W-:Y:S01]  /*17770*/  SEL R181, R11, R10, P0 ;  /* 0x0000000a0bb57207 */ /* 0x000fe20000000000 */
[----:B------:R-:W-:Y:S01]  /*17780*/  IMAD R7, R7, 0x40, R6 ;  /* 0x0000004007077824 */ /* 0x000fe200078e0206 */
[----:B------:R-:W-:Y:S01]  /*17790*/  SEL R11, R10, R11, P0 ;  /* 0x0000000b0a0b7207 */ /* 0x000fe20000000000 */
[----:B------:R-:W-:Y:S01]  /*177a0*/  IMAD.IADD R4, R21, 0x1, -R4 ;  /* 0x0000000115047824 */ /* 0x000fe200078e0a04 */
[----:B------:R-:W-:Y:S02]  /*177b0*/  SEL R175, R32, R33, P0 ;  /* 0x0000002120af7207 */ /* 0x000fe40000000000 */
[----:B------:R-:W-:Y:S01]  /*177c0*/  SEL R10, R33, R32, P0 ;  /* 0x00000020210a7207 */ /* 0x000fe20000000000 */
[----:B------:R-:W-:Y:S01]  /*177d0*/  IMAD R7, R4, 0x8, R7 ;  /* 0x0000000804077824 */ /* 0x000fe200078e0207 */
[----:B------:R-:W-:Y:S02]  /*177e0*/  SEL R179, R9, R20, P0 ;  /* 0x0000001409b37207 */ /* 0x000fe40000000000 */
[----:B------:R-:W-:-:S02]  /*177f0*/  SEL R9, R20, R9, P0 ;  /* 0x0000000914097207 */ /* 0x000fc40000000000 */
[----:B------:R-:W-:Y:S02]  /*17800*/  SEL R145, R64, R65, P0 ;  /* 0x0000004140917207 */ /* 0x000fe40000000000 */
[----:B------:R-:W-:Y:S02]  /*17810*/  MOV R32, R14 ;  /* 0x0000000e00207202 */ /* 0x000fe40000000f00 */
[----:B0-----:R-:W-:Y:S02]  /*17820*/  MOV R33, R5 ;  /* 0x0000000500217202 */ /* 0x001fe40000000f00 */
[----:B------:R-:W-:Y:S02]  /*17830*/  SEL R141, R65, R64, P0 ;  /* 0x00000040418d7207 */ /* 0x000fe40000000000 */
[----:B------:R-:W-:Y:S01]  /*17840*/  SEL R65, R50, R51, P0 ;  /* 0x0000003332417207 */ /* 0x000fe20000000000 */
[----:B------:R-:W-:Y:S01]  /*17850*/  IMAD.WIDE R20, R7, 0x2, R32 ;  /* 0x0000000207147825 */ /* 0x000fe200078e0220 */
[----:B------:R-:W-:-:S02]  /*17860*/  SEL R109, R51, R50, P0 ;  /* 0x00000032336d7207 */ /* 0x000fc40000000000 */
[----:B------:R-:W-:Y:S02]  /*17870*/  SEL R51, R58, R59, P0 ;  /* 0x0000003b3a337207 */ /* 0x000fe40000000000 */
[----:B------:R-:W-:Y:S02]  /*17880*/  SEL R105, R59, R58, P0 ;  /* 0x0000003a3b697207 */ /* 0x000fe40000000000 */
[----:B------:R-:W-:Y:S02]  /*17890*/  IADD3 R59, P1, R20, 0x40, RZ ;  /* 0x00000040143b7810 */ /* 0x000fe40007f3e0ff */
[----:B------:R-:W-:Y:S02]  /*178a0*/  SEL R131, R80, R81, P0 ;  /* 0x0000005150837207 */ /* 0x000fe40000000000 */
[----:B------:R-:W-:Y:S01]  /*178b0*/  SEL R127, R81, R80, P0 ;  /* 0x00000050517f7207 */ /* 0x000fe20000000000 */
[----:B------:R-:W-:Y:S01]  /*178c0*/  IMAD.X R29, RZ, RZ, R21, P1 ;  /* 0x000000ffff1d7224 */ /* 0x000fe200008e0615 */
[----:B------:R-:W-:-:S02]  /*178d0*/  SEL R81, R34, R35, P0 ;  /* 0x0000002322517207 */ /* 0x000fc40000000000 */
[----:B------:R-:W-:Y:S02]  /*178e0*/  SEL R115, R35, R34, P0 ;  /* 0x0000002223737207 */ /* 0x000fe40000000000 */
[----:B------:R-:W-:Y:S02]  /*178f0*/  IADD3 R35, P6, R20, 0x20, RZ ;  /* 0x0000002014237810 */ /* 0x000fe40007fde0ff */
[----:B------:R-:W-:Y:S02]  /*17900*/  LOP3.LUT R6, R59, 0x380, RZ, 0xc0, !PT ;  /* 0x000003803b067812 */ /* 0x000fe400078ec0ff */
[----:B------:R-:W-:Y:S01]  /*17910*/  SEL R139, R76, R77, P0 ;  /* 0x0000004d4c8b7207 */ /* 0x000fe20000000000 */
[----:B------:R-:W-:Y:S01]  /*17920*/  IMAD.X R97, RZ, RZ, R21, P6 ;  /* 0x000000ffff617224 */ /* 0x000fe200030e0615 */
        /* <DEDUP_REMOVED lines=9> */
[----:B------:R-:W-:Y:S02]  /*179c0*/  SHF.R.U64 R6, R6, 0x3, RZ ;  /* 0x0000000306067819 */ /* 0x000fe400000012ff */
[----:B------:R-:W-:Y:S02]  /*179d0*/  SEL R45, R78, R79, P0 ;  /* 0x0000004f4e2d7207 */ /* 0x000fe40000000000 */
[----:B------:R-:W-:Y:S02]  /*179e0*/  SEL R101, R79, R78, P0 ;  /* 0x0000004e4f657207 */ /* 0x000fe40000000000 */
[C---:B------:R-:W-:Y:S02]  /*179f0*/  IADD3 R71, P4, R20.reuse, 0x4020, RZ ;  /* 0x0000402014477810 */ /* 0x040fe40007f9e0ff */
[----:B------:R-:W-:-:S02]  /*17a00*/  IADD3 R79, P6, R20, 0x4060, RZ ;  /* 0x00004060144f7810 */ /* 0x000fc40007fde0ff */
[----:B------:R-:W-:Y:S01]  /*17a10*/  LOP3.LUT R7, R20, 0x380, RZ, 0xc0, !PT ;  /* 0x0000038014077812 */ /* 0x000fe200078ec0ff */
[----:B------:R-:W-:Y:S01]  /*17a20*/  IMAD.X R91, RZ, RZ, R21, P4 ;  /* 0x000000ffff5b7224 */ /* 0x000fe200020e0615 */
[----:B------:R-:W-:Y:S02]  /*17a30*/  LOP3.LUT R28, R6, R59, RZ, 0x3c, !PT ;  /* 0x0000003b061c7212 */ /* 0x000fe400078e3cff */
[----:B------:R-:W-:Y:S02]  /*17a40*/  LOP3.LUT R4, R35, 0x380, RZ, 0xc0, !PT ;  /* 0x0000038023047812 */ /* 0x000fe400078ec0ff */
[----:B------:R-:W-:Y:S02]  /*17a50*/  LOP3.LUT R6, R71, 0x380, RZ, 0xc0, !PT ;  /* 0x0000038047067812 */ /* 0x000fe400078ec0ff */
[----:B------:R-:W-:Y:S02]  /*17a60*/  SEL R155, R60, R61, P0 ;  /* 0x0000003d3c9b7207 */ /* 0x000fe40000000000 */
[----:B------:R-:W-:-:S02]  /*17a70*/  SEL R151, R61, R60, P0 ;  /* 0x0000003c3d977207 */ /* 0x000fc40000000000 */
[----:B------:R-:W-:Y:S02]  /*17a80*/  SEL R137, R72, R73, P0 ;  /* 0x0000004948897207 */ /* 0x000fe40000000000 */
[----:B------:R-:W-:Y:S02]  /*17a90*/  SEL R133, R73, R72, P0 ;  /* 0x0000004849857207 */ /* 0x000fe40000000000 */
[----:B------:R-:W-:Y:S02]  /*17aa0*/  LOP3.LUT R34, R79, 0x380, RZ, 0xc0, !PT ;  /* 0x000003804f227812 */ /* 0x000fe400078ec0ff */
        /* <DEDUP_REMOVED lines=12> */
[----:B------:R-:W-:Y:S02]  /*17b70*/  SHF.R.U64 R7, R7, 0x3, RZ ;  /* 0x0000000307077819 */ /* 0x000fe400000012ff */
[----:B------:R-:W-:Y:S02]  /*17b80*/  SEL R39, R66, R67, P0 ;  /* 0x0000004342277207 */ /* 0x000fe40000000000 */
[----:B------:R-:W-:-:S02]  /*17b90*/  SEL R57, R67, R66, P0 ;  /* 0x0000004243397207 */ /* 0x000fc40000000000 */
[----:B------:R-:W-:Y:S02]  /*17ba0*/  SEL R99, R74, R75, P0 ;  /* 0x0000004b4a637207 */ /* 0x000fe40000000000 */
[----:B------:R-:W-:Y:S02]  /*17bb0*/  SEL R53, R75, R74, P0 ;  /* 0x0000004a4b357207 */ /* 0x000fe40000000000 */
[----:B------:R-:W-:Y:S02]  /*17bc0*/  IADD3 R63, P2, R20, 0x60, RZ ;  /* 0x00000060143f7810 */ /* 0x000fe40007f5e0ff */
[----:B------:R-:W-:Y:S02]  /*17bd0*/  SHF.R.U64 R4, R4, 0x3, RZ ;  /* 0x0000000304047819 */ /* 0x000fe400000012ff */
[----:B------:R-:W-:Y:S02]  /*17be0*/  SHF.R.U64 R6, R6, 0x3, RZ ;  /* 0x0000000306067819 */ /* 0x000fe400000012ff */
[----:B------:R-:W-:-:S02]  /*17bf0*/  IADD3 R67, P3, R20, 0x4000, RZ ;  /* 0x0000400014437810 */ /* 0x000fc40007f7e0ff */
[----:B------:R-:W-:Y:S02]  /*17c00*/  IADD3 R75, P5, R20, 0x4040, RZ ;  /* 0x00004040144b7810 */ /* 0x000fe40007fbe0ff */
[----:B------:R-:W-:Y:S01]  /*17c10*/  SHF.R.U64 R34, R34, 0x3, RZ ;  /* 0x0000000322227819 */ /* 0x000fe200000012ff */
[--C-:B------:R-:W-:Y:S01]  /*17c20*/  IMAD.X R25, RZ, RZ, R21.reuse, P3 ;  /* 0x000000ffff197224 */ /* 0x100fe200018e0615 */
[----:B------:R-:W-:Y:S01]  /*17c30*/  LOP3.LUT R20, R7, R20, RZ, 0x3c, !PT ;  /* 0x0000001407147212 */ /* 0x000fe200078e3cff */
[--C-:B------:R-:W-:Y:S01]  /*17c40*/  IMAD.X R7, RZ, RZ, R21.reuse, P6 ;  /* 0x000000ffff077224 */ /* 0x100fe200030e0615 */
[----:B------:R-:W-:Y:S01]  /*17c50*/  SEL R125, R30, R31, P0 ;  /* 0x0000001f1e7d7207 */ /* 0x000fe20000000000 */
[----:B------:R-:W-:Y:S01]  /*17c60*/  IMAD.X R5, RZ, RZ, R21, P5 ;  /* 0x000000ffff057224 */ /* 0x000fe200028e0615 */
[----:B------:R-:W-:Y:S02]  /*17c70*/  SEL R121, R31, R30, P0 ;  /* 0x0000001e1f797207 */ /* 0x000fe40000000000 */
[----:B------:R-:W-:-:S02]  /*17c80*/  LOP3.LUT R24, R63, 0x380, RZ, 0xc0, !PT ;  /* 0x000003803f187812 */ /* 0x000fc400078ec0ff */
[----:B------:R-:W-:Y:S02]  /*17c90*/  LOP3.LUT R96, R4, R35, RZ, 0x3c, !PT ;  /* 0x0000002304607212 */ /* 0x000fe400078e3cff */
[----:B------:R-:W-:Y:S02]  /*17ca0*/  LOP3.LUT R90, R6, R71, RZ, 0x3c, !PT ;  /* 0x00000047065a7212 */ /* 0x000fe400078e3cff */
[----:B------:R-:W-:Y:S02]  /*17cb0*/  LOP3.LUT R4, R67, 0x380, RZ, 0xc0, !PT ;  /* 0x0000038043047812 */ /* 0x000fe400078ec0ff */
[----:B------:R-:W-:Y:S02]  /*17cc0*/  LOP3.LUT R30, R75, 0x380, RZ, 0xc0, !PT ;  /* 0x000003804b1e7812 */ /* 0x000fe400078ec0ff */
[----:B------:R-:W-:Y:S02]  /*17cd0*/  LOP3.LUT R6, R34, R79, RZ, 0x3c, !PT ;  /* 0x0000004f22067212 */ /* 0x000fe400078e3cff */
[----:B------:R-:W-:-:S02]  /*17ce0*/  SHF.R.U64 R24, R24, 0x3, RZ ;  /* 0x0000000318187819 */ /* 0x000fc400000012ff */
[----:B------:R-:W-:Y:S02]  /*17cf0*/  SEL R169, R40, R41, P0 ;  /* 0x0000002928a97207 */ /* 0x000fe40000000000 */
[----:B------:R-:W-:Y:S02]  /*17d00*/  SEL R165, R41, R40, P0 ;  /* 0x0000002829a57207 */ /* 0x000fe40000000000 */
[----:B------:R-:W-:Y:S02]  /*17d10*/  SHF.R.U64 R4, R4, 0x3, RZ ;  /* 0x0000000304047819 */ /* 0x000fe400000012ff */
[----:B------:R-:W-:Y:S02]  /*17d20*/  SHF.R.U64 R30, R30, 0x3, RZ ;  /* 0x000000031e1e7819 */ /* 0x000fe400000012ff */
[----:B------:R-:W-:Y:S02]  /*17d30*/  MOV R92, R6 ;  /* 0x00000006005c7202 */ /* 0x000fe40000000f00 */
[----:B------:R-:W-:-:S02]  /*17d40*/  SEL R41, R86, R87, P0 ;  /* 0x0000005756297207 */ /* 0x000fc40000000000 */
[----:B------:R-:W-:Y:S02]  /*17d50*/  SEL R31, R87, R86, P0 ;  /* 0x00000056571f7207 */ /* 0x000fe40000000000 */
[----:B------:R-:W-:Y:S02]  /*17d60*/  SEL R123, R26, R27, P0 ;  /* 0x0000001b1a7b7207 */ /* 0x000fe40000000000 */
[----:B------:R-:W-:Y:S01]  /*17d70*/  SEL R119, R27, R26, P0 ;  /* 0x0000001a1b777207 */ /* 0x000fe20000000000 */
[----:B------:R-:W-:Y:S01]  /*17d80*/  IMAD.X R27, RZ, RZ, R21, P2 ;  /* 0x000000ffff1b7224 */ /* 0x000fe200010e0615 */
[----:B------:R-:W-:Y:S02]  /*17d90*/  LOP3.LUT R26, R24, R63, RZ, 0x3c, !PT ;  /* 0x0000003f181a7212 */ /* 0x000fe400078e3cff */
[----:B------:R-:W-:Y:S02]  /*17da0*/  SEL R177, R36, R37, P0 ;  /* 0x0000002524b17207 */ /* 0x000fe40000000000 */
[----:B------:R-:W-:-:S02]  /*17db0*/  SEL R173, R37, R36, P0 ;  /* 0x0000002425ad7207 */ /* 0x000fc40000000000 */
[----:B------:R-:W-:Y:S02]  /*17dc0*/  LOP3.LUT R24, R4, R67, RZ, 0x3c, !PT ;  /* 0x0000004304187212 */ /* 0x000fe400078e3cff */
[----:B------:R-:W-:Y:S02]  /*17dd0*/  SEL R37, R82, R83, P0 ;  /* 0x0000005352257207 */ /* 0x000fe40000000000 */
[----:B------:R-:W-:Y:S02]  /*17de0*/  LOP3.LUT R4, R30, R75, RZ, 0x3c, !PT ;  /* 0x0000004b1e047212 */ /* 0x000fe400078e3cff */
[----:B------:R-:W-:Y:S02]  /*17df0*/  MOV R95, R20 ;  /* 0x00000014005f7202 */ /* 0x000fe40000000f00 */
[----:B------:R-:W-:Y:S02]  /*17e00*/  MOV R93, R28 ;  /* 0x0000001c005d7202 */ /* 0x000fe40000000f00 */
[----:B------:R-:W-:-:S02]  /*17e10*/  MOV R94, R26 ;  /* 0x0000001a005e7202 */ /* 0x000fc40000000f00 */
[----:B------:R-:W-:Y:S02]  /*17e20*/  SEL R103, R83, R82, P0 ;  /* 0x0000005253677207 */ /* 0x000fe40000000000 */
[----:B------:R-:W-:Y:S02]  /*17e30*/  MOV R90, R90 ;  /* 0x0000005a005a7202 */ /* 0x000fe40000000f00 */
[----:B------:R-:W-:Y:S02]  /*17e40*/  MOV R91, R4 ;  /* 0x00000004005b7202 */ /* 0x000fe40000000f00 */
[----:B------:R-:W-:Y:S02]  /*17e50*/  MOV R96, R96 ;  /* 0x0000006000607202 */ /* 0x000fe40000000f00 */
[----:B------:R-:W-:Y:S02]  /*17e60*/  MOV R42, R24 ;  /* 0x00000018002a7202 */ /* 0x000fe40000000f00 */
[----:B--2---:R-:W-:Y:S01]  /*17e70*/  LOP3.LUT R6, R8, 0x2, RZ, 0x3c, !PT ;  /* 0x0000000208067812 */ /* 0x004fe200078e3cff */
[----:B------:R-:W-:Y:S04]  /*17e80*/  SHFL.IDX PT, R21, R41, R8, 0x1c1f ;  /* 0x001c1f0829157589 */ /* 0x000fe800000e0000 */
[----:B------:R-:W0:Y:S04]  /*17e90*/  SHFL.IDX PT, R30, R31, R6, 0x1c1f ;  /* 0x001c1f061f1e7589 */ /* 0x000e2800000e0000 */
[----:B------:R-:W-:Y:S04]  /*17ea0*/  SHFL.IDX PT, R28, R123, R8, 0x1c1f ;  /* 0x001c1f087b1c7589 */ /* 0x000fe800000e0000 */
[----:B------:R-:W1:Y:S04]  /*17eb0*/  SHFL.IDX PT, R29, R119, R6, 0x1c1f ;  /* 0x001c1f06771d7589 */ /* 0x000e6800000e0000 */
[----:B------:R-:W-:Y:S04]  /*17ec0*/  SHFL.IDX PT, R74, R55, R8, 0x1c1f ;  /* 0x001c1f08374a7589 */ /* 0x000fe800000e0000 */
[----:B------:R-:W-:Y:S04]  /*17ed0*/  SHFL.IDX PT, R26, R125, R8, 0x1c1f ;  /* 0x001c1f087d1a7589 */ /* 0x000fe800000e0000 */
[----:B------:R-:W-:Y:S04]  /*17ee0*/  SHFL.IDX PT, R102, R37, R8, 0x1c1f ;  /* 0x001c1f0825667589 */ /* 0x000fe800000e0000 */
[----:B------:R-:W-:Y:S01]  /*17ef0*/  SHFL.IDX PT, R55, R10, R6, 0x1c1f ;  /* 0x001c1f060a377589 */ /* 0x000fe200000e0000 */
[----:B0-----:R-:W-:-:S02]  /*17f00*/  SEL R25, R21, R30, P0 ;  /* 0x0000001e15197207 */ /* 0x001fc40000000000 */
[----:B------:R-:W-:Y:S01]  /*17f10*/  SEL R21, R30, R21, P0 ;  /* 0x000000151e157207 */ /* 0x000fe20000000000 */
[----:B------:R-:W0:Y:S04]  /*17f20*/  SHFL.IDX PT, R27, R121, R6, 0x1c1f ;  /* 0x001c1f06791b7589 */ /* 0x000e2800000e0000 */
[----:B------:R-:W-:Y:S01]  /*17f30*/  SHFL.IDX PT, R35, R81, R8, 0x1c1f ;  /* 0x001c1f0851237589 */ /* 0x000fe200000e0000 */
[----:B-1----:R-:W-:Y:S02]  /*17f40*/  SEL R30, R28, R29, P0 ;  /* 0x0000001d1c1e7207 */ /* 0x002fe40000000000 */
[----:B------:R-:W-:Y:S01]  /*17f50*/  SEL R28, R29, R28, P0 ;  /* 0x0000001c1d1c7207 */ /* 0x000fe20000000000 */
[----:B------:R-:W-:Y:S04]  /*17f60*/  SHFL.IDX PT, R34, R85, R8, 0x1c1f ;  /* 0x001c1f0855227589 */ /* 0x000fe800000e0000 */
[----:B------:R-:W-:Y:S04]  /*17f70*/  SHFL.IDX PT, R75, R51, R8, 0x1c1f ;  /* 0x001c1f08334b7589 */ /* 0x000fe800000e0000 */
[----:B------:R-:W1:Y:S04]  /*17f80*/  SHFL.IDX PT, R37, R117, R6, 0x1c1f ;  /* 0x001c1f0675257589 */ /* 0x000e6800000e0000 */
[----:B------:R-:W2:Y:S04]  /*17f90*/  SHFL.IDX PT, R10, R115, R6, 0x1c1f ;  /* 0x001c1f06730a7589 */ /* 0x000ea800000e0000 */
[----:B------:R-:W-:Y:S01]  /*17fa0*/  SHFL.IDX PT, R49, R49, R8, 0x1c1f ;  /* 0x001c1f0831317589 */ /* 0x000fe200000e0000 */
[----:B0-----:R-:W-:-:S02]  /*17fb0*/  SEL R31, R26, R27, P0 ;  /* 0x0000001b1a1f7207 */ /* 0x001fc40000000000 */
[----:B------:R-:W-:Y:S01]  /*17fc0*/  SEL R29, R27, R26, P0 ;  /* 0x0000001a1b1d7207 */ /* 0x000fe20000000000 */
[----:B------:R-:W-:Y:S04]  /*17fd0*/  SHFL.IDX PT, R48, R77, R8, 0x1c1f ;  /* 0x001c1f084d307589 */ /* 0x000fe800000e0000 */
[----:B------:R-:W0:Y:S04]  /*17fe0*/  SHFL.IDX PT, R51, R113, R6, 0x1c1f ;  /* 0x001c1f0671337589 */ /* 0x000e2800000e0000 */
[----:B------:R-:W3:Y:S04]  /*17ff0*/  SHFL.IDX PT, R50, R111, R6, 0x1c1f ;  /* 0x001c1f066f327589 */ /* 0x000ee800000e0000 */
[----:B------:R-:W-:Y:S01]  /*18000*/  SHFL.IDX PT, R65, R65, R8, 0x1c1f ;  /* 0x001c1f0841417589 */ /* 0x000fe200000e0000 */
[----:B-1----:R-:W-:-:S02]  /*18010*/  SEL R41, R34, R37, P0 ;  /* 0x0000002522297207 */ /* 0x002fc40000000000 */
[----:B------:R-:W-:Y:S01]  /*18020*/  SEL R27, R37, R34, P0 ;  /* 0x00000022251b7207 */ /* 0x000fe20000000000 */
[----:B------:R-:W1:Y:S01]  /*18030*/  SHFL.IDX PT, R72, R109, R6, 0x1c1f ;  /* 0x001c1f066d487589 */ /* 0x000e6200000e0000 */
[----:B--2---:R-:W-:Y:S02]  /*18040*/  SEL R40, R35, R10, P0 ;  /* 0x0000000a23287207 */ /* 0x004fe40000000000 */
[----:B------:R-:W-:Y:S01]  /*18050*/  SEL R26, R10, R35, P0 ;  /* 0x000000230a1a7207 */ /* 0x000fe20000000000 */
[----:B------:R-:W-:Y:S04]  /*18060*/  SHFL.IDX PT, R66, R161, R8, 0x1c1f ;  /* 0x001c1f08a1427589 */ /* 0x000fe800000e0000 */
[----:B------:R-:W-:Y:S04]  /*18070*/  SHFL.IDX PT, R76, R153, R8, 0x1c1f ;  /* 0x001c1f08994c7589 */ /* 0x000fe800000e0000 */
[----:B------:R-:W2:Y:S01]  /*18080*/  SHFL.IDX PT, R67, R157, R6, 0x1c1f ;  /* 0x001c1f069d437589 */ /* 0x000ea200000e0000 */
[----:B0-----:R-:W-:-:S02]  /*18090*/  SEL R37, R48, R51, P0 ;  /* 0x0000003330257207 */ /* 0x001fc40000000000 */
[----:B------:R-:W-:Y:S01]  /*180a0*/  SEL R35, R51, R48, P0 ;  /* 0x0000003033237207 */ /* 0x000fe20000000000 */
[----:B------:R-:W0:Y:S01]  /*180b0*/  SHFL.IDX PT, R77, R149, R6, 0x1c1f ;  /* 0x001c1f06954d7589 */ /* 0x000e2200000e0000 */
[----:B---3--:R-:W-:Y:S02]  /*180c0*/  SEL R36, R49, R50, P0 ;  /* 0x0000003231247207 */ /* 0x008fe40000000000 */
[----:B------:R-:W-:Y:S01]  /*180d0*/  SEL R34, R50, R49, P0 ;  /* 0x0000003132227207 */ /* 0x000fe20000000000 */
[----:B------:R-:W-:Y:S04]  /*180e0*/  SHFL.IDX PT, R64, R61, R8, 0x1c1f ;  /* 0x001c1f083d407589 */ /* 0x000fe800000e0000 */
[----:B------:R-:W-:Y:S01]  /*180f0*/  SHFL.IDX PT, R83, R39, R8, 0x1c1f ;  /* 0x001c1f0827537589 */ /* 0x000fe200000e0000 */
[----:B-1----:R-:W-:-:S02]  /*18100*/  SEL R48, R65, R72, P0 ;  /* 0x0000004841307207 */ /* 0x002fc40000000000 */
[----:B------:R-:W-:Y:S01]  /*18110*/  SEL R50, R72, R65, P0 ;  /* 0x0000004148327207 */ /* 0x000fe20000000000 */
[----:B------:R-:W1:Y:S04]  /*18120*/  SHFL.IDX PT, R73, R73, R6, 0x1c1f ;  /* 0x001c1f0649497589 */ /* 0x000e6800000e0000 */
[----:B------:R-:W-:Y:S04]  /*18130*/  SHFL.IDX PT, R38, R163, R8, 0x1c1f ;  /* 0x001c1f08a3267589 */ /* 0x000fe800000e0000 */
[----:B------:R-:W-:Y:S01]  /*18140*/  SHFL.IDX PT, R58, R155, R8, 0x1c1f ;  /* 0x001c1f089b3a7589 */ /* 0x000fe200000e0000 */
[----:B--2---:R-:W-:-:S02]  /*18150*/  SEL R68, R66, R67, P0 ;  /* 0x0000004342447207 */ /* 0x004fc40000000000 */
[----:B------:R-:W-:Y:S01]  /*18160*/  SEL R66, R67, R66, P0 ;  /* 0x0000004243427207 */ /* 0x000fe20000000000 */
[----:B------:R-:W2:Y:S01]  /*18170*/  SHFL.IDX PT, R39, R159, R6, 0x1c1f ;  /* 0x001c1f069f277589 */ /* 0x000ea200000e0000 */
[----:B0-----:R-:W-:Y:S02]  /*18180*/  SEL R72, R76, R77, P0 ;  /* 0x0000004d4c487207 */ /* 0x001fe40000000000 */
[----:B------:R-:W-:Y:S01]  /*18190*/  SEL R76, R77, R76, P0 ;  /* 0x0000004c4d4c7207 */ /* 0x000fe20000000000 */
[----:B------:R-:W0:Y:S04]  /*181a0*/  SHFL.IDX PT, R59, R151, R6, 0x1c1f ;  /* 0x001c1f06973b7589 */ /* 0x000e2800000e0000 */
[----:B------:R3:W4:Y:S04]  /*181b0*/  SHFL.IDX PT, R78, R105, R6, 0x1c1f ;  /* 0x001c1f06694e7589 */ /* 0x00072800000e0000 */
[----:B------:R-:W-:Y:S01]  /*181c0*/  SHFL.IDX PT, R80, R145, R8, 0x1c1f ;  /* 0x001c1f0891507589 */ /* 0x000fe200000e0000 */
[----:B-1----:R-:W-:-:S02]  /*181d0*/  SEL R49, R64, R73, P0 ;  /* 0x0000004940317207 */ /* 0x002fc40000000000 */
[----:B------:R-:W-:Y:S01]  /*181e0*/  SEL R51, R73, R64, P0 ;  /* 0x0000004049337207 */ /* 0x000fe20000000000 */
[----:B------:R-:W-:Y:S01]  /*181f0*/  SHFL.IDX PT, R81, R141, R6, 0x1c1f ;  /* 0x001c1f068d517589 */ /* 0x000fe200000e0000 */
[----:B---3--:R-:W-:-:S03]  /*18200*/  F2FP.BF16.F32.PACK_AB R105, R49, R48 ;  /* 0x000000303169723e */ /* 0x008fc600000010ff */
[----:B------:R1:W3:Y:S04]  /*18210*/  SHFL.IDX PT, R79, R107, R6, 0x1c1f ;  /* 0x001c1f066b4f7589 */ /* 0x0002e800000e0000 */
[----:B------:R-:W-:Y:S01]  /*18220*/  SHFL.IDX PT, R44, R179, R8, 0x1c1f ;  /* 0x001c1f08b32c7589 */ /* 0x000fe200000e0000 */
[----:B--2---:R-:W-:-:S03]  /*18230*/  SEL R67, R39, R38, P0 ;  /* 0x0000002627437207 */ /* 0x004fc60000000000 */
[----:B------:R-:W2:Y:S01]  /*18240*/  SHFL.IDX PT, R54, R175, R8, 0x1c1f ;  /* 0x001c1f08af367589 */ /* 0x000ea200000e0000 */
[----:B0-----:R-:W-:Y:S02]  /*18250*/  SEL R73, R58, R59, P0 ;  /* 0x0000003b3a497207 */ /* 0x001fe40000000000 */
[----:B------:R-:W-:Y:S01]  /*18260*/  SEL R77, R59, R58, P0 ;  /* 0x0000003a3b4d7207 */ /* 0x000fe20000000000 */
[----:B------:R-:W-:Y:S01]  /*18270*/  SHFL.IDX PT, R62, R147, R8, 0x1c1f ;  /* 0x001c1f08933e7589 */ /* 0x000fe200000e0000 */
[----:B----4-:R-:W-:Y:S02]  /*18280*/  SEL R58, R75, R78, P0 ;  /* 0x0000004e4b3a7207 */ /* 0x010fe40000000000 */
[----:B------:R-:W-:Y:S01]  /*18290*/  F2FP.BF16.F32.PACK_AB R106, R67, R66 ;  /* 0x00000042436a723e */ /* 0x000fe200000010ff */
[----:B------:R-:W0:Y:S01]  /*182a0*/  SHFL.IDX PT, R9, R9, R6, 0x1c1f ;  /* 0x001c1f0609097589 */ /* 0x000e2200000e0000 */
[----:B-1----:R-:W-:-:S03]  /*182b0*/  F2FP.BF16.F32.PACK_AB R107, R51, R50 ;  /* 0x00000032336b723e */ /* 0x002fc600000010ff */
[----:B------:R-:W-:Y:S04]  /*182c0*/  SHFL.IDX PT, R63, R143, R6, 0x1c1f ;  /* 0x001c1f068f3f7589 */ /* 0x000fe800000e0000 */
[----:B------:R-:W-:Y:S01]  /*182d0*/  SHFL.IDX PT, R4, R181, R8, 0x1c1f ;  /* 0x001c1f08b5047589 */ /* 0x000fe200000e0000 */
[----:B---3--:R-:W-:-:S03]  /*182e0*/  SEL R59, R74, R79, P0 ;  /* 0x0000004f4a3b7207 */ /* 0x008fc60000000000 */
[----:B------:R-:W-:Y:S04]  /*182f0*/  SHFL.IDX PT, R11, R11, R6, 0x1c1f ;  /* 0x001c1f060b0b7589 */ /* 0x000fe800000e0000 */
[----:B------:R-:W1:Y:S01]  /*18300*/  SHFL.IDX PT, R86, R57, R6, 0x1c1f ;  /* 0x001c1f0639567589 */ /* 0x000e6200000e0000 */
[----:B--2---:R-:W-:Y:S02]  /*18310*/  SEL R52, R54, R55, P0 ;  /* 0x0000003736347207 */ /* 0x004fe40000000000 */
[----:B------:R-:W-:Y:S01]  /*18320*/  SEL R54, R55, R54, P0 ;  /* 0x0000003637367207 */ /* 0x000fe20000000000 */
[----:B------:R-:W-:Y:S04]  /*18330*/  SHFL.IDX PT, R5, R177, R8, 0x1c1f ;  /* 0x001c1f08b1057589 */ /* 0x000fe800000e0000 */
[----:B------:R-:W-:Y:S01]  /*18340*/  SHFL.IDX PT, R60, R169, R8, 0x1c1f ;  /* 0x001c1f08a93c7589 */ /* 0x000fe200000e0000 */
[----:B0-----:R-:W-:-:S02]  /*18350*/  SEL R46, R44, R9, P0 ;  /* 0x000000092c2e7207 */ /* 0x001fc40000000000 */
[----:B------:R-:W-:Y:S01]  /*18360*/  SEL R44, R9, R44, P0 ;  /* 0x0000002c092c7207 */ /* 0x000fe20000000000 */
[----:B------:R-:W-:Y:S01]  /*18370*/  SHFL.IDX PT, R88, R131, R8, 0x1c1f ;  /* 0x001c1f0883587589 */ /* 0x000fe200000e0000 */
[----:B------:R-:W-:-:S03]  /*18380*/  F2FP.BF16.F32.PACK_AB R9, R41, R40 ;  /* 0x000000282909723e */ /* 0x000fc600000010ff */
[----:B------:R-:W0:Y:S04]  /*18390*/  SHFL.IDX PT, R20, R173, R6, 0x1c1f ;  /* 0x001c1f06ad147589 */ /* 0x000e2800000e0000 */
[----:B------:R-:W2:Y:S04]  /*183a0*/  SHFL.IDX PT, R61, R165, R6, 0x1c1f ;  /* 0x001c1f06a53d7589 */ /* 0x000ea800000e0000 */
[----:B------:R-:W3:Y:S01]  /*183b0*/  SHFL.IDX PT, R87, R127, R6, 0x1c1f ;  /* 0x001c1f067f577589 */ /* 0x000ee200000e0000 */
[----:B-1----:R-:W-:-:S03]  /*183c0*/  SEL R64, R86, R83, P0 ;  /* 0x0000005356407207 */ /* 0x002fc60000000000 */
[----:B------:R-:W-:Y:S04]  /*183d0*/  SHFL.IDX PT, R7, R171, R8, 0x1c1f ;  /* 0x001c1f08ab077589 */ /* 0x000fe800000e0000 */
[----:B------:R-:W-:Y:S04]  /*183e0*/  SHFL.IDX PT, R84, R137, R8, 0x1c1f ;  /* 0x001c1f0889547589 */ /* 0x000fe800000e0000 */
[----:B------:R-:W-:Y:S04]  /*183f0*/  SHFL.IDX PT, R70, R139, R8, 0x1c1f ;  /* 0x001c1f088b467589 */ /* 0x000fe800000e0000 */
[----:B------:R-:W-:Y:S01]  /*18400*/  SHFL.IDX PT, R89, R89, R8, 0x1c1f ;  /* 0x001c1f0859597589 */ /* 0x000fe200000e0000 */
[----:B0-----:R-:W-:-:S03]  /*18410*/  SEL R55, R20, R5, P0 ;  /* 0x0000000514377207 */ /* 0x001fc60000000000 */
[----:B------:R0:W-:Y:S01]  /*18420*/  SHFL.IDX PT, R82, R47, R8, 0x1c1f ;  /* 0x001c1f082f527589 */ /* 0x0001e200000e0000 */
[----:B--2---:R-:W-:Y:S02]  /*18430*/  SEL R56, R60, R61, P0 ;  /* 0x0000003d3c387207 */ /* 0x004fe40000000000 */
[----:B------:R-:W-:Y:S01]  /*18440*/  SEL R60, R61, R60, P0 ;  /* 0x0000003c3d3c7207 */ /* 0x000fe20000000000 */
[----:B------:R-:W-:Y:S01]  /*18450*/  SHFL.IDX PT, R99, R99, R8, 0x1c1f ;  /* 0x001c1f0863637589 */ /* 0x000fe200000e0000 */
[----:B------:R-:W-:-:S03]  /*18460*/  F2FP.BF16.F32.PACK_AB R10, R55, R54 ;  /* 0x00000036370a723e */ /* 0x000fc600000010ff */
[----:B------:R1:W-:Y:S01]  /*18470*/  SHFL.IDX PT, R98, R45, R8, 0x1c1f ;  /* 0x001c1f082d627589 */ /* 0x0003e200000e0000 */
[----:B0-----:R-:W-:-:S03]  /*18480*/  SEL R47, R4, R11, P0 ;  /* 0x0000000b042f7207 */ /* 0x001fc60000000000 */
[----:B------:R0:W2:Y:S04]  /*18490*/  SHFL.IDX PT, R97, R69, R6, 0x1c1f ;  /* 0x001c1f0645617589 */ /* 0x0000a800000e0000 */
[----:B------:R-:W4:Y:S01]  /*184a0*/  SHFL.IDX PT, R24, R167, R6, 0x1c1f ;  /* 0x001c1f06a7187589 */ /* 0x000f2200000e0000 */
[----:B-1----:R-:W-:-:S03]  /*184b0*/  SEL R45, R11, R4, P0 ;  /* 0x000000040b2d7207 */ /* 0x002fc60000000000 */
[----:B------:R-:W1:Y:S01]  /*184c0*/  SHFL.IDX PT, R85, R133, R6, 0x1c1f ;  /* 0x001c1f0685557589 */ /* 0x000e6200000e0000 */
[----:B------:R-:W-:Y:S02]  /*184d0*/  F2FP.BF16.F32.PACK_AB R4, R47, R46 ;  /* 0x0000002e2f04723e */ /* 0x000fe400000010ff */
[----:B0-----:R-:W-:Y:S01]  /*184e0*/  SEL R69, R38, R39, P0 ;  /* 0x0000002726457207 */ /* 0x001fe20000000000 */
[----:B------:R-:W0:Y:S01]  /*184f0*/  SHFL.IDX PT, R8, R129, R6, 0x1c1f ;  /* 0x001c1f0681087589 */ /* 0x000e2200000e0000 */
[----:B------:R-:W-:Y:S02]  /*18500*/  SEL R38, R78, R75, P0 ;  /* 0x0000004b4e267207 */ /* 0x000fe40000000000 */
[----:B------:R-:W-:Y:S01]  /*18510*/  SEL R78, R80, R81, P0 ;  /* 0x00000051504e7207 */ /* 0x000fe20000000000 */
[----:B------:R-:W0:Y:S01]  /*18520*/  SHFL.IDX PT, R71, R135, R6, 0x1c1f ;  /* 0x001c1f0687477589 */ /* 0x000e2200000e0000 */
[----:B------:R-:W-:Y:S02]  /*18530*/  SEL R39, R79, R74, P0 ;  /* 0x0000004a4f277207 */ /* 0x000fe40000000000 */
[----:B------:R-:W-:Y:S01]  /*18540*/  SEL R80, R81, R80, P0 ;  /* 0x0000005051507207 */ /* 0x000fe20000000000 */
[----:B------:R-:W-:Y:S01]  /*18550*/  SHFL.IDX PT, R101, R101, R6, 0x1c1f ;  /* 0x001c1f0665657589 */ /* 0x000fe200000e0000 */
[----:B------:R-:W-:-:S02]  /*18560*/  SEL R79, R62, R63, P0 ;  /* 0x0000003f3e4f7207 */ /* 0x000fc40000000000 */
[----:B------:R-:W-:Y:S01]  /*18570*/  SEL R81, R63, R62, P0 ;  /* 0x0000003e3f517207 */ /* 0x000fe20000000000 */
[----:B------:R4:W0:Y:S01]  /*18580*/  SHFL.IDX PT, R100, R53, R6, 0x1c1f ;  /* 0x001c1f0635647589 */ /* 0x00082200000e0000 */
[----:B------:R-:W-:Y:S02]  /*18590*/  SEL R62, R83, R86, P0 ;  /* 0x00000056533e7207 */ /* 0x000fe40000000000 */
[----:B---3--:R-:W-:Y:S01]  /*185a0*/  SEL R86, R88, R87, P0 ;  /* 0x0000005758567207 */ /* 0x008fe20000000000 */
[----:B------:R3:W3:Y:S01]  /*185b0*/  SHFL.IDX PT, R103, R103, R6, 0x1c1f ;  /* 0x001c1f0667677589 */ /* 0x0006e200000e0000 */
[----:B--2---:R-:W-:Y:S02]  /*185c0*/  SEL R63, R82, R97, P0 ;  /* 0x00000061523f7207 */ /* 0x004fe40000000000 */
[----:B------:R-:W-:Y:S02]  /*185d0*/  SEL R65, R97, R82, P0 ;  /* 0x0000005261417207 */ /* 0x000fe40000000000 */
[----:B------:R-:W-:-:S02]  /*185e0*/  SEL R88, R87, R88, P0 ;  /* 0x0000005857587207 */ /* 0x000fc40000000000 */
[----:B----4-:R-:W-:Y:S02]  /*185f0*/  SEL R53, R5, R20, P0 ;  /* 0x0000001405357207 */ /* 0x010fe40000000000 */
[----:B------:R-:W-:Y:S02]  /*18600*/  SEL R57, R7, R24, P0 ;  /* 0x0000001807397207 */ /* 0x000fe40000000000 */
[----:B------:R-:W-:Y:S02]  /*18610*/  SEL R61, R24, R7, P0 ;  /* 0x00000007183d7207 */ /* 0x000fe40000000000 */
[----:B-1----:R-:W-:Y:S02]  /*18620*/  SEL R82, R84, R85, P0 ;  /* 0x0000005554527207 */ /* 0x002fe40000000000 */
[----:B0-----:R-:W-:Y:S02]  /*18630*/  SEL R87, R89, R8, P0 ;  /* 0x0000000859577207 */ /* 0x001fe40000000000 */
[----:B------:R-:W-:-:S02]  /*18640*/  SEL R84, R85, R84, P0 ;  /* 0x0000005455547207 */ /* 0x000fc40000000000 */
[----:B------:R-:W-:Y:S02]  /*18650*/  SEL R89, R8, R89, P0 ;  /* 0x0000005908597207 */ /* 0x000fe40000000000 */
[----:B------:R-:W-:Y:S02]  /*18660*/  F2FP.BF16.F32.PACK_AB R5, R31, R30 ;  /* 0x0000001e1f05723e */ /* 0x000fe400000010ff */
[----:B---3--:R-:W-:Y:S02]  /*18670*/  F2FP.BF16.F32.PACK_AB R6, R45, R44 ;  /* 0x0000002c2d06723e */ /* 0x008fe400000010ff */
[----:B------:R-:W-:Y:S02]  /*18680*/  F2FP.BF16.F32.PACK_AB R7, R29, R28 ;  /* 0x0000001c1d07723e */ /* 0x000fe400000010ff */
[----:B------:R-:W-:Y:S02]  /*18690*/  SEL R83, R70, R71, P0 ;  /* 0x0000004746537207 */ /* 0x000fe40000000000 */
[----:B------:R-:W-:Y:S01]  /*186a0*/  SEL R85, R71, R70, P0 ;  /* 0x0000004647557207 */ /* 0x000fe20000000000 */
[----:B------:R0:W-:Y:S01]  /*186b0*/  STSM.16.M88.4 [R95], R4 ;  /* 0x000000045f007844 */ /* 0x0001e20000000200 */
[----:B------:R-:W-:-:S02]  /*186c0*/  F2FP.BF16.F32.PACK_AB R8, R53, R52 ;  /* 0x000000343508723e */ /* 0x000fc400000010ff */
[----:B------:R-:W-:Y:S02]  /*186d0*/  F2FP.BF16.F32.PACK_AB R11, R27, R26 ;  /* 0x0000001a1b0b723e */ /* 0x000fe400000010ff */
[----:B------:R-:W-:Y:S02]  /*186e0*/  SEL R70, R99, R100, P0 ;  /* 0x0000006463467207 */ /* 0x000fe40000000000 */
[----:B------:R-:W-:Y:S01]  /*186f0*/  SEL R74, R100, R99, P0 ;  /* 0x00000063644a7207 */ /* 0x000fe20000000000 */
[----:B------:R1:W-:Y:S01]  /*18700*/  STSM.16.M88.4 [R96], R8 ;  /* 0x0000000860007844 */ /* 0x0003e20000000200 */
[----:B------:R-:W-:Y:S02]  /*18710*/  SEL R71, R98, R101, P0 ;  /* 0x0000006562477207 */ /* 0x000fe40000000000 */
[----:B------:R-:W-:Y:S02]  /*18720*/  SEL R75, R101, R98, P0 ;  /* 0x00000062654b7207 */ /* 0x000fe40000000000 */
[----:B------:R-:W-:-:S02]  /*18730*/  SEL R24, R102, R103, P0 ;  /* 0x0000006766187207 */ /* 0x000fc40000000000 */
[----:B------:R-:W-:Y:S01]  /*18740*/  SEL R20, R103, R102, P0 ;  /* 0x0000006667147207 */ /* 0x000fe20000000000 */
[----:B0-----:R-:W-:Y:S01]  /*18750*/  IMAD.U32 R6, RZ, RZ, UR8 ;  /* 0x00000008ff067e24 */ /* 0x001fe2000f8e00ff */
[----:B------:R-:W-:Y:S01]  /*18760*/  F2FP.BF16.F32.PACK_AB R100, R57, R56 ;  /* 0x000000383964723e */ /* 0x000fe200000010ff */
[----:B------:R-:W-:Y:S01]  /*18770*/  IMAD.U32 R7, RZ, RZ, UR9 ;  /* 0x00000009ff077e24 */ /* 0x000fe2000f8e00ff */
[----:B------:R-:W-:Y:S01]  /*18780*/  F2FP.BF16.F32.PACK_AB R101, R37, R36 ;  /* 0x000000242565723e */ /* 0x000fe200000010ff */
[----:B------:R-:W0:Y:S01]  /*18790*/  LDC.64 R4, c[0x0][0xc08] ;  /* 0x00030200ff047b82 */ /* 0x000e220000000a00 */
[----:B------:R-:W-:Y:S02]  /*187a0*/  F2FP.BF16.F32.PACK_AB R102, R61, R60 ;  /* 0x0000003c3d66723e */ /* 0x000fe400000010ff */
[----:B------:R-:W-:Y:S02]  /*187b0*/  F2FP.BF16.F32.PACK_AB R103, R35, R34 ;  /* 0x000000222367723e */ /* 0x000fe400000010ff */
[----:B------:R-:W-:-:S02]  /*187c0*/  F2FP.BF16.F32.PACK_AB R104, R69, R68 ;  /* 0x000000444568723e */ /* 0x000fc400000010ff */
[----:B-1----:R-:W-:Y:S01]  /*187d0*/  F2FP.BF16.F32.PACK_AB R8, R73, R72 ;  /* 0x000000484908723e */ /* 0x002fe200000010ff */
[----:B------:R1:W-:Y:S01]  /*187e0*/  STSM.16.M88.4 [R93], R100 ;  /* 0x000000645d007844 */ /* 0x0003e20000000200 */
[----:B------:R-:W-:Y:S02]  /*187f0*/  F2FP.BF16.F32.PACK_AB R9, R59, R58 ;  /* 0x0000003a3b09723e */ /* 0x000fe400000010ff */
[----:B------:R-:W-:Y:S01]  /*18800*/  F2FP.BF16.F32.PACK_AB R10, R77, R76 ;  /* 0x0000004c4d0a723e */ /* 0x000fe200000010ff */
[----:B------:R2:W-:Y:S01]  /*18810*/  STSM.16.M88.4 [R94], R104 ;  /* 0x000000685e007844 */ /* 0x0005e20000000200 */
[----:B------:R-:W-:Y:S02]  /*18820*/  F2FP.BF16.F32.PACK_AB R11, R39, R38 ;  /* 0x00000026270b723e */ /* 0x000fe400000010ff */
[----:B------:R-:W-:Y:S02]  /*18830*/  F2FP.BF16.F32.PACK_AB R96, R79, R78 ;  /* 0x0000004e4f60723e */ /* 0x000fe400000010ff */
[----:B------:R-:W-:Y:S01]  /*18840*/  F2FP.BF16.F32.PACK_AB R97, R63, R62 ;  /* 0x0000003e3f61723e */ /* 0x000fe200000010ff */
[----:B------:R-:W-:Y:S01]  /*18850*/  STSM.16.M88.4 [R42], R8 ;  /* 0x000000082a007844 */ /* 0x000fe20000000200 */
[----:B------:R-:W-:-:S02]  /*18860*/  F2FP.BF16.F32.PACK_AB R98, R81, R80 ;  /* 0x000000505162723e */ /* 0x000fc400000010ff */
[----:B------:R-:W-:Y:S02]  /*18870*/  F2FP.BF16.F32.PACK_AB R99, R65, R64 ;  /* 0x000000404163723e */ /* 0x000fe400000010ff */
[----:B------:R-:W-:Y:S02]  /*18880*/  ISETP.NE.U32.AND P0, PT, RZ, UR10, PT ;  /* 0x0000000aff007c0c */ /* 0x000fe4000bf05070 */
[----:B-1----:R-:W-:Y:S01]  /*18890*/  F2FP.BF16.F32.PACK_AB R100, R83, R82 ;  /* 0x000000525364723e */ /* 0x002fe200000010ff */
[----:B------:R-:W-:Y:S01]  /*188a0*/  STSM.16.M88.4 [R90], R96 ;  /* 0x000000605a007844 */ /* 0x000fe20000000200 */
[----:B------:R-:W-:Y:S02]  /*188b0*/  F2FP.BF16.F32.PACK_AB R101, R71, R70 ;  /* 0x000000464765723e */ /* 0x000fe400000010ff */
[----:B------:R-:W-:Y:S02]  /*188c0*/  F2FP.BF16.F32.PACK_AB R102, R85, R84 ;  /* 0x000000545566723e */ /* 0x000fe400000010ff */
[----:B------:R-:W-:-:S02]  /*188d0*/  F2FP.BF16.F32.PACK_AB R103, R75, R74 ;  /* 0x0000004a4b67723e */ /* 0x000fc400000010ff */
[----:B--2---:R-:W-:Y:S02]  /*188e0*/  F2FP.BF16.F32.PACK_AB R104, R87, R86 ;  /* 0x000000565768723e */ /* 0x004fe400000010ff */
[----:B------:R-:W-:Y:S01]  /*188f0*/  F2FP.BF16.F32.PACK_AB R105, R25, R24 ;  /* 0x000000181969723e */ /* 0x000fe200000010ff */
[----:B------:R1:W-:Y:S01]  /*18900*/  STSM.16.M88.4 [R91], R100 ;  /* 0x000000645b007844 */ /* 0x0003e20000000200 */
[----:B------:R-:W-:Y:S02]  /*18910*/  F2FP.BF16.F32.PACK_AB R106, R89, R88 ;  /* 0x00000058596a723e */ /* 0x000fe400000010ff */
[----:B------:R-:W-:Y:S02]  /*18920*/  F2FP.BF16.F32.PACK_AB R107, R21, R20 ;  /* 0x00000014156b723e */ /* 0x000fe400000010ff */
[----:B------:R-:W-:-:S03]  /*18930*/  ISETP.NE.AND.EX P0, PT, RZ, UR11, PT, P0 ;  /* 0x0000000bff007c0c */ /* 0x000fc6000bf05300 */
[----:B------:R2:W-:Y:S01]  /*18940*/  STSM.16.M88.4 [R92], R104 ;  /* 0x000000685c007844 */ /* 0x0005e20000000200 */
[----:B------:R-:W-:Y:S08]  /*18950*/  BAR.SYNC.DEFER_BLOCKING 0x1, 0x100 ;  /* 0x0044000000007b1d */ /* 0x000ff00000010000 */
[----:B-1----:R-:W1:Y:S01]  /*18960*/  LDC R91, c[0x0][0xbe8] ;  /* 0x0002fa00ff5b7b82 */ /* 0x002e620000000800 */
[----:B------:R-:W3:Y:S01]  /*18970*/  @P0 LDG.E R93, desc[UR52][R6.64] ;  /* 0x00000034065d0981 */ /* 0x000ee2000c1e1900 */
[----:B0-----:R-:W-:-:S02]  /*18980*/  ISETP.NE.U32.AND P1, PT, R4, RZ, PT ;  /* 0x000000ff0400720c */ /* 0x001fc40003f25070 */
[----:B------:R-:W-:-:S11]  /*18990*/  R2UR UR4, R5 ;  /* 0x00000000050472ca */ /* 0x000fd600000e0000 */
[----:B------:R-:W-:Y:S01]  /*189a0*/  VOTEU.ANY UP0, P1 ;  /* 0x00000000003f7886 */ /* 0x000fe20000800100 */
[----:B-1----:R-:W-:Y:S01]  /*189b0*/  ISETP.NE.AND P1, PT, R91, 0x1, PT ;  /* 0x000000015b00780c */ /* 0x002fe20003f25270 */
[----:B------:R-:W-:Y:S02]  /*189c0*/  UISETP.NE.AND.EX UP0, UPT, UR4, URZ, UPT, UP0 ;  /* 0x0000003f0400728c */ /* 0x000fe4000bf05300 */
[----:B------:R-:W-:Y:S01]  /*189d0*/  UISETP.GT.AND UP1, UPT, UR46, 0x1, UPT ;  /* 0x000000012e00788c */ /* 0x000fe2000bf24270 */
[----:B------:R-:W-:Y:S01]  /*189e0*/  UMOV UR18, 0x9b8 ;  /* 0x000009b800127882 */ /* 0x000fe20000000000 */
[----:B------:R-:W-:Y:S02]  /*189f0*/  ULDC UR4, c[0x0][0xa88] ;  /* 0x0002a20000047ab9 */ /* 0x000fe40000000800 */
[----:B------:R-:W-:Y:S01]  /*18a00*/  USEL UR18, UR18, 0x978, UP1 ;  /* 0x0000097812127887 */ /* 0x000fe20008800000 */
[----:B------:R-:W-:Y:S01]  /*18a10*/  PLOP3.LUT P4, PT, PT, PT, UP0, 0x80, 0x0 ;  /* 0x000000000000781c */ /* 0x000fe20003f8f008 */
[----:B------:R-:W-:-:S03]  /*18a20*/  IMAD.U32 R10, RZ, RZ, UR4 ;  /* 0x00000004ff0a7e24 */ /* 0x000fc6000f8e00ff */
[----:B------:R-:W-:Y:S01]  /*18a30*/  @UP0 ULDC.64 UR8, c[0x0][0xc08] ;  /* 0x0003020000080ab9 */ /* 0x000fe20000000a00 */
[----:B------:R-:W0:Y:S01]  /*18a40*/  @P1 LDC R8, c[0x0][0xbec] ;  /* 0x0002fb00ff081b82 */ /* 0x000e220000000800 */
[----:B------:R-:W-:-:S07]  /*18a50*/  @UP0 UIMAD.WIDE UR8, UR44, 0x4, UR8 ;  /* 0x000000042c0808a5 */ /* 0x000fce000f8e0208 */
[----:B------:R-:W1:Y:S01]  /*18a60*/  @P1 LDC R11, c[0x0][0xbf0] ;  /* 0x0002fc00ff0b1b82 */ /* 0x000e620000000800 */
[----:B------:R-:W-:Y:S01]  /*18a70*/  UISETP.NE.U32.AND UP0, UPT, UR10, URZ, UPT ;  /* 0x0000003f0a00728c */ /* 0x000fe2000bf05070 */
[----:B------:R-:W-:Y:S01]  /*18a80*/  IMAD.U32 R4, RZ, RZ, UR8 ;  /* 0x00000008ff047e24 */ /* 0x000fe2000f8e00ff */
[----:B------:R-:W-:Y:S01]  /*18a90*/  ULDC.64 UR12, c[0x0][UR18+0x218] ;  /* 0x00008600120c7abb */ /* 0x000fe20008000a00 */
[----:B------:R-:W-:Y:S01]  /*18aa0*/  IMAD.U32 R5, RZ, RZ, UR9 ;  /* 0x00000009ff057e24 */ /* 0x000fe2000f8e00ff */
[----:B------:R-:W-:Y:S02]  /*18ab0*/  UISETP.NE.AND.EX UP0, UPT, UR11, URZ, UPT, UP0 ;  /* 0x0000003f0b00728c */ /* 0x000fe4000bf05300 */
[----:B------:R-:W-:Y:S01]  /*18ac0*/  USEL UR16, UR37, URZ, UP1 ;  /* 0x0000003f25107287 */ /* 0x000fe20008800000 */
[----:B------:R-:W-:Y:S01]  /*18ad0*/  VIADD R95, R22, UR36 ;  /* 0x00000024165f7c36 */ /* 0x000fe20008000000 */
[----:B------:R-:W-:Y:S01]  /*18ae0*/  UMOV UR4, URZ ;  /* 0x0000003f00047c82 */ /* 0x000fe20008000000 */
[----:B------:R-:W-:Y:S01]  /*18af0*/  UIMAD.WIDE.U32 UR8, UR12, UR43, URZ ;  /* 0x0000002b0c0872a5 */ /* 0x000fe2000f8e003f */
[----:B------:R0:W5:Y:S01]  /*18b00*/  @P4 LDG.E R10, desc[UR52][R4.64] ;  /* 0x00000034040a4981 */ /* 0x000162000c1e1900 */
[----:B------:R-:W-:Y:S01]  /*18b10*/  ULDC.64 UR14, c[0x0][UR18+0x228] ;  /* 0x00008a00120e7abb */ /* 0x000fe20008000a00 */
[----:B------:R-:W-:Y:S01]  /*18b20*/  UIMAD UR12, UR13, UR43, URZ ;  /* 0x0000002b0d0c72a4 */ /* 0x000fe2000f8e023f */
[----:B------:R-:W-:Y:S01]  /*18b30*/  IMAD.MOV.U32 R9, RZ, RZ, R95 ;  /* 0x000000ffff097224 */ /* 0x000fe200078e005f */
[----:B------:R-:W-:Y:S01]  /*18b40*/  USHF.R.S32.HI UR17, URZ, 0x1f, UR44 ;  /* 0x0000001f3f117899 */ /* 0x000fe2000801142c */
[----:B------:R-:W-:Y:S01]  /*18b50*/  LEA.HI R43, R43, R18, RZ, 0x7 ;  /* 0x000000122b2b7211 */ /* 0x000fe200078f38ff */
[----:B------:R-:W-:-:S02]  /*18b60*/  USEL UR7, UR44, URZ, !UP0 ;  /* 0x0000003f2c077287 */ /* 0x000fc4000c000000 */
[----:B------:R-:W-:Y:S01]  /*18b70*/  UIMAD.WIDE.U32 UR20, UR14, UR16, URZ ;  /* 0x000000100e1472a5 */ /* 0x000fe2000f8e003f */
[----:B------:R-:W-:Y:S01]  /*18b80*/  LOP3.LUT R43, R43, 0xffffff80, RZ, 0xc0, !PT ;  /* 0xffffff802b2b7812 */ /* 0x000fe200078ec0ff */
[----:B------:R-:W-:Y:S01]  /*18b90*/  ULDC.64 UR10, c[0x0][UR18+0x220] ;  /* 0x00008800120a7abb */ /* 0x000fe20008000a00 */
[----:B------:R-:W-:Y:S01]  /*18ba0*/  UIMAD UR14, UR15, UR16, URZ ;  /* 0x000000100f0e72a4 */ /* 0x000fe2000f8e023f */
[----:B0-----:R-:W-:Y:S01]  /*18bb0*/  @P1 IMAD.HI.U32 R4, R95, R8, RZ ;  /* 0x000000085f041227 */ /* 0x001fe200078e00ff */
[----:B------:R-:W-:Y:S02]  /*18bc0*/  UIADD3 UR15, UR9, UR12, URZ ;  /* 0x0000000c090f7290 */ /* 0x000fe4000fffe03f */
[----:B------:R-:W-:Y:S01]  /*18bd0*/  USEL UR17, UR17, URZ, !UP0 ;  /* 0x0000003f11117287 */ /* 0x000fe2000c000000 */
[----:B------:R-:W-:Y:S01]  /*18be0*/  IMAD.U32 R5, RZ, RZ, UR21 ;  /* 0x00000015ff057e24 */ /* 0x000fe2000f8e00ff */
[----:B------:R-:W-:Y:S01]  /*18bf0*/  UIMAD UR9, UR11, UR7, URZ ;  /* 0x000000070b0972a4 */ /* 0x000fe2000f8e023f */
[----:B-1----:R-:W-:Y:S01]  /*18c00*/  @P1 SHF.R.U32.HI R9, RZ, R11, R4 ;  /* 0x0000000bff091219 */ /* 0x002fe20000011604 */
[----:B------:R-:W-:Y:S01]  /*18c10*/  UIMAD.WIDE.U32 UR12, UR10, UR7, URZ ;  /* 0x000000070a0c72a5 */ /* 0x000fe2000f8e003f */
[----:B------:R-:W-:Y:S01]  /*18c20*/  IMAD.U32 R4, RZ, RZ, UR20 ;  /* 0x00000014ff047e24 */ /* 0x000fe2000f8e00ff */
[----:B------:R-:W-:Y:S01]  /*18c30*/  UIMAD UR9, UR10, UR17, UR9 ;  /* 0x000000110a0972a4 */ /* 0x000fe2000f8e0209 */
[--C-:B------:R-:W-:Y:S01]  /*18c40*/  SHF.R.S32.HI R5, RZ, 0x1f, R9.reuse ;  /* 0x0000001fff057819 */ /* 0x100fe20000011409 */
[----:B------:R-:W-:Y:S01]  /*18c50*/  UIADD3 UR14, UR21, UR14, URZ ;  /* 0x0000000e150e7290 */ /* 0x000fe2000fffe03f */
[----:B------:R-:W-:Y:S01]  /*18c60*/  IMAD.MOV R8, RZ, RZ, -R9 ;  /* 0x000000ffff087224 */ /* 0x000fe200078e0a09 */
[----:B------:R-:W-:-:S03]  /*18c70*/  UIADD3 UR9, UR13, UR9, URZ ;  /* 0x000000090d097290 */ /* 0x000fc6000fffe03f */
        /* <DEDUP_REMOVED lines=24> */
.L_x_1137:
[----:B------:R-:W-:Y:S01]  /*18e00*/  SHFL.IDX PT, R6, R11, RZ, 0x1c1f ;  /* 0x001c1fff0b067589 */ /* 0x000fe200000e0000 */
[----:B------:R-:W-:Y:S02]  /*18e10*/  IMAD.IADD R18, R18, 0x1, -R43 ;  /* 0x0000000112127824 */ /* 0x000fe400078e0a2b */
[----:B------:R-:W-:Y:S01]  /*18e20*/  VIADD R43, R228, UR36 ;  /* 0x00000024e42b7c36 */ /* 0x000fe20008000000 */
[----:B------:R-:W0:Y:S01]  /*18e30*/  SHFL.IDX PT, R7, R5, RZ, 0x1c1f ;  /* 0x001c1fff05077589 */ /* 0x000e2200000e0000 */
[----:B-----5:R-:W-:Y:S01]  /*18e40*/  IMAD R4, R10, R91, RZ ;  /* 0x0000005b0a047224 */ /* 0x020fe200078e02ff */
[----:B------:R-:W-:Y:S01]  /*18e50*/  LOP3.LUT P0, RZ, R18, 0x3, RZ, 0xc0, !PT ;  /* 0x0000000312ff7812 */ /* 0x000fe2000780c0ff */
[C---:B------:R-:W-:Y:S01]  /*18e60*/  VIADD R93, R43.reuse, 0x8 ;  /* 0x000000082b5d7836 */ /* 0x040fe20000000000 */
[----:B------:R-:W-:Y:S02]  /*18e70*/  SHFL.IDX PT, R8, R11, 0x1, 0x1c1f ;  /* 0x003c1f000b087f89 */ /* 0x000fe400000e0000 */
[----:B------:R-:W-:-:S02]  /*18e80*/  ISETP.GE.OR P2, PT, R43, R4, P0 ;  /* 0x000000042b00720c */ /* 0x000fc40000746670 */
[----:B------:R-:W1:Y:S01]  /*18e90*/  SHFL.IDX PT, R9, R5, 0x1, 0x1c1f ;  /* 0x003c1f0005097f89 */ /* 0x000e6200000e0000 */
[----:B------:R-:W-:-:S10]  /*18ea0*/  ISETP.GE.OR P0, PT, R93, R4, P0 ;  /* 0x000000045d00720c */ /* 0x000fd40000706670 */
[----:B0-----:R0:W-:Y:S04]  /*18eb0*/  @!P2 ST.E desc[UR52][R6.64], R12 ;  /* 0x0000000c0600a985 */ /* 0x0011e8000c101934 */
[----:B-1----:R0:W-:Y:S01]  /*18ec0*/  @!P0 ST.E desc[UR52][R8.64], R13 ;  /* 0x0000000d08008985 */ /* 0x0021e2000c101934 */
[----:B------:R-:W-:-:S13]  /*18ed0*/  PLOP3.LUT P0, PT, PT, PT, UP1, 0x80, 0x0 ;  /* 0x000000000000781c */ /* 0x000fda0003f0f018 */
[----:B0-----:R-:W-:Y:S05]  /*18ee0*/  @P0 BRA `(.L_x_1138) ;  /* 0x0000000800980947 */ /* 0x001fea0003800000 */
[----:B------:R-:W-:Y:S01]  /*18ef0*/  SHF.R.S32.HI R20, RZ, 0x3, R17 ;  /* 0x00000003ff147819 */ /* 0x000fe20000011411 */
[----:B------:R-:W-:Y:S01]  /*18f00*/  ULDC.64 UR12, c[0x0][0xaa0] ;  /* 0x0002a800000c7ab9 */ /* 0x000fe20000000a00 */
[----:B------:R-:W0:Y:S03]  /*18f10*/  @P1 LDC R7, c[0x0][0xbf0] ;  /* 0x0002fc00ff071b82 */ /* 0x000e260000000800 */
[----:B------:R-:W-:-:S04]  /*18f20*/  IMAD R5, R20, 0x40, R3 ;  /* 0x0000004014057824 */ /* 0x000fc800078e0203 */
[----:B------:R-:W-:-:S03]  /*18f30*/  IMAD.WIDE R32, R5, 0x2, R32 ;  /* 0x0000000205207825 */ /* 0x000fc600078e0220 */
[C---:B------:R-:W-:Y:S01]  /*18f40*/  IADD3 R29, P6, R32.reuse, 0x1000, RZ ;  /* 0x00001000201d7810 */ /* 0x040fe20007fde0ff */
[----:B------:R-:W-:Y:S01]  /*18f50*/  UIMAD UR10, UR11, UR12, URZ ;  /* 0x0000000c0b0a72a4 */ /* 0x000fe2000f8e023f */
[----:B------:R-:W-:Y:S01]  /*18f60*/  IMAD R15, R15, 0x20, R20 ;  /* 0x000000200f0f7824 */ /* 0x000fe200078e0214 */
[----:B------:R-:W-:Y:S01]  /*18f70*/  UIMAD.WIDE.U32 UR8, UR4, UR12, URZ ;  /* 0x0000000c040872a5 */ /* 0x000fe2000f8e003f */
[----:B------:R-:W-:Y:S02]  /*18f80*/  LOP3.LUT R28, R29, 0x380, RZ, 0xc0, !PT ;  /* 0x000003801d1c7812 */ /* 0x000fe400078ec0ff */
[----:B------:R-:W-:Y:S02]  /*18f90*/  IADD3 R25, P5, R32, 0x2000, RZ ;  /* 0x0000200020197810 */ /* 0x000fe40007fbe0ff */
[----:B------:R-:W-:Y:S01]  /*18fa0*/  SHF.R.U64 R28, R28, 0x3, RZ ;  /* 0x000000031c1c7819 */ /* 0x000fe200000012ff */
[----:B------:R-:W-:Y:S01]  /*18fb0*/  UIMAD UR10, UR4, UR13, UR10 ;  /* 0x0000000d040a72a4 */ /* 0x000fe2000f8e020a */
[----:B------:R-:W-:Y:S01]  /*18fc0*/  VIADD R15, R15, UR36 ;  /* 0x000000240f0f7c36 */ /* 0x000fe20008000000 */
[----:B------:R-:W-:-:S02]  /*18fd0*/  IADD3 R9, P4, R32, 0x3000, RZ ;  /* 0x0000300020097810 */ /* 0x000fc40007f9e0ff */
[----:B------:R-:W-:Y:S01]  /*18fe0*/  LOP3.LUT R28, R28, R29, RZ, 0x3c, !PT ;  /* 0x0000001d1c1c7212 */ /* 0x000fe200078e3cff */
[--C-:B------:R-:W-:Y:S01]  /*18ff0*/  IMAD.X R29, RZ, RZ, R33.reuse, P6 ;  /* 0x000000ffff1d7224 */ /* 0x100fe200030e0621 */
[C---:B------:R-:W-:Y:S01]  /*19000*/  IADD3 R6, P6, R32.reuse, 0x7000, RZ ;  /* 0x0000700020067810 */ /* 0x040fe20007fde0ff */
[----:B------:R-:W-:Y:S01]  /*19010*/  UIADD3 UR9, UR9, UR10, URZ ;  /* 0x0000000a09097290 */ /* 0x000fe2000fffe03f */
[----:B------:R-:W-:Y:S02]  /*19020*/  IADD3 R49, P3, R32, 0x4000, RZ ;  /* 0x0000400020317810 */ /* 0x000fe40007f7e0ff */
[----:B------:R-:W-:Y:S01]  /*19030*/  LOP3.LUT R5, R6, 0x380, RZ, 0xc0, !PT ;  /* 0x0000038006057812 */ /* 0x000fe200078ec0ff */
[----:B------:R-:W-:Y:S01]  /*19040*/  ULDC.64 UR10, c[0x0][0xae8] ;  /* 0x0002ba00000a7ab9 */ /* 0x000fe20000000a00 */
[----:B------:R-:W-:Y:S01]  /*19050*/  USHF.R.S32.HI UR4, URZ, 0x1f, UR7 ;  /* 0x0000001f3f047899 */ /* 0x000fe20008011407 */
[C---:B------:R-:W-:Y:S01]  /*19060*/  IADD3 R45, P2, R32.reuse, 0x5000, RZ ;  /* 0x00005000202d7810 */ /* 0x040fe20007f5e0ff */
[----:B------:R-:W-:Y:S01]  /*19070*/  IMAD.X R35, RZ, RZ, R33, P6 ;  /* 0x000000ffff237224 */ /* 0x000fe200030e0621 */
[----:B------:R-:W-:Y:S01]  /*19080*/  SHF.R.U64 R5, R5, 0x3, RZ ;  /* 0x0000000305057819 */ /* 0x000fe200000012ff */
[----:B------:R-:W-:Y:S01]  /*19090*/  UIMAD.WIDE.U32 UR8, UR43, UR10, UR8 ;  /* 0x0000000a2b0872a5 */ /* 0x000fe2000f8e0008 */
[----:B------:R-:W-:Y:S01]  /*190a0*/  IADD3 R37, P0, R32, 0x6000, RZ ;  /* 0x0000600020257810 */ /* 0x000fe20007f1e0ff */
[----:B------:R-:W5:Y:S01]  /*190b0*/  LD.E.128 R28, desc[UR52][R28.64] ;  /* 0x000000341c1c7980 */ /* 0x000f62000c101d00 */
[----:B------:R-:W-:-:S02]  /*190c0*/  LOP3.LUT R34, R5, R6, RZ, 0x3c, !PT ;  /* 0x0000000605227212 */ /* 0x000fc400078e3cff */
[----:B------:R-:W1:Y:S01]  /*190d0*/  @P1 LDC R6, c[0x0][0xbec] ;  /* 0x0002fb00ff061b82 */ /* 0x000e620000000800 */
[----:B------:R-:W-:Y:S01]  /*190e0*/  UIMAD UR9, UR43, UR11, UR9 ;  /* 0x0000000b2b0972a4 */ /* 0x000fe2000f8e0209 */
[----:B------:R-:W-:Y:S02]  /*190f0*/  LOP3.LUT R24, R25, 0x380, RZ, 0xc0, !PT ;  /* 0x0000038019187812 */ /* 0x000fe400078ec0ff */
[----:B------:R-:W-:Y:S01]  /*19100*/  ULDC.64 UR10, c[0x0][0xaf0] ;  /* 0x0002bc00000a7ab9 */ /* 0x000fe20000000a00 */
[----:B------:R-:W-:Y:S01]  /*19110*/  LOP3.LUT R8, R9, 0x380, RZ, 0xc0, !PT ;  /* 0x0000038009087812 */ /* 0x000fe200078ec0ff */
[----:B------:R-:W-:Y:S01]  /*19120*/  UIMAD UR4, UR4, UR10, URZ ;  /* 0x0000000a040472a4 */ /* 0x000fe2000f8e023f */
[----:B------:R-:W-:Y:S02]  /*19130*/  LOP3.LUT R48, R49, 0x380, RZ, 0xc0, !PT ;  /* 0x0000038031307812 */ /* 0x000fe400078ec0ff */
[----:B------:R-:W-:Y:S02]  /*19140*/  LOP3.LUT R44, R45, 0x380, RZ, 0xc0, !PT ;  /* 0x000003802d2c7812 */ /* 0x000fe400078ec0ff */
[----:B------:R-:W-:-:S02]  /*19150*/  LOP3.LUT R36, R37, 0x380, RZ, 0xc0, !PT ;  /* 0x0000038025247812 */ /* 0x000fc400078ec0ff */
[----:B------:R-:W-:Y:S01]  /*19160*/  LOP3.LUT R41, R32, 0x380, RZ, 0xc0, !PT ;  /* 0x0000038020297812 */ /* 0x000fe200078ec0ff */
[----:B------:R-:W-:Y:S01]  /*19170*/  UIMAD UR4, UR7, UR11, UR4 ;  /* 0x0000000b070472a4 */ /* 0x000fe2000f8e0204 */
[----:B------:R-:W-:Y:S01]  /*19180*/  IMAD.MOV.U32 R5, RZ, RZ, R15 ;  /* 0x000000ffff057224 */ /* 0x000fe200078e000f */
[----:B------:R-:W-:Y:S01]  /*19190*/  UIMAD.WIDE.U32 UR8, UR7, UR10, UR8 ;  /* 0x0000000a070872a5 */ /* 0x000fe2000f8e0008 */
[----:B------:R-:W-:Y:S02]  /*191a0*/  SHF.R.U64 R24, R24, 0x3, RZ ;  /* 0x0000000318187819 */ /* 0x000fe400000012ff */
[----:B------:R-:W-:Y:S02]  /*191b0*/  SHF.R.U64 R8, R8, 0x3, RZ ;  /* 0x0000000308087819 */ /* 0x000fe400000012ff */
[----:B------:R-:W-:Y:S02]  /*191c0*/  SHF.R.U64 R48, R48, 0x3, RZ ;  /* 0x0000000330307819 */ /* 0x000fe400000012ff */
[----:B------:R-:W-:Y:S01]  /*191d0*/  SHF.R.U64 R44, R44, 0x3, RZ ;  /* 0x000000032c2c7819 */ /* 0x000fe200000012ff */
[----:B-1----:R-:W-:Y:S01]  /*191e0*/  @P1 IMAD.HI.U32 R6, R15, R6, RZ ;  /* 0x000000060f061227 */ /* 0x002fe200078e00ff */
[----:B------:R-:W-:-:S02]  /*191f0*/  SHF.R.U64 R36, R36, 0x3, RZ ;  /* 0x0000000324247819 */ /* 0x000fc400000012ff */
[----:B------:R-:W-:Y:S01]  /*19200*/  SHF.R.U64 R41, R41, 0x3, RZ ;  /* 0x0000000329297819 */ /* 0x000fe200000012ff */
[----:B------:R-:W-:Y:S01]  /*19210*/  ULDC.64 UR10, c[0x0][0xae0] ;  /* 0x0002b800000a7ab9 */ /* 0x000fe20000000a00 */
[----:B0-----:R-:W-:Y:S01]  /*19220*/  @P1 SHF.R.U32.HI R5, RZ, R7, R6 ;  /* 0x00000007ff051219 */ /* 0x001fe20000011606 */
[----:B------:R-:W-:Y:S01]  /*19230*/  UIADD3 UR4, UR9, UR4, URZ ;  /* 0x0000000409047290 */ /* 0x000fe2000fffe03f */
[----:B------:R-:W-:Y:S01]  /*19240*/  LOP3.LUT R24, R24, R25, RZ, 0x3c, !PT ;  /* 0x0000001918187212 */ /* 0x000fe200078e3cff */
[----:B------:R-:W-:Y:S01]  /*19250*/  IMAD.X R25, RZ, RZ, R33, P5 ;  /* 0x000000ffff197224 */ /* 0x000fe200028e0621 */
[--C-:B------:R-:W-:Y:S01]  /*19260*/  SHF.R.S32.HI R12, RZ, 0x1f, R5.reuse ;  /* 0x0000001fff0c7819 */ /* 0x100fe20000011405 */
[----:B------:R-:W-:Y:S01]  /*19270*/  IMAD.MOV R18, RZ, RZ, -R5 ;  /* 0x000000ffff127224 */ /* 0x000fe200078e0a05 */
        /* <DEDUP_REMOVED lines=9> */
[----:B------:R-:W-:Y:S01]  /*19310*/  IMAD.MOV.U32 R41, RZ, RZ, R33 ;  /* 0x000000ffff297224 */ /* 0x000fe200078e0021 */
[----:B------:R-:W5:Y:S01]  /*19320*/  LD.E.128 R24, desc[UR52][R24.64] ;  /* 0x0000003418187980 */ /* 0x000f62000c101d00 */
[----:B------:R-:W-:-:S02]  /*19330*/  IMAD.U32 R7, RZ, RZ, UR9 ;  /* 0x00000009ff077e24 */ /* 0x000fc4000f8e00ff */
[----:B------:R-:W-:Y:S01]  /*19340*/  IMAD.U32 R6, RZ, RZ, UR8 ;  /* 0x00000008ff067e24 */ /* 0x000fe2000f8e00ff */
[----:B------:R-:W5:Y:S01]  /*19350*/  LD.E.128 R8, desc[UR52][R8.64] ;  /* 0x0000003408087980 */ /* 0x000f62000c101d00 */
[----:B------:R-:W-:Y:S01]  /*19360*/  IMAD.U32 R7, RZ, RZ, UR4 ;  /* 0x00000004ff077e24 */ /* 0x000fe2000f8e00ff */
[----:B------:R-:W-:Y:S01]  /*19370*/  ULDC.64 UR8, c[0x0][0xad8] ;  /* 0x0002b60000087ab9 */ /* 0x000fe20000000a00 */
[----:B------:R-:W-:Y:S01]  /*19380*/  IMAD R12, R12, UR10, RZ ;  /* 0x0000000a0c0c7c24 */ /* 0x000fe2000f8e02ff */
[----:B------:R-:W5:Y:S01]  /*19390*/  LD.E.128 R40, desc[UR52][R40.64] ;  /* 0x0000003428287980 */ /* 0x000f62000c101d00 */
[----:B------:R-:W-:Y:S02]  /*193a0*/  IMAD R13, R91, R18, R15 ;  /* 0x000000125b0d7224 */ /* 0x000fe400078e020f */
[C---:B------:R-:W-:Y:S01]  /*193b0*/  IMAD R15, R5.reuse, UR11, R12 ;  /* 0x0000000b050f7c24 */ /* 0x040fe2000f8e020c */
[----:B------:R-:W5:Y:S01]  /*193c0*/  LD.E.128 R48, desc[UR52][R48.64] ;  /* 0x0000003430307980 */ /* 0x000f62000c101d00 */
[----:B------:R-:W-:Y:S01]  /*193d0*/  IMAD.WIDE.U32 R6, R5, UR10, R6 ;  /* 0x0000000a05067c25 */ /* 0x000fe2000f8e0006 */
[----:B------:R-:W-:-:S02]  /*193e0*/  SHF.R.S32.HI R5, RZ, 0x1f, R13 ;  /* 0x0000001fff057819 */ /* 0x000fc4000001140d */
[----:B------:R-:W5:Y:S04]  /*193f0*/  LD.E.128 R44, desc[UR52][R44.64] ;  /* 0x000000342c2c7980 */ /* 0x000f68000c101d00 */
[----:B------:R-:W5:Y:S04]  /*19400*/  LD.E.128 R36, desc[UR52][R36.64] ;  /* 0x0000003424247980 */ /* 0x000f68000c101d00 */
[----:B------:R-:W5:Y:S01]  /*19410*/  LD.E.128 R32, desc[UR52][R34.64] ;  /* 0x0000003422207980 */ /* 0x000f62000c101d00 */
[----:B------:R-:W-:Y:S01]  /*19420*/  @!PT LDS RZ, [RZ] ;  /* 0x00000000fffff984 */ /* 0x000fe20000000800 */
[----:B------:R-:W-:Y:S01]  /*19430*/  @!PT LDS RZ, [RZ] ;  /* 0x00000000fffff984 */ /* 0x000fe20000000800 */
[----:B------:R-:W-:Y:S01]  /*19440*/  @!PT LDS RZ, [RZ] ;  /* 0x00000000fffff984 */ /* 0x000fe20000000800 */
[----:B------:R-:W-:Y:S01]  /*19450*/  @!PT LDS RZ, [RZ] ;  /* 0x00000000fffff984 */ /* 0x000fe20000000800 */
[----:B------:R0:W-:Y:S06]  /*19460*/  MEMBAR.ALL.CTA ;  /* 0x0000000000007992 */ /* 0x0001ec0000008000 */
[----:B0-----:R-:W0:Y:S01]  /*19470*/  FENCE.VIEW.ASYNC.S ;  /* 0x00000000000073c6 */ /* 0x001e220000000000 */
[----:B------:R-:W-:-:S02]  /*19480*/  IMAD.IADD R7, R7, 0x1, R15 ;  /* 0x0000000107077824 */ /* 0x000fc400078e020f */
[----:B------:R-:W-:Y:S02]  /*19490*/  IMAD R12, R5, UR8, RZ ;  /* 0x00000008050c7c24 */ /* 0x000fe4000f8e02ff */
[----:B------:R-:W-:Y:S02]  /*194a0*/  VIADD R21, R20, UR36 ;  /* 0x0000002414157c36 */ /* 0x000fe40008000000 */
[C---:B------:R-:W-:Y:S02]  /*194b0*/  IMAD R15, R13.reuse, UR9, R12 ;  /* 0x000000090d0f7c24 */ /* 0x040fe4000f8e020c */
[----:B------:R-:W-:Y:S01]  /*194c0*/  IMAD.WIDE.U32 R6, R13, UR8, R6 ;  /* 0x000000080d067c25 */ /* 0x000fe2000f8e0006 */
[C---:B------:R-:W-:Y:S01]  /*194d0*/  ISETP.GE.AND P2, PT, R21.reuse, R4, PT ;  /* 0x000000041500720c */ /* 0x040fe20003f46270 */
[----:B------:R-:W-:Y:S02]  /*194e0*/  ULDC.64 UR8, c[0x0][0xa80] ;  /* 0x0002a00000087ab9 */ /* 0x000fe40000000a00 */
[----:B------:R-:W-:-:S02]  /*194f0*/  VIADD R5, R21, 0x20 ;  /* 0x0000002015057836 */ /* 0x000fc40000000000 */
[----:B------:R-:W-:Y:S01]  /*19500*/  IMAD.IADD R7, R7, 0x1, R15 ;  /* 0x0000000107077824 */ /* 0x000fe200078e020f */
[----:B------:R-:W-:Y:S01]  /*19510*/  LEA R15, P3, R6, UR8, 0x1 ;  /* 0x00000008060f7c11 */ /* 0x000fe2000f8608ff */
[----:B------:R-:W-:Y:S01]  /*19520*/  VIADD R14, R14, 0x2e820 ;  /* 0x0002e8200e0e7836 */ /* 0x000fe20000000000 */
[-C--:B------:R-:W-:Y:S01]  /*19530*/  ISETP.GE.AND P0, PT, R5, R4.reuse, PT ;  /* 0x000000040500720c */ /* 0x080fe20003f06270 */
[----:B------:R-:W-:Y:S01]  /*19540*/  VIADD R5, R21, 0x40 ;  /* 0x0000004015057836 */ /* 0x000fe20000000000 */
[----:B------:R-:W-:Y:S02]  /*19550*/  LEA.HI.X R17, R6, UR9, R7, 0x1, P3 ;  /* 0x0000000906117c11 */ /* 0x000fe400098f0c07 */
[----:B------:R-:W-:Y:S01]  /*19560*/  PRMT R14, RZ, 0x654, R14 ;  /* 0x00000654ff0e7816 */ /* 0x000fe2000000000e */
[----:B0-----:R0:W1:Y:S01]  /*19570*/  SHFL.IDX PT, R12, R15, RZ, 0x181f ;  /* 0x00181fff0f0c7589 */ /* 0x00106200000e0000 */
[----:B------:R-:W-:Y:S01]  /*19580*/  ISETP.GE.AND P1, PT, R5, R4, PT ;  /* 0x000000040500720c */ /* 0x000fe20003f26270 */
[----:B------:R-:W-:Y:S01]  /*19590*/  BSSY B1, `(.L_x_1139) ;  /* 0x000000f000017945 */ /* 0x000fe20003800000 */
[----:B------:R2:W-:Y:S01]  /*195a0*/  SYNCS.ARRIVE.TRANS64.RED.A1T0 RZ, [R14+URZ], RZ ;  /* 0x000000ff0eff79a7 */ /* 0x0005e2000810043f */
[----:B------:R0:W3:Y:S01]  /*195b0*/  SHFL.IDX PT, R5, R17, RZ, 0x181f ;  /* 0x00181fff11057589 */ /* 0x0000e200000e0000 */
[----:B------:R-:W-:-:S02]  /*195c0*/  SHF.R.S32.HI R18, RZ, 0x1f, R3 ;  /* 0x0000001fff127819 */ /* 0x000fc40000011403 */
[----:B--2---:R-:W-:Y:S01]  /*195d0*/  SHF.R.S32.HI R14, RZ, 0x1f, R0 ;  /* 0x0000001fff0e7819 */ /* 0x004fe20000011400 */
[----:B0-----:R-:W-:Y:S06]  /*195e0*/  @P2 BRA `(.L_x_1140) ;  /* 0x0000000000242947 */ /* 0x001fec0003800000 */
[----:B------:R-:W-:Y:S02]  /*195f0*/  ULDC UR4, c[0x0][0xac8] ;  /* 0x0002b20000047ab9 */ /* 0x000fe40000000800 */
[----:B------:R-:W-:Y:S02]  /*19600*/  ISETP.GE.AND P2, PT, R3, UR4, PT ;  /* 0x0000000403007c0c */ /* 0x000fe4000bf46270 */
[----:B------:R-:W-:-:S11]  /*19610*/  ISETP.GE.AND P3, PT, R0, UR4, PT ;  /* 0x0000000400007c0c */ /* 0x000fd6000bf66270 */
[CC--:B-1----:R-:W-:Y:S02]  /*19620*/  @!P2 LEA R6, P4, R3.reuse, R12.reuse, 0x1 ;  /* 0x0000000c0306a211 */ /* 0x0c2fe400078808ff */
[C---:B------:R-:W-:Y:S02]  /*19630*/  @!P3 LEA R12, P5, R0.reuse, R12, 0x1 ;  /* 0x0000000c000cb211 */ /* 0x040fe400078a08ff */
[-C--:B---3--:R-:W-:Y:S02]  /*19640*/  @!P2 LEA.HI.X R7, R3, R5.reuse, R18, 0x1, P4 ;  /* 0x000000050307a211 */ /* 0x088fe400020f0c12 */
[----:B------:R-:W-:-:S03]  /*19650*/  @!P3 LEA.HI.X R13, R0, R5, R14, 0x1, P5 ;  /* 0x00000005000db211 */ /* 0x000fc600028f0c0e */
[----:B-----5:R0:W-:Y:S04]  /*19660*/  @!P2 ST.E.128 desc[UR52][R6.64], R40 ;  /* 0x000000280600a985 */ /* 0x0201e8000c101d34 */
[----:B------:R0:W-:Y:S02]  /*19670*/  @!P3 ST.E.128 desc[UR52][R12.64], R48 ;  /* 0x000000300c00b985 */ /* 0x0001e4000c101d34 */
.L_x_1140:
[----:B------:R-:W-:Y:S05]  /*19680*/  BSYNC B1 ;  /* 0x0000000000017941 */ /* 0x000fea0003800000 */
.L_x_1139:
[----:B---3--:R2:W3:Y:S01]  /*19690*/  SHFL.IDX PT, R5, R17, 0x1, 0x181f ;  /* 0x00381f0011057f89 */ /* 0x0084e200000e0000 */
[----:B------:R-:W-:Y:S03]  /*196a0*/  BSSY B1, `(.L_x_1141) ;  /* 0x000000c000017945 */ /* 0x000fe60003800000 */
[----:B01----:R2:W0:Y:S01]  /*196b0*/  SHFL.IDX PT, R12, R15, 0x1, 0x181f ;  /* 0x00381f000f0c7f89 */ /* 0x00342200000e0000 */
[----:B------:R-:W-:Y:S05]  /*196c0*/  @P0 BRA `(.L_x_1142) ;  /* 0x0000000000240947 */ /* 0x000fea0003800000 */
[----:B------:R-:W-:Y:S02]  /*196d0*/  ULDC UR4, c[0x0][0xac8] ;  /* 0x0002b20000047ab9 */ /* 0x000fe40000000800 */
[----:B------:R-:W-:Y:S02]  /*196e0*/  ISETP.GE.AND P3, PT, R3, UR4, PT ;  /* 0x0000000403007c0c */ /* 0x000fe4000bf66270 */
[----:B------:R-:W-:-:S11]  /*196f0*/  ISETP.GE.AND P4, PT, R0, UR4, PT ;  /* 0x0000000400007c0c */ /* 0x000fd6000bf86270 */
[CC--:B0-----:R-:W-:Y:S02]  /*19700*/  @!P3 LEA R6, P0, R3.reuse, R12.reuse, 0x1 ;  /* 0x0000000c0306b211 */ /* 0x0c1fe400078008ff */
[C---:B------:R-:W-:Y:S02]  /*19710*/  @!P4 LEA R12, P2, R0.reuse, R12, 0x1 ;  /* 0x0000000c000cc211 */ /* 0x040fe400078408ff */
[-C--:B---3--:R-:W-:Y:S02]  /*19720*/  @!P3 LEA.HI.X R7, R3, R5.reuse, R18, 0x1, P0 ;  /* 0x000000050307b211 */ /* 0x088fe400000f0c12 */
[----:B------:R-:W-:-:S03]  /*19730*/  @!P4 LEA.HI.X R13, R0, R5, R14, 0x1, P2 ;  /* 0x00000005000dc211 */ /* 0x000fc600010f0c0e */
[----:B-----5:R1:W-:Y:S04]  /*19740*/  @!P3 ST.E.128 desc[UR52][R6.64], R28 ;  /* 0x0000001c0600b985 */ /* 0x0203e8000c101d34 */
[----:B------:R1:W-:Y:S02]  /*19750*/  @!P4 ST.E.128 desc[UR52][R12.64], R44 ;  /* 0x0000002c0c00c985 */ /* 0x0003e4000c101d34 */
.L_x_1142:
[----:B------:R-:W-:Y:S05]  /*19760*/  BSYNC B1 ;  /* 0x0000000000017941 */ /* 0x000fea0003800000 */
.L_x_1141:
[----:B---3--:R3:W4:Y:S01]  /*19770*/  SHFL.IDX PT, R5, R17, 0x2, 0x181f ;  /* 0x00581f0011057f89 */ /* 0x00872200000e0000 */
        /* <DEDUP_REMOVED lines=10> */
[----:B-----5:R1:W-:Y:S04]  /*19820*/  @!P2 ST.E.128 desc[UR52][R6.64], R24 ;  /* 0x000000180600a985 */ /* 0x0203e8000c101d34 */
[----:B------:R1:W-:Y:S02]  /*19830*/  @!P3 ST.E.128 desc[UR52][R12.64], R36 ;  /* 0x000000240c00b985 */ /* 0x0003e4000c101d34 */
.L_x_1144:
[----:B------:R-:W-:Y:S05]  /*19840*/  BSYNC B1 ;  /* 0x0000000000017941 */ /* 0x000fea0003800000 */
.L_x_1143:
[----:B----4-:R-:W-:Y:S01]  /*19850*/  VIADD R5, R21, 0x60 ;  /* 0x0000006015057836 */ /* 0x010fe20000000000 */
[----:B--23--:R-:W2:Y:S04]  /*19860*/  SHFL.IDX PT, R17, R17, 0x3, 0x181f ;  /* 0x00781f0011117f89 */ /* 0x00cea800000e0000 */
[----:B------:R-:W-:Y:S01]  /*19870*/  ISETP.GE.AND P0, PT, R5, R4, PT ;  /* 0x000000040500720c */ /* 0x000fe20003f06270 */
[----:B------:R-:W3:-:S12]  /*19880*/  SHFL.IDX PT, R15, R15, 0x3, 0x181f ;  /* 0x00781f000f0f7f89 */ /* 0x000ed800000e0000 */
[----:B------:R-:W-:Y:S05]  /*19890*/  @P0 BRA `(.L_x_1145) ;  /* 0x0000001800bc0947 */ /* 0x000fea0003800000 */
[----:B------:R-:W-:Y:S02]  /*198a0*/  ULDC UR4, c[0x0][0xac8] ;  /* 0x0002b20000047ab9 */ /* 0x000fe40000000800 */
[----:B------:R-:W-:-:S13]  /*198b0*/  ISETP.GE.AND P1, PT, R3, UR4, PT ;  /* 0x0000000403007c0c */ /* 0x000fda000bf26270 */
[----:B---3--:R-:W-:-:S04]  /*198c0*/  @!P1 LEA R4, P0, R3, R15, 0x1 ;  /* 0x0000000f03049211 */ /* 0x008fc800078008ff */
[----:B--2---:R-:W-:Y:S02]  /*198d0*/  @!P1 LEA.HI.X R5, R3, R17, R18, 0x1, P0 ;  /* 0x0000001103059211 */ /* 0x004fe400000f0c12 */
[----:B------:R-:W-:-:S03]  /*198e0*/  ISETP.GE.AND P0, PT, R0, UR4, PT ;  /* 0x0000000400007c0c */ /* 0x000fc6000bf06270 */
[----:B-----5:R2:W-:Y:S10]  /*198f0*/  @!P1 ST.E.128 desc[UR52][R4.64], R8 ;  /* 0x0000000804009985 */ /* 0x0205f4000c101d34 */
[----:B------:R-:W-:Y:S05]  /*19900*/  @P0 BRA `(.L_x_1145) ;  /* 0x0000001800a00947 */ /* 0x000fea0003800000 */
[----:B--2---:R-:W-:-:S04]  /*19910*/  LEA R4, P0, R0, R15, 0x1 ;  /* 0x0000000f00047211 */ /* 0x004fc800078008ff */
[----:B------:R-:W-:-:S05]  /*19920*/  LEA.HI.X R5, R0, R17, R14, 0x1, P0 ;  /* 0x0000001100057211 */ /* 0x000fca00000f0c0e */
[----:B------:R2:W-:Y:S01]  /*19930*/  ST.E.128 desc[UR52][R4.64], R32 ;  /* 0x0000002004007985 */ /* 0x0005e2000c101d34 */
[----:B------:R-:W-:Y:S05]  /*19940*/  BRA `(.L_x_1145) ;  /* 0x0000001800907947 */ /* 0x000fea0003800000 */
.L_x_1138:
[----:B------:R-:W-:Y:S01]  /*19950*/  ULDC.64 UR12, c[0x0][0xb08] ;  /* 0x0002c200000c7ab9 */ /* 0x000fe20000000a00 */
[----:B------:R-:W0:Y:S01]  /*19960*/  @P1 LDC R0, c[0x0][0xbec] ;  /* 0x0002fb00ff001b82 */ /* 0x000e220000000800 */
[----:B------:R-:W-:Y:S01]  /*19970*/  UIMAD UR10, UR11, UR12, URZ ;  /* 0x0000000c0b0a72a4 */ /* 0x000fe2000f8e023f */
[----:B------:R-:W-:Y:S01]  /*19980*/  IMAD.MOV.U32 R3, RZ, RZ, R95 ;  /* 0x000000ffff037224 */ /* 0x000fe200078e005f */
[----:B------:R-:W-:Y:S01]  /*19990*/  UIMAD.WIDE.U32 UR8, UR4, UR12, URZ ;  /* 0x0000000c040872a5 */ /* 0x000fe2000f8e003f */
[----:B------:R-:W-:Y:S01]  /*199a0*/  ISETP.GE.AND P0, PT, R43, R4, PT ;  /* 0x000000042b00720c */ /* 0x000fe20003f06270 */
[----:B------:R-:W-:Y:S01]  /*199b0*/  UIMAD UR10, UR4, UR13, UR10 ;  /* 0x0000000d040a72a4 */ /* 0x000fe2000f8e020a */
[----:B------:R-:W-:Y:S01]  /*199c0*/  VIADD R14, R14, 0x2e820 ;  /* 0x0002e8200e0e7836 */ /* 0x000fe20000000000 */
[----:B------:R-:W-:Y:S01]  /*199d0*/  USHF.R.S32.HI UR4, URZ, 0x1f, UR7 ;  /* 0x0000001f3f047899 */ /* 0x000fe20008011407 */
[----:B------:R-:W1:Y:S01]  /*199e0*/  @P1 LDC R5, c[0x0][0xbf0] ;  /* 0x0002fc00ff051b82 */ /* 0x000e620000000800 */
[----:B------:R-:W-:Y:S01]  /*199f0*/  UIADD3 UR9, UR9, UR10, URZ ;  /* 0x0000000a09097290 */ /* 0x000fe2000fffe03f */
[C---:B------:R-:W-:Y:S01]  /*19a00*/  VIADD R17, R19.reuse, 0x30 ;  /* 0x0000003013117836 */ /* 0x040fe20000000000 */
[----:B------:R-:W-:Y:S01]  /*19a10*/  PRMT R14, RZ, 0x654, R14 ;  /* 0x00000654ff0e7816 */ /* 0x000fe2000000000e */
[----:B------:R-:W-:Y:S01]  /*19a20*/  ULDC.64 UR10, c[0x0][0xb38] ;  /* 0x0002ce00000a7ab9 */ /* 0x000fe20000000a00 */
[C---:B------:R-:W-:Y:S01]  /*19a30*/  VIADD R97, R19.reuse, 0x48 ;  /* 0x0000004813617836 */ /* 0x040fe20000000000 */
[----:B------:R-:W-:Y:S01]  /*19a40*/  UIMAD.WIDE.U32 UR8, UR43, UR10, UR8 ;  /* 0x0000000a2b0872a5 */ /* 0x000fe2000f8e0008 */
[C---:B------:R-:W-:Y:S01]  /*19a50*/  VIADD R99, R19.reuse, 0x50 ;  /* 0x0000005013637836 */ /* 0x040fe20000000000 */
[----:B------:R2:W-:Y:S01]  /*19a60*/  SYNCS.ARRIVE.TRANS64.RED.A1T0 RZ, [R14+URZ], RZ ;  /* 0x000000ff0eff79a7 */ /* 0x0005e2000810043f */
[C---:B------:R-:W-:Y:S01]  /*19a70*/  VIADD R101, R19.reuse, 0x58 ;  /* 0x0000005813657836 */ /* 0x040fe20000000000 */
[----:B------:R-:W-:Y:S01]  /*19a80*/  UIMAD UR9, UR43, UR11, UR9 ;  /* 0x0000000b2b0972a4 */ /* 0x000fe2000f8e0209 */
[C---:B------:R-:W-:Y:S01]  /*19a90*/  VIADD R103, R19.reuse, 0x60 ;  /* 0x0000006013677836 */ /* 0x040fe20000000000 */
[----:B------:R-:W-:Y:S01]  /*19aa0*/  BSSY B1, `(.L_x_1146) ;  /* 0x000007b000017945 */ /* 0x000fe20003800000 */
[----:B------:R-:W-:Y:S01]  /*19ab0*/  ULDC.64 UR10, c[0x0][0xb40] ;  /* 0x0002d000000a7ab9 */ /* 0x000fe20000000a00 */
[----:B------:R-:W-:Y:S01]  /*19ac0*/  VIADD R105, R19, 0x68 ;  /* 0x0000006813697836 */ /* 0x000fe20000000000 */
[----:B------:R-:W-:Y:S01]  /*19ad0*/  UIMAD UR4, UR4, UR10, URZ ;  /* 0x0000000a040472a4 */ /* 0x000fe2000f8e023f */
[----:B0-----:R-:W-:Y:S01]  /*19ae0*/  @P1 IMAD.HI.U32 R0, R95, R0, RZ ;  /* 0x000000005f001227 */ /* 0x001fe200078e00ff */
[----:B------:R-:W-:Y:S01]  /*19af0*/  UIMAD.WIDE.U32 UR8, UR7, UR10, UR8 ;  /* 0x0000000a070872a5 */ /* 0x000fe2000f8e0008 */
[----:B------:R-:W-:Y:S01]  /*19b00*/  SHF.R.S32.HI R92, RZ, 0x1f, R97 ;  /* 0x0000001fff5c7819 */ /* 0x000fe20000011461 */
[----:B------:R-:W-:Y:S01]  /*19b10*/  UIMAD UR4, UR7, UR11, UR4 ;  /* 0x0000000b070472a4 */ /* 0x000fe2000f8e0204 */
[C---:B------:R-:W-:Y:S01]  /*19b20*/  VIADD R107, R19.reuse, 0x70 ;  /* 0x00000070136b7836 */ /* 0x040fe20000000000 */
[----:B------:R-:W-:Y:S01]  /*19b30*/  SHF.R.S32.HI R94, RZ, 0x1f, R99 ;  /* 0x0000001fff5e7819 */ /* 0x000fe20000011463 */
[----:B------:R-:W-:Y:S01]  /*19b40*/  ULDC.64 UR10, c[0x0][0xb48] ;  /* 0x0002d200000a7ab9 */ /* 0x000fe20000000a00 */
[----:B------:R-:W-:Y:S01]  /*19b50*/  UIADD3 UR9, UR9, UR4, URZ ;  /* 0x0000000409097290 */ /* 0x000fe2000fffe03f */
[----:B-1----:R-:W-:Y:S01]  /*19b60*/  @P1 SHF.R.U32.HI R3, RZ, R5, R0 ;  /* 0x00000005ff031219 */ /* 0x002fe20000011600 */
[C---:B------:R-:W-:Y:S01]  /*19b70*/  VIADD R109, R19.reuse, 0x78 ;  /* 0x00000078136d7836 */ /* 0x040fe20000000000 */
[----:B------:R-:W-:Y:S01]  /*19b80*/  SHF.R.S32.HI R96, RZ, 0x1f, R101 ;  /* 0x0000001fff607819 */ /* 0x000fe20000011465 */
[----:B------:R-:W-:Y:S01]  /*19b90*/  UIMAD.WIDE.U32 UR8, UR37, UR10, UR8 ;  /* 0x0000000a250872a5 */ /* 0x000fe2000f8e0008 */
[--C-:B------:R-:W-:Y:S01]  /*19ba0*/  SHF.R.S32.HI R0, RZ, 0x1f, R3.reuse ;  /* 0x0000001fff007819 */ /* 0x100fe20000011403 */
[----:B------:R-:W-:Y:S01]  /*19bb0*/  IMAD.MOV R6, RZ, RZ, -R3 ;  /* 0x000000ffff067224 */ /* 0x000fe200078e0a03 */
[----:B------:R-:W-:Y:S01]  /*19bc0*/  SHF.R.S32.HI R98, RZ, 0x1f, R103 ;  /* 0x0000001fff627819 */ /* 0x000fe20000011467 */
[----:B------:R-:W-:Y:S01]  /*19bd0*/  UIMAD UR37, UR37, UR11, UR9 ;  /* 0x0000000b252572a4 */ /* 0x000fe2000f8e0209 */
[----:B------:R-:W-:Y:S01]  /*19be0*/  VIADD R111, R19, 0x20 ;  /* 0x00000020136f7836 */ /* 0x000fe20000000000 */
[----:B------:R-:W-:Y:S01]  /*19bf0*/  SHF.R.S32.HI R100, RZ, 0x1f, R105 ;  /* 0x0000001fff647819 */ /* 0x000fe20000011469 */
[----:B------:R-:W-:Y:S01]  /*19c00*/  ULDC.64 UR10, c[0x0][0xb30] ;  /* 0x0002cc00000a7ab9 */ /* 0x000fe20000000a00 */
[----:B------:R-:W-:Y:S01]  /*19c10*/  IMAD R5, R91, R6, R95 ;  /* 0x000000065b057224 */ /* 0x000fe200078e025f */
[----:B------:R-:W-:Y:S01]  /*19c20*/  SHF.R.S32.HI R102, RZ, 0x1f, R107 ;  /* 0x0000001fff667819 */ /* 0x000fe2000001146b */
[----:B------:R-:W-:Y:S01]  /*19c30*/  IMAD R0, R0, UR10, RZ ;  /* 0x0000000a00007c24 */ /* 0x000fe2000f8e02ff */
[----:B------:R-:W-:Y:S01]  /*19c40*/  SHF.R.S32.HI R104, RZ, 0x1f, R109 ;  /* 0x0000001fff687819 */ /* 0x000fe2000001146d */
[----:B------:R-:W-:Y:S01]  /*19c50*/  IMAD.U32 R7, RZ, RZ, UR9 ;  /* 0x00000009ff077e24 */ /* 0x000fe2000f8e00ff */
[----:B------:R-:W-:Y:S01]  /*19c60*/  SHF.R.S32.HI R110, RZ, 0x1f, R17 ;  /* 0x0000001fff6e7819 */ /* 0x000fe20000011411 */
[----:B------:R-:W-:Y:S01]  /*19c70*/  IMAD.U32 R6, RZ, RZ, UR8 ;  /* 0x00000008ff067e24 */ /* 0x000fe2000f8e00ff */
[----:B------:R-:W-:Y:S01]  /*19c80*/  ULDC.64 UR8, c[0x0][0xb28] ;  /* 0x0002ca0000087ab9 */ /* 0x000fe20000000a00 */
[----:B------:R-:W-:Y:S01]  /*19c90*/  IMAD.U32 R7, RZ, RZ, UR37 ;  /* 0x00000025ff077e24 */ /* 0x000fe2000f8e00ff */
[----:B------:R-:W-:Y:S01]  /*19ca0*/  SHF.R.S32.HI R114, RZ, 0x1f, R111 ;  /* 0x0000001fff727819 */ /* 0x000fe2000001146f */
[C---:B------:R-:W-:Y:S01]  /*19cb0*/  IMAD R9, R3.reuse, UR11, R0 ;  /* 0x0000000b03097c24 */ /* 0x040fe2000f8e0200 */
[----:B------:R-:W-:Y:S01]  /*19cc0*/  SHF.R.S32.HI R0, RZ, 0x1f, R5 ;  /* 0x0000001fff007819 */ /* 0x000fe20000011405 */
[----:B------:R-:W-:-:S04]  /*19cd0*/  IMAD.WIDE.U32 R6, R3, UR10, R6 ;  /* 0x0000000a03067c25 */ /* 0x000fc8000f8e0006 */
[----:B------:R-:W-:Y:S02]  /*19ce0*/  IMAD R0, R0, UR8, RZ ;  /* 0x0000000800007c24 */ /* 0x000fe4000f8e02ff */
[----:B------:R-:W-:Y:S02]  /*19cf0*/  IMAD.IADD R7, R7, 0x1, R9 ;  /* 0x0000000107077824 */ /* 0x000fe400078e0209 */
[C---:B------:R-:W-:Y:S02]  /*19d00*/  IMAD R3, R5.reuse, UR9, R0 ;  /* 0x0000000905037c24 */ /* 0x040fe4000f8e0200 */
[----:B------:R-:W-:Y:S01]  /*19d10*/  IMAD.WIDE.U32 R6, R5, UR8, R6 ;  /* 0x0000000805067c25 */ /* 0x000fe2000f8e0006 */
[----:B------:R-:W-:-:S03]  /*19d20*/  ULDC.64 UR8, c[0x0][0xb00] ;  /* 0x0002c00000087ab9 */ /* 0x000fc60000000a00 */
[----:B------:R-:W-:Y:S01]  /*19d30*/  IMAD.IADD R3, R7, 0x1, R3 ;  /* 0x0000000107037824 */ /* 0x000fe200078e0203 */
[C---:B------:R-:W-:Y:S01]  /*19d40*/  LEA R0, P1, R6.reuse, UR8, 0x2 ;  /* 0x0000000806007c11 */ /* 0x040fe2000f8210ff */
[C---:B------:R-:W-:Y:S02]  /*19d50*/  VIADD R91, R19.reuse, 0x38 ;  /* 0x00000038135b7836 */ /* 0x040fe40000000000 */
[C---:B------:R-:W-:Y:S01]  /*19d60*/  VIADD R95, R19.reuse, 0x40 ;  /* 0x00000040135f7836 */ /* 0x040fe20000000000 */
[----:B------:R-:W-:Y:S01]  /*19d70*/  LEA.HI.X R3, R6, UR9, R3, 0x2, P1 ;  /* 0x0000000906037c11 */ /* 0x000fe200088f1403 */
[C---:B------:R-:W-:Y:S01]  /*19d80*/  VIADD R113, R19.reuse, 0x28 ;  /* 0x0000002813717836 */ /* 0x040fe20000000000 */
[----:B------:R2:W0:Y:S01]  /*19d90*/  SHFL.IDX PT, R8, R0, RZ, 0x1c1f ;  /* 0x001c1fff00087589 */ /* 0x00042200000e0000 */
[C---:B------:R-:W-:Y:S01]  /*19da0*/  VIADD R5, R19.reuse, 0x8 ;  /* 0x0000000813057836 */ /* 0x040fe20000000000 */
[----:B------:R-:W-:Y:S01]  /*19db0*/  SHF.R.S32.HI R18, RZ, 0x1f, R91 ;  /* 0x0000001fff127819 */ /* 0x000fe2000001145b */
[C---:B------:R-:W-:Y:S01]  /*19dc0*/  VIADD R115, R19.reuse, 0x10 ;  /* 0x0000001013737836 */ /* 0x040fe20000000000 */
[----:B------:R2:W1:Y:S01]  /*19dd0*/  SHFL.IDX PT, R9, R3, RZ, 0x1c1f ;  /* 0x001c1fff03097589 */ /* 0x00046200000e0000 */
[----:B------:R-:W-:Y:S01]  /*19de0*/  VIADD R117, R19, 0x18 ;  /* 0x0000001813757836 */ /* 0x000fe20000000000 */
[----:B------:R-:W-:-:S02]  /*19df0*/  SHF.R.S32.HI R90, RZ, 0x1f, R95 ;  /* 0x0000001fff5a7819 */ /* 0x000fc4000001145f */
[----:B------:R-:W-:Y:S02]  /*19e00*/  SHF.R.S32.HI R106, RZ, 0x1f, R113 ;  /* 0x0000001fff6a7819 */ /* 0x000fe40000011471 */
[----:B------:R-:W-:Y:S02]  /*19e10*/  SHF.R.S32.HI R108, RZ, 0x1f, R115 ;  /* 0x0000001fff6c7819 */ /* 0x000fe40000011473 */
[----:B------:R-:W-:Y:S02]  /*19e20*/  SHF.R.S32.HI R112, RZ, 0x1f, R117 ;  /* 0x0000001fff707819 */ /* 0x000fe40000011475 */
[----:B------:R-:W-:Y:S01]  /*19e30*/  SHF.R.S32.HI R116, RZ, 0x1f, R5 ;  /* 0x0000001fff747819 */ /* 0x000fe20000011405 */
[----:B--2---:R-:W-:Y:S06]  /*19e40*/  @P0 BRA `(.L_x_1147) ;  /* 0x0000000400000947 */ /* 0x004fec0003800000 */
[----:B------:R-:W-:Y:S02]  /*19e50*/  ULDC UR4, c[0x0][0xac8] ;  /* 0x0002b20000047ab9 */ /* 0x000fe40000000800 */
[----:B------:R-:W-:Y:S02]  /*19e60*/  ISETP.GE.AND P3, PT, R5, UR4, PT ;  /* 0x0000000405007c0c */ /* 0x000fe4000bf66270 */
[----:B------:R-:W-:Y:S02]  /*19e70*/  ISETP.GE.AND P2, PT, R19, UR4, PT ;  /* 0x0000000413007c0c */ /* 0x000fe4000bf46270 */
[----:B------:R-:W-:Y:S02]  /*19e80*/  ISETP.GE.AND P1, PT, R115, UR4, PT ;  /* 0x0000000473007c0c */ /* 0x000fe4000bf26270 */
[----:B------:R-:W-:Y:S02]  /*19e90*/  ISETP.GE.AND P0, PT, R117, UR4, PT ;  /* 0x0000000475007c0c */ /* 0x000fe4000bf06270 */
[----:B------:R-:W-:-:S05]  /*19ea0*/  ISETP.GE.AND P4, PT, R111, UR4, PT ;  /* 0x000000046f007c0c */ /* 0x000fca000bf86270 */
[-C--:B0-----:R-:W-:Y:S02]  /*19eb0*/  @!P3 LEA R10, P5, R5, R8.reuse, 0x2 ;  /* 0x00000008050ab211 */ /* 0x081fe400078a10ff */
[----:B-1----:R-:W-:Y:S02]  /*19ec0*/  @!P2 IMAD.WIDE R6, R19, 0x4, R8 ;  /* 0x000000041306a825 */ /* 0x002fe400078e0208 */
        /* <DEDUP_REMOVED lines=14> */
[-C--:B------:R-:W-:Y:S02]  /*19fb0*/  @!P2 LEA R32, P6, R113, R8.reuse, 0x2 ;  /* 0x000000087120a211 */ /* 0x080fe400078c10ff */
        /* <DEDUP_REMOVED lines=10> */
[-C--:B--2---:R-:W-:Y:S02]  /*1a060*/  @!P1 LEA R12, P5, R95, R8.reuse, 0x2 ;  /* 0x000000085f0c9211 */ /* 0x084fe400078a10ff */
        /* <DEDUP_REMOVED lines=8> */
[----:B---3--:R-:W-:Y:S02]  /*1a0f0*/  @!P3 LEA R6, P1, R99, R8, 0x2 ;  /* 0x000000086306b211 */ /* 0x008fe400078210ff */
[----:B------:R-:W-:Y:S01]  /*1a100*/  ISETP.GE.AND P5, PT, R105, UR4, PT ;  /* 0x0000000469007c0c */ /* 0x000fe2000bfa6270 */
[----:B------:R2:W-:Y:S01]  /*1a110*/  @!P4 ST.E.64 desc[UR52][R14.64], R76 ;  /* 0x0000004c0e00c985 */ /* 0x0005e2000c101b34 */
[----:B------:R-:W-:Y:S02]  /*1a120*/  @!P3 LEA.HI.X R7, R99, R9, R94, 0x2, P1 ;  /* 0x000000096307b211 */ /* 0x000fe400008f145e */
[----:B------:R-:W-:-:S02]  /*1a130*/  ISETP.GE.AND P4, PT, R107, UR4, PT ;  /* 0x000000046b007c0c */ /* 0x000fc4000bf86270 */
[----:B------:R-:W-:Y:S01]  /*1a140*/  ISETP.GE.AND P1, PT, R109, UR4, PT ;  /* 0x000000046d007c0c */ /* 0x000fe2000bf26270 */
[----:B------:R3:W-:Y:S01]  /*1a150*/  @!P3 ST.E.64 desc[UR52][R6.64], R78 ;  /* 0x0000004e0600b985 */ /* 0x0007e2000c101b34 */
[-C--:B----4-:R-:W-:Y:S02]  /*1a160*/  @!P2 LEA R32, P6, R101, R8.reuse, 0x2 ;  /* 0x000000086520a211 */ /* 0x090fe400078c10ff */
[----:B0-----:R-:W-:Y:S02]  /*1a170*/  @!P0 LEA R10, P3, R103, R8, 0x2 ;  /* 0x00000008670a8211 */ /* 0x001fe400078610ff */
[-C--:B------:R-:W-:Y:S02]  /*1a180*/  @!P2 LEA.HI.X R33, R101, R9.reuse, R96, 0x2, P6 ;  /* 0x000000096521a211 */ /* 0x080fe400030f1460 */
[----:B------:R-:W-:-:S03]  /*1a190*/  @!P0 LEA.HI.X R11, R103, R9, R98, 0x2, P3 ;  /* 0x00000009670b8211 */ /* 0x000fc600018f1462 */
[----:B------:R3:W-:Y:S01]  /*1a1a0*/  @!P2 ST.E.64 desc[UR52][R32.64], R80 ;  /* 0x000000502000a985 */ /* 0x0007e2000c101b34 */
[-C--:B-1----:R-:W-:Y:S02]  /*1a1b0*/  @!P5 LEA R12, P2, R105, R8.reuse, 0x2 ;  /* 0x00000008690cd211 */ /* 0x082fe400078410ff */
[-C--:B--2---:R-:W-:Y:S01]  /*1a1c0*/  @!P4 LEA R14, P3, R107, R8.reuse, 0x2 ;  /* 0x000000086b0ec211 */ /* 0x084fe200078610ff */
        /* <DEDUP_REMOVED lines=8> */
.L_x_1147:
[----:B------:R-:W-:Y:S05]  /*1a250*/  BSYNC B1 ;  /* 0x0000000000017941 */ /* 0x000fea0003800000 */
.L_x_1146:
[----:B------:R-:W-:Y:S01]  /*1a260*/  ISETP.GE.AND P0, PT, R93, R4, PT ;  /* 0x000000045d00720c */ /* 0x000fe20003f06270 */
[----:B---3--:R2:W3:Y:S04]  /*1a270*/  SHFL.IDX PT, R7, R3, 0x1, 0x1c1f ;  /* 0x003c1f0003077f89 */ /* 0x0084e800000e0000 */
[----:B------:R2:W4:Y:S08]  /*1a280*/  SHFL.IDX PT, R6, R0, 0x1, 0x1c1f ;  /* 0x003c1f0000067f89 */ /* 0x00053000000e0000 */
[----:B--2---:R-:W-:Y:S05]  /*1a290*/  @P0 BRA `(.L_x_1145) ;  /* 0x00000010003c0947 */ /* 0x004fea0003800000 */
[----:B------:R-:W-:Y:S02]  /*1a2a0*/  ULDC UR4, c[0x0][0xac8] ;  /* 0x0002b20000047ab9 */ /* 0x000fe40000000800 */
[----:B------:R-:W-:Y:S02]  /*1a2b0*/  ISETP.GE.AND P1, PT, R5, UR4, PT ;  /* 0x0000000405007c0c */ /* 0x000fe4000bf26270 */
[----:B------:R-:W-:Y:S02]  /*1a2c0*/  ISETP.GE.AND P0, PT, R115, UR4, PT ;  /* 0x0000000473007c0c */ /* 0x000fe4000bf06270 */
[----:B------:R-:W-:Y:S02]  /*1a2d0*/  ISETP.GE.AND P5, PT, R19, UR4, PT ;  /* 0x0000000413007c0c */ /* 0x000fe4000bfa6270 */
[----:B------:R-:W-:-:S07]  /*1a2e0*/  ISETP.GE.AND P3, PT, R117, UR4, PT ;  /* 0x0000000475007c0c */ /* 0x000fce000bf66270 */
[-C--:B0---4-:R-:W-:Y:S02]  /*1a2f0*/  @!P1 LEA R8, P2, R5, R6.reuse, 0x2 ;  /* 0x0000000605089211 */ /* 0x091fe400078410ff */
[----:B------:R-:W-:Y:S02]  /*1a300*/  @!P0 LEA R10, P4, R115, R6, 0x2 ;  /* 0x00000006730a8211 */ /* 0x000fe400078810ff */
[-C--:B-1-3--:R-:W-:Y:S01]  /*1a310*/  @!P1 LEA.HI.X R9, R5, R7.reuse, R116, 0x2, P2 ;  /* 0x0000000705099211 */ /* 0x08afe200010f1474 */
[----:B------:R-:W-:Y:S01]  /*1a320*/  @!P5 IMAD.WIDE R4, R19, 0x4, R6 ;  /* 0x000000041304d825 */ /* 0x000fe200078e0206 */
[----:B------:R-:W-:Y:S02]  /*1a330*/  @!P0 LEA.HI.X R11, R115, R7, R108, 0x2, P4 ;  /* 0x00000007730b8211 */ /* 0x000fe400020f146c */
[----:B------:R-:W-:Y:S02]  /*1a340*/  ISETP.GE.AND P4, PT, R111, UR4, PT ;  /* 0x000000046f007c0c */ /* 0x000fe4000bf86270 */
[----:B------:R0:W-:Y:S01]  /*1a350*/  @!P5 ST.E.64 desc[UR52][R4.64], R30 ;  /* 0x0000001e0400d985 */ /* 0x0001e2000c101b34 */
[----:B------:R-:W-:-:S02]  /*1a360*/  ISETP.GE.AND P5, PT, R113, UR4, PT ;  /* 0x0000000471007c0c */ /* 0x000fc4000bfa6270 */
[----:B------:R-:W-:Y:S01]  /*1a370*/  ISETP.GE.AND P2, PT, R17, UR4, PT ;  /* 0x0000000411007c0c */ /* 0x000fe2000bf46270 */
[----:B------:R1:W-:Y:S01]  /*1a380*/  @!P1 ST.E.64 desc[UR52][R8.64], R28 ;  /* 0x0000001c08009985 */ /* 0x0003e2000c101b34 */
[----:B------:R-:W-:-:S03]  /*1a390*/  @!P3 LEA R12, P6, R117, R6, 0x2 ;  /* 0x00000006750cb211 */ /* 0x000fc600078c10ff */
[----:B------:R2:W-:Y:S01]  /*1a3a0*/  @!P0 ST.E.64 desc[UR52][R10.64], R40 ;  /* 0x000000280a008985 */ /* 0x0005e2000c101b34 */
[----:B------:R-:W-:Y:S02]  /*1a3b0*/  ISETP.GE.AND P0, PT, R91, UR4, PT ;  /* 0x000000045b007c0c */ /* 0x000fe4000bf06270 */
[-C--:B------:R-:W-:Y:S02]  /*1a3c0*/  @!P4 LEA R14, P1, R111, R6.reuse, 0x2 ;  /* 0x000000066f0ec211 */ /* 0x080fe400078210ff */
[-C--:B------:R-:W-:Y:S02]  /*1a3d0*/  @!P3 LEA.HI.X R13, R117, R7.reuse, R112, 0x2, P6 ;  /* 0x00000007750db211 */ /* 0x080fe400030f1470 */
[----:B------:R-:W-:Y:S02]  /*1a3e0*/  @!P5 LEA R32, P6, R113, R6, 0x2 ;  /* 0x000000067120d211 */ /* 0x000fe400078c10ff */
[----:B------:R-:W-:Y:S01]  /*1a3f0*/  @!P4 LEA.HI.X R15, R111, R7, R114, 0x2, P1 ;  /* 0x000000076f0fc211 */ /* 0x000fe200008f1472 */
[----:B------:R3:W-:Y:S01]  /*1a400*/  @!P3 ST.E.64 desc[UR52][R12.64], R26 ;  /* 0x0000001a0c00b985 */ /* 0x0007e2000c101b34 */
[----:B------:R-:W-:-:S02]  /*1a410*/  ISETP.GE.AND P1, PT, R95, UR4, PT ;  /* 0x000000045f007c0c */ /* 0x000fc4000bf26270 */
[-C--:B------:R-:W-:Y:S01]  /*1a420*/  @!P5 LEA.HI.X R33, R113, R7.reuse, R106, 0x2, P6 ;  /* 0x000000077121d211 */ /* 0x080fe200030f146a */
[----:B------:R4:W-:Y:S01]  /*1a430*/  @!P4 ST.E.64 desc[UR52][R14.64], R36 ;  /* 0x000000240e00c985 */ /* 0x0009e2000c101b34 */
[-C--:B0-----:R-:W-:Y:S02]  /*1a440*/  @!P2 LEA R4, P6, R17, R6.reuse, 0x2 ;  /* 0x000000061104a211 */ /* 0x081fe400078c10ff */
[----:B------:R-:W-:Y:S01]  /*1a450*/  ISETP.GE.AND P4, PT, R97, UR4, PT ;  /* 0x0000000461007c0c */ /* 0x000fe2000bf86270 */
[----:B------:R-:W-:Y:S01]  /*1a460*/  @!P5 ST.E.64 desc[UR52][R32.64], R34 ;  /* 0x000000222000d985 */ /* 0x000fe2000c101b34 */
[-C--:B------:R-:W-:Y:S02]  /*1a470*/  @!P2 LEA.HI.X R5, R17, R7.reuse, R110, 0x2, P6 ;  /* 0x000000071105a211 */ /* 0x080fe400030f146e */
[----:B-1----:R-:W-:Y:S02]  /*1a480*/  @!P0 LEA R8, P6, R91, R6, 0x2 ;  /* 0x000000065b088211 */ /* 0x002fe400078c10ff */
[----:B------:R-:W-:Y:S01]  /*1a490*/  ISETP.GE.AND P3, PT, R99, UR4, PT ;  /* 0x0000000463007c0c */ /* 0x000fe2000bf66270 */
[----:B------:R0:W-:Y:S01]  /*1a4a0*/  @!P2 ST.E.64 desc[UR52][R4.64], R48 ;  /* 0x000000300400a985 */ /* 0x0001e2000c101b34 */
[----:B------:R-:W-:-:S02]  /*1a4b0*/  @!P0 LEA.HI.X R9, R91, R7, R18, 0x2, P6 ;  /* 0x000000075b098211 */ /* 0x000fc400030f1412 */
[-C--:B--2---:R-:W-:Y:S02]  /*1a4c0*/  @!P1 LEA R10, P6, R95, R6.reuse, 0x2 ;  /* 0x000000065f0a9211 */ /* 0x084fe400078c10ff */
[----:B------:R-:W-:Y:S01]  /*1a4d0*/  ISETP.GE.AND P2, PT, R101, UR4, PT ;  /* 0x0000000465007c0c */ /* 0x000fe2000bf46270 */
[----:B------:R1:W-:Y:S01]  /*1a4e0*/  @!P0 ST.E.64 desc[UR52][R8.64], R50 ;  /* 0x0000003208008985 */ /* 0x0003e2000c101b34 */
[----:B------:R-:W-:Y:S02]  /*1a4f0*/  @!P1 LEA.HI.X R11, R95, R7, R90, 0x2, P6 ;  /* 0x000000075f0b9211 */ /* 0x000fe400030f145a */
[----:B------:R-:W-:Y:S02]  /*1a500*/  ISETP.GE.AND P0, PT, R103, UR4, PT ;  /* 0x0000000467007c0c */ /* 0x000fe4000bf06270 */
[----:B------:R-:W-:Y:S01]  /*1a510*/  @!P4 LEA R28, P5, R97, R6, 0x2 ;  /* 0x00000006611cc211 */ /* 0x000fe200078a10ff */
[----:B------:R2:W-:Y:S01]  /*1a520*/  @!P1 ST.E.64 desc[UR52][R10.64], R58 ;  /* 0x0000003a0a009985 */ /* 0x0005e2000c101b34 */
[----:B------:R-:W-:-:S02]  /*1a530*/  ISETP.GE.AND P1, PT, R105, UR4, PT ;  /* 0x0000000469007c0c */ /* 0x000fc4000bf26270 */
[-C--:B---3--:R-:W-:Y:S02]  /*1a540*/  @!P3 LEA R12, P6, R99, R6.reuse, 0x2 ;  /* 0x00000006630cb211 */ /* 0x088fe400078c10ff */
[-C--:B------:R-:W-:Y:S02]  /*1a550*/  @!P4 LEA.HI.X R29, R97, R7.reuse, R92, 0x2, P5 ;  /* 0x00000007611dc211 */ /* 0x080fe400028f145c */
[-C--:B----4-:R-:W-:Y:S02]  /*1a560*/  @!P2 LEA R14, P5, R101, R6.reuse, 0x2 ;  /* 0x00000006650ea211 */ /* 0x090fe400078a10ff */
[-C--:B------:R-:W-:Y:S01]  /*1a570*/  @!P3 LEA.HI.X R13, R99, R7.reuse, R94, 0x2, P6 ;  /* 0x00000007630db211 */ /* 0x080fe200030f145e */
[----:B------:R3:W-:Y:S01]  /*1a580*/  @!P4 ST.E.64 desc[UR52][R28.64], R38 ;  /* 0x000000261c00c985 */ /* 0x0007e2000c101b34 */
[----:B------:R-:W-:Y:S02]  /*1a590*/  ISETP.GE.AND P6, PT, R107, UR4, PT ;  /* 0x000000046b007c0c */ /* 0x000fe4000bfc6270 */
[----:B------:R-:W-:Y:S01]  /*1a5a0*/  @!P2 LEA.HI.X R15, R101, R7, R96, 0x2, P5 ;  /* 0x00000007650fa211 */ /* 0x000fe200028f1460 */
[----:B------:R3:W-:Y:S01]  /*1a5b0*/  @!P3 ST.E.64 desc[UR52][R12.64], R62 ;  /* 0x0000003e0c00b985 */ /* 0x0007e2000c101b34 */
[----:B0-----:R-:W-:-:S03]  /*1a5c0*/  @!P0 LEA R4, P5, R103, R6, 0x2 ;  /* 0x0000000667048211 */ /* 0x001fc600078a10ff */
[----:B------:R3:W-:Y:S01]  /*1a5d0*/  @!P2 ST.E.64 desc[UR52][R14.64], R64 ;  /* 0x000000400e00a985 */ /* 0x0007e2000c101b34 */
[----:B------:R-:W-:Y:S02]  /*1a5e0*/  @!P0 LEA.HI.X R5, R103, R7, R98, 0x2, P5 ;  /* 0x0000000767058211 */ /* 0x000fe400028f1462 */
[----:B-1----:R-:W-:-:S03]  /*1a5f0*/  @!P1 LEA R8, P5, R105, R6, 0x2 ;  /* 0x0000000669089211 */ /* 0x002fc600078a10ff */
[----:B------:R3:W-:Y:S01]  /*1a600*/  @!P0 ST.E.64 desc[UR52][R4.64], R70 ;  /* 0x0000004604008985 */ /* 0x0007e2000c101b34 */
[-C--:B------:R-:W-:Y:S02]  /*1a610*/  @!P1 LEA.HI.X R9, R105, R7.reuse, R100, 0x2, P5 ;  /* 0x0000000769099211 */ /* 0x080fe400028f1464 */
[----:B--2---:R-:W-:Y:S02]  /*1a620*/  @!P6 LEA R10, P5, R107, R6, 0x2 ;  /* 0x000000066b0ae211 */ /* 0x004fe400078a10ff */
[----:B------:R-:W-:Y:S01]  /*1a630*/  ISETP.GE.AND P0, PT, R109, UR4, PT ;  /* 0x000000046d007c0c */ /* 0x000fe2000bf06270 */
[----:B------:R3:W-:Y:S01]  /*1a640*/  @!P1 ST.E.64 desc[UR52][R8.64], R74 ;  /* 0x0000004a08009985 */ /* 0x0007e2000c101b34 */
[----:B------:R-:W-:-:S05]  /*1a650*/  @!P6 LEA.HI.X R11, R107, R7, R102, 0x2, P5 ;  /* 0x000000076b0be211 */ /* 0x000fca00028f1466 */
[----:B------:R3:W-:Y:S06]  /*1a660*/  @!P6 ST.E.64 desc[UR52][R10.64], R24 ;  /* 0x000000180a00e985 */ /* 0x0007ec000c101b34 */
[----:B------:R-:W-:Y:S05]  /*1a670*/  @P0 BRA `(.L_x_1145) ;  /* 0x0000000c00440947 */ /* 0x000fea0003800000 */
[----:B---3--:R-:W-:-:S04]  /*1a680*/  LEA R4, P0, R109, R6, 0x2 ;  /* 0x000000066d047211 */ /* 0x008fc800078010ff */
[----:B------:R-:W-:-:S05]  /*1a690*/  LEA.HI.X R5, R109, R7, R104, 0x2, P0 ;  /* 0x000000076d057211 */ /* 0x000fca00000f1468 */
[----:B------:R2:W-:Y:S01]  /*1a6a0*/  ST.E.64 desc[UR52][R4.64], R20 ;  /* 0x0000001404007985 */ /* 0x0005e2000c101b34 */
[----:B------:R-:W-:Y:S05]  /*1a6b0*/  BRA `(.L_x_1145) ;  /* 0x0000000c00347947 */ /* 0x000fea0003800000 */
.L_x_1136:
[----:B------:R-:W0:Y:S01]  /*1a6c0*/  LDC.64 R4, c[0x0][0xc00] ;  /* 0x00030000ff047b82 */ /* 0x000e220000000a00 */
[----:B------:R-:W-:Y:S01]  /*1a6d0*/  ULDC.64 UR8, c[0x0][0xc00] ;  /* 0x0003000000087ab9 */ /* 0x000fe20000000a00 */
[----:B------:R-:W-:Y:S01]  /*1a6e0*/  IMAD.MOV.U32 R9, RZ, RZ, RZ ;  /* 0x000000ffff097224 */ /* 0x000fe200078e00ff */
[----:B------:R-:W-:-:S05]  /*1a6f0*/  UIMAD.WIDE UR8, UR44, 0x4, UR8 ;  /* 0x000000042c0878a5 */ /* 0x000fca000f8e0208 */
[----:B------:R-:W1:Y:S01]  /*1a700*/  LDC.64 R6, c[0x0][0xc08] ;  /* 0x00030200ff067b82 */ /* 0x000e620000000a00 */
[----:B0-----:R-:W-:Y:S01]  /*1a710*/  ISETP.NE.U32.AND P0, PT, R4, RZ, PT ;  /* 0x000000ff0400720c */ /* 0x001fe20003f05070 */
[----:B------:R-:W-:Y:S01]  /*1a720*/  IMAD.U32 R4, RZ, RZ, UR8 ;  /* 0x00000008ff047e24 */ /* 0x000fe2000f8e00ff */
[----:B------:R-:W-:Y:S01]  /*1a730*/  R2UR UR4, R5 ;  /* 0x00000000050472ca */ /* 0x000fe200000e0000 */
[----:B------:R-:W-:Y:S01]  /*1a740*/  IMAD.U32 R5, RZ, RZ, UR9 ;  /* 0x00000009ff057e24 */ /* 0x000fe2000f8e00ff */
[----:B-1----:R-:W-:-:S09]  /*1a750*/  ISETP.NE.U32.AND P1, PT, R6, RZ, PT ;  /* 0x000000ff0600720c */ /* 0x002fd20003f25070 */
[----:B------:R-:W-:Y:S02]  /*1a760*/  VOTEU.ANY UP0, P0 ;  /* 0x00000000003f7886 */ /* 0x000fe40000000100 */
[----:B------:R-:W-:Y:S01]  /*1a770*/  UISETP.NE.AND.EX UP0, UPT, UR4, URZ, UPT, UP0 ;  /* 0x0000003f0400728c */ /* 0x000fe2000bf05300 */
[----:B------:R-:W-:Y:S01]  /*1a780*/  R2UR UR4, R7 ;  /* 0x00000000070472ca */ /* 0x000fe200000e0000 */
[----:B------:R-:W-:-:S04]  /*1a790*/  VOTEU.ANY UP1, P1 ;  /* 0x00000000003f7886 */ /* 0x000fc80000820100 */
[----:B------:R-:W-:-:S08]  /*1a7a0*/  PLOP3.LUT P0, PT, PT, PT, UP0, 0x80, 0x0 ;  /* 0x000000000000781c */ /* 0x000fd00003f0f008 */
[----:B------:R-:W-:-:S06]  /*1a7b0*/  UISETP.NE.AND.EX UP1, UPT, UR4, URZ, UPT, UP1 ;  /* 0x0000003f0400728c */ /* 0x000fcc000bf25310 */
[----:B------:R-:W-:Y:S01]  /*1a7c0*/  PLOP3.LUT P1, PT, PT, PT, UP1, 0x80, 0x0 ;  /* 0x000000000000781c */ /* 0x000fe20003f2f018 */
[----:B------:R0:W5:Y:S01]  /*1a7d0*/  @P0 LDG.E R9, desc[UR52][R4.64] ;  /* 0x0000003404090981 */ /* 0x000162000c1e1900 */
[----:B------:R-:W-:Y:S02]  /*1a7e0*/  ULDC UR4, c[0x0][0xa88] ;  /* 0x0002a20000047ab9 */ /* 0x000fe40000000800 */
[----:B------:R-:W-:Y:S01]  /*1a7f0*/  IMAD.U32 R8, RZ, RZ, UR4 ;  /* 0x00000004ff087e24 */ /* 0x000fe2000f8e00ff */
[----:B------:R-:W-:Y:S02]  /*1a800*/  @UP1 ULDC.64 UR8, c[0x0][0xc08] ;  /* 0x0003020000081ab9 */ /* 0x000fe40000000a00 */
[----:B------:R-:W-:-:S06]  /*1a810*/  @UP1 UIMAD.WIDE UR8, UR44, 0x4, UR8 ;  /* 0x000000042c0818a5 */ /* 0x000fcc000f8e0208 */
[----:B------:R-:W-:Y:S02]  /*1a820*/  IMAD.U32 R6, RZ, RZ, UR8 ;  /* 0x00000008ff067e24 */ /* 0x000fe4000f8e00ff */
[----:B------:R-:W-:-:S05]  /*1a830*/  IMAD.U32 R7, RZ, RZ, UR9 ;  /* 0x00000009ff077e24 */ /* 0x000fca000f8e00ff */
[----:B------:R0:W5:Y:S01]  /*1a840*/  @P1 LDG.E R8, desc[UR52][R6.64] ;  /* 0x0000003406081981 */ /* 0x000162000c1e1900 */
[----:B------:R-:W-:Y:S05]  /*1a850*/  @P1 BRA `(.L_x_1148) ;  /* 0x0000000000101947 */ /* 0x000fea0003800000 */
[----:B------:R-:W-:Y:S05]  /*1a860*/  @!P0 BRA `(.L_x_1148) ;  /* 0x00000000000c8947 */ /* 0x000fea0003800000 */
[----:B0-----:R-:W2:Y:S04]  /*1a870*/  LDG.E R7, desc[UR52][R4.64] ;  /* 0x0000003404077981 */ /* 0x001ea8000c1e1900 */
[----:B-----5:R-:W2:Y:S02]  /*1a880*/  LDG.E R8, desc[UR52][R4.64+0x4] ;  /* 0x0000043404087981 */ /* 0x020ea4000c1e1900 */
[----:B--2---:R-:W-:-:S07]  /*1a890*/  IMAD.IADD R8, R8, 0x1, -R7 ;  /* 0x0000000108087824 */ /* 0x004fce00078e0a07 */
.L_x_1148:
[----:B-----5:R-:W-:Y:S01]  /*1a8a0*/  R2UR UR16, R9 ;  /* 0x00000000091072ca */ /* 0x020fe200000e0000 */
[----:B------:R-:W-:Y:S01]  /*1a8b0*/  USHF.R.S32.HI UR7, URZ, 0x1f, UR44 ;  /* 0x0000001f3f077899 */ /* 0x000fe2000801142c */
[----:B------:R-:W-:Y:S01]  /*1a8c0*/  ISETP.GT.AND P0, PT, R18, 0x7f, PT ;  /* 0x0000007f1200780c */ /* 0x000fe20003f04270 */
[----:B------:R-:W-:Y:S01]  /*1a8d0*/  USEL UR4, UR44, URZ, !UP0 ;  /* 0x0000003f2c047287 */ /* 0x000fe2000c000000 */
[----:B------:R-:W-:Y:S01]  /*1a8e0*/  BSSY B1, `(.L_x_1149) ;  /* 0x0000039000017945 */ /* 0x000fe20003800000 */
[----:B------:R-:W-:-:S08]  /*1a8f0*/  USEL UR7, UR7, URZ, !UP0 ;  /* 0x0000003f07077287 */ /* 0x000fd0000c000000 */
[----:B------:R-:W-:Y:S02]  /*1a900*/  USHF.R.S32.HI UR16, URZ, 0x1f, UR16 ;  /* 0x0000001f3f107899 */ /* 0x000fe40008011410 */
[----:B------:R-:W-:Y:S10]  /*1a910*/  @P0 BRA `(.L_x_1150) ;  /* 0x0000000000d40947 */ /* 0x000ff40003800000 */
[----:B------:R-:W0:Y:S01]  /*1a920*/  LDC R11, c[0x0][0xbe8] ;  /* 0x0002fa00ff0b7b82 */ /* 0x000e220000000800 */
[----:B------:R-:W-:-:S05]  /*1a930*/  IMAD.U32 R10, RZ, RZ, UR36 ;  /* 0x00000024ff0a7e24 */ /* 0x000fca000f8e00ff */
[----:B------:R-:W-:Y:S01]  /*1a940*/  IADD3 R10, R10, -0x80, R118 ;  /* 0xffffff800a0a7810 */ /* 0x000fe20007ffe076 */
[----:B0-----:R-:W-:-:S05]  /*1a950*/  IMAD R4, R8, R11, RZ ;  /* 0x0000000b08047224 */ /* 0x001fca00078e02ff */
        /* <DEDUP_REMOVED lines=11> */
[----:B------:R-:W-:Y:S02]  /*1aa10*/  UIMAD.WIDE.U32 UR14, UR8, UR43, URZ ;  /* 0x0000002b080e72a5 */ /* 0x000fe4000f8e003f */
[----:B------:R-:W1:Y:S01]  /*1aa20*/  @P0 LDC R12, c[0x0][0xbf0] ;  /* 0x0002fc00ff0c0b82 */ /* 0x000e620000000800 */
[----:B------:R-:W-:Y:S02]  /*1aa30*/  UIMAD UR18, UR9, UR43, URZ ;  /* 0x0000002b091272a4 */ /* 0x000fe4000f8e023f */
[----:B------:R-:W-:Y:S01]  /*1aa40*/  UIMAD UR11, UR11, UR4, URZ ;  /* 0x000000040b0b72a4 */ /* 0x000fe2000f8e023f */
[----:B------:R-:W-:Y:S01]  /*1aa50*/  IMAD.U32 R4, RZ, RZ, UR14 ;  /* 0x0000000eff047e24 */ /* 0x000fe2000f8e00ff */
[----:B------:R-:W-:Y:S01]  /*1aa60*/  UIMAD.WIDE.U32 UR8, UR10, UR4, URZ ;  /* 0x000000040a0872a5 */ /* 0x000fe2000f8e003f */
[----:B------:R-:W-:Y:S01]  /*1aa70*/  IMAD.U32 R5, RZ, RZ, UR15 ;  /* 0x0000000fff057e24 */ /* 0x000fe2000f8e00ff */
[----:B------:R-:W-:-:S02]  /*1aa80*/  UIADD3 UR14, UR18, UR15, URZ ;  /* 0x0000000f120e7290 */ /* 0x000fc4000fffe03f */
[----:B------:R-:W-:Y:S01]  /*1aa90*/  UIMAD UR11, UR10, UR7, UR11 ;  /* 0x000000070a0b72a4 */ /* 0x000fe2000f8e020b */
[----:B------:R-:W-:-:S03]  /*1aaa0*/  ULDC.64 UR12, c[0x0][UR17+0x228] ;  /* 0x00008a00110c7abb */ /* 0x000fc60008000a00 */
[----:B------:R-:W-:Y:S01]  /*1aab0*/  UIADD3 UR11, UR9, UR11, URZ ;  /* 0x0000000b090b7290 */ /* 0x000fe2000fffe03f */
[----:B------:R-:W-:Y:S01]  /*1aac0*/  IMAD.U32 R13, RZ, RZ, UR14 ;  /* 0x0000000eff0d7e24 */ /* 0x000fe2000f8e00ff */
[----:B------:R-:W-:Y:S01]  /*1aad0*/  UIMAD.WIDE.U32 UR20, UR12, UR19, URZ ;  /* 0x000000130c1472a5 */ /* 0x000fe2000f8e003f */
[----:B0-----:R-:W-:Y:S01]  /*1aae0*/  @P0 IMAD.HI.U32 R7, R10, R7, RZ ;  /* 0x000000070a070227 */ /* 0x001fe200078e00ff */
[----:B------:R-:W-:-:S04]  /*1aaf0*/  UIMAD UR10, UR13, UR19, URZ ;  /* 0x000000130d0a72a4 */ /* 0x000fc8000f8e023f */
[----:B------:R-:W-:Y:S01]  /*1ab00*/  UIADD3 UR10, UR10, UR21, URZ ;  /* 0x000000150a0a7290 */ /* 0x000fe2000fffe03f */
[----:B-1----:R-:W-:Y:S02]  /*1ab10*/  @P0 SHF.R.U32.HI R6, RZ, R12, R7 ;  /* 0x0000000cff060219 */ /* 0x002fe40000011607 */
[----:B------:R-:W-:Y:S01]  /*1ab20*/  IADD3 R5, P0, P1, R4, UR8, R9 ;  /* 0x0000000804057c10 */ /* 0x000fe2000f91e009 */
[----:B------:R-:W-:Y:S01]  /*1ab30*/  IMAD.U32 R4, RZ, RZ, UR16 ;  /* 0x00000010ff047e24 */ /* 0x000fe2000f8e00ff */
[----:B------:R-:W-:Y:S01]  /*1ab40*/  ULDC.64 UR8, c[0x0][UR17+0x210] ;  /* 0x0000840011087abb */ /* 0x000fe20008000a00 */
[----:B------:R-:W-:-:S04]  /*1ab50*/  IMAD.MOV R7, RZ, RZ, -R6 ;  /* 0x000000ffff077224 */ /* 0x000fc800078e0a06 */
[----:B------:R-:W-:Y:S01]  /*1ab60*/  IMAD R7, R11, R7, R10 ;  /* 0x000000070b077224 */ /* 0x000fe200078e020a */
[----:B------:R-:W-:Y:S02]  /*1ab70*/  IADD3.X R10, R13, UR11, R4, P0, P1 ;  /* 0x0000000b0d0a7c10 */ /* 0x000fe400087e2404 */
[----:B------:R-:W-:Y:S01]  /*1ab80*/  IADD3 R4, P0, P1, R6, UR20, R5 ;  /* 0x0000001406047c10 */ /* 0x000fe2000f91e005 */
[----:B------:R-:W-:Y:S01]  /*1ab90*/  IMAD R11, R7, UR9, RZ ;  /* 0x00000009070b7c24 */ /* 0x000fe2000f8e02ff */
[----:B------:R-:W-:Y:S02]  /*1aba0*/  SHF.R.S32.HI R5, RZ, 0x1f, R6 ;  /* 0x0000001fff057819 */ /* 0x000fe40000011406 */
[----:B------:R-:W-:Y:S02]  /*1abb0*/  SHF.R.S32.HI R6, RZ, 0x1f, R7 ;  /* 0x0000001fff067819 */ /* 0x000fe40000011407 */
[----:B------:R-:W-:Y:S01]  /*1abc0*/  IADD3.X R5, R5, UR10, R10, P0, P1 ;  /* 0x0000000a05057c10 */ /* 0x000fe200087e240a */
[----:B------:R-:W-:Y:S01]  /*1abd0*/  ULDC.64 UR10, c[0x0][0xba8] ;  /* 0x0002ea00000a7ab9 */ /* 0x000fe20000000a00 */
[----:B------:R-:W-:Y:S01]  /*1abe0*/  @!UP0 ULDC UR10, c[0x0][0xb50] ;  /* 0x0002d400000a8ab9 */ /* 0x000fe20000000800 */
[----:B------:R-:W-:Y:S01]  /*1abf0*/  IMAD R11, R6, UR8, R11 ;  /* 0x00000008060b7c24 */ /* 0x000fe2000f8e020b */
[----:B------:R-:W-:Y:S01]  /*1ac00*/  @!UP0 ULDC UR11, c[0x0][0xb54] ;  /* 0x0002d500000b8ab9 */ /* 0x000fe20000000800 */
[----:B------:R-:W-:-:S04]  /*1ac10*/  IMAD.WIDE.U32 R4, R7, UR8, R4 ;  /* 0x0000000807047c25 */ /* 0x000fc8000f8e0004 */
[----:B------:R-:W-:Y:S01]  /*1ac20*/  IMAD.IADD R5, R5, 0x1, R11 ;  /* 0x0000000105057824 */ /* 0x000fe200078e020b */
[----:B------:R-:W-:-:S04]  /*1ac30*/  LEA R6, P0, R4, UR10, 0x2 ;  /* 0x0000000a04067c11 */ /* 0x000fc8000f8010ff */
[----:B------:R-:W-:Y:S01]  /*1ac40*/  LEA.HI.X R7, R4, UR11, R5, 0x2, P0 ;  /* 0x0000000b04077c11 */ /* 0x000fe200080f1405 */
[----:B------:R-:W-:-:S05]  /*1ac50*/  IMAD.MOV.U32 R5, RZ, RZ, -0x800000 ;  /* 0xff800000ff057424 */ /* 0x000fca00078e00ff */
[----:B------:R1:W-:Y:S03]  /*1ac60*/  STG.E desc[UR52][R6.64], R5 ;  /* 0x0000000506007986 */ /* 0x0003e6000c101934 */
.L_x_1150:
[----:B------:R-:W-:Y:S05]  /*1ac70*/  BSYNC B1 ;  /* 0x0000000000017941 */ /* 0x000fea0003800000 */
.L_x_1149:
[----:B------:R-:W-:-:S06]  /*1ac80*/  UISETP.GT.AND UP0, UPT, UR46, 0x1, UPT ;  /* 0x000000012e00788c */ /* 0x000fcc000bf04270 */
[----:B------:R-:W-:-:S13]  /*1ac90*/  PLOP3.LUT P0, PT, PT, PT, UP0, 0x80, 0x0 ;  /* 0x000000000000781c */ /* 0x000fda0003f0f008 */
[----:B------:R-:W-:Y:S05]  /*1aca0*/  @P0 BRA `(.L_x_1145) ;  /* 0x0000000400b80947 */ /* 0x000fea0003800000 */
[----:B------:R-:W2:Y:S01]  /*1acb0*/  LDC R13, c[0x0][0xbe8] ;  /* 0x0002fa00ff0d7b82 */ /* 0x000ea20000000800 */
[C---:B------:R-:W-:Y:S01]  /*1acc0*/  R2UR UR11, R9.reuse ;  /* 0x00000000090b72ca */ /* 0x040fe200000e0000 */
[----:B------:R-:W-:Y:S01]  /*1acd0*/  ULDC.64 UR12, c[0x0][0xaa0] ;  /* 0x0002a800000c7ab9 */ /* 0x000fe20000000a00 */
[----:B------:R-:W-:Y:S01]  /*1ace0*/  R2UR UR8, R9 ;  /* 0x00000000090872ca */ /* 0x000fe200000e0000 */
[----:B------:R-:W-:Y:S01]  /*1acf0*/  UIMAD UR10, UR16, UR12, URZ ;  /* 0x0000000c100a72a4 */ /* 0x000fe2000f8e023f */
[----:B------:R-:W-:Y:S01]  /*1ad00*/  SHF.R.S32.HI R12, RZ, 0x3, R17 ;  /* 0x00000003ff0c7819 */ /* 0x000fe20000011411 */
[----:B------:R-:W-:Y:S04]  /*1ad10*/  BSSY B1, `(.L_x_1151) ;  /* 0x000003d000017945 */ /* 0x000fe80003800000 */
[----:B------:R-:W-:-:S02]  /*1ad20*/  IMAD R15, R15, 0x20, R12 ;  /* 0x000000200f0f7824 */ /* 0x000fc400078e020c */
[----:B------:R-:W-:Y:S02]  /*1ad30*/  VIADD R12, R12, UR36 ;  /* 0x000000240c0c7c36 */ /* 0x000fe40008000000 */
[----:B------:R-:W-:Y:S01]  /*1ad40*/  UIMAD UR10, UR11, UR13, UR10 ;  /* 0x0000000d0b0a72a4 */ /* 0x000fe2000f8e020a */
[----:B------:R-:W-:Y:S01]  /*1ad50*/  VIADD R10, R15, UR36 ;  /* 0x000000240f0a7c36 */ /* 0x000fe20008000000 */
[----:B------:R-:W-:-:S03]  /*1ad60*/  UIMAD.WIDE.U32 UR8, UR8, UR12, URZ ;  /* 0x0000000c080872a5 */ /* 0x000fc6000f8e003f */
[----:B01----:R-:W-:Y:S01]  /*1ad70*/  IMAD.MOV.U32 R7, RZ, RZ, R10 ;  /* 0x000000ffff077224 */ /* 0x003fe200078e000a */
[----:B------:R-:W-:-:S03]  /*1ad80*/  UIADD3 UR9, UR9, UR10, URZ ;  /* 0x0000000a09097290 */ /* 0x000fc6000fffe03f */
[----:B------:R-:W-:Y:S01]  /*1ad90*/  ULDC.64 UR10, c[0x0][0xae8] ;  /* 0x0002ba00000a7ab9 */ /* 0x000fe20000000a00 */
[----:B--2---:R-:W-:Y:S01]  /*1ada0*/  ISETP.NE.AND P0, PT, R13, 0x1, PT ;  /* 0x000000010d00780c */ /* 0x004fe20003f05270 */
[----:B------:R-:W-:-:S04]  /*1adb0*/  UIMAD.WIDE.U32 UR8, UR43, UR10, UR8 ;  /* 0x0000000a2b0872a5 */ /* 0x000fc8000f8e0008 */
[----:B------:R-:W-:-:S03]  /*1adc0*/  UIMAD UR9, UR43, UR11, UR9 ;  /* 0x0000000b2b0972a4 */ /* 0x000fc6000f8e0209 */
[----:B------:R-:W-:Y:S02]  /*1add0*/  ULDC.64 UR10, c[0x0][0xaf0] ;  /* 0x0002bc00000a7ab9 */ /* 0x000fe40000000a00 */
[----:B------:R-:W-:Y:S02]  /*1ade0*/  UIMAD UR7, UR7, UR10, URZ ;  /* 0x0000000a070772a4 */ /* 0x000fe4000f8e023f */
[----:B------:R-:W-:Y:S01]  /*1adf0*/  UIMAD.WIDE.U32 UR8, UR4, UR10, UR8 ;  /* 0x0000000a040872a5 */ /* 0x000fe2000f8e0008 */
[----:B------:R-:W0:Y:S01]  /*1ae00*/  @P0 LDC R5, c[0x0][0xbec] ;  /* 0x0002fb00ff050b82 */ /* 0x000e220000000800 */
[----:B------:R-:W-:-:S03]  /*1ae10*/  UIMAD UR7, UR4, UR11, UR7 ;  /* 0x0000000b040772a4 */ /* 0x000fc6000f8e0207 */
[----:B------:R-:W-:Y:S01]  /*1ae20*/  ULDC.64 UR10, c[0x0][0xae0] ;  /* 0x0002b800000a7ab9 */ /* 0x000fe20000000a00 */
[----:B------:R-:W-:-:S03]  /*1ae30*/  UIADD3 UR4, UR9, UR7, URZ ;  /* 0x0000000709047290 */ /* 0x000fc6000fffe03f */
        /* <DEDUP_REMOVED lines=9> */
[----:B------:R-:W-:Y:S01]  /*1aed0*/  IMAD.U32 R4, RZ, RZ, UR8 ;  /* 0x00000008ff047e24 */ /* 0x000fe2000f8e00ff */
[----:B------:R-:W-:Y:S01]  /*1aee0*/  ULDC.64 UR8, c[0x0][0xad8] ;  /* 0x0002b60000087ab9 */ /* 0x000fe20000000a00 */
[C---:B------:R-:W-:Y:S01]  /*1aef0*/  IMAD R11, R7.reuse, UR11, R6 ;  /* 0x0000000b070b7c24 */ /* 0x040fe2000f8e0206 */
[----:B------:R-:W-:Y:S01]  /*1af00*/  SHF.R.S32.HI R6, RZ, 0x1f, R9 ;  /* 0x0000001fff067819 */ /* 0x000fe20000011409 */
[----:B------:R-:W-:-:S04]  /*1af10*/  IMAD.WIDE.U32 R4, R7, UR10, R4 ;  /* 0x0000000a07047c25 */ /* 0x000fc8000f8e0004 */
[----:B------:R-:W-:Y:S02]  /*1af20*/  IMAD.IADD R5, R5, 0x1, R11 ;  /* 0x0000000105057824 */ /* 0x000fe400078e020b */
[----:B------:R-:W-:Y:S02]  /*1af30*/  IMAD R10, R6, UR8, RZ ;  /* 0x00000008060a7c24 */ /* 0x000fe4000f8e02ff */
[----:B------:R-:W-:Y:S01]  /*1af40*/  IMAD R13, R8, R13, RZ ;  /* 0x0000000d080d7224 */ /* 0x000fe200078e02ff */
[----:B------:R-:W-:Y:S01]  /*1af50*/  SHF.R.S32.HI R8, RZ, 0x1f, R3 ;  /* 0x0000001fff087819 */ /* 0x000fe20000011403 */
[C---:B------:R-:W-:Y:S02]  /*1af60*/  VIADD R6, R12.reuse, 0x20 ;  /* 0x000000200c067836 */ /* 0x040fe40000000000 */
[C---:B------:R-:W-:Y:S01]  /*1af70*/  IMAD R7, R9.reuse, UR9, R10 ;  /* 0x0000000909077c24 */ /* 0x040fe2000f8e020a */
[-C--:B------:R-:W-:Y:S01]  /*1af80*/  ISETP.GE.AND P2, PT, R12, R13.reuse, PT ;  /* 0x0000000d0c00720c */ /* 0x080fe20003f46270 */
[----:B------:R-:W-:Y:S01]  /*1af90*/  IMAD.WIDE.U32 R4, R9, UR8, R4 ;  /* 0x0000000809047c25 */ /* 0x000fe2000f8e0004 */
[----:B------:R-:W-:Y:S01]  /*1afa0*/  ISETP.GE.AND P1, PT, R6, R13, PT ;  /* 0x0000000d0600720c */ /* 0x000fe20003f26270 */
[----:B------:R-:W-:Y:S01]  /*1afb0*/  ULDC.64 UR8, c[0x0][0xa80] ;  /* 0x0002a00000087ab9 */ /* 0x000fe20000000a00 */
[----:B------:R-:W-:Y:S01]  /*1afc0*/  SHF.R.S32.HI R9, RZ, 0x1f, R0 ;  /* 0x0000001fff097819 */ /* 0x000fe20000011400 */
[----:B------:R-:W-:-:S02]  /*1afd0*/  VIADD R6, R12, 0x40 ;  /* 0x000000400c067836 */ /* 0x000fc40000000000 */
[----:B------:R-:W-:Y:S01]  /*1afe0*/  IMAD.IADD R5, R5, 0x1, R7 ;  /* 0x0000000105057824 */ /* 0x000fe200078e0207 */
[----:B------:R-:W-:Y:S02]  /*1aff0*/  LEA R7, P3, R4, UR8, 0x1 ;  /* 0x0000000804077c11 */ /* 0x000fe4000f8608ff */
[----:B------:R-:W-:Y:S02]  /*1b000*/  ISETP.GE.AND P0, PT, R6, R13, PT ;  /* 0x0000000d0600720c */ /* 0x000fe40003f06270 */
[----:B------:R-:W-:Y:S02]  /*1b010*/  LEA.HI.X R6, R4, UR9, R5, 0x1, P3 ;  /* 0x0000000904067c11 */ /* 0x000fe400098f0c05 */
[----:B------:R0:W1:Y:S04]  /*1b020*/  SHFL.IDX PT, R4, R7, RZ, 0x181f ;  /* 0x00181fff07047589 */ /* 0x00006800000e0000 */
[----:B------:R0:W2:Y:S01]  /*1b030*/  SHFL.IDX PT, R5, R6, RZ, 0x181f ;  /* 0x00181fff06057589 */ /* 0x0000a200000e0000 */
[----:B------:R-:W-:Y:S05]  /*1b040*/  @P2 BRA `(.L_x_1152) ;  /* 0x0000000000242947 */ /* 0x000fea0003800000 */
        /* <DEDUP_REMOVED lines=9> */
.L_x_1152:
[----:B------:R-:W-:Y:S05]  /*1b0e0*/  BSYNC B1 ;  /* 0x0000000000017941 */ /* 0x000fea0003800000 */
.L_x_1151:
[----:B--23--:R2:W3:Y:S01]  /*1b0f0*/  SHFL.IDX PT, R5, R6, 0x1, 0x181f ;  /* 0x00381f0006057f89 */ /* 0x00c4e200000e0000 */
[----:B------:R-:W-:Y:S03]  /*1b100*/  BSSY B1, `(.L_x_1153) ;  /* 0x000000c000017945 */ /* 0x000fe60003800000 */
[----:B-1----:R2:W1:Y:S01]  /*1b110*/  SHFL.IDX PT, R4, R7, 0x1, 0x181f ;  /* 0x00381f0007047f89 */ /* 0x00246200000e0000 */
[----:B------:R-:W-:Y:S05]  /*1b120*/  @P1 BRA `(.L_x_1154) ;  /* 0x0000000000241947 */ /* 0x000fea0003800000 */
[----:B------:R-:W-:Y:S02]  /*1b130*/  ULDC UR4, c[0x0][0xac8] ;  /* 0x0002b20000047ab9 */ /* 0x000fe40000000800 */
[----:B------:R-:W-:Y:S02]  /*1b140*/  ISETP.GE.AND P3, PT, R3, UR4, PT ;  /* 0x0000000403007c0c */ /* 0x000fe4000bf66270 */
[----:B------:R-:W-:-:S11]  /*1b150*/  ISETP.GE.AND P4, PT, R0, UR4, PT ;  /* 0x0000000400007c0c */ /* 0x000fd6000bf86270 */
[CC--:B-1----:R-:W-:Y:S02]  /*1b160*/  @!P3 LEA R10, P1, R3.reuse, R4.reuse, 0x1 ;  /* 0x00000004030ab211 */ /* 0x0c2fe400078208ff */
[C---:B------:R-:W-:Y:S02]  /*1b170*/  @!P4 LEA R4, P2, R0.reuse, R4, 0x1 ;  /* 0x000000040004c211 */ /* 0x040fe400078408ff */
[-C--:B---3--:R-:W-:Y:S02]  /*1b180*/  @!P3 LEA.HI.X R11, R3, R5.reuse, R8, 0x1, P1 ;  /* 0x00000005030bb211 */ /* 0x088fe400008f0c08 */
[----:B------:R-:W-:-:S03]  /*1b190*/  @!P4 LEA.HI.X R5, R0, R5, R9, 0x1, P2 ;  /* 0x000000050005c211 */ /* 0x000fc600010f0c09 */
[----:B------:R4:W-:Y:S04]  /*1b1a0*/  @!P3 ST.E.128 desc[UR52][R10.64], RZ ;  /* 0x000000ff0a00b985 */ /* 0x0009e8000c101d34 */
[----:B------:R4:W-:Y:S02]  /*1b1b0*/  @!P4 ST.E.128 desc[UR52][R4.64], RZ ;  /* 0x000000ff0400c985 */ /* 0x0009e4000c101d34 */
.L_x_1154:
[----:B------:R-:W-:Y:S05]  /*1b1c0*/  BSYNC B1 ;  /* 0x0000000000017941 */ /* 0x000fea0003800000 */
.L_x_1153:
[----:B---34-:R3:W4:Y:S01]  /*1b1d0*/  SHFL.IDX PT, R5, R6, 0x2, 0x181f ;  /* 0x00581f0006057f89 */ /* 0x01872200000e0000 */
        /* <DEDUP_REMOVED lines=12> */
.L_x_1156:
[----:B------:R-:W-:Y:S05]  /*1b2a0*/  BSYNC B1 ;  /* 0x0000000000017941 */ /* 0x000fea0003800000 */
.L_x_1155:
[----:B-1----:R-:W-:Y:S01]  /*1b2b0*/  VIADD R4, R12, 0x60 ;  /* 0x000000600c047836 */ /* 0x002fe20000000000 */
[----:B0-23--:R-:W0:Y:S04]  /*1b2c0*/  SHFL.IDX PT, R6, R6, 0x3, 0x181f ;  /* 0x00781f0006067f89 */ /* 0x00de2800000e0000 */
[----:B------:R-:W-:Y:S01]  /*1b2d0*/  ISETP.GE.AND P0, PT, R4, R13, PT ;  /* 0x0000000d0400720c */ /* 0x000fe20003f06270 */
[----:B----4-:R1:W2:-:S12]  /*1b2e0*/  SHFL.IDX PT, R5, R7, 0x3, 0x181f ;  /* 0x00781f0007057f89 */ /* 0x01029800000e0000 */
        /* <DEDUP_REMOVED lines=10> */
.L_x_1145:
[----:B------:R-:W-:Y:S05]  /*1b390*/  BSYNC B0 ;  /* 0x0000000000007941 */ /* 0x000fea0003800000 */
.L_x_1135:
[----:B------:R-:W-:Y:S02]  /*1b3a0*/  ULDC UR4, c[0x0][0xc3c] ;  /* 0x00030f0000047ab9 */ /* 0x000fe40000000800 */
[----:B------:R-:W-:-:S06]  /*1b3b0*/  UISETP.GE.AND UP0, UPT, UR49, UR4, UPT ;  /* 0x000000043100728c */ /* 0x000fcc000bf06270 */
[----:B------:R-:W-:-:S13]  /*1b3c0*/  PLOP3.LUT P0, PT, PT, PT, UP0, 0x80, 0x0 ;  /* 0x000000000000781c */ /* 0x000fda0003f0f008 */
[----:B------:R-:W-:Y:S05]  /*1b3d0*/  @!P0 BRA `(.L_x_1157) ;  /* 0xfffffe5800408947 */ /* 0x000fea000383ffff */
[----:B------:R-:W-:Y:S05]  /*1b3e0*/  EXIT ;  /* 0x000000000000794d */ /* 0x000fea0003800000 */
.L_x_1048:
[----:B------:R-:W-:-:S08]  /*1b3f0*/  NOP ;  /* 0x0000000000007918 */ /* 0x000fd00000000000 */
[----:B------:R-:W0:-:S00]  /*1b400*/  USETMAXREG.DEALLOC.CTAPOOL 0x18 ;  /* 0x00000018000079c8 */ /* 0x000e0000080e0500 */
[----:B0-----:R-:W-:Y:S01]  /*1b410*/  LOP3.LUT R0, R0, 0x3, RZ, 0xc0, !PT ;  /* 0x0000000300007812 */ /* 0x001fe200078ec0ff */
[----:B------:R-:W-:Y:S01]  /*1b420*/  IMAD.MOV.U32 R6, RZ, RZ, RZ ;  /* 0x000000ffff067224 */ /* 0x000fe200078e00ff */
[----:B------:R-:W-:-:S04]  /*1b430*/  LOP3.LUT R16, R16, 0xfffffffd, RZ, 0xc0, !PT ;  /* 0xfffffffd10107812 */ /* 0x000fc800078ec0ff */
[----:B------:R-:W0:Y:S02]  /*1b440*/  SHFL.IDX PT, R0, R0, RZ, 0x1f ;  /* 0x00001fff00007589 */ /* 0x000e2400000e0000 */
[----:B0-----:R-:W-:-:S13]  /*1b450*/  ISETP.NE.AND P0, PT, R0, RZ, PT ;  /* 0x000000ff0000720c */ /* 0x001fda0003f05270 */
[----:B------:R-:W-:Y:S01]  /*1b460*/  @P0 LOP3.LUT R16, R16, 0x2, RZ, 0xfc, !PT ;  /* 0x0000000210100812 */ /* 0x000fe200078efcff */
[----:B------:R-:W-:Y:S06]  /*1b470*/  @!P0 BRA `(.L_x_1158) ;  /* 0x00000000002c8947 */ /* 0x000fec0003800000 */
[----:B------:R-:W0:Y:S08]  /*1b480*/  S2UR UR5, SR_CgaCtaId ;  /* 0x00000000000579c3 */ /* 0x000e300000008800 */
[----:B------:R-:W-:Y:S06]  /*1b490*/  BAR.SYNC.DEFER_BLOCKING 0x5, 0x180 ;  /* 0x0146000000007b1d */ /* 0x000fec0000010000 */
[----:B------:R-:W-:-:S02]  /*1b4a0*/  UMOV UR4, 0x400 ;  /* 0x0000040000047882 */ /* 0x000fc40000000000 */
[----:B0-----:R-:W-:-:S09]  /*1b4b0*/  ULEA UR4, UR5, UR4, 0x18 ;  /* 0x0000000405047291 */ /* 0x001fd2000f8ec03f */
[----:B------:R-:W0:Y:S04]  /*1b4c0*/  LDS.128 R4, [UR4+0x2e8d0] ;  /* 0x02e8d004ff047984 */ /* 0x000e280008000c00 */
[----:B0-----:R0:W-:Y:S01]  /*1b4d0*/  STL.64 [R1+0x10], R4 ;  /* 0x0000100401007387 */ /* 0x0011e20000100a00 */
[----:B------:R-:W-:-:S03]  /*1b4e0*/  IMAD.MOV.U32 R0, RZ, RZ, R7 ;  /* 0x000000ffff007224 */ /* 0x000fc600078e0007 */
[----:B------:R0:W-:Y:S02]  /*1b4f0*/  STL [R1+0x18], R6 ;  /* 0x0000180601007387 */ /* 0x0001e40000100800 */
[----:B------:R-:W-:Y:S01]  /*1b500*/  R2UR UR42, R0 ;  /* 0x00000000002a72ca */ /* 0x000fe200000e0000 */
[----:B------:R-:W-:Y:S06]  /*1b510*/  BAR.ARV 0x4, 0x180 ;  /* 0x0106000000007b1d */ /* 0x000fec0000002000 */
[----:B------:R-:W-:Y:S08]  /*1b520*/  BRA `(.L_x_1159) ;  /* 0x0000000c00c47947 */ /* 0x000ff00003800000 */
.L_x_1158:
[----:B------:R-:W0:Y:S01]  /*1b530*/  S2R R0, SR_TID.X ;  /* 0x0000000000007919 */ /* 0x000e220000002100 */
[----:B------:R-:W-:Y:S01]  /*1b540*/  ULDC UR4, c[0x0][0xc3c] ;  /* 0x00030f0000047ab9 */ /* 0x000fe20000000800 */
[----:B0-----:R-:W-:-:S04]  /*1b550*/  LOP3.LUT R0, R0, 0x1f, RZ, 0xc0, !PT ;  /* 0x0000001f00007812 */ /* 0x001fc800078ec0ff */
[----:B------:R-:W-:-:S04]  /*1b560*/  ISETP.NE.AND P0, PT, R0, 0x1f, PT ;  /* 0x0000001f0000780c */ /* 0x000fc80003f05270 */
[----:B------:R-:W-:-:S13]  /*1b570*/  ISETP.GE.OR P1, PT, R0, UR4, !P0 ;  /* 0x0000000400007c0c */ /* 0x000fda000c726670 */
[----:B------:R-:W0:Y:S08]  /*1b580*/  @!P1 LDC.64 R2, c[0x0][0xc80] ;  /* 0x00032000ff029b82 */ /* 0x000e300000000a00 */
        /* <DEDUP_REMOVED lines=15> */
[----:B------:R-:W-:Y:S02]  /*1b680*/  IMAD.IADD R7, R4, 0x1, R7 ;  /* 0x0000000104077824 */ /* 0x000fe400078e0207 */
[----:B------:R-:W0:Y:S03]  /*1b690*/  LDC R4, c[0x0][0xc38] ;  /* 0x00030e00ff047b82 */ /* 0x000e260000000800 */
[----:B------:R-:W1:Y:S02]  /*1b6a0*/  SHFL.UP PT, R8, R7, 0x2, RZ ;  /* 0x0440000007087989 */ /* 0x000e6400000e00ff */
[----:B-1----:R-:W-:-:S05]  /*1b6b0*/  SEL R8, R8, RZ, P2 ;  /* 0x000000ff08087207 */ /* 0x002fca0001000000 */
[----:B------:R-:W-:Y:S02]  /*1b6c0*/  IMAD.IADD R8, R7, 0x1, R8 ;  /* 0x0000000107087824 */ /* 0x000fe400078e0208 */
[----:B------:R-:W1:Y:S03]  /*1b6d0*/  S2R R7, SR_CTAID.X ;  /* 0x0000000000077919 */ /* 0x000e660000002500 */
[----:B------:R-:W2:Y:S02]  /*1b6e0*/  SHFL.UP PT, R9, R8, 0x4, RZ ;  /* 0x0480000008097989 */ /* 0x000ea400000e00ff */
[----:B--2---:R-:W-:-:S05]  /*1b6f0*/  SEL R9, R9, RZ, P3 ;  /* 0x000000ff09097207 */ /* 0x004fca0001800000 */
[----:B------:R-:W-:-:S05]  /*1b700*/  IMAD.IADD R9, R8, 0x1, R9 ;  /* 0x0000000108097824 */ /* 0x000fca00078e0209 */
[----:B------:R-:W2:Y:S02]  /*1b710*/  SHFL.UP PT, R2, R9, 0x8, RZ ;  /* 0x0500000009027989 */ /* 0x000ea400000e00ff */
[----:B--2---:R-:W-:-:S05]  /*1b720*/  SEL R2, R2, RZ, P4 ;  /* 0x000000ff02027207 */ /* 0x004fca0002000000 */
[----:B------:R-:W-:-:S05]  /*1b730*/  IMAD.IADD R2, R9, 0x1, R2 ;  /* 0x0000000109027824 */ /* 0x000fca00078e0202 */
[----:B------:R-:W2:Y:S02]  /*1b740*/  SHFL.UP PT, R3, R2, 0x10, RZ ;  /* 0x0600000002037989 */ /* 0x000ea400000e00ff */
[----:B--2---:R-:W-:-:S05]  /*1b750*/  SEL R3, R3, RZ, P5 ;  /* 0x000000ff03037207 */ /* 0x004fca0002800000 */
[----:B------:R-:W-:-:S05]  /*1b760*/  IMAD.IADD R3, R2, 0x1, R3 ;  /* 0x0000000102037824 */ /* 0x000fca00078e0203 */
[----:B------:R-:W0:Y:S02]  /*1b770*/  SHFL.IDX PT, R11, R3, 0x1f, 0x1f ;  /* 0x03e01f00030b7f89 */ /* 0x000e2400000e0000 */
[----:B0-----:R-:W-:-:S04]  /*1b780*/  IMAD R8, R11, R4, RZ ;  /* 0x000000040b087224 */ /* 0x001fc800078e02ff */
[----:B------:R-:W-:Y:S01]  /*1b790*/  IMAD.MOV.U32 R9, RZ, RZ, R8 ;  /* 0x000000ffff097224 */ /* 0x000fe200078e0008 */
[----:B-1----:R-:W-:-:S13]  /*1b7a0*/  ISETP.GT.AND P6, PT, R8, R7, PT ;  /* 0x000000070800720c */ /* 0x002fda0003fc4270 */
[----:B------:R-:W-:Y:S05]  /*1b7b0*/  @P6 BRA `(.L_x_1160) ;  /* 0x0000000000a86947 */ /* 0x000fea0003800000 */
[----:B------:R-:W-:Y:S01]  /*1b7c0*/  IMAD.MOV.U32 R8, RZ, RZ, R9 ;  /* 0x000000ffff087224 */ /* 0x000fe200078e0009 */
[----:B------:R-:W-:Y:S01]  /*1b7d0*/  UMOV UR42, URZ ;  /* 0x0000003f002a7c82 */ /* 0x000fe20008000000 */
[----:B------:R-:W-:-:S05]  /*1b7e0*/  ULDC UR5, c[0x0][0xc3c] ;  /* 0x00030f0000057ab9 */ /* 0x000fca0000000800 */
.L_x_1162:
        /* <DEDUP_REMOVED lines=22> */
[----:B------:R-:W-:Y:S02]  /*1b950*/  IMAD.IADD R9, R4, 0x1, R9 ;  /* 0x0000000104097824 */ /* 0x000fe400078e0209 */
[----:B------:R-:W0:Y:S03]  /*1b960*/  LDC R4, c[0x0][0xc38] ;  /* 0x00030e00ff047b82 */ /* 0x000e260000000800 */
        /* <DEDUP_REMOVED lines=9> */
[----:B------:R-:W0:Y:S02]  /*1ba00*/  SHFL.IDX PT, R11, R2, 0x1f, 0x1f ;  /* 0x03e01f00020b7f89 */ /* 0x000e2400000e0000 */
[----:B0-----:R-:W-:-:S04]  /*1ba10*/  IMAD R9, R11, R4, RZ ;  /* 0x000000040b097224 */ /* 0x001fc800078e02ff */
[----:B------:R-:W-:-:S05]  /*1ba20*/  IMAD.IADD R8, R9, 0x1, R8 ;  /* 0x0000000109087824 */ /* 0x000fca00078e0208 */
[----:B------:R-:W-:-:S13]  /*1ba30*/  ISETP.GT.AND P6, PT, R8, R7, PT ;  /* 0x000000070800720c */ /* 0x000fda0003fc4270 */
[----:B------:R-:W-:Y:S05]  /*1ba40*/  @!P6 BRA `(.L_x_1162) ;  /* 0xfffffffc0068e947 */ /* 0x000fea000383ffff */
[----:B------:R-:W-:-:S07]  /*1ba50*/  IMAD.MOV.U32 R3, RZ, RZ, R2 ;  /* 0x000000ffff037224 */ /* 0x000fce00078e0002 */
.L_x_1160:
        /* <DEDUP_REMOVED lines=8> */
[----:B------:R-:W-:-:S04]  /*1bae0*/  IMAD.U32 R11, RZ, RZ, UR4 ;  /* 0x00000004ff0b7e24 */ /* 0x000fc8000f8e00ff */
[----:B------:R0:W1:Y:S04]  /*1baf0*/  SHFL.IDX PT, R8, R5, R8, 0x1f ;  /* 0x00001f0805087589 */ /* 0x00006800000e0000 */
[----:B------:R0:W2:Y:S01]  /*1bb00*/  SHFL.IDX PT, R6, R6, R11, 0x1f ;  /* 0x00001f0b06067589 */ /* 0x0000a200000e0000 */
[----:B------:R-:W-:Y:S05]  /*1bb10*/  @!P0 BRA `(.L_x_1163) ;  /* 0x00000000000c8947 */ /* 0x000fea0003800000 */
[----:B------:R-:W-:-:S06]  /*1bb20*/  UIADD3 UR5, UR4, -0x1, URZ ;  /* 0xffffffff04057890 */ /* 0x000fcc000fffe03f */
[----:B------:R-:W-:-:S05]  /*1bb30*/  IMAD.U32 R2, RZ, RZ, UR5 ;  /* 0x00000005ff027e24 */ /* 0x000fca000f8e00ff */
[----:B------:R3:W4:Y:S02]  /*1bb40*/  SHFL.IDX PT, R9, R3, R2, 0x1f ;  /* 0x00001f0203097589 */ /* 0x00072400000e0000 */
.L_x_1163:
[----:B---34-:R-:W-:Y:S01]  /*1bb50*/  IMAD R2, R9, R4, R10 ;  /* 0x0000000409027224 */ /* 0x018fe200078e020a */
[----:B-1----:R-:W-:Y:S01]  /*1bb60*/  ISETP.NE.AND P0, PT, R8, 0x1, PT ;  /* 0x000000010800780c */ /* 0x002fe20003f05270 */
[----:B------:R-:W-:Y:S02]  /*1bb70*/  UIADD3 UR42, UR4, UR42, URZ ;  /* 0x0000002a042a7290 */ /* 0x000fe4000fffe03f */
[----:B0-----:R-:W-:Y:S01]  /*1bb80*/  IMAD.IADD R5, R7, 0x1, -R2 ;  /* 0x0000000107057824 */ /* 0x001fe200078e0a02 */
[----:B------:R0:W-:Y:S09]  /*1bb90*/  STL [R1+0x10], R2 ;  /* 0x0000100201007387 */ /* 0x0001f20000100800 */
[----:B------:R-:W-:Y:S05]  /*1bba0*/  @!P0 BRA `(.L_x_1164) ;  /* 0x0000000000e08947 */ /* 0x000fea0003800000 */
[----:B--2---:R-:W-:Y:S02]  /*1bbb0*/  IABS R4, R6 ;  /* 0x0000000600047213 */ /* 0x004fe40000000000 */
[----:B------:R-:W-:Y:S02]  /*1bbc0*/  IABS R7, R8 ;  /* 0x0000000800077213 */ /* 0x000fe40000000000 */
[----:B------:R-:W1:Y:S08]  /*1bbd0*/  I2F.RP R9, R4 ;  /* 0x0000000400097306 */ /* 0x000e700000209400 */
[----:B------:R-:W2:Y:S08]  /*1bbe0*/  I2F.RP R10, R7 ;  /* 0x00000007000a7306 */ /* 0x000eb00000209400 */
[----:B-1----:R-:W0:Y:S08]  /*1bbf0*/  MUFU.RCP R9, R9 ;  /* 0x0000000900097308 */ /* 0x002e300000001000 */
[----:B--2---:R-:W-:Y:S01]  /*1bc00*/  MUFU.RCP R10, R10 ;  /* 0x0000000a000a7308 */ /* 0x004fe20000001000 */
[----:B0-----:R-:W-:Y:S01]  /*1bc10*/  VIADD R2, R9, 0xffffffe ;  /* 0x0ffffffe09027836 */ /* 0x001fe20000000000 */
[----:B------:R-:W-:-:S06]  /*1bc20*/  IABS R9, R6 ;  /* 0x0000000600097213 */ /* 0x000fcc0000000000 */
[----:B------:R0:W1:Y:S02]  /*1bc30*/  F2I.FTZ.U32.TRUNC.NTZ R3, R2 ;  /* 0x0000000200037305 */ /* 0x000064000021f000 */
[----:B0-----:R-:W-:Y:S02]  /*1bc40*/  IMAD.MOV.U32 R2, RZ, RZ, RZ ;  /* 0x000000ffff027224 */ /* 0x001fe400078e00ff */
[----:B-1----:R-:W-:-:S04]  /*1bc50*/  IMAD.MOV R11, RZ, RZ, -R3 ;  /* 0x000000ffff0b7224 */ /* 0x002fc800078e0a03 */
[----:B------:R-:W-:-:S04]  /*1bc60*/  IMAD R11, R11, R4, RZ ;  /* 0x000000040b0b7224 */ /* 0x000fc800078e02ff */
[----:B------:R-:W-:Y:S01]  /*1bc70*/  IMAD.HI.U32 R3, R3, R11, R2 ;  /* 0x0000000b03037227 */ /* 0x000fe200078e0002 */
[----:B------:R-:W-:-:S03]  /*1bc80*/  IABS R2, R5 ;  /* 0x0000000500027213 */ /* 0x000fc60000000000 */
[----:B------:R-:W-:Y:S02]  /*1bc90*/  IMAD.MOV R11, RZ, RZ, -R9 ;  /* 0x000000ffff0b7224 */ /* 0x000fe400078e0a09 */
[----:B------:R-:W-:-:S04]  /*1bca0*/  IMAD.HI.U32 R9, R3, R2, RZ ;  /* 0x0000000203097227 */ /* 0x000fc800078e00ff */
[----:B------:R-:W-:Y:S02]  /*1bcb0*/  VIADD R3, R10, 0xffffffe ;  /* 0x0ffffffe0a037836 */ /* 0x000fe40000000000 */
[----:B------:R-:W-:-:S04]  /*1bcc0*/  IMAD R11, R9, R11, R2 ;  /* 0x0000000b090b7224 */ /* 0x000fc800078e0202 */
[----:B------:R-:W0:Y:S01]  /*1bcd0*/  F2I.FTZ.U32.TRUNC.NTZ R3, R3 ;  /* 0x0000000300037305 */ /* 0x000e22000021f000 */
[----:B------:R-:W-:-:S13]  /*1bce0*/  ISETP.GT.U32.AND P1, PT, R4, R11, PT ;  /* 0x0000000b0400720c */ /* 0x000fda0003f24070 */
[----:B------:R-:W-:Y:S02]  /*1bcf0*/  @!P1 IMAD.IADD R11, R11, 0x1, -R4 ;  /* 0x000000010b0b9824 */ /* 0x000fe400078e0a04 */
        /* <DEDUP_REMOVED lines=29> */
[--C-:B------:R-:W-:Y:S02]  /*1bed0*/  IMAD R8, R8, R2, R9.reuse ;  /* 0x0000000208087224 */ /* 0x100fe400078e0209 */
[----:B------:R-:W-:Y:S02]  /*1bee0*/  IMAD.MOV R2, RZ, RZ, -R9 ;  /* 0x000000ffff027224 */ /* 0x000fe400078e0a09 */
[----:B------:R-:W-:Y:S02]  /*1bef0*/  IMAD R3, R8, 0x10000, R3 ;  /* 0x0001000008037824 */ /* 0x000fe400078e0203 */
[----:B------:R-:W-:-:S03]  /*1bf00*/  IMAD R2, R6, R2, R5 ;  /* 0x0000000206027224 */ /* 0x000fc600078e0205 */
[----:B------:R1:W-:Y:S01]  /*1bf10*/  STL [R1+0x18], R3 ;  /* 0x0000180301007387 */ /* 0x0003e20000100800 */
[----:B------:R-:W-:Y:S05]  /*1bf20*/  BRA `(.L_x_1165) ;  /* 0x0000000000fc7947 */ /* 0x000fea0003800000 */
.L_x_1164:
[----:B------:R-:W-:Y:S02]  /*1bf30*/  ULDC.64 UR4, c[0x0][0xc90] ;  /* 0x0003240000047ab9 */ /* 0x000fe40000000a00 */
[----:B------:R-:W-:-:S06]  /*1bf40*/  UIMAD.WIDE UR4, UR42, 0x4, UR4 ;  /* 0x000000042a0478a5 */ /* 0x000fcc000f8e0204 */
[----:B0-----:R-:W-:Y:S02]  /*1bf50*/  IMAD.U32 R2, RZ, RZ, UR4 ;  /* 0x00000004ff027e24 */ /* 0x001fe4000f8e00ff */
[----:B------:R-:W-:-:S05]  /*1bf60*/  IMAD.U32 R3, RZ, RZ, UR5 ;  /* 0x00000005ff037e24 */ /* 0x000fca000f8e00ff */
[----:B------:R0:W2:Y:S02]  /*1bf70*/  LDG.E R7, desc[UR52][R2.64] ;  /* 0x0000003402077981 */ /* 0x0000a4000c1e1900 */
[----:B0-----:R-:W-:Y:S02]  /*1bf80*/  IMAD.MOV.U32 R2, RZ, RZ, RZ ;  /* 0x000000ffff027224 */ /* 0x001fe400078e00ff */
[----:B--2---:R-:W-:-:S05]  /*1bf90*/  IMAD R8, R6, R7, RZ ;  /* 0x0000000706087224 */ /* 0x004fca00078e02ff */
[----:B------:R-:W-:-:S04]  /*1bfa0*/  IABS R9, R8 ;  /* 0x0000000800097213 */ /* 0x000fc80000000000 */
[----:B------:R-:W0:Y:S08]  /*1bfb0*/  I2F.RP R10, R9 ;  /* 0x00000009000a7306 */ /* 0x000e300000209400 */
[----:B0-----:R-:W0:Y:S02]  /*1bfc0*/  MUFU.RCP R10, R10 ;  /* 0x0000000a000a7308 */ /* 0x001e240000001000 */
[----:B0-----:R-:W-:-:S06]  /*1bfd0*/  VIADD R11, R10, 0xffffffe ;  /* 0x0ffffffe0a0b7836 */ /* 0x001fcc0000000000 */
[----:B------:R-:W0:Y:S02]  /*1bfe0*/  F2I.FTZ.U32.TRUNC.NTZ R3, R11 ;  /* 0x0000000b00037305 */ /* 0x000e24000021f000 */
[----:B0-----:R-:W-:-:S04]  /*1bff0*/  IMAD.MOV R12, RZ, RZ, -R3 ;  /* 0x000000ffff0c7224 */ /* 0x001fc800078e0a03 */
[----:B------:R-:W-:-:S04]  /*1c000*/  IMAD R13, R12, R9, RZ ;  /* 0x000000090c0d7224 */ /* 0x000fc800078e02ff */
[----:B------:R-:W-:Y:S01]  /*1c010*/  IMAD.HI.U32 R2, R3, R13, R2 ;  /* 0x0000000d03027227 */ /* 0x000fe200078e0002 */
[----:B------:R-:W-:Y:S02]  /*1c020*/  IABS R13, R5 ;  /* 0x00000005000d7213 */ /* 0x000fe40000000000 */
[----:B------:R-:W-:-:S03]  /*1c030*/  IABS R3, R8 ;  /* 0x0000000800037213 */ /* 0x000fc60000000000 */
[----:B------:R-:W-:-:S04]  /*1c040*/  IMAD.HI.U32 R2, R2, R13, RZ ;  /* 0x0000000d02027227 */ /* 0x000fc800078e00ff */
[----:B------:R-:W-:-:S04]  /*1c050*/  IMAD.MOV R3, RZ, RZ, -R3 ;  /* 0x000000ffff037224 */ /* 0x000fc800078e0a03 */
[----:B------:R-:W-:Y:S01]  /*1c060*/  IMAD R10, R2, R3, R13 ;  /* 0x00000003020a7224 */ /* 0x000fe200078e020d */
[----:B------:R-:W-:-:S04]  /*1c070*/  LOP3.LUT R3, R5, R8, RZ, 0x3c, !PT ;  /* 0x0000000805037212 */ /* 0x000fc800078e3cff */
[----:B------:R-:W-:Y:S02]  /*1c080*/  ISETP.GT.U32.AND P1, PT, R9, R10, PT ;  /* 0x0000000a0900720c */ /* 0x000fe40003f24070 */
[----:B------:R-:W-:-:S11]  /*1c090*/  ISETP.GE.AND P2, PT, R3, RZ, PT ;  /* 0x000000ff0300720c */ /* 0x000fd60003f46270 */
[----:B------:R-:W-:Y:S02]  /*1c0a0*/  @!P1 IMAD.IADD R10, R10, 0x1, -R9 ;  /* 0x000000010a0a9824 */ /* 0x000fe400078e0a09 */
[----:B------:R-:W-:Y:S01]  /*1c0b0*/  @!P1 VIADD R2, R2, 0x1 ;  /* 0x0000000102029836 */ /* 0x000fe20000000000 */
[----:B------:R-:W-:Y:S02]  /*1c0c0*/  ISETP.NE.AND P1, PT, R8, RZ, PT ;  /* 0x000000ff0800720c */ /* 0x000fe40003f25270 */
[----:B------:R-:W-:-:S13]  /*1c0d0*/  ISETP.GE.U32.AND P0, PT, R10, R9, PT ;  /* 0x000000090a00720c */ /* 0x000fda0003f06070 */
[----:B------:R-:W-:-:S04]  /*1c0e0*/  @P0 VIADD R2, R2, 0x1 ;  /* 0x0000000102020836 */ /* 0x000fc80000000000 */
[----:B------:R-:W-:Y:S01]  /*1c0f0*/  @!P2 IMAD.MOV R2, RZ, RZ, -R2 ;  /* 0x000000ffff02a224 */ /* 0x000fe200078e0a02 */
[----:B------:R-:W-:-:S05]  /*1c100*/  @!P1 LOP3.LUT R2, RZ, R8, RZ, 0x33, !PT ;  /* 0x00000008ff029212 */ /* 0x000fca00078e33ff */
[----:B------:R-:W-:Y:S02]  /*1c110*/  IMAD R9, R7, R2, RZ ;  /* 0x0000000207097224 */ /* 0x000fe400078e02ff */
[----:B------:R-:W-:Y:S02]  /*1c120*/  IMAD.MOV R2, RZ, RZ, -R2 ;  /* 0x000000ffff027224 */ /* 0x000fe400078e0a02 */
[----:B------:R-:W-:Y:S02]  /*1c130*/  IMAD.MOV R3, RZ, RZ, -R9 ;  /* 0x000000ffff037224 */ /* 0x000fe400078e0a09 */
[----:B------:R-:W-:-:S03]  /*1c140*/  IMAD R5, R8, R2, R5 ;  /* 0x0000000208057224 */ /* 0x000fc600078e0205 */
[----:B------:R-:W-:-:S04]  /*1c150*/  VIADDMNMX R4, R3, R4, R7, PT ;  /* 0x0000000403047246 */ /* 0x000fc80003800107 */
[-C--:B------:R-:W-:Y:S02]  /*1c160*/  IABS R7, R4.reuse ;  /* 0x0000000400077213 */ /* 0x080fe40000000000 */
[----:B------:R-:W-:Y:S02]  /*1c170*/  IABS R8, R4 ;  /* 0x0000000400087213 */ /* 0x000fe40000000000 */
[----:B------:R-:W0:Y:S03]  /*1c180*/  I2F.RP R10, R7 ;  /* 0x00000007000a7306 */ /* 0x000e260000209400 */
[----:B------:R-:W-:-:S05]  /*1c190*/  IMAD.MOV R8, RZ, RZ, -R8 ;  /* 0x000000ffff087224 */ /* 0x000fca00078e0a08 */
[----:B0-----:R-:W0:Y:S02]  /*1c1a0*/  MUFU.RCP R10, R10 ;  /* 0x0000000a000a7308 */ /* 0x001e240000001000 */
[----:B0-----:R-:W-:-:S06]  /*1c1b0*/  VIADD R3, R10, 0xffffffe ;  /* 0x0ffffffe0a037836 */ /* 0x001fcc0000000000 */
[----:B------:R-:W0:Y:S02]  /*1c1c0*/  F2I.FTZ.U32.TRUNC.NTZ R3, R3 ;  /* 0x0000000300037305 */ /* 0x000e24000021f000 */
[----:B0-----:R-:W-:-:S04]  /*1c1d0*/  IMAD.MOV R2, RZ, RZ, -R3 ;  /* 0x000000ffff027224 */ /* 0x001fc800078e0a03 */
[----:B------:R-:W-:Y:S02]  /*1c1e0*/  IMAD R11, R2, R7, RZ ;  /* 0x00000007020b7224 */ /* 0x000fe400078e02ff */
[----:B------:R-:W-:-:S04]  /*1c1f0*/  IMAD.MOV.U32 R2, RZ, RZ, RZ ;  /* 0x000000ffff027224 */ /* 0x000fc800078e00ff */
[----:B------:R-:W-:Y:S01]  /*1c200*/  IMAD.HI.U32 R2, R3, R11, R2 ;  /* 0x0000000b03027227 */ /* 0x000fe200078e0002 */
[----:B------:R-:W-:Y:S02]  /*1c210*/  IABS R11, R5 ;  /* 0x00000005000b7213 */ /* 0x000fe40000000000 */
[----:B------:R-:W-:Y:S02]  /*1c220*/  LOP3.LUT R3, R5, R4, RZ, 0x3c, !PT ;  /* 0x0000000405037212 */ /* 0x000fe400078e3cff */
[----:B------:R-:W-:Y:S01]  /*1c230*/  IADD3 R5, R9, 0x1000000, R5 ;  /* 0x0100000009057810 */ /* 0x000fe20007ffe005 */
        /* <DEDUP_REMOVED lines=10> */
[----:B------:R-:W-:Y:S01]  /*1c2e0*/  @!P1 LOP3.LUT R2, RZ, R4, RZ, 0x33, !PT ;  /* 0x00000004ff029212 */ /* 0x000fe200078e33ff */
[----:B------:R-:W-:-:S04]  /*1c2f0*/  IMAD.MOV R4, RZ, RZ, -R4 ;  /* 0x000000ffff047224 */ /* 0x000fc800078e0a04 */
[----:B------:R-:W-:-:S05]  /*1c300*/  IMAD R3, R2, R4, R5 ;  /* 0x0000000402037224 */ /* 0x000fca00078e0205 */
[----:B------:R0:W-:Y:S02]  /*1c310*/  STL [R1+0x18], R3 ;  /* 0x0000180301007387 */ /* 0x0001e40000100800 */
.L_x_1165:
[----:B01----:R-:W-:-:S05]  /*1c320*/  LOP3.LUT R3, RZ, R2, RZ, 0x33, !PT ;  /* 0x00000002ff037212 */ /* 0x003fca00078e33ff */
[----:B------:R-:W-:-:S05]  /*1c330*/  IMAD.IADD R2, R6, 0x1, R3 ;  /* 0x0000000106027824 */ /* 0x000fca00078e0203 */
[----:B------:R1:W-:Y:S01]  /*1c340*/  STL [R1+0x14], R2 ;  /* 0x0000140201007387 */ /* 0x0003e20000100800 */
[----:B------:R-:W-:Y:S05]  /*1c350*/  BRA `(.L_x_1166) ;  /* 0x00000000000c7947 */ /* 0x000fea0003800000 */
.L_x_1161:
[----:B------:R0:W-:Y:S04]  /*1c360*/  STL [R1+0x10], R7 ;  /* 0x0000100701007387 */ /* 0x0001e80000100800 */
[----:B------:R0:W-:Y:S04]  /*1c370*/  STL [R1+0x14], RZ ;  /* 0x000014ff01007387 */ /* 0x0001e80000100800 */
[----:B------:R0:W-:Y:S02]  /*1c380*/  STL [R1+0x18], RZ ;  /* 0x000018ff01007387 */ /* 0x0001e40000100800 */
.L_x_1166:
[----:B------:R-:W2:Y:S04]  /*1c390*/  LDL R4, [R1+0x10] ;  /* 0x0000100001047983 */ /* 0x000ea80000100800 */
[----:B------:R-:W2:Y:S04]  /*1c3a0*/  LDL R5, [R1+0x14] ;  /* 0x0000140001057983 */ /* 0x000ea80000100800 */
[----:B------:R-:W2:Y:S01]  /*1c3b0*/  LDL R6, [R1+0x18] ;  /* 0x0000180001067983 */ /* 0x000ea20000100800 */
[----:B------:R-:W-:Y:S01]  /*1c3c0*/  ISETP.NE.AND P0, PT, R0, RZ, PT ;  /* 0x000000ff0000720c */ /* 0x000fe20003f05270 */
[----:B-1----:R-:W-:-:S12]  /*1c3d0*/  IMAD.U32 R2, RZ, RZ, UR42 ;  /* 0x0000002aff027e24 */ /* 0x002fd8000f8e00ff */
[----:B------:R-:W1:Y:S01]  /*1c3e0*/  @!P0 S2R R3, SR_CgaCtaId ;  /* 0x0000000000038919 */ /* 0x000e620000008800 */
[----:B------:R-:W-:Y:S01]  /*1c3f0*/  @!P0 MOV R0, 0x400 ;  /* 0x0000040000008802 */ /* 0x000fe20000000f00 */
[----:B0-----:R-:W-:-:S03]  /*1c400*/  @!P0 IMAD.MOV.U32 R7, RZ, RZ, R2 ;  /* 0x000000ffff078224 */ /* 0x001fc600078e0002 */
[----:B-1----:R-:W-:-:S05]  /*1c410*/  @!P0 LEA R0, R3, R0, 0x18 ;  /* 0x0000000003008211 */ /* 0x002fca00078ec0ff */
[----:B--2---:R1:W-:Y:S01]  /*1c420*/  @!P0 STS.128 [R0+0x2e8d0], R4 ;  /* 0x02e8d00400008388 */ /* 0x0043e20000000c00 */
[----:B------:R-:W-:Y:S06]  /*1c430*/  BAR.ARV 0x5, 0x180 ;  /* 0x0146000000007b1d */ /* 0x000fec0000002000 */
.L_x_1159:
[----:B-1----:R-:W-:Y:S01]  /*1c440*/  IMAD.MOV.U32 R0, RZ, RZ, 0x1 ;  /* 0x00000001ff007424 */ /* 0x002fe200078e00ff */
[----:B------:R-:W-:Y:S01]  /*1c450*/  ULDC UR4, c[0x0][0xc3c] ;  /* 0x00030f0000047ab9 */ /* 0x000fe20000000800 */
[----:B------:R1:W-:Y:S01]  /*1c460*/  STL [R1], RZ ;  /* 0x000000ff01007387 */ /* 0x0003e20000100800 */
[----:B------:R-:W-:-:S03]  /*1c470*/  UISETP.GE.AND UP0, UPT, UR42, UR4, UPT ;  /* 0x000000042a00728c */ /* 0x000fc6000bf06270 */
[----:B------:R1:W-:Y:S03]  /*1c480*/  STL [R1+0x4], R0 ;  /* 0x0000040001007387 */ /* 0x0003e60000100800 */
[----:B------:R-:W-:Y:S01]  /*1c490*/  PLOP3.LUT P0, PT, PT, PT, UP0, 0x80, 0x0 ;  /* 0x000000000000781c */ /* 0x000fe20003f0f008 */
[----:B------:R1:W-:-:S12]  /*1c4a0*/  STL [R1+0x30], RZ ;  /* 0x000030ff01007387 */ /* 0x0003d80000100800 */
[----:B-1----:R-:W-:Y:S05]  /*1c4b0*/  @P0 BRA `(.L_x_1167) ;  /* 0x00000050009c0947 */ /* 0x002fea0003800000 */
[----:B0-----:R-:W0:Y:S01]  /*1c4c0*/  S2R R6, SR_TID.X ;  /* 0x0000000000067919 */ /* 0x001e220000002100 */
[----:B------:R-:W1:Y:S01]  /*1c4d0*/  S2UR UR5, SR_CgaCtaId ;  /* 0x00000000000579c3 */ /* 0x000e620000008800 */
[----:B------:R-:W-:Y:S01]  /*1c4e0*/  UMOV UR4, 0x400 ;  /* 0x0000040000047882 */ /* 0x000fe20000000000 */
[----:B------:R-:W-:Y:S01]  /*1c4f0*/  ULDC UR40, c[0x0][0xc] ;  /* 0x0000030000287ab9 */ /* 0x000fe20000000800 */
[----:B------:R-:W-:Y:S02]  /*1c500*/  ULOP3.LUT UR39, UR38, 0x1, URZ, 0xfc, !UPT ;  /* 0x0000000126277892 */ /* 0x000fe4000f8efc3f */
[----:B------:R-:W-:Y:S01]  /*1c510*/  ULOP3.LUT UR41, UR38, 0x2, URZ, 0xfc, !UPT ;  /* 0x0000000226297892 */ /* 0x000fe2000f8efc3f */
[----:B------:R-:W-:Y:S01]  /*1c520*/  ULDC.64 UR44, c[0x0][0x198] ;  /* 0x00006600002c7ab9 */ /* 0x000fe20000000a00 */
[----:B-1----:R-:W-:-:S06]  /*1c530*/  ULEA UR4, UR5, UR4, 0x18 ;  /* 0x0000000405047291 */ /* 0x002fcc000f8ec03f */
[----:B------:R-:W-:Y:S01]  /*1c540*/  IMAD.U32 R19, RZ, RZ, UR4 ;  /* 0x00000004ff137e24 */ /* 0x000fe2000f8e00ff */
[C---:B0-----:R-:W-:Y:S01]  /*1c550*/  LOP3.LUT R4, R6.reuse, 0x7f, RZ, 0xc0, !PT ;  /* 0x0000007f06047812 */ /* 0x041fe200078ec0ff */
[C---:B------:R-:W-:Y:S01]  /*1c560*/  IMAD.SHL.U32 R0, R6.reuse, 0x20, RZ ;  /* 0x0000002006007824 */ /* 0x040fe200078e00ff */
[C---:B------:R-:W-:Y:S01]  /*1c570*/  LOP3.LUT P0, RZ, R6.reuse, 0x4, RZ, 0xc0, !PT ;  /* 0x0000000406ff7812 */ /* 0x040fe2000780c0ff */
[----:B------:R-:W-:Y:S01]  /*1c580*/  IMAD.SHL.U32 R5, R6, 0x4, RZ ;  /* 0x0000000406057824 */ /* 0x000fe200078e00ff */
[----:B------:R-:W-:Y:S02]  /*1c590*/  SHF.R.U32.HI R3, RZ, 0x5, R4 ;  /* 0x00000005ff037819 */ /* 0x000fe40000011604 */
[----:B------:R-:W-:-:S04]  /*1c5a0*/  LOP3.LUT R2, R0, 0x80, RZ, 0xc0, !PT ;  /* 0x0000008000027812 */ /* 0x000fc800078ec0ff */
        /* <DEDUP_REMOVED lines=15> */
[----:B------:R0:W-:Y:S01]  /*1c6a0*/  STL [R1+0x24], R5 ;  /* 0x0000240501007387 */ /* 0x0001e20000100800 */
[----:B------:R-:W-:Y:S01]  /*1c6b0*/  LOP3.LUT R3, R2, 0x70, R3, 0x78, !PT ;  /* 0x0000007002037812 */ /* 0x000fe200078e7803 */
[----:B------:R-:W-:Y:S01]  /*1c6c0*/  IMAD.SHL.U32 R2, R4, 0x10, RZ ;  /* 0x0000001004027824 */ /* 0x000fe200078e00ff */
[----:B------:R-:W-:-:S04]  /*1c6d0*/  SHF.R.U32.HI R4, RZ, 0x3, R4 ;  /* 0x00000003ff047819 */ /* 0x000fc80000011604 */
[----:B------:R-:W-:Y:S01]  /*1c6e0*/  LOP3.LUT R2, R3, 0x400, R2, 0xf8, !PT ;  /* 0x0000040003027812 */ /* 0x000fe200078ef802 */
[----:B------:R-:W-:-:S04]  /*1c6f0*/  IMAD.MOV.U32 R3, RZ, RZ, 0x40 ;  /* 0x00000040ff037424 */ /* 0x000fc800078e00ff */
[----:B------:R-:W-:Y:S01]  /*1c700*/  IMAD.IADD R2, R19, 0x1, R2 ;  /* 0x0000000113027824 */ /* 0x000fe200078e0202 */
[----:B------:R-:W-:Y:S02]  /*1c710*/  SEL R3, R3, 0xffffffc0, !P0 ;  /* 0xffffffc003037807 */ /* 0x000fe40004000000 */
[----:B------:R-:W-:Y:S01]  /*1c720*/  LOP3.LUT R3, R4, 0x70, R0, 0xf8, !PT ;  /* 0x0000007004037812 */ /* 0x000fe200078ef800 */
[----:B------:R-:W-:Y:S01]  /*1c730*/  IMAD.MOV.U32 R0, RZ, RZ, 0x1 ;  /* 0x00000001ff007424 */ /* 0x000fe200078e00ff */
[----:B------:R0:W-:Y:S04]  /*1c740*/  STL [R1+0x2c], R2 ;  /* 0x00002c0201007387 */ /* 0x0001e80000100800 */
[----:B------:R0:W-:Y:S04]  /*1c750*/  STL [R1+0x30], RZ ;  /* 0x000030ff01007387 */ /* 0x0001e80000100800 */
[----:B------:R0:W-:Y:S04]  /*1c760*/  STL [R1+0x4], R0 ;  /* 0x0000040001007387 */ /* 0x0001e80000100800 */
[----:B------:R0:W-:Y:S02]  /*1c770*/  STL [R1], RZ ;  /* 0x000000ff01007387 */ /* 0x0001e40000100800 */
.L_x_1241:
[----:B------:R-:W-:Y:S01]  /*1c780*/  ULDC.64 UR4, c[0x0][0xa28] ;  /* 0x00028a0000047ab9 */ /* 0x000fe20000000a00 */
[----:B------:R-:W-:Y:S01]  /*1c790*/  ULDC.64 UR8, c[0x0][0xa00] ;  /* 0x0002800000087ab9 */ /* 0x000fe20000000a00 */
[----:B------:R-:W-:Y:S01]  /*1c7a0*/  UISETP.NE.U32.AND UP0, UPT, UR4, URZ, UPT ;  /* 0x0000003f0400728c */ /* 0x000fe2000bf05070 */
[----:B------:R-:W-:Y:S01]  /*1c7b0*/  ISETP.NE.U32.AND P0, PT, RZ, UR8, PT ;  /* 0x00000008ff007c0c */ /* 0x000fe2000bf05070 */
[----:B------:R-:W-:Y:S01]  /*1c7c0*/  ULDC.64 UR6, c[0x0][0xa00] ;  /* 0x0002800000067ab9 */ /* 0x000fe20000000a00 */
[----:B01----:R-:W-:Y:S01]  /*1c7d0*/  IMAD.MOV.U32 R6, RZ, RZ, RZ ;  /* 0x000000ffff067224 */ /* 0x003fe200078e00ff */
[----:B------:R-:W-:Y:S01]  /*1c7e0*/  UISETP.NE.AND.EX UP0, UPT, UR5, URZ, UPT, UP0 ;  /* 0x0000003f0500728c */ /* 0x000fe2000bf05300 */
[----:B------:R-:W-:Y:S01]  /*1c7f0*/  ISETP.NE.AND.EX P0, PT, RZ, UR9, PT, P0 ;  /* 0x00000009ff007c0c */ /* 0x000fe2000bf05300 */
[----:B------:R-:W-:Y:S01]  /*1c800*/  UIMAD.WIDE UR6, UR42, 0x4, UR6 ;  /* 0x000000042a0678a5 */ /* 0x000fe2000f8e0206 */
[----:B------:R-:W2:Y:S01]  /*1c810*/  LDL.LU R7, [R1+0x18] ;  /* 0x0000180001077983 */ /* 0x000ea20000300800 */
[----:B------:R-:W-:Y:S01]  /*1c820*/  ULDC.64 UR10, c[0x0][0xa18] ;  /* 0x00028600000a7ab9 */ /* 0x000fe20000000a00 */
[----:B0-----:R-:W0:Y:S01]  /*1c830*/  LDC R5, c[0x0][0x288] ;  /* 0x0000a200ff057b82 */ /* 0x001e220000000800 */
[----:B------:R-:W-:Y:S01]  /*1c840*/  PLOP3.LUT P1, PT, PT, PT, UP0, 0x80, 0x0 ;  /* 0x000000000000781c */ /* 0x000fe20003f2f008 */
[----:B------:R-:W-:Y:S01]  /*1c850*/  ULDC.64 UR8, c[0x0][0xa08] ;  /* 0x0002820000087ab9 */ /* 0x000fe20000000a00 */
[----:B------:R-:W-:-:S02]  /*1c860*/  IMAD.U32 R2, RZ, RZ, UR6 ;  /* 0x00000006ff027e24 */ /* 0x000fc4000f8e00ff */
[----:B------:R-:W-:Y:S01]  /*1c870*/  IMAD.U32 R3, RZ, RZ, UR7 ;  /* 0x00000007ff037e24 */ /* 0x000fe2000f8e00ff */
[----:B------:R-:W-:Y:S02]  /*1c880*/  @UP0 ULDC.64 UR4, c[0x0][0xa28] ;  /* 0x00028a0000040ab9 */ /* 0x000fe40000000a00 */
[----:B------:R-:W-:Y:S02]  /*1c890*/  @UP0 UIMAD.WIDE UR4, UR42, 0x4, UR4 ;  /* 0x000000042a0408a5 */ /* 0x000fe4000f8e0204 */
[----:B------:R1:W3:Y:S01]  /*1c8a0*/  @P0 LDG.E R4, desc[UR52][R2.64] ;  /* 0x0000003402040981 */ /* 0x0002e2000c1e1900 */
[----:B------:R-:W-:-:S04]  /*1c8b0*/  UISETP.NE.U32.AND UP0, UPT, UR10, URZ, UPT ;  /* 0x0000003f0a00728c */ /* 0x000fc8000bf05070 */
[----:B------:R-:W-:Y:S01]  /*1c8c0*/  UISETP.NE.AND.EX UP0, UPT, UR11, URZ, UPT, UP0 ;  /* 0x0000003f0b00728c */ /* 0x000fe2000bf05300 */
[----:B-1----:R-:W-:Y:S02]  /*1c8d0*/  IMAD.U32 R2, RZ, RZ, UR4 ;  /* 0x00000004ff027e24 */ /* 0x002fe4000f8e00ff */
[----:B------:R-:W-:Y:S01]  /*1c8e0*/  IMAD.U32 R3, RZ, RZ, UR5 ;  /* 0x00000005ff037e24 */ /* 0x000fe2000f8e00ff */
[----:B------:R-:W-:-:S04]  /*1c8f0*/  ULDC.64 UR4, c[0x0][0xa08] ;  /* 0x0002820000047ab9 */ /* 0x000fc80000000a00 */
[----:B------:R1:W5:Y:S01]  /*1c900*/  @P1 LDG.E R6, desc[UR52][R2.64] ;  /* 0x0000003402061981 */ /* 0x000362000c1e1900 */
[----:B------:R-:W-:Y:S01]  /*1c910*/  ISETP.NE.U32.AND P1, PT, RZ, UR4, PT ;  /* 0x00000004ff007c0c */ /* 0x000fe2000bf25070 */
[----:B------:R-:W-:Y:S01]  /*1c920*/  UIMAD.WIDE UR8, UR42, 0x4, UR8 ;  /* 0x000000042a0878a5 */ /* 0x000fe2000f8e0208 */
[----:B------:R-:W-:Y:S02]  /*1c930*/  IMAD.MOV.U32 R0, RZ, RZ, RZ ;  /* 0x000000ffff007224 */ /* 0x000fe400078e00ff */
[----:B------:R-:W-:Y:S01]  /*1c940*/  ISETP.NE.AND.EX P1, PT, RZ, UR5, PT, P1 ;  /* 0x00000005ff007c0c */ /* 0x000fe2000bf25310 */
[----:B------:R-:W-:Y:S01]  /*1c950*/  @UP0 ULDC.64 UR4, c[0x0][0xa18] ;  /* 0x0002860000040ab9 */ /* 0x000fe20000000a00 */
[----:B------:R-:W-:Y:S01]  /*1c960*/  PLOP3.LUT P4, PT, PT, PT, UP0, 0x80, 0x0 ;  /* 0x000000000000781c */ /* 0x000fe20003f8f008 */
[----:B------:R-:W-:Y:S01]  /*1c970*/  @UP0 UIMAD.WIDE UR4, UR42, 0x4, UR4 ;  /* 0x000000042a0408a5 */ /* 0x000fe2000f8e0204 */
[----:B-1----:R-:W-:Y:S02]  /*1c980*/  IMAD.U32 R2, RZ, RZ, UR8 ;  /* 0x00000008ff027e24 */ /* 0x002fe4000f8e00ff */
[----:B------:R-:W-:-:S07]  /*1c990*/  IMAD.U32 R3, RZ, RZ, UR9 ;  /* 0x00000009ff037e24 */ /* 0x000fce000f8e00ff */
[----:B------:R1:W5:Y:S02]  /*1c9a0*/  @P1 LDG.E R0, desc[UR52][R2.64] ;  /* 0x0000003402001981 */ /* 0x000364000c1e1900 */
[----:B-1----:R-:W-:Y:S02]  /*1c9b0*/  IMAD.U32 R2, RZ, RZ, UR4 ;  /* 0x00000004ff027e24 */ /* 0x002fe4000f8e00ff */
[----:B------:R-:W-:Y:S01]  /*1c9c0*/  IMAD.U32 R3, RZ, RZ, UR5 ;  /* 0x00000005ff037e24 */ /* 0x000fe2000f8e00ff */
[----:B------:R-:W-:Y:S01]  /*1c9d0*/  UMOV UR43, URZ ;  /* 0x0000003f002b7c82 */ /* 0x000fe20008000000 */
[----:B------:R-:W-:-:S03]  /*1c9e0*/  ULDC.64 UR4, c[0x0][0xa20] ;  /* 0x0002880000047ab9 */ /* 0x000fc60000000a00 */
[----:B0-----:R0:W4:Y:S01]  /*1c9f0*/  @P4 LDG.E R5, desc[UR52][R2.64] ;  /* 0x0000003402054981 */ /* 0x001122000c1e1900 */
[----:B------:R-:W-:-:S04]  /*1ca00*/  ISETP.NE.U32.AND P3, PT, RZ, UR4, PT ;  /* 0x00000004ff007c0c */ /* 0x000fc8000bf65070 */
[----:B------:R-:W-:Y:S01]  /*1ca10*/  ISETP.NE.AND.EX P3, PT, RZ, UR5, PT, P3 ;  /* 0x00000005ff007c0c */ /* 0x000fe2000bf65330 */
[----:B0-----:R-:W0:Y:S02]  /*1ca20*/  LDC.64 R2, c[0x0][0x418] ;  /* 0x00010600ff027b82 */ /* 0x001e240000000a00 */
[----:B0-----:R-:W-:-:S04]  /*1ca30*/  ISETP.NE.U32.AND P2, PT, R2, RZ, PT ;  /* 0x000000ff0200720c */ /* 0x001fc80003f45070 */
[----:B------:R-:W-:Y:S02]  /*1ca40*/  ISETP.NE.AND.EX P2, PT, R3, RZ, PT, P2 ;  /* 0x000000ff0300720c */ /* 0x000fe40003f45320 */
[C---:B--2---:R-:W-:Y:S02]  /*1ca50*/  R2UR UR36, R7.reuse ;  /* 0x00000000072472ca */ /* 0x044fe400000e0000 */
[C---:B------:R-:W-:Y:S02]  /*1ca60*/  LOP3.LUT R2, R7.reuse, 0xff000000, RZ, 0xc0, !PT ;  /* 0xff00000007027812 */ /* 0x040fe400078ec0ff */
[----:B------:R-:W-:Y:S02]  /*1ca70*/  LOP3.LUT R9, R7, 0xff0000, RZ, 0xc0, !PT ;  /* 0x00ff000007097812 */ /* 0x000fe400078ec0ff */
[----:B------:R-:W-:-:S04]  /*1ca80*/  SHF.R.U32.HI R2, RZ, 0x8, R2 ;  /* 0x00000008ff027819 */ /* 0x000fc80000011602 */
[----:B------:R-:W-:Y:S02]  /*1ca90*/  LEA.HI R9, R9, R2, RZ, 0x10 ;  /* 0x0000000209097211 */ /* 0x000fe400078f80ff */
[----:B---3--:R-:W-:Y:S01]  /*1caa0*/  @P0 R2UR UR43, R4 ;  /* 0x00000000042b02ca */ /* 0x008fe200000e0000 */
[----:B------:R-:W-:Y:S01]  /*1cab0*/  ULOP3.LUT UR36, UR36, 0xffff, URZ, 0xc0, !UPT ;  /* 0x0000ffff24247892 */ /* 0x000fe2000f8ec03f */
[----:B------:R-:W0:Y:S02]  /*1cac0*/  LDC R4, c[0x0][0x424] ;  /* 0x00010900ff047b82 */ /* 0x000e240000000800 */
[----:B0-----:R-:W-:Y:S01]  /*1cad0*/  SEL R4, R4, 0x1, P2 ;  /* 0x0000000104047807 */ /* 0x001fe20001000000 */
[----:B----4-:R0:W-:Y:S01]  /*1cae0*/  STL [R1+0x1c], R5 ;  /* 0x00001c0501007387 */ /* 0x0101e20000100800 */
[----:B------:R-:W-:-:S04]  /*1caf0*/  IMAD.MOV.U32 R8, RZ, RZ, R5 ;  /* 0x000000ffff087224 */ /* 0x000fc800078e0005 */
[----:B0-----:R-:W0:Y:S02]  /*1cb00*/  LDC R5, c[0x0][0x2f0] ;  /* 0x0000bc00ff057b82 */ /* 0x001e240000000800 */
[----:B0-----:R-:W-:Y:S01]  /*1cb10*/  IMAD R4, R4, R5, RZ ;  /* 0x0000000504047224 */ /* 0x001fe200078e02ff */
[----:B------:R-:W-:Y:S06]  /*1cb20*/  @P4 BRA `(.L_x_1168) ;  /* 0x00000000001c4947 */ /* 0x000fec0003800000 */
[----:B------:R-:W-:Y:S05]  /*1cb30*/  @!P0 BRA `(.L_x_1168) ;  /* 0x0000000000188947 */ /* 0x000fea0003800000 */
[----:B------:R-:W-:Y:S02]  /*1cb40*/  IMAD.U32 R2, RZ, RZ, UR6 ;  /* 0x00000006ff027e24 */ /* 0x000fe4000f8e00ff */
[----:B------:R-:W-:-:S05]  /*1cb50*/  IMAD.U32 R3, RZ, RZ, UR7 ;  /* 0x00000007ff037e24 */ /* 0x000fca000f8e00ff */
[----:B------:R-:W2:Y:S04]  /*1cb60*/  LDG.E R5, desc[UR52][R2.64] ;  /* 0x0000003402057981 */ /* 0x000ea8000c1e1900 */
[----:B------:R-:W2:Y:S02]  /*1cb70*/  LDG.E R2, desc[UR52][R2.64+0x4] ;  /* 0x0000043402027981 */ /* 0x000ea4000c1e1900 */
[----:B--2---:R-:W-:-:S05]  /*1cb80*/  IMAD.IADD R8, R2, 0x1, -R5 ;  /* 0x0000000102087824 */ /* 0x004fca00078e0a05 */
[----:B------:R0:W-:Y:S02]  /*1cb90*/  STL [R1+0x1c], R8 ;  /* 0x00001c0801007387 */ /* 0x0001e40000100800 */
.L_x_1168:
[----:B-----5:R-:W-:-:S05]  /*1cba0*/  IMAD.IADD R0, R0, 0x1, R6 ;  /* 0x0000000100007824 */ /* 0x020fca00078e0206 */
[----:B------:R1:W-:Y:S01]  /*1cbb0*/  STL [R1+0x18], R0 ;  /* 0x0000180001007387 */ /* 0x0003e20000100800 */
[----:B------:R-:W-:Y:S05]  /*1cbc0*/  @!P3 BRA `(.L_x_1169) ;  /* 0x000000000018b947 */ /* 0x000fea0003800000 */
[----:B------:R-:W-:Y:S02]  /*1cbd0*/  ULDC.64 UR4, c[0x0][0xa20] ;  /* 0x0002880000047ab9 */ /* 0x000fe40000000a00 */
[----:B------:R-:W-:-:S06]  /*1cbe0*/  UIMAD.WIDE UR4, UR42, 0x4, UR4 ;  /* 0x000000042a0478a5 */ /* 0x000fcc000f8e0204 */
[----:B------:R-:W-:Y:S02]  /*1cbf0*/  IMAD.U32 R4, RZ, RZ, UR4 ;  /* 0x00000004ff047e24 */ /* 0x000fe4000f8e00ff */
[----:B------:R-:W-:-:S05]  /*1cc00*/  IMAD.U32 R5, RZ, RZ, UR5 ;  /* 0x00000005ff057e24 */ /* 0x000fca000f8e00ff */
[----:B------:R2:W5:Y:S01]  /*1cc10*/  LDG.E R4, desc[UR52][R4.64] ;  /* 0x0000003404047981 */ /* 0x000562000c1e1900 */
[----:B------:R-:W-:Y:S05]  /*1cc20*/  BRA `(.L_x_1170) ;  /* 0x0000000000187947 */ /* 0x000fea0003800000 */
.L_x_1169:
[----:B------:R-:W-:Y:S05]  /*1cc30*/  @!P1 BRA `(.L_x_1170) ;  /* 0x0000000000149947 */ /* 0x000fea0003800000 */
[----:B------:R-:W-:Y:S02]  /*1cc40*/  IMAD.U32 R2, RZ, RZ, UR8 ;  /* 0x00000008ff027e24 */ /* 0x000fe4000f8e00ff */
[----:B------:R-:W-:-:S05]  /*1cc50*/  IMAD.U32 R3, RZ, RZ, UR9 ;  /* 0x00000009ff037e24 */ /* 0x000fca000f8e00ff */
[----:B------:R-:W2:Y:S04]  /*1cc60*/  LDG.E R4, desc[UR52][R2.64] ;  /* 0x0000003402047981 */ /* 0x000ea8000c1e1900 */
[----:B------:R-:W2:Y:S02]  /*1cc70*/  LDG.E R2, desc[UR52][R2.64+0x4] ;  /* 0x0000043402027981 */ /* 0x000ea4000c1e1900 */
[----:B--2---:R-:W-:-:S07]  /*1cc80*/  IMAD.IADD R4, R2, 0x1, -R4 ;  /* 0x0000000102047824 */ /* 0x004fce00078e0a04 */
.L_x_1170:
[----:B------:R-:W3:Y:S01]  /*1cc90*/  LDL.LU R3, [R1+0x14] ;  /* 0x0000140001037983 */ /* 0x000ee20000300800 */
[----:B-1----:R-:W1:Y:S01]  /*1cca0*/  LDC R0, c[0x0][0x448] ;  /* 0x00011200ff007b82 */ /* 0x002e620000000800 */
[----:B-----5:R-:W-:Y:S01]  /*1ccb0*/  IMAD.IADD R6, R4, 0x1, -R6 ;  /* 0x0000000104067824 */ /* 0x020fe200078e0a06 */
[----:B-1----:R-:W-:-:S13]  /*1ccc0*/  ISETP.NE.AND P1, PT, R0, 0x1, PT ;  /* 0x000000010000780c */ /* 0x002fda0003f25270 */
[----:B------:R-:W1:Y:S08]  /*1ccd0*/  @P1 LDC R2, c[0x0][0x44c] ;  /* 0x00011300ff021b82 */ /* 0x000e700000000800 */
[----:B------:R-:W4:Y:S01]  /*1cce0*/  @P1 LDC R0, c[0x0][0x450] ;  /* 0x00011400ff001b82 */ /* 0x000f220000000800 */
[----:B---3--:R-:W-:-:S04]  /*1ccf0*/  IMAD.SHL.U32 R18, R3, 0x80, RZ ;  /* 0x0000008003127824 */ /* 0x008fc800078e00ff */
[----:B------:R-:W-:-:S04]  /*1cd00*/  VIADD R3, R18, 0x7f ;  /* 0x0000007f12037836 */ /* 0x000fc80000000000 */
[----:B-1----:R-:W-:-:S05]  /*1cd10*/  @P1 IMAD.HI.U32 R2, R3, R2, RZ ;  /* 0x0000000203021227 */ /* 0x002fca00078e00ff */
[----:B----4-:R-:W-:Y:S02]  /*1cd20*/  @P1 SHF.R.U32.HI R3, RZ, R0, R2 ;  /* 0x00000000ff031219 */ /* 0x010fe40000011602 */
[----:B------:R-:W-:-:S05]  /*1cd30*/  IADD3 R0, R6, 0x1, -R8 ;  /* 0x0000000106007810 */ /* 0x000fca0007ffe808 */
[----:B------:R-:W-:Y:S02]  /*1cd40*/  IMAD.IADD R0, R0, 0x1, R3 ;  /* 0x0000000100007824 */ /* 0x000fe400078e0203 */
[----:B------:R-:W1:Y:S02]  /*1cd50*/  LDC.64 R2, c[0x0][0x9e0] ;  /* 0x00027800ff027b82 */ /* 0x000e640000000a00 */
[----:B-1----:R-:W-:Y:S01]  /*1cd60*/  ISETP.GE.AND P2, PT, R3, 0x1, PT ;  /* 0x000000010300780c */ /* 0x002fe20003f46270 */
[----:B------:R-:W-:-:S12]  /*1cd70*/  IMAD.IADD R2, R0, 0x1, R2 ;  /* 0x0000000100027824 */ /* 0x000fd800078e0202 */
[----:B------:R-:W-:Y:S05]  /*1cd80*/  @!P2 BRA `(.L_x_1171) ;  /* 0x000000000040a947 */ /* 0x000fea0003800000 */
[C---:B------:R-:W-:Y:S01]  /*1cd90*/  ISETP.GT.AND P0, PT, R0.reuse, RZ, PT ;  /* 0x000000ff0000720c */ /* 0x040fe20003f04270 */
[----:B------:R-:W-:-:S12]  /*1cda0*/  VIADD R7, R0, 0xffffffff ;  /* 0xffffffff00077836 */ /* 0x000fd80000000000 */
[----:B------:R-:W-:Y:S05]  /*1cdb0*/  @P0 BRA `(.L_x_1172) ;  /* 0x00000000001c0947 */ /* 0x000fea0003800000 */
[----:B------:R-:W-:Y:S01]  /*1cdc0*/  ISETP.NE.AND P0, PT, R3, 0x1, PT ;  /* 0x000000010300780c */ /* 0x000fe20003f05270 */
[----:B------:R-:W-:-:S12]  /*1cdd0*/  IMAD.MOV R0, RZ, RZ, -R0 ;  /* 0x000000ffff007224 */ /* 0x000fd800078e0a00 */
[----:B--2---:R-:W1:Y:S02]  /*1cde0*/  @P0 LDC.64 R4, c[0x0][0x9e8] ;  /* 0x00027a00ff040b82 */ /* 0x004e640000000a00 */
[----:B-1----:R-:W-:-:S05]  /*1cdf0*/  @P0 IMAD.HI.U32 R4, R0, R4, RZ ;  /* 0x0000000400040227 */ /* 0x002fca00078e00ff */
[----:B------:R-:W-:-:S04]  /*1ce00*/  @P0 SHF.R.U32.HI R0, RZ, R5, R4 ;  /* 0x00000005ff000219 */ /* 0x000fc80000011604 */
[----:B------:R-:W-:Y:S01]  /*1ce10*/  LOP3.LUT R7, RZ, R0, RZ, 0x33, !PT ;  /* 0x00000000ff077212 */ /* 0x000fe200078e33ff */
[----:B------:R-:W-:Y:S06]  /*1ce20*/  BRA `(.L_x_1173) ;  /* 0x0000000000107947 */ /* 0x000fec0003800000 */
.L_x_1172:
[----:B------:R-:W-:-:S13]  /*1ce30*/  ISETP.NE.AND P0, PT, R3, 0x1, PT ;  /* 0x000000010300780c */ /* 0x000fda0003f05270 */
[----:B--2---:R-:W1:Y:S02]  /*1ce40*/  @P0 LDC.64 R4, c[0x0][0x9e8] ;  /* 0x00027a00ff040b82 */ /* 0x004e640000000a00 */
[----:B-1----:R-:W-:-:S05]  /*1ce50*/  @P0 IMAD.HI.U32 R4, R7, R4, RZ ;  /* 0x0000000407040227 */ /* 0x002fca00078e00ff */
[----:B------:R-:W-:-:S07]  /*1ce60*/  @P0 SHF.R.U32.HI R7, RZ, R5, R4 ;  /* 0x00000005ff070219 */ /* 0x000fce0000011604 */
.L_x_1173:
[----:B------:R-:W-:-:S05]  /*1ce70*/  IMAD R7, R7, R3, R3 ;  /* 0x0000000307077224 */ /* 0x000fca00078e0203 */
[----:B------:R-:W-:-:S07]  /*1ce80*/  VIMNMX R2, R2, R7, PT ;  /* 0x0000000702027248 */ /* 0x000fce0003fe0100 */
.L_x_1171:
[----:B------:R-:W1:Y:S01]  /*1ce90*/  @P1 LDC R4, c[0x0][0x44c] ;  /* 0x00011300ff041b82 */ /* 0x000e620000000800 */
[----:B--2---:R-:W-:Y:S01]  /*1cea0*/  IMAD.MOV.U32 R5, RZ, RZ, R18 ;  /* 0x000000ffff057224 */ /* 0x004fe200078e0012 */
[----:B------:R-:W-:Y:S01]  /*1ceb0*/  ULDC UR4, c[0x0][0x9dc] ;  /* 0x0002770000047ab9 */ /* 0x000fe20000000800 */
[----:B------:R-:W-:-:S05]  /*1cec0*/  VIADD R7, R6, 0xdf ;  /* 0x000000df06077836 */ /* 0x000fca0000000000 */
[----:B------:R-:W2:Y:S01]  /*1ced0*/  @P1 LDC R0, c[0x0][0x450] ;  /* 0x00011400ff001b82 */ /* 0x000ea20000000800 */
[----:B-1----:R-:W-:-:S05]  /*1cee0*/  @P1 IMAD.HI.U32 R4, R18, R4, RZ ;  /* 0x0000000412041227 */ /* 0x002fca00078e00ff */
[----:B--2---:R-:W-:Y:S01]  /*1cef0*/  @P1 SHF.R.U32.HI R5, RZ, R0, R4 ;  /* 0x00000000ff051219 */ /* 0x004fe20000011604 */
[----:B------:R-:W-:-:S03]  /*1cf00*/  IMAD.MOV.U32 R4, RZ, RZ, RZ ;  /* 0x000000ffff047224 */ /* 0x000fc600078e00ff */
[----:B0-----:R-:W-:Y:S01]  /*1cf10*/  IADD3 R8, R5, R6, -R8 ;  /* 0x0000000605087210 */ /* 0x001fe20007ffe808 */
[----:B------:R-:W-:Y:S02]  /*1cf20*/  VIADD R5, R2, 0xdf ;  /* 0x000000df02057836 */ /* 0x000fe40000000000 */
[----:B------:R-:W-:Y:S02]  /*1cf30*/  IMAD.MOV.U32 R6, RZ, RZ, RZ ;  /* 0x000000ffff067224 */ /* 0x000fe400078e00ff */
[----:B------:R-:W-:-:S04]  /*1cf40*/  IMAD.HI R4, R5, -0x6db6db6d, R4 ;  /* 0x9249249305047827 */ /* 0x000fc800078e0204 */
[----:B------:R-:W-:Y:S01]  /*1cf50*/  IMAD.HI R6, R7, -0x6db6db6d, R6 ;  /* 0x9249249307067827 */ /* 0x000fe200078e0206 */
[----:B------:R-:W-:-:S04]  /*1cf60*/  SHF.R.U32.HI R0, RZ, 0x1f, R4 ;  /* 0x0000001fff007819 */ /* 0x000fc80000011604 */
[----:B------:R-:W-:Y:S02]  /*1cf70*/  SHF.R.U32.HI R2, RZ, 0x1f, R6 ;  /* 0x0000001fff027819 */ /* 0x000fe40000011606 */
[----:B------:R-:W-:Y:S02]  /*1cf80*/  LEA.HI.SX32 R0, R4, R0, 0x19 ;  /* 0x0000000004007211 */ /* 0x000fe400078fcaff */
[----:B------:R-:W-:-:S04]  /*1cf90*/  LEA.HI.SX32 R2, R6, R2, 0x19 ;  /* 0x0000000206027211 */ /* 0x000fc800078fcaff */
[----:B------:R-:W-:Y:S01]  /*1cfa0*/  VIMNMX R0, R2, R0, PT ;  /* 0x0000000002007248 */ /* 0x000fe20003fe0100 */
[----:B------:R-:W-:Y:S01]  /*1cfb0*/  VIADD R2, R8, -UR4 ;  /* 0x8000000408027c36 */ /* 0x000fe20008000000 */
[----:B------:R-:W-:Y:S06]  /*1cfc0*/  @!P2 BRA `(.L_x_1174) ;  /* 0x00000000003ca947 */ /* 0x000fec0003800000 */
[----:B------:R-:W-:-:S13]  /*1cfd0*/  ISETP.GT.AND P0, PT, R8, -0x1, PT ;  /* 0xffffffff0800780c */ /* 0x000fda0003f04270 */
[----:B------:R-:W-:Y:S05]  /*1cfe0*/  @P0 BRA `(.L_x_1175) ;  /* 0x00000000001c0947 */ /* 0x000fea0003800000 */
[----:B------:R-:W-:Y:S02]  /*1cff0*/  ISETP.NE.AND P0, PT, R3, 0x1, PT ;  /* 0x000000010300780c */ /* 0x000fe40003f05270 */
[----:B------:R-:W-:-:S11]  /*1d000*/  LOP3.LUT R8, RZ, R8, RZ, 0x33, !PT ;  /* 0x00000008ff087212 */ /* 0x000fd600078e33ff */
[----:B------:R-:W0:Y:S02]  /*1d010*/  @P0 LDC.64 R4, c[0x0][0x9e8] ;  /* 0x00027a00ff040b82 */ /* 0x000e240000000a00 */
[----:B0-----:R-:W-:-:S05]  /*1d020*/  @P0 IMAD.HI.U32 R4, R8, R4, RZ ;  /* 0x0000000408040227 */ /* 0x001fca00078e00ff */
[----:B------:R-:W-:-:S04]  /*1d030*/  @P0 SHF.R.U32.HI R8, RZ, R5, R4 ;  /* 0x00000005ff080219 */ /* 0x000fc80000011604 */
[----:B------:R-:W-:Y:S01]  /*1d040*/  LOP3.LUT R8, RZ, R8, RZ, 0x33, !PT ;  /* 0x00000008ff087212 */ /* 0x000fe200078e33ff */
[----:B------:R-:W-:Y:S06]  /*1d050*/  BRA `(.L_x_1176) ;  /* 0x0000000000107947 */ /* 0x000fec0003800000 */
.L_x_1175:
[----:B------:R-:W-:-:S13]  /*1d060*/  ISETP.NE.AND P0, PT, R3, 0x1, PT ;  /* 0x000000010300780c */ /* 0x000fda0003f05270 */
[----:B------:R-:W0:Y:S02]  /*1d070*/  @P0 LDC.64 R4, c[0x0][0x9e8] ;  /* 0x00027a00ff040b82 */ /* 0x000e240000000a00 */
[----:B0-----:R-:W-:-:S05]  /*1d080*/  @P0 IMAD.HI.U32 R4, R8, R4, RZ ;  /* 0x0000000408040227 */ /* 0x001fca00078e00ff */
[----:B------:R-:W-:-:S07]  /*1d090*/  @P0 SHF.R.U32.HI R8, RZ, R5, R4 ;  /* 0x00000005ff080219 */ /* 0x000fce0000011604 */
.L_x_1176:
[----:B------:R-:W-:-:S05]  /*1d0a0*/  IMAD R3, R8, R3, RZ ;  /* 0x0000000308037224 */ /* 0x000fca00078e02ff */
[----:B------:R-:W-:-:S07]  /*1d0b0*/  VIMNMX R2, R2, R3, !PT ;  /* 0x0000000302027248 */ /* 0x000fce0007fe0100 */
.L_x_1174:
[----:B------:R-:W-:Y:S02]  /*1d0c0*/  IMAD.MOV.U32 R4, RZ, RZ, RZ ;  /* 0x000000ffff047224 */ /* 0x000fe400078e00ff */
[----:B------:R-:W-:Y:S02]  /*1d0d0*/  IMAD.MOV.U32 R5, RZ, RZ, R2 ;  /* 0x000000ffff057224 */ /* 0x000fe400078e0002 */
[----:B------:R-:W-:Y:S01]  /*1d0e0*/  IMAD.HI R2, R2, -0x6db6db6d, R4 ;  /* 0x9249249302027827 */ /* 0x000fe200078e0204 */
[----:B------:R-:W-:-:S04]  /*1d0f0*/  SHF.R.U32.HI R5, RZ, 0x10, R9 ;  /* 0x00000010ff057819 */ /* 0x000fc80000011609 */
[----:B------:R-:W-:Y:S02]  /*1d100*/  ISETP.NE.AND P0, PT, R5, RZ, PT ;  /* 0x000000ff0500720c */ /* 0x000fe40003f05270 */
[----:B------:R-:W-:-:S04]  /*1d110*/  SHF.R.U32.HI R3, RZ, 0x1f, R2 ;  /* 0x0000001fff037819 */ /* 0x000fc80000011602 */
[----:B------:R-:W-:Y:S01]  /*1d120*/  LEA.HI.SX32 R3, R2, R3, 0x19 ;  /* 0x0000000302037211 */ /* 0x000fe200078fcaff */
[----:B------:R-:W-:-:S03]  /*1d130*/  IMAD.MOV.U32 R2, RZ, RZ, RZ ;  /* 0x000000ffff027224 */ /* 0x000fc600078e00ff */
[----:B------:R-:W-:-:S03]  /*1d140*/  VIMNMX R4, RZ, R3, !PT ;  /* 0x00000003ff047248 */ /* 0x000fc60007fe0100 */
[----:B------:R-:W0:Y:S01]  /*1d150*/  @!P0 LDC R5, c[0x0][0x9f0] ;  /* 0x00027c00ff058b82 */ /* 0x000e220000000800 */
[----:B------:R-:W-:-:S13]  /*1d160*/  ISETP.GT.AND P1, PT, R0, R4, PT ;  /* 0x000000040000720c */ /* 0x000fda0003f24270 */
[----:B------:R-:W-:Y:S05]  /*1d170*/  @!P1 BRA `(.L_x_1177) ;  /* 0x00000000006c9947 */ /* 0x000fea0003800000 */
[-C--:B0-----:R-:W-:Y:S02]  /*1d180*/  IABS R6, R5.reuse ;  /* 0x0000000500067213 */ /* 0x081fe40000000000 */
        /* <DEDUP_REMOVED lines=10> */
[----:B------:R-:W-:-:S05]  /*1d230*/  IADD3 R3, R5, -0x1, R0 ;  /* 0xffffffff05037810 */ /* 0x000fca0007ffe000 */
[----:B------:R-:W-:-:S05]  /*1d240*/  IMAD.IADD R3, R3, 0x1, -R4 ;  /* 0x0000000103037824 */ /* 0x000fca00078e0a04 */
[----:B------:R-:W-:Y:S02]  /*1d250*/  IABS R2, R3 ;  /* 0x0000000300027213 */ /* 0x000fe40000000000 */
[----:B------:R-:W-:-:S03]  /*1d260*/  LOP3.LUT R3, R3, R5, RZ, 0x3c, !PT ;  /* 0x0000000503037212 */ /* 0x000fc600078e3cff */
        /* <DEDUP_REMOVED lines=12> */
.L_x_1177:
[----:B------:R-:W-:Y:S01]  /*1d330*/  LOP3.LUT R9, R9, 0xff, RZ, 0xc0, !PT ;  /* 0x000000ff09097812 */ /* 0x000fe200078ec0ff */
[----:B------:R-:W-:Y:S04]  /*1d340*/  BSSY B7, `(.L_x_1178) ;  /* 0x0000333000077945 */ /* 0x000fe80003800000 */
[----:B------:R-:W-:-:S05]  /*1d350*/  IMAD R3, R9, R2, R4 ;  /* 0x0000000209037224 */ /* 0x000fca00078e0204 */
[----:B------:R-:W-:Y:S01]  /*1d360*/  VIADDMNMX R0, R3, R2, R0, PT ;  /* 0x0000000203007246 */ /* 0x000fe20003800100 */
[----:B------:R1:W-:Y:S03]  /*1d370*/  STL [R1+0xc], R3 ;  /* 0x00000c0301007387 */ /* 0x0003e60000100800 */
[----:B------:R-:W-:Y:S01]  /*1d380*/  ISETP.GT.AND P0, PT, R0, R3, PT ;  /* 0x000000030000720c */ /* 0x000fe20003f04270 */
[----:B------:R1:W-:-:S12]  /*1d390*/  STL [R1+0x28], R0 ;  /* 0x0000280001007387 */ /* 0x0003d80000100800 */
[----:B-1----:R-:W-:Y:S05]  /*1d3a0*/  @P0 BRA `(.L_x_1179) ;  /* 0x0000000000480947 */ /* 0x002fea0003800000 */
[----:B------:R-:W1:Y:S02]  /*1d3b0*/  S2R R3, SR_TID.X ;  /* 0x0000000000037919 */ /* 0x000e640000002100 */
[----:B-1----:R-:W-:-:S04]  /*1d3c0*/  LOP3.LUT R3, R3, 0x7f, RZ, 0xc0, !PT ;  /* 0x0000007f03037812 */ /* 0x002fc800078ec0ff */
[----:B------:R-:W-:-:S13]  /*1d3d0*/  ISETP.NE.AND P0, PT, R3, RZ, PT ;  /* 0x000000ff0300720c */ /* 0x000fda0003f05270 */
[----:B------:R-:W-:Y:S05]  /*1d3e0*/  @P0 BRA `(.L_x_1180) ;  /* 0x0000003000a00947 */ /* 0x000fea0003800000 */
[----:B0-----:R-:W0:Y:S01]  /*1d3f0*/  S2R R5, SR_LANEID ;  /* 0x0000000000057919 */ /* 0x001e220000000000 */
        /* <DEDUP_REMOVED lines=13> */
.L_x_1179:
        /* <DEDUP_REMOVED lines=10> */
[----:B0-----:R-:W-:Y:S02]  /*1d570*/  IMAD.U32 R5, RZ, RZ, UR7 ;  /* 0x00000007ff057e24 */ /* 0x001fe4000f8e00ff */
        /* <DEDUP_REMOVED lines=8> */
[----:B-1----:R-:W-:Y:S05]  /*1d600*/  CALL.ABS.NOINC R2 ;  /* 0x0000000002007343 */ /* 0x002fea0003c00000 */
.L_x_1182:
[----:B------:R-:W-:Y:S05]  /*1d610*/  BSYNC B6 ;  /* 0x0000000000067941 */ /* 0x000fea0003800000 */
.L_x_1181:
[----:B------:R-:W-:Y:S01]  /*1d620*/  VIADD R0, R19, 0xe400 ;  /* 0x0000e40013007836 */ /* 0x000fe20000000000 */
[----:B------:R-:W-:Y:S01]  /*1d630*/  LOP3.LUT R16, R16, 0xfffffffe, RZ, 0xc0, !PT ;  /* 0xfffffffe10107812 */ /* 0x000fe200078ec0ff */
[----:B------:R-:W-:Y:S03]  /*1d640*/  BSSY B6, `(.L_x_1183) ;  /* 0x0000014000067945 */ /* 0x000fe60003800000 */
[----:B------:R-:W-:-:S13]  /*1d650*/  LOP3.LUT P0, RZ, R0, 0x3ff, RZ, 0xc0, !PT ;  /* 0x000003ff00ff7812 */ /* 0x000fda000780c0ff */
[----:B------:R-:W-:Y:S01]  /*1d660*/  @P0 LOP3.LUT R16, R16, 0x1, RZ, 0xfc, !PT ;  /* 0x0000000110100812 */ /* 0x000fe200078efcff */
[----:B------:R-:W-:Y:S06]  /*1d670*/  @!P0 BRA `(.L_x_1184) ;  /* 0x0000000000408947 */ /* 0x000fec0003800000 */
        /* <DEDUP_REMOVED lines=16> */
.L_x_1184:
[----:B------:R-:W-:Y:S05]  /*1d780*/  BSYNC B6 ;  /* 0x0000000000067941 */ /* 0x000fea0003800000 */
.L_x_1183:
        /* <DEDUP_REMOVED lines=20> */
.L_x_1186:
[----:B------:R-:W-:Y:S05]  /*1d8d0*/  BSYNC B6 ;  /* 0x0000000000067941 */ /* 0x000fea0003800000 */
.L_x_1185:
        /* <DEDUP_REMOVED lines=19> */
.L_x_1188:
[----:B------:R-:W-:Y:S05]  /*1da10*/  BSYNC B6 ;  /* 0x0000000000067941 */ /* 0x000fea0003800000 */
.L_x_1187:
[----:B------:R-:W-:Y:S01]  /*1da20*/  ULDC.64 UR4, c[0x0][0x9f8] ;  /* 0x00027e0000047ab9 */ /* 0x000fe20000000a00 */
[----:B------:R-:W-:Y:S01]  /*1da30*/  IMAD.U32 R8, RZ, RZ, UR42 ;  /* 0x0000002aff087e24 */ /* 0x000fe2000f8e00ff */
[----:B------:R-:W-:-:S04]  /*1da40*/  UISETP.NE.U32.AND UP0, UPT, UR4, URZ, UPT ;  /* 0x0000003f0400728c */ /* 0x000fc8000bf05070 */
[----:B------:R-:W-:-:S06]  /*1da50*/  UISETP.NE.AND.EX UP0, UPT, UR5, URZ, UPT, UP0 ;  /* 0x0000003f0500728c */ /* 0x000fcc000bf05300 */
[----:B------:R-:W-:-:S05]  /*1da60*/  PLOP3.LUT P0, PT, PT, PT, UP0, 0x80, 0x0 ;  /* 0x000000000000781c */ /* 0x000fca0003f0f008 */
[----:B------:R-:W-:Y:S02]  /*1da70*/  @UP0 ULDC.64 UR4, c[0x0][0x9f8] ;  /* 0x00027e0000040ab9 */ /* 0x000fe40000000a00 */
[----:B------:R-:W-:-:S06]  /*1da80*/  @UP0 UIMAD.WIDE UR4, UR42, 0x4, UR4 ;  /* 0x000000042a0408a5 */ /* 0x000fcc000f8e0204 */
[----:B------:R-:W-:Y:S02]  /*1da90*/  IMAD.U32 R2, RZ, RZ, UR4 ;  /* 0x00000004ff027e24 */ /* 0x000fe4000f8e00ff */
[----:B------:R-:W-:Y:S01]  /*1daa0*/  IMAD.U32 R3, RZ, RZ, UR5 ;  /* 0x00000005ff037e24 */ /* 0x000fe2000f8e00ff */
[----:B------:R-:W1:Y:S01]  /*1dab0*/  S2R R0, SR_TID.X ;  /* 0x0000000000007919 */ /* 0x000e620000002100 */
[----:B------:R-:W-:-:S03]  /*1dac0*/  ULDC.64 UR4, c[0x0][0xa08] ;  /* 0x0002820000047ab9 */ /* 0x000fc60000000a00 */
[----:B------:R2:W3:Y:S02]  /*1dad0*/  @P0 LDG.E R8, desc[UR52][R2.64] ;  /* 0x0000003402080981 */ /* 0x0004e4000c1e1900 */
[----:B--2---:R-:W2:Y:S01]  /*1dae0*/  LDC.64 R2, c[0x0][0x418] ;  /* 0x00010600ff027b82 */ /* 0x004ea20000000a00 */
[----:B-1----:R-:W-:-:S04]  /*1daf0*/  SHF.R.U32.HI R0, RZ, 0x5, R0 ;  /* 0x00000005ff007819 */ /* 0x002fc80000011600 */
[----:B------:R-:W-:Y:S02]  /*1db00*/  LOP3.LUT R0, R0, 0x3, RZ, 0xc0, !PT ;  /* 0x0000000300007812 */ /* 0x000fe400078ec0ff */
[----:B--2---:R-:W-:Y:S01]  /*1db10*/  LOP3.LUT P0, RZ, R2, UR4, RZ, 0xfc, !PT ;  /* 0x0000000402ff7c12 */ /* 0x004fe2000f80fcff */
[----:B------:R-:W-:-:S03]  /*1db20*/  UMOV UR4, 0xffffffff ;  /* 0xffffffff00047882 */ /* 0x000fc60000000000 */
[----:B------:R-:W-:Y:S02]  /*1db30*/  LOP3.LUT P0, RZ, R3, UR5, RZ, 0xfc, P0 ;  /* 0x0000000503ff7c12 */ /* 0x000fe4000800fcff */
[----:B---3--:R-:W-:Y:S01]  /*1db40*/  SHF.R.S32.HI R9, RZ, 0x1f, R8 ;  /* 0x0000001fff097819 */ /* 0x008fe20000011408 */
[----:B------:R1:W-:Y:S01]  /*1db50*/  STL [R1+0x8], R8 ;  /* 0x0000080801007387 */ /* 0x0003e20000100800 */
[----:B------:R-:W-:-:S03]  /*1db60*/  SEL R17, R8, RZ, !P0 ;  /* 0x000000ff08117207 */ /* 0x000fc60004000000 */
[----:B------:R1:W-:Y:S01]  /*1db70*/  STL [R1+0x14], R9 ;  /* 0x0000140901007387 */ /* 0x0003e20000100800 */
[----:B------:R-:W-:Y:S05]  /*1db80*/  BRA.DIV UR4, `(.L_x_1189) ;  /* 0x0000004204cc7947 */ /* 0x000fea000b800000 */
[----:B------:R2:W3:Y:S02]  /*1db90*/  SHFL.IDX PT, R14, R0, RZ, 0x1f ;  /* 0x00001fff000e7589 */ /* 0x0004e400000e0000 */
.L_x_1260:
[----:B---3--:R-:W-:Y:S02]  /*1dba0*/  ISETP.NE.AND P0, PT, R14, RZ, PT ;  /* 0x000000ff0e00720c */ /* 0x008fe40003f05270 */
[----:B------:R-:W-:Y:S02]  /*1dbb0*/  PLOP3.LUT P1, PT, PT, PT, PT, 0x8, 0x0 ;  /* 0x000000000000781c */ /* 0x000fe40003f2e170 */
[----:B------:R-:W-:-:S11]  /*1dbc0*/  LOP3.LUT R16, R16, 0xfffffffe, RZ, 0xc0, !PT ;  /* 0xfffffffe10107812 */ /* 0x000fd600078ec0ff */
[----:B------:R-:W-:Y:S01]  /*1dbd0*/  @P1 LOP3.LUT R16, R16, 0x1, RZ, 0xfc, !PT ;  /* 0x0000000110101812 */ /* 0x000fe200078efcff */
[----:B------:R-:W-:Y:S06]  /*1dbe0*/  @P0 BRA `(.L_x_1190) ;  /* 0x0000000400580947 */ /* 0x000fec0003800000 */
[----:B--2---:R-:W2:Y:S01]  /*1dbf0*/  LDL R0, [R1+0x28] ;  /* 0x0000280001007983 */ /* 0x004ea20000100800 */
[----:B------:R-:W-:Y:S01]  /*1dc00*/  UMOV UR4, 0xffffffff ;  /* 0xffffffff00047882 */ /* 0x000fe20000000000 */
[----:B--2---:R-:W-:Y:S02]  /*1dc10*/  VIADD R0, R0, 0xffffffff ;  /* 0xffffffff00007836 */ /* 0x004fe40000000000 */
[----:B------:R-:W-:Y:S05]  /*1dc20*/  BRA.DIV UR4, `(.L_x_1191) ;  /* 0x0000004204c47947 */ /* 0x000fea000b800000 */
[----:B------:R-:W-:-:S13]  /*1dc30*/  ELECT P6, URZ, PT ;  /* 0x00000000003f782f */ /* 0x000fda00038c0000 */
.L_x_1263:
[----:B------:R-:W-:Y:S05]  /*1dc40*/  @!P6 BRA `(.L_x_1190) ;  /* 0x000000040040e947 */ /* 0x000fea0003800000 */
[----:B------:R-:W-:-:S04]  /*1dc50*/  ISETP.NE.U32.AND P0, PT, R2, RZ, PT ;  /* 0x000000ff0200720c */ /* 0x000fc80003f05070 */
[----:B------:R-:W-:-:S13]  /*1dc60*/  ISETP.NE.AND.EX P0, PT, R3, RZ, PT, P0 ;  /* 0x000000ff0300720c */ /* 0x000fda0003f05300 */
[----:B------:R-:W-:Y:S05]  /*1dc70*/  @!P0 BRA `(.L_x_1192) ;  /* 0x0000000000448947 */ /* 0x000fea0003800000 */
[----:B------:R-:W2:Y:S01]  /*1dc80*/  LDC R7, c[0x0][0x43c] ;  /* 0x00010f00ff077b82 */ /* 0x000ea20000000800 */
[----:B------:R-:W-:Y:S01]  /*1dc90*/  ULDC.64 UR4, c[0x0][0x428] ;  /* 0x00010a0000047ab9 */ /* 0x000fe20000000a00 */
[----:B--2---:R-:W-:-:S13]  /*1dca0*/  ISETP.NE.AND P0, PT, R7, 0x1, PT ;  /* 0x000000010700780c */ /* 0x004fda0003f05270 */
[----:B0-----:R-:W0:Y:S02]  /*1dcb0*/  @P0 LDC.64 R4, c[0x0][0x440] ;  /* 0x00011000ff040b82 */ /* 0x001e240000000a00 */
        /* <DEDUP_REMOVED lines=13> */
.L_x_1192:
[----:B--2---:R-:W2:Y:S04]  /*1dd90*/  LDL R3, [R1] ;  /* 0x0000000001037983 */ /* 0x004ea80000100800 */
        /* <DEDUP_REMOVED lines=8> */
.L_x_1264:
        /* <DEDUP_REMOVED lines=8> */
.L_x_1194:
[----:B------:R-:W2:Y:S04]  /*1dea0*/  LDL R2, [R1] ;  /* 0x0000000001027983 */ /* 0x000ea80000100800 */
[----:B0-----:R-:W3:Y:S01]  /*1deb0*/  LDL R5, [R1+0x18] ;  /* 0x0000180001057983 */ /* 0x001ee20000100800 */
[----:B------:R-:W-:Y:S01]  /*1dec0*/  R2UR UR33, R4 ;  /* 0x00000000042172ca */ /* 0x000fe200000e0000 */
[----:B------:R-:W-:Y:S01]  /*1ded0*/  UIADD3 UR4, UP0, UR44, 0x470, URZ ;  /* 0x000004702c047890 */ /* 0x000fe2000ff1e03f */
[----:B-----5:R-:W-:Y:S01]  /*1dee0*/  R2UR UR37, R17 ;  /* 0x00000000112572ca */ /* 0x020fe200000e0000 */
[----:B------:R-:W-:Y:S01]  /*1def0*/  UMOV UR6, 0x0 ;  /* 0x0000000000067882 */ /* 0x000fe20000000000 */
[----:B------:R-:W-:Y:S01]  /*1df00*/  UMOV UR7, 0x14f00000 ;  /* 0x14f0000000077882 */ /* 0x000fe20000000000 */
[----:B------:R-:W-:Y:S01]  /*1df10*/  UIADD3.X UR5, URZ, UR45, URZ, UP0, !UPT ;  /* 0x0000002d3f057290 */ /* 0x000fe200087fe43f */
[----:B------:R-:W-:-:S07]  /*1df20*/  UMOV UR34, URZ ;  /* 0x0000003f00227c82 */ /* 0x000fce0008000000 */
        /* <DEDUP_REMOVED lines=9> */
.L_x_1265:
        /* <DEDUP_REMOVED lines=8> */
.L_x_1196:
[----:B------:R-:W-:Y:S01]  /*1e040*/  R2UR UR8, R2 ;  /* 0x00000000020872ca */ /* 0x000fe200000e0000 */
[----:B------:R-:W-:Y:S01]  /*1e050*/  UIADD3 UR4, UP0, UR44, 0x370, URZ ;  /* 0x000003702c047890 */ /* 0x000fe2000ff1e03f */
[----:B------:R-:W-:Y:S01]  /*1e060*/  R2UR UR9, R4 ;  /* 0x00000000040972ca */ /* 0x000fe200000e0000 */
[----:B------:R-:W-:Y:S01]  /*1e070*/  UMOV UR6, 0x0 ;  /* 0x0000000000067882 */ /* 0x000fe20000000000 */
[----:B------:R-:W-:Y:S01]  /*1e080*/  R2UR UR11, R0 ;  /* 0x00000000000b72ca */ /* 0x000fe200000e0000 */
[----:B------:R-:W-:Y:S01]  /*1e090*/  UIADD3.X UR5, URZ, UR45, URZ, UP0, !UPT ;  /* 0x0000002d3f057290 */ /* 0x000fe200087fe43f */
[----:B------:R-:W-:Y:S01]  /*1e0a0*/  R2UR UR13, R17 ;  /* 0x00000000110d72ca */ /* 0x000fe200000e0000 */
[----:B------:R-:W-:Y:S01]  /*1e0b0*/  UMOV UR7, 0x14f00000 ;  /* 0x14f0000000077882 */ /* 0x000fe20000000000 */
[----:B------:R-:W-:Y:S01]  /*1e0c0*/  UMOV UR10, URZ ;  /* 0x0000003f000a7c82 */ /* 0x000fe20008000000 */
[----:B------:R-:W-:Y:S01]  /*1e0d0*/  UMOV UR12, UR36 ;  /* 0x00000024000c7c82 */ /* 0x000fe20008000000 */
[----:B------:R-:W-:-:S02]  /*1e0e0*/  PLOP3.LUT P0, PT, PT, PT, PT, 0x80, 0x0 ;  /* 0x000000000000781c */ /* 0x000fc40003f0f070 */
[----:B------:R-:W-:Y:S01]  /*1e0f0*/  LOP3.LUT R16, R16, 0xfffffffe, RZ, 0xc0, !PT ;  /* 0xfffffffe10107812 */ /* 0x000fe200078ec0ff */
[----:B------:R-:W-:Y:S02]  /*1e100*/  UIADD3 UR8, UR8, 0x20400, URZ ;  /* 0x0002040008087890 */ /* 0x000fe4000fffe03f */
[----:B------:R-:W-:-:S08]  /*1e110*/  UIADD3 UR9, UR9, 0x2e830, URZ ;  /* 0x0002e83009097890 */ /* 0x000fd0000fffe03f */
[----:B------:R-:W-:Y:S01]  /*1e120*/  @P0 LOP3.LUT R16, R16, 0x1, RZ, 0xfc, !PT ;  /* 0x0000000110100812 */ /* 0x000fe200078efcff */
[----:B------:R3:W-:Y:S02]  /*1e130*/  UTMALDG.4D [UR8], [UR4], desc[UR6] ;  /* 0x00000608040075b4 */ /* 0x0007e40008019000 */
[----:B---3--:R-:W-:-:S04]  /*1e140*/  NOP ;  /* 0x0000000000007918 */ /* 0x008fc80000000000 */
.L_x_1190:
[----:B------:R-:W-:Y:S05]  /*1e150*/  WARPSYNC.ALL ;  /* 0x0000000000007948 */ /* 0x000fea0003800000 */
[----:B--2---:R-:W-:Y:S01]  /*1e160*/  VIADD R0, R19, 0x1c400 ;  /* 0x0001c40013007836 */ /* 0x004fe20000000000 */
[----:B------:R-:W-:Y:S01]  /*1e170*/  USHF.R.S32.HI UR4, URZ, 0x1f, UR43 ;  /* 0x0000001f3f047899 */ /* 0x000fe2000801142b */
[----:B------:R-:W-:Y:S03]  /*1e180*/  BAR.SYNC.DEFER_BLOCKING 0x8, 0x180 ;  /* 0x0206000000007b1d */ /* 0x000fe60000010000 */
[----:B------:R-:W-:-:S03]  /*1e190*/  LOP3.LUT P0, RZ, R0, 0x3ff, RZ, 0xc0, !PT ;  /* 0x000003ff00ff7812 */ /* 0x000fc6000780c0ff */
[----:B------:R-:W-:Y:S01]  /*1e1a0*/  ULDC.64 UR6, c[0x0][0x298] ;  /* 0x0000a60000067ab9 */ /* 0x000fe20000000a00 */
[----:B------:R-:W-:Y:S01]  /*1e1b0*/  BSSY B6, `(.L_x_1197) ;  /* 0x0000016000067945 */ /* 0x000fe20003800000 */
[----:B------:R-:W-:Y:S02]  /*1e1c0*/  UIMAD UR4, UR4, UR6, URZ ;  /* 0x00000006040472a4 */ /* 0x000fe4000f8e023f */
[----:B------:R-:W-:Y:S02]  /*1e1d0*/  UIMAD.WIDE.U32 UR46, UR43, UR6, URZ ;  /* 0x000000062b2e72a5 */ /* 0x000fe4000f8e003f */
[----:B------:R-:W-:-:S04]  /*1e1e0*/  UIMAD UR4, UR43, UR7, UR4 ;  /* 0x000000072b0472a4 */ /* 0x000fc8000f8e0204 */
[----:B------:R-:W-:Y:S01]  /*1e1f0*/  UIADD3 UR37, UR47, UR4, URZ ;  /* 0x000000042f257290 */ /* 0x000fe2000fffe03f */
[----:B------:R-:W-:Y:S11]  /*1e200*/  @!P0 BRA `(.L_x_1198) ;  /* 0x0000000000408947 */ /* 0x000ff60003800000 */
[----:B------:R-:W-:Y:S01]  /*1e210*/  MOV R2, 0x0 ;  /* 0x0000000000027802 */ /* 0x000fe20000000f00 */
[----:B------:R-:W-:Y:S01]  /*1e220*/  ULDC.64 UR6, c[0x4][0x98] ;  /* 0x0100260000067ab9 */ /* 0x000fe20000000a00 */
[----:B------:R-:W-:Y:S01]  /*1e230*/  ULDC.64 UR8, c[0x4][0xa0] ;  /* 0x0100280000087ab9 */ /* 0x000fe20000000a00 */
[----:B------:R-:W-:Y:S01]  /*1e240*/  ULDC.64 UR4, c[0x4][0x28] ;  /* 0x01000a0000047ab9 */ /* 0x000fe20000000a00 */
[----:B01----:R-:W-:Y:S02]  /*1e250*/  IMAD.U32 R4, RZ, RZ, UR6 ;  /* 0x00000006ff047e24 */ /* 0x003fe4000f8e00ff */
        /* <DEDUP_REMOVED lines=11> */
.L_x_1198:
[----:B------:R-:W-:Y:S05]  /*1e310*/  BSYNC B6 ;  /* 0x0000000000067941 */ /* 0x000fea0003800000 */
.L_x_1197:
[----:B-1----:R1:W5:Y:S01]  /*1e320*/  LDL R9, [R1+0x2c] ;  /* 0x00002c0001097983 */ /* 0x0023620000100800 */
[----:B------:R-:W2:Y:S01]  /*1e330*/  LDC R8, c[0x0][0x448] ;  /* 0x00011200ff087b82 */ /* 0x000ea20000000800 */
[----:B------:R-:W-:Y:S01]  /*1e340*/  ULDC.64 UR8, c[0x0][0xa00] ;  /* 0x0002800000087ab9 */ /* 0x000fe20000000a00 */
[----:B------:R-:W-:Y:S01]  /*1e350*/  ULDC.64 UR6, c[0x0][0x2d8] ;  /* 0x0000b60000067ab9 */ /* 0x000fe20000000a00 */
[----:B------:R-:W3:Y:S01]  /*1e360*/  S2R R2, SR_TID.X ;  /* 0x0000000000027919 */ /* 0x000ee20000002100 */
[----:B------:R-:W4:Y:S01]  /*1e370*/  S2R R0, SR_TID.X ;  /* 0x0000000000007919 */ /* 0x000f220000002100 */
[----:B------:R-:W-:Y:S01]  /*1e380*/  UISETP.NE.U32.AND UP0, UPT, UR8, URZ, UPT ;  /* 0x0000003f0800728c */ /* 0x000fe2000bf05070 */
[----:B------:R-:W-:Y:S01]  /*1e390*/  UMOV UR4, UR46 ;  /* 0x0000002e00047c82 */ /* 0x000fe20008000000 */
[----:B------:R-:W-:Y:S02]  /*1e3a0*/  UMOV UR5, UR37 ;  /* 0x0000002500057c82 */ /* 0x000fe40008000000 */
[----:B------:R-:W-:Y:S01]  /*1e3b0*/  UISETP.NE.AND.EX UP0, UPT, UR9, URZ, UPT, UP0 ;  /* 0x0000003f0900728c */ /* 0x000fe2000bf05300 */
[----:B--2---:R-:W-:Y:S01]  /*1e3c0*/  ISETP.NE.AND P0, PT, R8, 0x1, PT ;  /* 0x000000010800780c */ /* 0x004fe20003f05270 */
[----:B------:R-:W-:Y:S01]  /*1e3d0*/  UIMAD.WIDE.U32 UR4, UR36, UR6, UR4 ;  /* 0x00000006240472a5 */ /* 0x000fe2000f8e0004 */
[----:B------:R-:W-:Y:S01]  /*1e3e0*/  ULDC.64 UR8, c[0x0][0x2e0] ;  /* 0x0000b80000087ab9 */ /* 0x000fe20000000a00 */
[----:B---3--:R-:W-:-:S10]  /*1e3f0*/  LOP3.LUT R2, R2, 0x7f, RZ, 0xc0, !PT ;  /* 0x0000007f02027812 */ /* 0x008fd400078ec0ff */
[----:B0-----:R-:W0:Y:S01]  /*1e400*/  @P0 LDC R3, c[0x0][0x450] ;  /* 0x00011400ff030b82 */ /* 0x001e220000000800 */
[----:B------:R-:W-:Y:S01]  /*1e410*/  SHF.R.U32.HI R2, RZ, 0x3, R2 ;  /* 0x00000003ff027819 */ /* 0x000fe20000011602 */
[----:B----4-:R-:W-:Y:S01]  /*1e420*/  IMAD.SHL.U32 R0, R0, 0x10, RZ ;  /* 0x0000001000007824 */ /* 0x010fe200078e00ff */
[----:B------:R-:W-:-:S04]  /*1e430*/  UIMAD UR5, UR36, UR7, UR5 ;  /* 0x00000007240572a4 */ /* 0x000fc8000f8e0205 */
[----:B------:R-:W-:Y:S02]  /*1e440*/  LOP3.LUT R0, R2, 0x70, R0, 0xf8, !PT ;  /* 0x0000007002007812 */ /* 0x000fe400078ef800 */
[----:B------:R-:W2:Y:S01]  /*1e450*/  @P0 LDC R2, c[0x0][0x44c] ;  /* 0x00011300ff020b82 */ /* 0x000ea20000000800 */
[----:B------:R-:W-:Y:S02]  /*1e460*/  USEL UR7, UR42, URZ, !UP0 ;  /* 0x0000003f2a077287 */ /* 0x000fe4000c000000 */
[----:B------:R-:W-:Y:S01]  /*1e470*/  USHF.R.S32.HI UR6, URZ, 0x1f, UR42 ;  /* 0x0000001f3f067899 */ /* 0x000fe2000801142a */
[----:B------:R-:W-:Y:S01]  /*1e480*/  IMAD.IADD R0, R0, 0x1, R18 ;  /* 0x0000000100007824 */ /* 0x000fe200078e0212 */
[----:B------:R-:W-:-:S06]  /*1e490*/  UIMAD.WIDE.U32 UR4, UR7, UR8, UR4 ;  /* 0x00000008070472a5 */ /* 0x000fcc000f8e0004 */
[----:B------:R-:W-:Y:S01]  /*1e4a0*/  IMAD.U32 R7, RZ, RZ, UR5 ;  /* 0x00000005ff077e24 */ /* 0x000fe2000f8e00ff */
[----:B------:R-:W-:-:S05]  /*1e4b0*/  USEL UR6, UR6, URZ, !UP0 ;  /* 0x0000003f06067287 */ /* 0x000fca000c000000 */
[----:B------:R-:W3:Y:S01]  /*1e4c0*/  S2R R7, SR_TID.X ;  /* 0x0000000000077919 */ /* 0x000ee20000002100 */
[----:B------:R-:W-:Y:S01]  /*1e4d0*/  UIMAD UR6, UR6, UR8, URZ ;  /* 0x00000008060672a4 */ /* 0x000fe2000f8e023f */
[----:B------:R-:W-:Y:S02]  /*1e4e0*/  IMAD.MOV.U32 R4, RZ, RZ, R0 ;  /* 0x000000ffff047224 */ /* 0x000fe400078e0000 */
[----:B--2---:R-:W-:Y:S01]  /*1e4f0*/  @P0 IMAD.HI.U32 R2, R0, R2, RZ ;  /* 0x0000000200020227 */ /* 0x004fe200078e00ff */
[----:B------:R-:W-:-:S04]  /*1e500*/  UIMAD UR6, UR7, UR9, UR6 ;  /* 0x00000009070672a4 */ /* 0x000fc8000f8e0206 */
[----:B0-----:R-:W-:Y:S01]  /*1e510*/  @P0 SHF.R.U32.HI R4, RZ, R3, R2 ;  /* 0x00000003ff040219 */ /* 0x001fe20000011602 */
[----:B------:R-:W-:Y:S01]  /*1e520*/  UIADD3 UR6, UR5, UR6, URZ ;  /* 0x0000000605067290 */ /* 0x000fe2000fffe03f */
[----:B------:R-:W-:Y:S02]  /*1e530*/  IMAD.U32 R6, RZ, RZ, UR4 ;  /* 0x00000004ff067e24 */ /* 0x000fe4000f8e00ff */
[--C-:B------:R-:W-:Y:S01]  /*1e540*/  SHF.R.S32.HI R5, RZ, 0x1f, R4.reuse ;  /* 0x0000001fff057819 */ /* 0x100fe20000011404 */
[----:B------:R-:W-:Y:S01]  /*1e550*/  IMAD.MOV R2, RZ, RZ, -R4 ;  /* 0x000000ffff027224 */ /* 0x000fe200078e0a04 */
[----:B------:R-:W-:Y:S01]  /*1e560*/  ULDC.64 UR4, c[0x0][0x2d0] ;  /* 0x0000b40000047ab9 */ /* 0x000fe20000000a00 */
[----:B------:R-:W-:Y:S01]  /*1e570*/  IMAD.U32 R3, RZ, RZ, UR6 ;  /* 0x00000006ff037e24 */ /* 0x000fe2000f8e00ff */
[----:B------:R-:W-:Y:S01]  /*1e580*/  ULDC UR6, c[0x0][0x2b8] ;  /* 0x0000ae0000067ab9 */ /* 0x000fe20000000800 */
[----:B------:R-:W-:Y:S02]  /*1e590*/  IMAD R0, R8, R2, R0 ;  /* 0x0000000208007224 */ /* 0x000fe400078e0200 */
[----:B------:R-:W-:-:S02]  /*1e5a0*/  IMAD.MOV.U32 R2, RZ, RZ, R6 ;  /* 0x000000ffff027224 */ /* 0x000fc400078e0006 */
[----:B------:R-:W-:Y:S02]  /*1e5b0*/  IMAD R5, R5, UR4, RZ ;  /* 0x0000000405057c24 */ /* 0x000fe4000f8e02ff */
[----:B------:R-:W-:-:S04]  /*1e5c0*/  IMAD.WIDE.U32 R2, R4, UR4, R2 ;  /* 0x0000000404027c25 */ /* 0x000fc8000f8e0002 */
[----:B------:R-:W-:Y:S01]  /*1e5d0*/  IMAD R5, R4, UR5, R5 ;  /* 0x0000000504057c24 */ /* 0x000fe2000f8e0205 */
[----:B------:R-:W-:Y:S01]  /*1e5e0*/  SHF.R.S32.HI R4, RZ, 0x1f, R0 ;  /* 0x0000001fff047819 */ /* 0x000fe20000011400 */
[----:B------:R-:W-:Y:S02]  /*1e5f0*/  ULDC.64 UR4, c[0x0][0x2c8] ;  /* 0x0000b20000047ab9 */ /* 0x000fe40000000a00 */
[----:B------:R-:W-:Y:S02]  /*1e600*/  IMAD.IADD R3, R3, 0x1, R5 ;  /* 0x0000000103037824 */ /* 0x000fe400078e0205 */
[----:B------:R-:W-:Y:S02]  /*1e610*/  IMAD R4, R4, UR4, RZ ;  /* 0x0000000404047c24 */ /* 0x000fe4000f8e02ff */
[----:B------:R-:W-:-:S04]  /*1e620*/  IMAD.WIDE.U32 R2, R0, UR4, R2 ;  /* 0x0000000400027c25 */ /* 0x000fc8000f8e0002 */
[----:B---3--:R-:W-:Y:S02]  /*1e630*/  IMAD.SHL.U32 R10, R7, 0x10, RZ ;  /* 0x00000010070a7824 */ /* 0x008fe400078e00ff */
[----:B------:R-:W-:Y:S01]  /*1e640*/  IMAD R4, R0, UR5, R4 ;  /* 0x0000000500047c24 */ /* 0x000fe2000f8e0204 */
[----:B------:R-:W-:Y:S02]  /*1e650*/  ULDC.64 UR4, c[0x0][0x280] ;  /* 0x0000a00000047ab9 */ /* 0x000fe40000000a00 */
[----:B------:R-:W-:Y:S02]  /*1e660*/  LOP3.LUT R10, R10, 0x70, RZ, 0xc0, !PT ;  /* 0x000000700a0a7812 */ /* 0x000fe400078ec0ff */
[----:B------:R-:W-:Y:S01]  /*1e670*/  IADD3 R0, P1, R2, UR4, RZ ;  /* 0x0000000402007c10 */ /* 0x000fe2000ff3e0ff */
[----:B------:R-:W-:Y:S01]  /*1e680*/  UMOV UR4, 0xffffffff ;  /* 0xffffffff00047882 */ /* 0x000fe20000000000 */
[----:B------:R-:W-:Y:S02]  /*1e690*/  ISETP.GE.AND P0, PT, R10, UR6, PT ;  /* 0x000000060a007c0c */ /* 0x000fe4000bf06270 */
[----:B------:R-:W-:Y:S01]  /*1e6a0*/  IADD3.X R2, R3, UR5, R4, P1, !PT ;  /* 0x0000000503027c10 */ /* 0x000fe20008ffe404 */
[----:B-1----:R-:W-:Y:S10]  /*1e6b0*/  BRA.DIV UR4, `(.L_x_1199) ;  /* 0x0000003a04687947 */ /* 0x002ff4000b800000 */
[----:B------:R-:W0:Y:S02]  /*1e6c0*/  S2R R6, SR_TID.X ;  /* 0x0000000000067919 */ /* 0x000e240000002100 */
[----:B0-----:R-:W-:Y:S02]  /*1e6d0*/  LOP3.LUT R7, R6, 0x7f, RZ, 0xc0, !PT ;  /* 0x0000007f06077812 */ /* 0x001fe400078ec0ff */
[----:B------:R-:W2:Y:S02]  /*1e6e0*/  LDL.LU R6, [R1+0x1c] ;  /* 0x00001c0001067983 */ /* 0x000ea40000300800 */
[----:B------:R-:W-:Y:S02]  /*1e6f0*/  SHF.R.U32.HI R7, RZ, 0x3, R7 ;  /* 0x00000003ff077819 */ /* 0x000fe40000011607 */
[----:B------:R-:W0:Y:S03]  /*1e700*/  SHFL.IDX PT, R5, R0, RZ, 0x181f ;  /* 0x00181fff00057589 */ /* 0x000e2600000e0000 */
[----:B------:R-:W-:-:S02]  /*1e710*/  IMAD.IADD R3, R7, 0x1, R18 ;  /* 0x0000000107037824 */ /* 0x000fc400078e0212 */
[----:B--2---:R-:W-:Y:S02]  /*1e720*/  IMAD R4, R6, R8, RZ ;  /* 0x0000000806047224 */ /* 0x004fe400078e02ff */
[----:B------:R-:W1:Y:S03]  /*1e730*/  SHFL.IDX PT, R6, R2, RZ, 0x181f ;  /* 0x00181fff02067589 */ /* 0x000e6600000e0000 */
[----:B------:R-:W-:-:S13]  /*1e740*/  ISETP.GE.AND P1, PT, R3, R4, PT ;  /* 0x000000040300720c */ /* 0x000fda0003f26270 */
[----:B0-----:R-:W-:-:S05]  /*1e750*/  @!P1 IADD3 R5, P2, R10, R5, RZ ;  /* 0x000000050a059210 */ /* 0x001fca0007f5e0ff */
[----:B-1----:R-:W-:-:S04]  /*1e760*/  @!P1 IMAD.X R6, RZ, RZ, R6, P2 ;  /* 0x000000ffff069224 */ /* 0x002fc800010e0606 */
[----:B------:R-:W-:Y:S02]  /*1e770*/  @!P1 IMAD.MOV.U32 R7, RZ, RZ, R6 ;  /* 0x000000ffff079224 */ /* 0x000fe400078e0006 */
[----:B------:R-:W-:Y:S02]  /*1e780*/  @!P1 IMAD.MOV.U32 R6, RZ, RZ, R5 ;  /* 0x000000ffff069224 */ /* 0x000fe400078e0005 */
[----:B------:R-:W-:-:S03]  /*1e790*/  VIADD R5, R3, 0x10 ;  /* 0x0000001003057836 */ /* 0x000fc60000000000 */
[----:B------:R-:W-:Y:S01]  /*1e7a0*/  @!PT LDS RZ, [RZ] ;  /* 0x00000000fffff984 */ /* 0x000fe20000000800 */
[----:B-----5:R0:W-:Y:S02]  /*1e7b0*/  @!P1 LDGSTS.E.BYPASS.LTC128B.128 [R9+0x1c400], desc[UR52][R6.64], !P0 ;  /* 0x1c40000006099fae */ /* 0x0201e4000c101d74 */
        /* <DEDUP_REMOVED lines=49> */
.L_x_1282:
        /* <DEDUP_REMOVED lines=10> */
.L_x_1200:
        /* <DEDUP_REMOVED lines=18> */
.L_x_1283:
[----:B------:R-:W-:Y:S05]  /*1ec90*/  BSYNC B0 ;  /* 0x0000000000007941 */ /* 0x000fea0003800000 */
.L_x_1201:
[----:B------:R-:W2:Y:S04]  /*1eca0*/  LDL.LU R3, [R1+0x28] ;  /* 0x0000280001037983 */ /* 0x000ea80000300800 */
[----:B------:R-:W3:Y:S01]  /*1ecb0*/  LDL R2, [R1+0xc] ;  /* 0x00000c0001027983 */ /* 0x000ee20000100800 */
[----:B--2---:R-:W-:-:S05]  /*1ecc0*/  VIADD R18, R3, 0xfffffffe ;  /* 0xfffffffe03127836 */ /* 0x004fca0000000000 */
[----:B---3--:R-:W-:-:S13]  /*1ecd0*/  ISETP.GE.AND P0, PT, R18, R2, PT ;  /* 0x000000021200720c */ /* 0x008fda0003f06270 */
[----:B------:R-:W-:Y:S05]  /*1ece0*/  @!P0 BRA `(.L_x_1203) ;  /* 0x0000000c00e88947 */ /* 0x000fea0003800000 */
[----:B0-----:R0:W5:Y:S04]  /*1ecf0*/  LDL.LU R0, [R1] ;  /* 0x0000000001007983 */ /* 0x0011680000300800 */
[----:B------:R0:W5:Y:S02]  /*1ed00*/  LDL.LU R6, [R1+0x4] ;  /* 0x0000040001067983 */ /* 0x0001640000300800 */
.L_x_1223:
[----:B-----5:R-:W-:Y:S01]  /*1ed10*/  VIADD R3, R0, 0x1 ;  /* 0x0000000100037836 */ /* 0x020fe20000000000 */
[----:B------:R-:W-:Y:S01]  /*1ed20*/  LOP3.LUT P1, RZ, R16, 0x1, RZ, 0xc0, !PT ;  /* 0x0000000110ff7812 */ /* 0x000fe2000782c0ff */
[----:B------:R-:W-:Y:S05]  /*1ed30*/  YIELD ;  /* 0x0000000000007946 */ /* 0x000fea0003800000 */
[----:B------:R-:W-:Y:S01]  /*1ed40*/  ISETP.NE.AND P0, PT, R3, 0x2, PT ;  /* 0x000000020300780c */ /* 0x000fe20003f05270 */
[----:B------:R-:W-:Y:S03]  /*1ed50*/  BSSY B0, `(.L_x_1204) ;  /* 0x000006b000007945 */ /* 0x000fe60003800000 */
[----:B------:R-:W-:-:S02]  /*1ed60*/  SEL R2, RZ, 0x1, P0 ;  /* 0x00000001ff027807 */ /* 0x000fc40000000000 */
[----:B------:R-:W-:Y:S02]  /*1ed70*/  SEL R9, R3, RZ, P0 ;  /* 0x000000ff03097207 */ /* 0x000fe40000000000 */
        /* <DEDUP_REMOVED lines=28> */
.L_x_1206:
        /* <DEDUP_REMOVED lines=8> */
.L_x_1284:
[----:B------:R-:W-:Y:S05]  /*1efc0*/  BSYNC B1 ;  /* 0x0000000000017941 */ /* 0x000fea0003800000 */
.L_x_1207:
        /* <DEDUP_REMOVED lines=9> */
.L_x_1210:
[----:B------:R-:W-:Y:S05]  /*1f060*/  BSYNC B1 ;  /* 0x0000000000017941 */ /* 0x000fea0003800000 */
.L_x_1209:
[----:B------:R-:W3:Y:S04]  /*1f070*/  LDL R2, [R1] ;  /* 0x0000000001027983 */ /* 0x000ee80000100800 */
        /* <DEDUP_REMOVED lines=12> */
.L_x_1211:
        /* <DEDUP_REMOVED lines=13> */
.L_x_1285:
[----:B------:R-:W-:Y:S05]  /*1f210*/  BSYNC B1 ;  /* 0x0000000000017941 */ /* 0x000fea0003800000 */
.L_x_1212:
        /* <DEDUP_REMOVED lines=11> */
.L_x_1215:
[----:B------:R-:W-:Y:S05]  /*1f2d0*/  BSYNC B1 ;  /* 0x0000000000017941 */ /* 0x000fea0003800000 */
.L_x_1214:
        /* <DEDUP_REMOVED lines=8> */
.L_x_1216:
        /* <DEDUP_REMOVED lines=10> */
.L_x_1205:
[----:B------:R-:W-:Y:S05]  /*1f400*/  BSYNC B0 ;  /* 0x0000000000007941 */ /* 0x000fea0003800000 */
.L_x_1204:
[----:B------:R-:W-:-:S06]  /*1f410*/  UISETP.NE.AND UP0, UPT, UR39, 0x3, UPT ;  /* 0x000000032700788c */ /* 0x000fcc000bf05270 */
[----:B------:R-:W-:-:S13]  /*1f420*/  PLOP3.LUT P0, PT, PT, PT, UP0, 0x80, 0x0 ;  /* 0x000000000000781c */ /* 0x000fda0003f0f008 */
[----:B------:R-:W-:Y:S05]  /*1f430*/  @!P0 BRA `(.L_x_1217) ;  /* 0x0000000000048947 */ /* 0x000fea0003800000 */
[----:B------:R-:W-:Y:S01]  /*1f440*/  BPT.TRAP 0x1 ;  /* 0x000000040000795c */ /* 0x000fe20000300000 */
.L_x_1217:
        /* <DEDUP_REMOVED lines=8> */
.L_x_1286:
[----:B------:R-:W-:Y:S05]  /*1f4d0*/  BSYNC B0 ;  /* 0x0000000000007941 */ /* 0x000fea0003800000 */
.L_x_1218:
[----:B------:R-:W-:Y:S05]  /*1f4e0*/  @!P1 BRA `(.L_x_1220) ;  /* 0x0000000000049947 */ /* 0x000fea0003800000 */
[----:B------:R-:W-:Y:S01]  /*1f4f0*/  BPT.TRAP 0x1 ;  /* 0x000000040000795c */ /* 0x000fe20000300000 */
.L_x_1220:
[----:B--2---:R-:W-:Y:S01]  /*1f500*/  SHF.L.U32 R2, R6, 0x1f, RZ ;  /* 0x0000001f06027819 */ /* 0x004fe200000006ff */
[----:B------:R-:W-:-:S03]  /*1f510*/  IMAD R0, R0, 0x7000, RZ ;  /* 0x0000700000007824 */ /* 0x000fc600078e02ff */
[----:B------:R-:W2:Y:S02]  /*1f520*/  SYNCS.PHASECHK.TRANS64.TRYWAIT P0, [R20+URZ+0x2e860], R2 ;  /* 0x02e86002140075a7 */ /* 0x000ea4000800017f */
[----:B--2---:R-:W-:Y:S05]  /*1f530*/  @!P0 BRA `(.L_x_1221) ;  /* 0x0000003400948947 */ /* 0x004fea0003800000 */
.L_x_1287:
[----:B------:R-:W2:Y:S04]  /*1f540*/  LDL R3, [R1+0x24] ;  /* 0x0000240001037983 */ /* 0x000ea80000100800 */
[----:B------:R-:W3:Y:S01]  /*1f550*/  LDL R12, [R1+0x20] ;  /* 0x00002000010c7983 */ /* 0x000ee20000100800 */
[----:B------:R-:W-:Y:S05]  /*1f560*/  WARPSYNC.ALL ;  /* 0x0000000000007948 */ /* 0x000fea0003800000 */
[----:B--2---:R-:W-:-:S02]  /*1f570*/  LOP3.LUT R2, R0, R3, RZ, 0xfc, !PT ;  /* 0x0000000300027212 */ /* 0x004fc400078efcff */
[----:B------:R-:W2:Y:S01]  /*1f580*/  S2R R3, SR_TID.X ;  /* 0x0000000000037919 */ /* 0x000ea20000002100 */
[C---:B---3--:R-:W-:Y:S02]  /*1f590*/  IADD3 R0, R19.reuse, R0, R12 ;  /* 0x0000000013007210 */ /* 0x048fe40007ffe00c */
[----:B------:R-:W-:-:S05]  /*1f5a0*/  IMAD.IADD R2, R19, 0x1, R2 ;  /* 0x0000000113027824 */ /* 0x000fca00078e0202 */
[----:B------:R-:W1:Y:S01]  /*1f5b0*/  LDSM.16.MT88.4 R4, [R2+0xe400] ;  /* 0x00e400000204783b */ /* 0x000e620000004200 */
[----:B--2---:R-:W-:Y:S01]  /*1f5c0*/  LOP3.LUT P0, RZ, R3, 0x4, RZ, 0xc0, !PT ;  /* 0x0000000403ff7812 */ /* 0x004fe2000780c0ff */
[----:B------:R-:W-:-:S05]  /*1f5d0*/  IMAD.MOV.U32 R3, RZ, RZ, 0x40 ;  /* 0x00000040ff037424 */ /* 0x000fca00078e00ff */
[----:B------:R-:W-:-:S05]  /*1f5e0*/  SEL R3, R3, 0xffffffc0, !P0 ;  /* 0xffffffc003037807 */ /* 0x000fca0004000000 */
[----:B------:R-:W-:Y:S01]  /*1f5f0*/  IMAD.IADD R3, R3, 0x1, R2 ;  /* 0x0000000103037824 */ /* 0x000fe200078e0202 */
[C-C-:B-1----:R-:W-:Y:S02]  /*1f600*/  PRMT R8, R4.reuse, 0x6420, R5.reuse ;  /* 0x0000642004087816 */ /* 0x142fe40000000005 */
[----:B------:R-:W-:Y:S02]  /*1f610*/  PRMT R9, R4, 0x7531, R5 ;  /* 0x0000753104097816 */ /* 0x000fe40000000005 */
[C-C-:B------:R-:W-:Y:S02]  /*1f620*/  PRMT R10, R6.reuse, 0x6420, R7.reuse ;  /* 0x00006420060a7816 */ /* 0x140fe40000000007 */
[----:B------:R-:W-:Y:S02]  /*1f630*/  PRMT R11, R6, 0x7531, R7 ;  /* 0x00007531060b7816 */ /* 0x000fe40000000007 */
[----:B------:R-:W1:Y:S04]  /*1f640*/  LDSM.16.MT88.4 R4, [R3+0xe400] ;  /* 0x00e400000304783b */ /* 0x000e680000004200 */
[----:B------:R1:W-:Y:S02]  /*1f650*/  STSM.16.M88.4 [R0+0x400], R8 ;  /* 0x0004000800007844 */ /* 0x0003e40000000200 */
        /* <DEDUP_REMOVED lines=85> */
.L_x_1222:
[----:B--2---:R-:W2:Y:S01]  /*1fbb0*/  S2R R0, SR_TID.X ;  /* 0x0000000000007919 */ /* 0x004ea20000002100 */
[----:B-1----:R1:W-:Y:S01]  /*1fbc0*/  SYNCS.ARRIVE.TRANS64.A1T0 RZ, [R20+URZ+0x2e850], RZ ;  /* 0x02e850ff14ff79a7 */ /* 0x0023e2000810003f */
[----:B------:R3:W5:Y:S01]  /*1fbd0*/  LDL R6, [R1+0x4] ;  /* 0x0000040001067983 */ /* 0x0007620000100800 */
[----:B--2---:R-:W-:-:S03]  /*1fbe0*/  LOP3.LUT R2, R0, 0x7f, RZ, 0xc0, !PT ;  /* 0x0000007f00027812 */ /* 0x004fc600078ec0ff */
[----:B------:R-:W2:Y:S01]  /*1fbf0*/  LDL R0, [R1+0xc] ;  /* 0x00000c0001007983 */ /* 0x000ea20000100800 */
[----:B------:R-:W-:Y:S01]  /*1fc00*/  BAR.SYNC.DEFER_BLOCKING 0x2, 0x80 ;  /* 0x0082000000007b1d */ /* 0x000fe20000010000 */
[----:B------:R-:W-:-:S13]  /*1fc10*/  ISETP.NE.AND P0, PT, R2, RZ, PT ;  /* 0x000000ff0200720c */ /* 0x000fda0003f05270 */
[----:B-1----:R-:W-:-:S05]  /*1fc20*/  @!P0 VIADD R20, R20, 0x2e880 ;  /* 0x0002e88014148836 */ /* 0x002fca0000000000 */
[----:B------:R-:W-:-:S04]  /*1fc30*/  @!P0 PRMT R20, RZ, 0x654, R20 ;  /* 0x00000654ff148816 */ /* 0x000fc80000000014 */
[----:B------:R3:W-:Y:S01]  /*1fc40*/  @!P0 SYNCS.ARRIVE.TRANS64.RED.A1T0 RZ, [R20+URZ], RZ ;  /* 0x000000ff14ff89a7 */ /* 0x0007e2000810043f */
[C---:B--2---:R-:W-:Y:S01]  /*1fc50*/  ISETP.GT.AND P0, PT, R18.reuse, R0, PT ;  /* 0x000000001200720c */ /* 0x044fe20003f04270 */
[----:B------:R-:W-:Y:S01]  /*1fc60*/  VIADD R18, R18, 0xffffffff ;  /* 0xffffffff12127836 */ /* 0x000fe20000000000 */
[----:B------:R3:W5:Y:S11]  /*1fc70*/  LDL R0, [R1] ;  /* 0x0000000001007983 */ /* 0x0007760000100800 */
[----:B---3--:R-:W-:Y:S05]  /*1fc80*/  @P0 BRA `(.L_x_1223) ;  /* 0xfffffff000200947 */ /* 0x008fea000383ffff */
.L_x_1203:
        /* <DEDUP_REMOVED lines=18> */
.L_x_1225:
[----:B------:R-:W-:Y:S05]  /*1fdb0*/  BSYNC B0 ;  /* 0x0000000000007941 */ /* 0x000fea0003800000 */
.L_x_1224:
[----:B------:R-:W-:-:S06]  /*1fdc0*/  UISETP.NE.AND UP0, UPT, UR39, 0x3, UPT ;  /* 0x000000032700788c */ /* 0x000fcc000bf05270 */
[----:B------:R-:W-:-:S13]  /*1fdd0*/  PLOP3.LUT P1, PT, PT, PT, UP0, 0x80, 0x0 ;  /* 0x000000000000781c */ /* 0x000fda0003f2f008 */
[----:B------:R-:W-:Y:S05]  /*1fde0*/  @!P1 BRA `(.L_x_1226) ;  /* 0x0000000000049947 */ /* 0x000fea0003800000 */
[----:B------:R-:W-:Y:S01]  /*1fdf0*/  BPT.TRAP 0x1 ;  /* 0x000000040000795c */ /* 0x000fe20000300000 */
.L_x_1226:
[----:B01---5:R-:W2:Y:S04]  /*1fe00*/  LDL R0, [R1+0x4] ;  /* 0x0000040001007983 */ /* 0x023ea80000100800 */
[----:B------:R-:W3:Y:S01]  /*1fe10*/  LDL R2, [R1] ;  /* 0x0000000001027983 */ /* 0x000ee20000100800 */
        /* <DEDUP_REMOVED lines=8> */
.L_x_1288:
[----:B------:R-:W-:Y:S05]  /*1fea0*/  BSYNC B0 ;  /* 0x0000000000007941 */ /* 0x000fea0003800000 */
.L_x_1227:
[----:B------:R-:W-:Y:S05]  /*1feb0*/  @!P2 BRA `(.L_x_1229) ;  /* 0x000000000004a947 */ /* 0x000fea0003800000 */
[----:B------:R-:W-:Y:S01]  /*1fec0*/  BPT.TRAP 0x1 ;  /* 0x000000040000795c */ /* 0x000fe20000300000 */
.L_x_1229:
[----:B0-----:R-:W2:Y:S02]  /*1fed0*/  LDL R0, [R1+0x4] ;  /* 0x0000040001007983 */ /* 0x001ea40000100800 */
[----:B--2---:R-:W-:-:S04]  /*1fee0*/  SHF.L.U32 R0, R0, 0x1f, RZ ;  /* 0x0000001f00007819 */ /* 0x004fc800000006ff */
[----:B------:R-:W0:Y:S02]  /*1fef0*/  SYNCS.PHASECHK.TRANS64.TRYWAIT P1, [R17+URZ+0x2e860], R0 ;  /* 0x02e86000110075a7 */ /* 0x000e24000802017f */
[----:B0-----:R-:W-:Y:S05]  /*1ff00*/  @!P1 BRA `(.L_x_1230) ;  /* 0x0000002c00489947 */ /* 0x001fea0003800000 */
.L_x_1289:
[----:B------:R-:W0:Y:S04]  /*1ff10*/  LDL R18, [R1] ;  /* 0x0000000001127983 */ /* 0x000e280000100800 */
[----:B------:R-:W2:Y:S04]  /*1ff20*/  LDL R2, [R1+0x24] ;  /* 0x0000240001027983 */ /* 0x000ea80000100800 */
[----:B------:R-:W3:Y:S01]  /*1ff30*/  LDL R12, [R1+0x20] ;  /* 0x00002000010c7983 */ /* 0x000ee20000100800 */
[----:B------:R-:W1:Y:S01]  /*1ff40*/  S2R R3, SR_TID.X ;  /* 0x0000000000037919 */ /* 0x000e620000002100 */
[----:B------:R-:W-:Y:S05]  /*1ff50*/  WARPSYNC.ALL ;  /* 0x0000000000007948 */ /* 0x000fea0003800000 */
[----:B-1----:R-:W-:Y:S01]  /*1ff60*/  LOP3.LUT P1, RZ, R3, 0x4, RZ, 0xc0, !PT ;  /* 0x0000000403ff7812 */ /* 0x002fe2000782c0ff */
[----:B------:R-:W-:-:S05]  /*1ff70*/  IMAD.MOV.U32 R3, RZ, RZ, 0x40 ;  /* 0x00000040ff037424 */ /* 0x000fca00078e00ff */
[----:B------:R-:W-:Y:S01]  /*1ff80*/  SEL R3, R3, 0xffffffc0, !P1 ;  /* 0xffffffc003037807 */ /* 0x000fe20004800000 */
[----:B0-----:R-:W-:-:S05]  /*1ff90*/  IMAD R0, R18, 0x7000, RZ ;  /* 0x0000700012007824 */ /* 0x001fca00078e02ff */
[----:B--2---:R-:W-:-:S05]  /*1ffa0*/  LOP3.LUT R2, R0, R2, RZ, 0xfc, !PT ;  /* 0x0000000200027212 */ /* 0x004fca00078efcff */
[----:B------:R-:W-:-:S05]  /*1ffb0*/  IMAD.IADD R2, R19, 0x1, R2 ;  /* 0x0000000113027824 */ /* 0x000fca00078e0202 */
[----:B------:R-:W0:Y:S01]  /*1ffc0*/  LDSM.16.MT88.4 R4, [R2+0xe400] ;  /* 0x00e400000204783b */ /* 0x000e220000004200 */
[----:B------:R-:W-:Y:S01]  /*1ffd0*/  IMAD.IADD R3, R3, 0x1, R2 ;  /* 0x0000000103037824 */ /* 0x000fe200078e0202 */
[----:B---3--:R-:W-:Y:S02]  /*1ffe0*/  IADD3 R0, R19, R0, R12 ;  /* 0x0000000013007210 */ /* 0x008fe40007ffe00c */
        /* <DEDUP_REMOVED lines=91> */
.L_x_1231:
        /* <DEDUP_REMOVED lines=13> */
.L_x_1180:
[----:B------:R-:W-:Y:S05]  /*20670*/  BSYNC B7 ;  /* 0x0000000000077941 */ /* 0x000fea0003800000 */
.L_x_1178:
[----:B------:R-:W-:-:S13]  /*20680*/  LOP3.LUT P0, RZ, R16, 0x2, RZ, 0xc0, !PT ;  /* 0x0000000210ff7812 */ /* 0x000fda000780c0ff */
[----:B------:R-:W-:Y:S05]  /*20690*/  @!P0 BRA `(.L_x_1232) ;  /* 0x0000000000308947 */ /* 0x000fea0003800000 */
[----:B------:R-:W2:Y:S08]  /*206a0*/  S2UR UR5, SR_CgaCtaId ;  /* 0x00000000000579c3 */ /* 0x000eb00000008800 */
[----:B------:R-:W-:Y:S06]  /*206b0*/  BAR.SYNC.DEFER_BLOCKING 0x5, 0x180 ;  /* 0x0146000000007b1d */ /* 0x000fec0000010000 */
[----:B------:R-:W-:-:S02]  /*206c0*/  UMOV UR4, 0x400 ;  /* 0x0000040000047882 */ /* 0x000fc40000000000 */
[----:B--2---:R-:W-:-:S06]  /*206d0*/  ULEA UR4, UR5, UR4, 0x18 ;  /* 0x0000000405047291 */ /* 0x004fcc000f8ec03f */
[----:B------:R-:W-:-:S05]  /*206e0*/  IMAD.U32 R19, RZ, RZ, UR4 ;  /* 0x00000004ff137e24 */ /* 0x000fca000f8e00ff */
[----:B0-----:R-:W0:Y:S04]  /*206f0*/  LDS.128 R4, [R19+0x2e8d0] ;  /* 0x02e8d00013047984 */ /* 0x001e280000000c00 */
[----:B0-----:R0:W-:Y:S01]  /*20700*/  STL.64 [R1+0x10], R4 ;  /* 0x0000100401007387 */ /* 0x0011e20000100a00 */
[----:B-1----:R-:W-:-:S03]  /*20710*/  IMAD.MOV.U32 R0, RZ, RZ, R7 ;  /* 0x000000ffff007224 */ /* 0x002fc600078e0007 */
[----:B------:R0:W-:Y:S02]  /*20720*/  STL [R1+0x18], R6 ;  /* 0x0000180601007387 */ /* 0x0001e40000100800 */
[----:B------:R-:W-:Y:S01]  /*20730*/  R2UR UR42, R0 ;  /* 0x00000000002a72ca */ /* 0x000fe200000e0000 */
[----:B------:R-:W-:Y:S06]  /*20740*/  BAR.ARV 0x4, 0x180 ;  /* 0x0106000000007b1d */ /* 0x000fec0000002000 */
[----:B------:R-:W-:Y:S08]  /*20750*/  BRA `(.L_x_1233) ;  /* 0x0000000c00e47947 */ /* 0x000ff00003800000 */
.L_x_1232:
[----:B01----:R-:W2:Y:S01]  /*20760*/  LDL.LU R0, [R1+0x10] ;  /* 0x0000100001007983 */ /* 0x003ea20000300800 */
        /* <DEDUP_REMOVED lines=20> */
[----:B------:R-:W-:Y:S02]  /*208b0*/  ISETP.GE.U32.AND P5, PT, R9, 0x10, PT ;  /* 0x000000100900780c */ /* 0x000fe40003fa6070 */
[----:B------:R-:W0:Y:S01]  /*208c0*/  LDC R9, c[0x0][0xc38] ;  /* 0x00030e00ff097b82 */ /* 0x000e220000000800 */
[----:B--2---:R-:W-:-:S05]  /*208d0*/  IMAD R4, R7, R0, RZ ;  /* 0x0000000007047224 */ /* 0x004fca00078e02ff */
        /* <DEDUP_REMOVED lines=8> */
[----:B------:R-:W-:Y:S02]  /*20960*/  IMAD.IADD R4, R6, 0x1, R3 ;  /* 0x0000000106047824 */ /* 0x000fe400078e0203 */
[----:B------:R-:W-:Y:S04]  /*20970*/  SHFL.IDX PT, R6, R10, 0x1, 0x1f ;  /* 0x00201f000a067f89 */ /* 0x000fe800000e0000 */
[----:B------:R-:W1:Y:S02]  /*20980*/  SHFL.UP PT, R2, R4, 0x8, RZ ;  /* 0x0500000004027989 */ /* 0x000e6400000e00ff */
[----:B-1----:R-:W-:-:S05]  /*20990*/  SEL R3, R2, RZ, P4 ;  /* 0x000000ff02037207 */ /* 0x002fca0002000000 */
[----:B------:R-:W-:Y:S02]  /*209a0*/  IMAD.IADD R5, R4, 0x1, R3 ;  /* 0x0000000104057824 */ /* 0x000fe400078e0203 */
[----:B------:R-:W-:Y:S04]  /*209b0*/  SHFL.IDX PT, R4, R10, RZ, 0x1f ;  /* 0x00001fff0a047589 */ /* 0x000fe800000e0000 */
[----:B------:R-:W1:Y:S02]  /*209c0*/  SHFL.UP PT, R2, R5, 0x10, RZ ;  /* 0x0600000005027989 */ /* 0x000e6400000e00ff */
[----:B-1----:R-:W-:-:S05]  /*209d0*/  SEL R2, R2, RZ, P5 ;  /* 0x000000ff02027207 */ /* 0x002fca0002800000 */
[----:B------:R-:W-:Y:S02]  /*209e0*/  IMAD.IADD R2, R5, 0x1, R2 ;  /* 0x0000000105027824 */ /* 0x000fe400078e0202 */
[----:B------:R-:W-:-:S03]  /*209f0*/  IMAD.MOV.U32 R5, RZ, RZ, RZ ;  /* 0x000000ffff057224 */ /* 0x000fc600078e00ff */
[----:B------:R-:W0:Y:S02]  /*20a00*/  SHFL.IDX PT, R3, R2, 0x1f, 0x1f ;  /* 0x03e01f0002037f89 */ /* 0x000e2400000e0000 */
[----:B0-----:R-:W-:-:S04]  /*20a10*/  IMAD R3, R3, R9, RZ ;  /* 0x0000000903037224 */ /* 0x001fc800078e02ff */
[----:B------:R-:W-:-:S05]  /*20a20*/  IMAD.IADD R6, R6, 0x1, R3 ;  /* 0x0000000106067824 */ /* 0x000fca00078e0203 */
[----:B------:R-:W-:-:S13]  /*20a30*/  ISETP.GT.AND P6, PT, R6, R4, PT ;  /* 0x000000040600720c */ /* 0x000fda0003fc4270 */
[----:B------:R-:W-:Y:S05]  /*20a40*/  @P6 BRA `(.L_x_1234) ;  /* 0x0000000000986947 */ /* 0x000fea0003800000 */
.L_x_1236:
[----:B------:R-:W-:-:S04]  /*20a50*/  UIADD3 UR42, UR42, 0x1f, URZ ;  /* 0x0000001f2a2a7890 */ /* 0x000fc8000fffe03f */
[----:B------:R-:W-:-:S06]  /*20a60*/  UISETP.GE.AND UP0, UPT, UR42, UR4, UPT ;  /* 0x000000042a00728c */ /* 0x000fcc000bf06270 */
[----:B------:R-:W-:-:S13]  /*20a70*/  PLOP3.LUT P6, PT, PT, PT, UP0, 0x40, 0x0 ;  /* 0x000000000000781c */ /* 0x000fda0003fce808 */
[----:B------:R-:W-:Y:S05]  /*20a80*/  @!P6 BRA `(.L_x_1235) ;  /* 0x0000000800c8e947 */ /* 0x000fea0003800000 */
[----:B------:R-:W0:Y:S01]  /*20a90*/  S2R R0, SR_TID.X ;  /* 0x0000000000007919 */ /* 0x000e220000002100 */
[----:B------:R-:W1:Y:S01]  /*20aa0*/  LDC R9, c[0x0][0xc38] ;  /* 0x00030e00ff097b82 */ /* 0x000e620000000800 */
        /* <DEDUP_REMOVED lines=27> */
[----:B------:R-:W1:Y:S02]  /*20c60*/  SHFL.IDX PT, R3, R2, 0x1f, 0x1f ;  /* 0x03e01f0002037f89 */ /* 0x000e6400000e0000 */
[----:B-1----:R-:W-:-:S04]  /*20c70*/  IMAD R3, R3, R9, RZ ;  /* 0x0000000903037224 */ /* 0x002fc800078e02ff */
[----:B------:R-:W-:-:S05]  /*20c80*/  IMAD.IADD R6, R3, 0x1, R6 ;  /* 0x0000000103067824 */ /* 0x000fca00078e0206 */
[----:B------:R-:W-:-:S13]  /*20c90*/  ISETP.GT.AND P6, PT, R6, R4, PT ;  /* 0x000000040600720c */ /* 0x000fda0003fc4270 */
[----:B------:R-:W-:Y:S05]  /*20ca0*/  @!P6 BRA `(.L_x_1236) ;  /* 0xfffffffc0068e947 */ /* 0x000fea000383ffff */
.L_x_1234:
        /* <DEDUP_REMOVED lines=13> */
.L_x_1237:
[----:B0---4-:R-:W-:Y:S01]  /*20d80*/  IMAD R3, R5, R9, R6 ;  /* 0x0000000905037224 */ /* 0x011fe200078e0206 */
[----:B--2---:R-:W-:Y:S01]  /*20d90*/  ISETP.NE.AND P0, PT, R7, 0x1, PT ;  /* 0x000000010700780c */ /* 0x004fe20003f05270 */
[----:B------:R-:W-:Y:S02]  /*20da0*/  UIADD3 UR42, UR4, UR42, URZ ;  /* 0x0000002a042a7290 */ /* 0x000fe4000fffe03f */
[----:B------:R-:W-:Y:S01]  /*20db0*/  IMAD.IADD R4, R4, 0x1, -R3 ;  /* 0x0000000104047824 */ /* 0x000fe200078e0a03 */
[----:B------:R0:W-:Y:S09]  /*20dc0*/  STL [R1+0x10], R3 ;  /* 0x0000100301007387 */ /* 0x0001f20000100800 */
[----:B------:R-:W-:Y:S05]  /*20dd0*/  @!P0 BRA `(.L_x_1238) ;  /* 0x0000000000e48947 */ /* 0x000fea0003800000 */
[----:B-1----:R-:W-:-:S04]  /*20de0*/  IABS R5, R0 ;  /* 0x0000000000057213 */ /* 0x002fc80000000000 */
[----:B------:R-:W1:Y:S08]  /*20df0*/  I2F.RP R6, R5 ;  /* 0x0000000500067306 */ /* 0x000e700000209400 */
[----:B-1----:R-:W1:Y:S02]  /*20e00*/  MUFU.RCP R6, R6 ;  /* 0x0000000600067308 */ /* 0x002e640000001000 */
[----:B-1----:R-:W-:-:S06]  /*20e10*/  VIADD R9, R6, 0xffffffe ;  /* 0x0ffffffe06097836 */ /* 0x002fcc0000000000 */
[----:B0-----:R-:W3:Y:S02]  /*20e20*/  F2I.FTZ.U32.TRUNC.NTZ R3, R9 ;  /* 0x0000000900037305 */ /* 0x001ee4000021f000 */
[----:B---3--:R-:W-:-:S04]  /*20e30*/  IMAD.MOV R2, RZ, RZ, -R3 ;  /* 0x000000ffff027224 */ /* 0x008fc800078e0a03 */
        /* <DEDUP_REMOVED lines=12> */
[----:B------:R-:W-:Y:S02]  /*20f00*/  ISETP.GE.U32.AND P0, PT, R2, R5, PT ;  /* 0x000000050200720c */ /* 0x000fe40003f06070 */
[----:B------:R-:W-:-:S04]  /*20f10*/  IABS R5, R7 ;  /* 0x0000000700057213 */ /* 0x000fc80000000000 */
        /* <DEDUP_REMOVED lines=9> */
[----:B------:R-:W-:-:S03]  /*20fb0*/  LOP3.LUT R2, R4, R0, RZ, 0x3c, !PT ;  /* 0x0000000004027212 */ /* 0x000fc600078e3cff */
[----:B------:R-:W-:Y:S01]  /*20fc0*/  IMAD.MOV.U32 R3, RZ, RZ, R8 ;  /* 0x000000ffff037224 */ /* 0x000fe200078e0008 */
[----:B------:R-:W-:Y:S02]  /*20fd0*/  ISETP.GE.AND P2, PT, R2, RZ, PT ;  /* 0x000000ff0200720c */ /* 0x000fe40003f46270 */
        /* <DEDUP_REMOVED lines=11> */
[----:B------:R-:W-:Y:S01]  /*21090*/  ISETP.GE.U32.AND P0, PT, R2, R5, PT ;  /* 0x000000050200720c */ /* 0x000fe20003f06070 */
[----:B------:R-:W-:-:S04]  /*210a0*/  IMAD.MOV R2, RZ, RZ, -R3 ;  /* 0x000000ffff027224 */ /* 0x000fc800078e0a03 */
[----:B------:R-:W-:Y:S01]  /*210b0*/  IMAD R4, R0, R2, R4 ;  /* 0x0000000200047224 */ /* 0x000fe200078e0204 */
[----:B------:R-:W-:-:S04]  /*210c0*/  LOP3.LUT R2, R3, R7, RZ, 0x3c, !PT ;  /* 0x0000000703027212 */ /* 0x000fc800078e3cff */
[----:B------:R-:W-:-:S03]  /*210d0*/  ISETP.GE.AND P2, PT, R2, RZ, PT ;  /* 0x000000ff0200720c */ /* 0x000fc60003f46270 */
[----:B------:R-:W-:-:S10]  /*210e0*/  @P0 VIADD R6, R6, 0x1 ;  /* 0x0000000106060836 */ /* 0x000fd40000000000 */
[----:B------:R-:W-:Y:S01]  /*210f0*/  @!P2 IMAD.MOV R6, RZ, RZ, -R6 ;  /* 0x000000ffff06a224 */ /* 0x000fe200078e0a06 */
[----:B------:R-:W-:-:S05]  /*21100*/  @!P1 LOP3.LUT R6, RZ, R7, RZ, 0x33, !PT ;  /* 0x00000007ff069212 */ /* 0x000fca00078e33ff */
[----:B------:R-:W-:-:S04]  /*21110*/  IMAD.MOV R2, RZ, RZ, -R6 ;  /* 0x000000ffff027224 */ /* 0x000fc800078e0a06 */
[C---:B------:R-:W-:Y:S02]  /*21120*/  IMAD R2, R7.reuse, R2, R3 ;  /* 0x0000000207027224 */ /* 0x040fe400078e0203 */
[----:B------:R-:W-:-:S04]  /*21130*/  IMAD R7, R7, 0x1000000, R6 ;  /* 0x0100000007077824 */ /* 0x000fc800078e0206 */
[----:B------:R-:W-:-:S05]  /*21140*/  IMAD R2, R2, 0x10000, R7 ;  /* 0x0001000002027824 */ /* 0x000fca00078e0207 */
[----:B------:R0:W-:Y:S01]  /*21150*/  STL [R1+0x18], R2 ;  /* 0x0000180201007387 */ /* 0x0001e20000100800 */
[----:B------:R-:W-:Y:S05]  /*21160*/  BRA `(.L_x_1239) ;  /* 0x0000000400007947 */ /* 0x000fea0003800000 */
.L_x_1238:
[----:B------:R-:W-:Y:S02]  /*21170*/  ULDC.64 UR4, c[0x0][0xc90] ;  /* 0x0003240000047ab9 */ /* 0x000fe40000000a00 */
[----:B------:R-:W-:-:S06]  /*21180*/  UIMAD.WIDE UR4, UR42, 0x4, UR4 ;  /* 0x000000042a0478a5 */ /* 0x000fcc000f8e0204 */
[----:B---3--:R-:W-:Y:S02]  /*21190*/  IMAD.U32 R2, RZ, RZ, UR4 ;  /* 0x00000004ff027e24 */ /* 0x008fe4000f8e00ff */
[----:B0-----:R-:W-:-:S05]  /*211a0*/  IMAD.U32 R3, RZ, RZ, UR5 ;  /* 0x00000005ff037e24 */ /* 0x001fca000f8e00ff */
[----:B------:R-:W1:Y:S02]  /*211b0*/  LDG.E R6, desc[UR52][R2.64] ;  /* 0x0000003402067981 */ /* 0x000e64000c1e1900 */
[----:B-1----:R-:W-:-:S05]  /*211c0*/  IMAD R5, R0, R6, RZ ;  /* 0x0000000600057224 */ /* 0x002fca00078e02ff */
[----:B------:R-:W-:-:S04]  /*211d0*/  IABS R7, R5 ;  /* 0x0000000500077213 */ /* 0x000fc80000000000 */
[----:B------:R-:W0:Y:S08]  /*211e0*/  I2F.RP R2, R7 ;  /* 0x0000000700027306 */ /* 0x000e300000209400 */
        /* <DEDUP_REMOVED lines=22> */
[----:B------:R-:W-:Y:S02]  /*21350*/  IMAD R7, R6, R2, RZ ;  /* 0x0000000206077224 */ /* 0x000fe400078e02ff */
[----:B------:R-:W-:Y:S02]  /*21360*/  IMAD.MOV R2, RZ, RZ, -R2 ;  /* 0x000000ffff027224 */ /* 0x000fe400078e0a02 */
[----:B------:R-:W-:Y:S02]  /*21370*/  IMAD.MOV R3, RZ, RZ, -R7 ;  /* 0x000000ffff037224 */ /* 0x000fe400078e0a07 */
[----:B------:R-:W-:-:S03]  /*21380*/  IMAD R4, R5, R2, R4 ;  /* 0x0000000205047224 */ /* 0x000fc600078e0204 */
[----:B------:R-:W-:Y:S02]  /*21390*/  VIADDMNMX R6, R3, R9, R6, PT ;  /* 0x0000000903067246 */ /* 0x000fe40003800106 */
[----:B------:R-:W-:Y:S02]  /*213a0*/  IADD3 R7, R7, 0x1000000, R4 ;  /* 0x0100000007077810 */ /* 0x000fe40007ffe004 */
        /* <DEDUP_REMOVED lines=23> */
[----:B------:R-:W-:Y:S01]  /*21520*/  @!P1 LOP3.LUT R2, RZ, R6, RZ, 0x33, !PT ;  /* 0x00000006ff029212 */ /* 0x000fe200078e33ff */
[----:B------:R-:W-:-:S04]  /*21530*/  IMAD.MOV R6, RZ, RZ, -R6 ;  /* 0x000000ffff067224 */ /* 0x000fc800078e0a06 */
[----:B------:R-:W-:Y:S02]  /*21540*/  IMAD R3, R2, R6, R7 ;  /* 0x0000000602037224 */ /* 0x000fe400078e0207 */
[----:B------:R-:W-:-:S03]  /*21550*/  IMAD.MOV.U32 R4, RZ, RZ, R2 ;  /* 0x000000ffff047224 */ /* 0x000fc600078e0002 */
[----:B------:R1:W-:Y:S04]  /*21560*/  STL [R1+0x18], R3 ;  /* 0x0000180301007387 */ /* 0x0003e80000100800 */
.L_x_1239:
[----:B-1----:R-:W-:-:S05]  /*21570*/  LOP3.LUT R3, RZ, R4, RZ, 0x33, !PT ;  /* 0x00000004ff037212 */ /* 0x002fca00078e33ff */
[----:B------:R-:W-:-:S05]  /*21580*/  IMAD.IADD R0, R0, 0x1, R3 ;  /* 0x0000000100007824 */ /* 0x000fca00078e0203 */
[----:B------:R1:W-:Y:S01]  /*21590*/  STL [R1+0x14], R0 ;  /* 0x0000140001007387 */ /* 0x0003e20000100800 */
[----:B------:R-:W-:Y:S05]  /*215a0*/  BRA `(.L_x_1240) ;  /* 0x0000000000107947 */ /* 0x000fea0003800000 */
.L_x_1235:
[----:B------:R0:W-:Y:S01]  /*215b0*/  STL [R1+0x10], R4 ;  /* 0x0000100401007387 */ /* 0x0001e20000100800 */
[----:B------:R-:W-:-:S03]  /*215c0*/  ULDC UR42, c[0x0][0xc3c] ;  /* 0x00030f00002a7ab9 */ /* 0x000fc60000000800 */
[----:B------:R0:W-:Y:S04]  /*215d0*/  STL [R1+0x14], RZ ;  /* 0x000014ff01007387 */ /* 0x0001e80000100800 */
[----:B------:R0:W-:Y:S02]  /*215e0*/  STL [R1+0x18], RZ ;  /* 0x000018ff01007387 */ /* 0x0001e40000100800 */
.L_x_1240:
[----:B------:R-:W2:Y:S04]  /*215f0*/  LDL R3, [R1+0x14] ;  /* 0x0000140001037983 */ /* 0x000ea80000100800 */
[----:B0-----:R-:W3:Y:S04]  /*21600*/  LDL R2, [R1+0x18] ;  /* 0x0000180001027983 */ /* 0x001ee80000100800 */
[----:B------:R-:W4:Y:S01]  /*21610*/  LDL R4, [R1+0x10] ;  /* 0x0000100001047983 */ /* 0x000f220000100800 */
[----:B-1----:R-:W0:Y:S02]  /*21620*/  S2R R0, SR_TID.X ;  /* 0x0000000000007919 */ /* 0x002e240000002100 */
        /* <DEDUP_REMOVED lines=12> */
.L_x_1233:
[----:B------:R-:W-:Y:S02]  /*216f0*/  ULDC UR4, c[0x0][0xc3c] ;  /* 0x00030f0000047ab9 */ /* 0x000fe40000000800 */
[----:B------:R-:W-:-:S06]  /*21700*/  UISETP.GE.AND UP0, UPT, UR42, UR4, UPT ;  /* 0x000000042a00728c */ /* 0x000fcc000bf06270 */
[----:B------:R-:W-:-:S13]  /*21710*/  PLOP3.LUT P0, PT, PT, PT, UP0, 0x80, 0x0 ;  /* 0x000000000000781c */ /* 0x000fda0003f0f008 */
[----:B------:R-:W-:Y:S05]  /*21720*/  @!P0 BRA `(.L_x_1241) ;  /* 0xffffffb000148947 */ /* 0x000fea000383ffff */
.L_x_1167:
        /* <DEDUP_REMOVED lines=12> */
.L_x_1290:
[----:B------:R-:W-:Y:S05]  /*217f0*/  BSYNC B0 ;  /* 0x0000000000007941 */ /* 0x000fea0003800000 */
.L_x_1242:
[----:B------:R-:W-:-:S03]  /*21800*/  UMOV UR4, 0xffffffff ;  /* 0xffffffff00047882 */ /* 0x000fc60000000000 */
[----:B------:R-:W-:Y:S05]  /*21810*/  BRA.DIV UR4, `(.L_x_1244) ;  /* 0x00000016042c7947 */ /* 0x000fea000b800000 */
[----:B------:R-:W1:Y:S02]  /*21820*/  S2R R2, SR_TID.X ;  /* 0x0000000000027919 */ /* 0x000e640000002100 */
[----:B-1----:R-:W-:-:S04]  /*21830*/  SHF.R.U32.HI R2, RZ, 0x5, R2 ;  /* 0x00000005ff027819 */ /* 0x002fc80000011602 */
[----:B------:R-:W-:-:S05]  /*21840*/  LOP3.LUT R2, R2, 0x3, RZ, 0xc0, !PT ;  /* 0x0000000302027812 */ /* 0x000fca00078ec0ff */
[----:B------:R1:W2:Y:S02]  /*21850*/  SHFL.IDX PT, R14, R2, RZ, 0x1f ;  /* 0x00001fff020e7589 */ /* 0x0002a400000e0000 */
.L_x_1293:
[----:B--2---:R-:W-:Y:S01]  /*21860*/  ISETP.NE.AND P0, PT, R14, RZ, PT ;  /* 0x000000ff0e00720c */ /* 0x004fe20003f05270 */
[----:B------:R-:W-:-:S12]  /*21870*/  BSSY B0, `(.L_x_1245) ;  /* 0x000002e000007945 */ /* 0x000fd80003800000 */
[----:B------:R-:W-:Y:S05]  /*21880*/  @P0 BRA `(.L_x_1246) ;  /* 0x0000000000b00947 */ /* 0x000fea0003800000 */
[----:B------:R-:W-:-:S03]  /*21890*/  UMOV UR4, 0xffffffff ;  /* 0xffffffff00047882 */ /* 0x000fc60000000000 */
[----:B------:R-:W-:Y:S05]  /*218a0*/  BRA.DIV UR4, `(.L_x_1247) ;  /* 0x00000016043c7947 */ /* 0x000fea000b800000 */
[----:B------:R-:W-:-:S13]  /*218b0*/  ELECT P6, URZ, PT ;  /* 0x00000000003f782f */ /* 0x000fda00038c0000 */
.L_x_1296:
[----:B------:R-:W-:Y:S05]  /*218c0*/  @!P6 BRA `(.L_x_1246) ;  /* 0x0000000000a0e947 */ /* 0x000fea0003800000 */
[----:B------:R-:W-:-:S06]  /*218d0*/  ULOP3.LUT UR4, UR38, 0x2, URZ, 0xfc, !UPT ;  /* 0x0000000226047892 */ /* 0x000fcc000f8efc3f */
[----:B-1----:R-:W-:-:S05]  /*218e0*/  IMAD.U32 R2, RZ, RZ, UR4 ;  /* 0x00000004ff027e24 */ /* 0x002fca000f8e00ff */
[----:B------:R-:W-:-:S13]  /*218f0*/  ISETP.NE.AND P0, PT, R2, 0x3, PT ;  /* 0x000000030200780c */ /* 0x000fda0003f05270 */
[----:B------:R-:W-:Y:S05]  /*21900*/  @!P0 BRA `(.L_x_1248) ;  /* 0x0000000000048947 */ /* 0x000fea0003800000 */
[----:B------:R-:W-:Y:S01]  /*21910*/  BPT.TRAP 0x1 ;  /* 0x000000040000795c */ /* 0x000fe20000300000 */
.L_x_1248:
        /* <DEDUP_REMOVED lines=14> */
.L_x_1297:
[----:B------:R-:W1:Y:S02]  /*21a00*/  SYNCS.PHASECHK.TRANS64.TRYWAIT P1, [R7+URZ], R2 ;  /* 0x00000002070075a7 */ /* 0x000e64000802017f */
[----:B-1----:R-:W-:Y:S05]  /*21a10*/  @!P1 BRA `(.L_x_1250) ;  /* 0x0000001400149947 */ /* 0x002fea0003800000 */
.L_x_1298:
[----:B------:R-:W-:Y:S05]  /*21a20*/  @!P0 BRA `(.L_x_1251) ;  /* 0x0000000000048947 */ /* 0x000fea0003800000 */
[----:B------:R-:W-:Y:S01]  /*21a30*/  BPT.TRAP 0x1 ;  /* 0x000000040000795c */ /* 0x000fe20000300000 */
.L_x_1251:
[----:B------:R-:W2:Y:S02]  /*21a40*/  LDL.LU R4, [R1] ;  /* 0x0000000001047983 */ /* 0x000ea40000300800 */
[----:B--2---:R-:W-:-:S04]  /*21a50*/  IMAD R4, R4, 0x8, R0 ;  /* 0x0000000804047824 */ /* 0x004fc800078e0200 */
[----:B------:R-:W2:Y:S02]  /*21a60*/  SYNCS.PHASECHK.TRANS64.TRYWAIT P1, [R4+URZ+0x2e860], R5 ;  /* 0x02e86005040075a7 */ /* 0x000ea4000802017f */
[----:B--2---:R-:W-:Y:S05]  /*21a70*/  @!P1 BRA `(.L_x_1252) ;  /* 0x0000001400109947 */ /* 0x004fea0003800000 */
.L_x_1299:
[----:B------:R-:W-:Y:S05]  /*21a80*/  @!P0 BRA `(.L_x_1253) ;  /* 0x0000000000048947 */ /* 0x000fea0003800000 */
[----:B------:R-:W-:Y:S01]  /*21a90*/  BPT.TRAP 0x1 ;  /* 0x000000040000795c */ /* 0x000fe20000300000 */
.L_x_1253:
[----:B------:R-:W-:-:S04]  /*21aa0*/  IMAD R3, R3, 0x8, R0 ;  /* 0x0000000803037824 */ /* 0x000fc800078e0200 */
[----:B------:R-:W3:Y:S02]  /*21ab0*/  SYNCS.PHASECHK.TRANS64.TRYWAIT P1, [R3+URZ+0x2e860], R2 ;  /* 0x02e86002030075a7 */ /* 0x000ee4000802017f */
[----:B---3--:R-:W-:Y:S05]  /*21ac0*/  @!P1 BRA `(.L_x_1254) ;  /* 0x0000001400109947 */ /* 0x008fea0003800000 */
.L_x_1300:
[----:B------:R-:W-:Y:S05]  /*21ad0*/  @!P0 BRA `(.L_x_1255) ;  /* 0x0000000000048947 */ /* 0x000fea0003800000 */
[----:B------:R-:W-:Y:S01]  /*21ae0*/  BPT.TRAP 0x1 ;  /* 0x000000040000795c */ /* 0x000fe20000300000 */
.L_x_1255:
[----:B------:R-:W4:Y:S02]  /*21af0*/  SYNCS.PHASECHK.TRANS64.TRYWAIT P0, [R4+URZ+0x2e880], R5 ;  /* 0x02e88005040075a7 */ /* 0x000f24000800017f */
[----:B----4-:R-:W-:Y:S05]  /*21b00*/  @!P0 BRA `(.L_x_1256) ;  /* 0x0000001400148947 */ /* 0x010fea0003800000 */
.L_x_1257:
[----:B------:R0:W0:Y:S02]  /*21b10*/  SYNCS.PHASECHK.TRANS64.TRYWAIT P0, [R3+URZ+0x2e880], R2 ;  /* 0x02e88002030075a7 */ /* 0x000024000800017f */
[----:B0-----:R-:W-:Y:S05]  /*21b20*/  @!P0 NANOSLEEP.SYNCS 0x989680 ;  /* 0x009896800000895d */ /* 0x001fea0003900000 */
[----:B------:R-:W0:Y:S02]  /*21b30*/  @!P0 SYNCS.PHASECHK.TRANS64 P0, [R3+URZ+0x2e880], R2 ;  /* 0x02e88002030085a7 */ /* 0x000e24000800007f */
[----:B0-----:R-:W-:Y:S05]  /*21b40*/  @!P0 BRA `(.L_x_1257) ;  /* 0xfffffffc00f08947 */ /* 0x001fea000383ffff */
.L_x_1246:
[----:B------:R-:W-:Y:S05]  /*21b50*/  BSYNC B0 ;  /* 0x0000000000007941 */ /* 0x000fea0003800000 */
.L_x_1245:
[----:B------:R-:W-:Y:S05]  /*21b60*/  EXIT ;  /* 0x000000000000794d */ /* 0x000fea0003800000 */
.L_x_1062:
[----:B0-----:R-:W-:-:S04]  /*21b70*/  IMAD.U32 R3, RZ, RZ, UR41 ;  /* 0x00000029ff037e24 */ /* 0x001fc8000f8e00ff */
[----:B------:R0:W1:Y:S03]  /*21b80*/  SYNCS.PHASECHK.TRANS64.TRYWAIT P1, [R3+URZ+0x2e800], R0 ;  /* 0x02e80000030075a7 */ /* 0x000066000802017f */
[----:B-1----:R-:W-:Y:S05]  /*21b90*/  @!P1 NANOSLEEP.SYNCS 0x989680 ;  /* 0x009896800000995d */ /* 0x002fea0003900000 */
[----:B------:R-:W1:Y:S02]  /*21ba0*/  @!P1 SYNCS.PHASECHK.TRANS64 P1, [R3+URZ+0x2e800], R0 ;  /* 0x02e80000030095a7 */ /* 0x000e64000802007f */
[----:B-1----:R-:W-:Y:S05]  /*21bb0*/  @!P1 BRA `(.L_x_1062) ;  /* 0xfffffffc00ec9947 */ /* 0x002fea000383ffff */
[----:B------:R-:W-:Y:S05]  /*21bc0*/  BRA `(.L_x_1258) ;  /* 0xfffffe0400187947 */ /* 0x000fea000383ffff */
.L_x_1066:
[----:B-1----:R1:W2:Y:S02]  /*21bd0*/  SYNCS.PHASECHK.TRANS64.TRYWAIT P1, [R5+URZ+0x2e830], R0 ;  /* 0x02e83000050075a7 */ /* 0x0022a4000802017f */
[----:B--2---:R-:W-:Y:S05]  /*21be0*/  @!P1 NANOSLEEP.SYNCS 0x989680 ;  /* 0x009896800000995d */ /* 0x004fea0003900000 */
[----:B------:R-:W2:Y:S02]  /*21bf0*/  @!P1 SYNCS.PHASECHK.TRANS64 P1, [R5+URZ+0x2e830], R0 ;  /* 0x02e83000050095a7 */ /* 0x000ea4000802007f */
[----:B--2---:R-:W-:Y:S05]  /*21c00*/  @!P1 BRA `(.L_x_1066) ;  /* 0xfffffffc00f09947 */ /* 0x004fea000383ffff */
[----:B------:R-:W-:Y:S05]  /*21c10*/  BRA `(.L_x_1065) ;  /* 0xfffffe0400347947 */ /* 0x000fea000383ffff */
.L_x_1082:
[----:B-1----:R-:W-:-:S04]  /*21c20*/  IMAD.U32 R9, RZ, RZ, UR6 ;  /* 0x00000006ff097e24 */ /* 0x002fc8000f8e00ff */
[----:B------:R1:W2:Y:S03]  /*21c30*/  SYNCS.PHASECHK.TRANS64.TRYWAIT P1, [R9+URZ+0x2e830], R8 ;  /* 0x02e83008090075a7 */ /* 0x0002a6000802017f */
[----:B--2---:R-:W-:Y:S05]  /*21c40*/  @!P1 NANOSLEEP.SYNCS 0x989680 ;  /* 0x009896800000995d */ /* 0x004fea0003900000 */
[----:B------:R-:W2:Y:S02]  /*21c50*/  @!P1 SYNCS.PHASECHK.TRANS64 P1, [R9+URZ+0x2e830], R8 ;  /* 0x02e83008090095a7 */ /* 0x000ea4000802007f */
[----:B--2---:R-:W-:Y:S05]  /*21c60*/  @!P1 BRA `(.L_x_1082) ;  /* 0xfffffffc00ec9947 */ /* 0x004fea000383ffff */
[----:B------:R-:W-:Y:S05]  /*21c70*/  BRA `(.L_x_1079) ;  /* 0xfffffe5800f07947 */ /* 0x000fea000383ffff */
.L_x_1086:
[----:B-1----:R-:W-:-:S04]  /*21c80*/  IMAD.U32 R9, RZ, RZ, UR6 ;  /* 0x00000006ff097e24 */ /* 0x002fc8000f8e00ff */
[----:B------:R1:W2:Y:S03]  /*21c90*/  SYNCS.PHASECHK.TRANS64.TRYWAIT P1, [R9+URZ+0x2e850], R8 ;  /* 0x02e85008090075a7 */ /* 0x0002a6000802017f */
[----:B--2---:R-:W-:Y:S05]  /*21ca0*/  @!P1 NANOSLEEP.SYNCS 0x989680 ;  /* 0x009896800000995d */ /* 0x004fea0003900000 */
[----:B------:R-:W2:Y:S02]  /*21cb0*/  @!P1 SYNCS.PHASECHK.TRANS64 P1, [R9+URZ+0x2e850], R8 ;  /* 0x02e85008090095a7 */ /* 0x000ea4000802007f */
[----:B--2---:R-:W-:Y:S05]  /*21cc0*/  @!P1 BRA `(.L_x_1086) ;  /* 0xfffffffc00ec9947 */ /* 0x004fea000383ffff */
[----:B------:R-:W-:Y:S05]  /*21cd0*/  BRA `(.L_x_1083) ;  /* 0xfffffe6400d87947 */ /* 0x000fea000383ffff */
.L_x_1104:
[----:B-1----:R-:W-:-:S04]  /*21ce0*/  IMAD.U32 R3, RZ, RZ, UR6 ;  /* 0x00000006ff037e24 */ /* 0x002fc8000f8e00ff */
[----:B------:R1:W2:Y:S03]  /*21cf0*/  SYNCS.PHASECHK.TRANS64.TRYWAIT P1, [R3+URZ+0x2e830], R0 ;  /* 0x02e83000030075a7 */ /* 0x0002a6000802017f */
[----:B--2---:R-:W-:Y:S05]  /*21d00*/  @!P1 NANOSLEEP.SYNCS 0x989680 ;  /* 0x009896800000995d */ /* 0x004fea0003900000 */
[----:B------:R-:W2:Y:S02]  /*21d10*/  @!P1 SYNCS.PHASECHK.TRANS64 P1, [R3+URZ+0x2e830], R0 ;  /* 0x02e83000030095a7 */ /* 0x000ea4000802007f */
[----:B--2---:R-:W-:Y:S05]  /*21d20*/  @!P1 BRA `(.L_x_1104) ;  /* 0xfffffffc00ec9947 */ /* 0x004fea000383ffff */
[----:B------:R-:W-:Y:S05]  /*21d30*/  BRA `(.L_x_1101) ;  /* 0xfffffeb800947947 */ /* 0x000fea000383ffff */
.L_x_1108:
[----:B-1----:R-:W-:-:S04]  /*21d40*/  IMAD.U32 R3, RZ, RZ, UR6 ;  /* 0x00000006ff037e24 */ /* 0x002fc8000f8e00ff */
[----:B------:R1:W2:Y:S03]  /*21d50*/  SYNCS.PHASECHK.TRANS64.TRYWAIT P1, [R3+URZ+0x2e850], R0 ;  /* 0x02e85000030075a7 */ /* 0x0002a6000802017f */
[----:B--2---:R-:W-:Y:S05]  /*21d60*/  @!P1 NANOSLEEP.SYNCS 0x989680 ;  /* 0x009896800000995d */ /* 0x004fea0003900000 */
[----:B------:R-:W2:Y:S02]  /*21d70*/  @!P1 SYNCS.PHASECHK.TRANS64 P1, [R3+URZ+0x2e850], R0 ;  /* 0x02e85000030095a7 */ /* 0x000ea4000802007f */
[----:B--2---:R-:W-:Y:S05]  /*21d80*/  @!P1 BRA `(.L_x_1108) ;  /* 0xfffffffc00ec9947 */ /* 0x004fea000383ffff */
[----:B------:R-:W-:Y:S05]  /*21d90*/  BRA `(.L_x_1105) ;  /* 0xfffffec400887947 */ /* 0x000fea000383ffff */
.L_x_1115:
[----:B-1----:R-:W-:-:S04]  /*21da0*/  IMAD.U32 R3, RZ, RZ, UR6 ;  /* 0x00000006ff037e24 */ /* 0x002fc8000f8e00ff */
[----:B------:R1:W2:Y:S03]  /*21db0*/  SYNCS.PHASECHK.TRANS64.TRYWAIT P1, [R3+URZ+0x2e830], R0 ;  /* 0x02e83000030075a7 */ /* 0x0002a6000802017f */
[----:B--2---:R-:W-:Y:S05]  /*21dc0*/  @!P1 NANOSLEEP.SYNCS 0x989680 ;  /* 0x009896800000995d */ /* 0x004fea0003900000 */
[----:B------:R-:W2:Y:S02]  /*21dd0*/  @!P1 SYNCS.PHASECHK.TRANS64 P1, [R3+URZ+0x2e830], R0 ;  /* 0x02e83000030095a7 */ /* 0x000ea4000802007f */
[----:B--2---:R-:W-:Y:S05]  /*21de0*/  @!P1 BRA `(.L_x_1115) ;  /* 0xfffffffc00ec9947 */ /* 0x004fea000383ffff */
[----:B------:R-:W-:Y:S05]  /*21df0*/  BRA `(.L_x_1112) ;  /* 0xfffffef000007947 */ /* 0x000fea000383ffff */
.L_x_1119:
[----:B-1----:R-:W-:-:S04]  /*21e00*/  IMAD.U32 R3, RZ, RZ, UR6 ;  /* 0x00000006ff037e24 */ /* 0x002fc8000f8e00ff */
[----:B------:R1:W2:Y:S03]  /*21e10*/  SYNCS.PHASECHK.TRANS64.TRYWAIT P1, [R3+URZ+0x2e850], R0 ;  /* 0x02e85000030075a7 */ /* 0x0002a6000802017f */
[----:B--2---:R-:W-:Y:S05]  /*21e20*/  @!P1 NANOSLEEP.SYNCS 0x989680 ;  /* 0x009896800000995d */ /* 0x004fea0003900000 */
[----:B------:R-:W2:Y:S02]  /*21e30*/  @!P1 SYNCS.PHASECHK.TRANS64 P1, [R3+URZ+0x2e850], R0 ;  /* 0x02e85000030095a7 */ /* 0x000ea4000802007f */
[----:B--2---:R-:W-:Y:S05]  /*21e40*/  @!P1 BRA `(.L_x_1119) ;  /* 0xfffffffc00ec9947 */ /* 0x004fea000383ffff */
[----:B------:R-:W-:Y:S05]  /*21e50*/  BRA `(.L_x_1116) ;  /* 0xfffffef800f47947 */ /* 0x000fea000383ffff */
.L_x_1133:
[----:B-1----:R-:W-:-:S04]  /*21e60*/  IMAD.U32 R7, RZ, RZ, UR4 ;  /* 0x00000004ff077e24 */ /* 0x002fc8000f8e00ff */
[----:B------:R1:W2:Y:S03]  /*21e70*/  SYNCS.PHASECHK.TRANS64.TRYWAIT P1, [R7+URZ+0x2e850], R4 ;  /* 0x02e85004070075a7 */ /* 0x0002a6000802017f */
[----:B--2---:R-:W-:Y:S05]  /*21e80*/  @!P1 NANOSLEEP.SYNCS 0x989680 ;  /* 0x009896800000995d */ /* 0x004fea0003900000 */
[----:B------:R-:W2:Y:S02]  /*21e90*/  @!P1 SYNCS.PHASECHK.TRANS64 P1, [R7+URZ+0x2e850], R4 ;  /* 0x02e85004070095a7 */ /* 0x000ea4000802007f */
[----:B--2---:R-:W-:Y:S05]  /*21ea0*/  @!P1 BRA `(.L_x_1133) ;  /* 0xfffffffc00ec9947 */ /* 0x004fea000383ffff */
[----:B------:R-:W-:Y:S05]  /*21eb0*/  BRA `(.L_x_1132) ;  /* 0xffffff4800d47947 */ /* 0x000fea000383ffff */
.L_x_1189:
[----:B------:R-:W-:Y:S02]  /*21ec0*/  IMAD.MOV.U32 R13, RZ, RZ, R0 ;  /* 0x000000ffff0d7224 */ /* 0x000fe400078e0000 */
[----:B------:R-:W-:Y:S02]  /*21ed0*/  IMAD.MOV.U32 R12, RZ, RZ, RZ ;  /* 0x000000ffff0c7224 */ /* 0x000fe400078e00ff */
[----:B------:R-:W-:Y:S02]  /*21ee0*/  IMAD.MOV.U32 R11, RZ, RZ, 0x1f ;  /* 0x0000001fff0b7424 */ /* 0x000fe400078e00ff */
[----:B------:R-:W-:-:S07]  /*21ef0*/  IMAD.MOV.U32 R15, RZ, RZ, -0x1 ;  /* 0xffffffffff0f7424 */ /* 0x000fce00078e00ff */
[----:B01----:R-:W-:Y:S05]  /*21f00*/  WARPSYNC.COLLECTIVE R15, `(.L_x_1259) ;  /* 0x000000000f087348 */ /* 0x003fea0003c00000 */
[----:B------:R2:W3:Y:S02]  /*21f10*/  SHFL.IDX P6, R14, R13, R12, R11 ;  /* 0x0000000c0d0e7389 */ /* 0x0004e400000c000b */
[----:B0123--:R-:W-:Y:S01]  /*21f20*/  ENDCOLLECTIVE ;  /* 0x000000000000791b */ /* 0x00ffe20003800000 */
.L_x_1259:
[----:B------:R-:W-:Y:S05]  /*21f30*/  BRA `(.L_x_1260) ;  /* 0xffffffbc00187947 */ /* 0x000fea000383ffff */
.L_x_1191:
[----:B------:R-:W-:Y:S01]  /*21f40*/  BSSY B0, `(.L_x_1261) ;  /* 0x0000006000007945 */ /* 0x000fe20003800000 */
[----:B------:R-:W-:-:S07]  /*21f50*/  IMAD.MOV.U32 R15, RZ, RZ, -0x1 ;  /* 0xffffffffff0f7424 */ /* 0x000fce00078e00ff */
[----:B01----:R-:W-:Y:S05]  /*21f60*/  WARPSYNC.COLLECTIVE R15, `(.L_x_1262) ;  /* 0x000000000f0c7348 */ /* 0x003fea0003c00000 */
[----:B------:R-:W-:Y:S02]  /*21f70*/  ELECT P6, UR62, PT ;  /* 0x00000000003e782f */ /* 0x000fe400038c0000 */
[----:B------:R-:W-:Y:S01]  /*21f80*/  MOV R14, UR62 ;  /* 0x0000003e000e7c02 */ /* 0x000fe20008000f00 */
[----:B01----:R-:W-:Y:S10]  /*21f90*/  ENDCOLLECTIVE ;  /* 0x000000000000791b */ /* 0x003ff40003800000 */
.L_x_1262:
[----:B------:R-:W-:Y:S05]  /*21fa0*/  BSYNC B0 ;  /* 0x0000000000007941 */ /* 0x000fea0003800000 */
.L_x_1261:
[----:B------:R-:W-:Y:S05]  /*21fb0*/  BRA `(.L_x_1263) ;  /* 0xffffffbc00207947 */ /* 0x000fea000383ffff */
.L_x_1193:
[----:B-1----:R1:W2:Y:S02]  /*21fc0*/  SYNCS.PHASECHK.TRANS64.TRYWAIT P0, [R4+URZ+0x2e880], R3 ;  /* 0x02e88003040075a7 */ /* 0x0022a4000800017f */
[----:B--2---:R-:W-:Y:S05]  /*21fd0*/  @!P0 NANOSLEEP.SYNCS 0x989680 ;  /* 0x009896800000895d */ /* 0x004fea0003900000 */
[----:B------:R-:W2:Y:S02]  /*21fe0*/  @!P0 SYNCS.PHASECHK.TRANS64 P0, [R4+URZ+0x2e880], R3 ;  /* 0x02e88003040085a7 */ /* 0x000ea4000800007f */
[----:B--2---:R-:W-:Y:S05]  /*21ff0*/  @!P0 BRA `(.L_x_1193) ;  /* 0xfffffffc00f08947 */ /* 0x004fea000383ffff */
[----:B------:R-:W-:Y:S05]  /*22000*/  BRA `(.L_x_1264) ;  /* 0xffffffbc00847947 */ /* 0x000fea000383ffff */
.L_x_1195:
[----:B0-----:R0:W2:Y:S02]  /*22010*/  SYNCS.PHASECHK.TRANS64.TRYWAIT P0, [R4+URZ+0x2e840], R3 ;  /* 0x02e84003040075a7 */ /* 0x0010a4000800017f */
[----:B--2---:R-:W-:Y:S05]  /*22020*/  @!P0 NANOSLEEP.SYNCS 0x989680 ;  /* 0x009896800000895d */ /* 0x004fea0003900000 */
[----:B------:R-:W2:Y:S02]  /*22030*/  @!P0 SYNCS.PHASECHK.TRANS64 P0, [R4+URZ+0x2e840], R3 ;  /* 0x02e84003040085a7 */ /* 0x000ea4000800007f */
[----:B--2---:R-:W-:Y:S05]  /*22040*/  @!P0 BRA `(.L_x_1195) ;  /* 0xfffffffc00f08947 */ /* 0x004fea000383ffff */
[----:B------:R-:W-:Y:S05]  /*22050*/  BRA `(.L_x_1265) ;  /* 0xffffffbc00d87947 */ /* 0x000fea000383ffff */
.L_x_1199:
[----:B------:R-:W2:Y:S01]  /*22060*/  LDL.LU R11, [R1+0x1c] ;  /* 0x00001c00010b7983 */ /* 0x000ea20000300800 */
[----:B------:R-:W-:Y:S01]  /*22070*/  IMAD.MOV.U32 R13, RZ, RZ, R2 ;  /* 0x000000ffff0d7224 */ /* 0x000fe200078e0002 */
[----:B------:R-:W-:Y:S01]  /*22080*/  LOP3.LUT R7, R7, 0x7f, RZ, 0xc0, !PT ;  /* 0x0000007f07077812 */ /* 0x000fe200078ec0ff */
[----:B------:R-:W-:Y:S02]  /*22090*/  IMAD.MOV.U32 R12, RZ, RZ, RZ ;  /* 0x000000ffff0c7224 */ /* 0x000fe400078e00ff */
[----:B------:R-:W-:Y:S01]  /*220a0*/  IMAD.MOV.U32 R15, RZ, RZ, -0x1 ;  /* 0xffffffffff0f7424 */ /* 0x000fe200078e00ff */
[----:B------:R-:W-:-:S05]  /*220b0*/  SHF.R.U32.HI R7, RZ, 0x3, R7 ;  /* 0x00000003ff077819 */ /* 0x000fca0000011607 */
[----:B------:R-:W-:Y:S02]  /*220c0*/  IMAD.IADD R3, R7, 0x1, R18 ;  /* 0x0000000107037824 */ /* 0x000fe400078e0212 */
[----:B--2---:R-:W-:Y:S02]  /*220d0*/  IMAD R4, R11, R8, RZ ;  /* 0x000000080b047224 */ /* 0x004fe400078e02ff */
[----:B------:R-:W-:-:S03]  /*220e0*/  IMAD.MOV.U32 R11, RZ, RZ, 0x181f ;  /* 0x0000181fff0b7424 */ /* 0x000fc600078e00ff */
[----:B------:R-:W-:-:S13]  /*220f0*/  ISETP.GE.AND P1, PT, R3, R4, PT ;  /* 0x000000040300720c */ /* 0x000fda0003f26270 */
[----:B-----5:R-:W-:Y:S05]  /*22100*/  WARPSYNC.COLLECTIVE R15, `(.L_x_1266) ;  /* 0x000000000f087348 */ /* 0x020fea0003c00000 */
[----:B------:R0:W1:Y:S02]  /*22110*/  SHFL.IDX P6, R14, R13, R12, R11 ;  /* 0x0000000c0d0e7389 */ /* 0x00006400000c000b */
[----:B01---5:R-:W-:Y:S01]  /*22120*/  ENDCOLLECTIVE ;  /* 0x000000000000791b */ /* 0x023fe20003800000 */
.L_x_1266:
[----:B------:R-:W-:Y:S02]  /*22130*/  IMAD.MOV.U32 R13, RZ, RZ, R0 ;  /* 0x000000ffff0d7224 */ /* 0x000fe400078e0000 */
[----:B------:R-:W-:-:S07]  /*22140*/  IMAD.MOV.U32 R6, RZ, RZ, R14 ;  /* 0x000000ffff067224 */ /* 0x000fce00078e000e */
[----:B------:R-:W-:Y:S05]  /*22150*/  WARPSYNC.COLLECTIVE R15, `(.L_x_1267) ;  /* 0x000000000f087348 */ /* 0x000fea0003c00000 */
[----:B------:R0:W1:Y:S02]  /*22160*/  SHFL.IDX P6, R14, R13, R12, R11 ;  /* 0x0000000c0d0e7389 */ /* 0x00006400000c000b */
[----:B01----:R-:W-:Y:S01]  /*22170*/  ENDCOLLECTIVE ;  /* 0x000000000000791b */ /* 0x003fe20003800000 */
.L_x_1267:
[----:B------:R-:W-:Y:S02]  /*22180*/  IMAD.MOV.U32 R13, RZ, RZ, R2 ;  /* 0x000000ffff0d7224 */ /* 0x000fe400078e0002 */
[----:B------:R-:W-:Y:S02]  /*22190*/  IMAD.MOV.U32 R12, RZ, RZ, 0x1 ;  /* 0x00000001ff0c7424 */ /* 0x000fe400078e00ff */
[----:B------:R-:W-:-:S07]  /*221a0*/  IMAD.MOV.U32 R5, RZ, RZ, R14 ;  /* 0x000000ffff057224 */ /* 0x000fce00078e000e */
[----:B------:R-:W-:Y:S05]  /*221b0*/  WARPSYNC.COLLECTIVE R15, `(.L_x_1268) ;  /* 0x000000000f087348 */ /* 0x000fea0003c00000 */
[----:B------:R0:W1:Y:S02]  /*221c0*/  SHFL.IDX P6, R14, R13, R12, R11 ;  /* 0x0000000c0d0e7389 */ /* 0x00006400000c000b */
[----:B01----:R-:W-:Y:S01]  /*221d0*/  ENDCOLLECTIVE ;  /* 0x000000000000791b */ /* 0x003fe20003800000 */
.L_x_1268:
[----:B------:R-:W-:-:S05]  /*221e0*/  @!P1 IADD3 R5, P2, R10, R5, RZ ;  /* 0x000000050a059210 */ /* 0x000fca0007f5e0ff */
[----:B------:R-:W-:-:S04]  /*221f0*/  @!P1 IMAD.X R6, RZ, RZ, R6, P2 ;  /* 0x000000ffff069224 */ /* 0x000fc800010e0606 */
[----:B------:R-:W-:Y:S02]  /*22200*/  @!P1 IMAD.MOV.U32 R7, RZ, RZ, R6 ;  /* 0x000000ffff079224 */ /* 0x000fe400078e0006 */
        /* <DEDUP_REMOVED lines=12> */
.L_x_1269:
[----:B------:R-:W-:Y:S02]  /*222d0*/  IMAD.MOV.U32 R13, RZ, RZ, R2 ;  /* 0x000000ffff0d7224 */ /* 0x000fe400078e0002 */
[----:B------:R-:W-:Y:S02]  /*222e0*/  IMAD.MOV.U32 R12, RZ, RZ, 0x2 ;  /* 0x00000002ff0c7424 */ /* 0x000fe400078e00ff */
[----:B------:R-:W-:-:S07]  /*222f0*/  IMAD.MOV.U32 R6, RZ, RZ, R14 ;  /* 0x000000ffff067224 */ /* 0x000fce00078e000e */
[----:B------:R-:W-:Y:S05]  /*22300*/  WARPSYNC.COLLECTIVE R15, `(.L_x_1270) ;  /* 0x000000000f087348 */ /* 0x000fea0003c00000 */
[----:B------:R0:W1:Y:S02]  /*22310*/  SHFL.IDX P6, R14, R13, R12, R11 ;  /* 0x0000000c0d0e7389 */ /* 0x00006400000c000b */
[----:B01----:R-:W-:Y:S01]  /*22320*/  ENDCOLLECTIVE ;  /* 0x000000000000791b */ /* 0x003fe20003800000 */
.L_x_1270:
        /* <DEDUP_REMOVED lines=14> */
.L_x_1271:
[----:B------:R-:W-:Y:S02]  /*22410*/  IMAD.MOV.U32 R13, RZ, RZ, R2 ;  /* 0x000000ffff0d7224 */ /* 0x000fe400078e0002 */
[----:B------:R-:W-:Y:S02]  /*22420*/  IMAD.MOV.U32 R12, RZ, RZ, 0x3 ;  /* 0x00000003ff0c7424 */ /* 0x000fe400078e00ff */
[----:B------:R-:W-:-:S07]  /*22430*/  IMAD.MOV.U32 R6, RZ, RZ, R14 ;  /* 0x000000ffff067224 */ /* 0x000fce00078e000e */
[----:B------:R-:W-:Y:S05]  /*22440*/  WARPSYNC.COLLECTIVE R15, `(.L_x_1272) ;  /* 0x000000000f087348 */ /* 0x000fea0003c00000 */
[----:B------:R0:W1:Y:S02]  /*22450*/  SHFL.IDX P6, R14, R13, R12, R11 ;  /* 0x0000000c0d0e7389 */ /* 0x00006400000c000b */
[----:B01----:R-:W-:Y:S01]  /*22460*/  ENDCOLLECTIVE ;  /* 0x000000000000791b */ /* 0x003fe20003800000 */
.L_x_1272:
        /* <DEDUP_REMOVED lines=14> */
.L_x_1273:
[----:B------:R-:W-:Y:S02]  /*22550*/  IMAD.MOV.U32 R13, RZ, RZ, R2 ;  /* 0x000000ffff0d7224 */ /* 0x000fe400078e0002 */
[----:B------:R-:W-:Y:S02]  /*22560*/  IMAD.MOV.U32 R12, RZ, RZ, 0x4 ;  /* 0x00000004ff0c7424 */ /* 0x000fe400078e00ff */
[----:B------:R-:W-:-:S07]  /*22570*/  IMAD.MOV.U32 R6, RZ, RZ, R14 ;  /* 0x000000ffff067224 */ /* 0x000fce00078e000e */
[----:B------:R-:W-:Y:S05]  /*22580*/  WARPSYNC.COLLECTIVE R15, `(.L_x_1274) ;  /* 0x000000000f087348 */ /* 0x000fea0003c00000 */
[----:B------:R0:W1:Y:S02]  /*22590*/  SHFL.IDX P6, R14, R13, R12, R11 ;  /* 0x0000000c0d0e7389 */ /* 0x00006400000c000b */
[----:B01----:R-:W-:Y:S01]  /*225a0*/  ENDCOLLECTIVE ;  /* 0x000000000000791b */ /* 0x003fe20003800000 */
.L_x_1274:
        /* <DEDUP_REMOVED lines=14> */
.L_x_1275:
[----:B------:R-:W-:Y:S02]  /*22690*/  IMAD.MOV.U32 R13, RZ, RZ, R2 ;  /* 0x000000ffff0d7224 */ /* 0x000fe400078e0002 */
[----:B------:R-:W-:Y:S02]  /*226a0*/  IMAD.MOV.U32 R12, RZ, RZ, 0x5 ;  /* 0x00000005ff0c7424 */ /* 0x000fe400078e00ff */
[----:B------:R-:W-:-:S07]  /*226b0*/  IMAD.MOV.U32 R6, RZ, RZ, R14 ;  /* 0x000000ffff067224 */ /* 0x000fce00078e000e */
[----:B------:R-:W-:Y:S05]  /*226c0*/  WARPSYNC.COLLECTIVE R15, `(.L_x_1276) ;  /* 0x000000000f087348 */ /* 0x000fea0003c00000 */
[----:B------:R0:W1:Y:S02]  /*226d0*/  SHFL.IDX P6, R14, R13, R12, R11 ;  /* 0x0000000c0d0e7389 */ /* 0x00006400000c000b */
[----:B01----:R-:W-:Y:S01]  /*226e0*/  ENDCOLLECTIVE ;  /* 0x000000000000791b */ /* 0x003fe20003800000 */
.L_x_1276:
        /* <DEDUP_REMOVED lines=14> */
.L_x_1277:
[----:B------:R-:W-:Y:S02]  /*227d0*/  IMAD.MOV.U32 R13, RZ, RZ, R2 ;  /* 0x000000ffff0d7224 */ /* 0x000fe400078e0002 */
[----:B------:R-:W-:Y:S02]  /*227e0*/  IMAD.MOV.U32 R12, RZ, RZ, 0x6 ;  /* 0x00000006ff0c7424 */ /* 0x000fe400078e00ff */
[----:B------:R-:W-:-:S07]  /*227f0*/  IMAD.MOV.U32 R6, RZ, RZ, R14 ;  /* 0x000000ffff067224 */ /* 0x000fce00078e000e */
[----:B------:R-:W-:Y:S05]  /*22800*/  WARPSYNC.COLLECTIVE R15, `(.L_x_1278) ;  /* 0x000000000f087348 */ /* 0x000fea0003c00000 */
[----:B------:R0:W1:Y:S02]  /*22810*/  SHFL.IDX P6, R14, R13, R12, R11 ;  /* 0x0000000c0d0e7389 */ /* 0x00006400000c000b */
[----:B01----:R-:W-:Y:S01]  /*22820*/  ENDCOLLECTIVE ;  /* 0x000000000000791b */ /* 0x003fe20003800000 */
.L_x_1278:
        /* <DEDUP_REMOVED lines=12> */
.L_x_1279:
        /* <DEDUP_REMOVED lines=8> */
.L_x_1280:
        /* <DEDUP_REMOVED lines=12> */
.L_x_1281:
[----:B------:R-:W-:Y:S01]  /*22a30*/  IMAD.MOV.U32 R0, RZ, RZ, R14 ;  /* 0x000000ffff007224 */ /* 0x000fe200078e000e */
[----:B------:R-:W-:Y:S06]  /*22a40*/  BRA `(.L_x_1282) ;  /* 0xffffffc000207947 */ /* 0x000fec000383ffff */
.L_x_1202:
[----:B0-----:R0:W1:Y:S02]  /*22a50*/  SYNCS.PHASECHK.TRANS64.TRYWAIT P0, [R19+URZ+0x2e820], R0 ;  /* 0x02e82000130075a7 */ /* 0x001064000800017f */
[----:B-1----:R-:W-:Y:S05]  /*22a60*/  @!P0 NANOSLEEP.SYNCS 0x989680 ;  /* 0x009896800000895d */ /* 0x002fea0003900000 */
[----:B------:R-:W1:Y:S02]  /*22a70*/  @!P0 SYNCS.PHASECHK.TRANS64 P0, [R19+URZ+0x2e820], R0 ;  /* 0x02e82000130085a7 */ /* 0x000e64000800007f */
[----:B-1----:R-:W-:Y:S05]  /*22a80*/  @!P0 BRA `(.L_x_1202) ;  /* 0xfffffffc00f08947 */ /* 0x002fea000383ffff */
[----:B------:R-:W-:Y:S05]  /*22a90*/  BRA `(.L_x_1283) ;  /* 0xffffffc0007c7947 */ /* 0x000fea000383ffff */
.L_x_1208:
[----:B--2---:R2:W3:Y:S02]  /*22aa0*/  SYNCS.PHASECHK.TRANS64.TRYWAIT P0, [R4+URZ+0x2e880], R3 ;  /* 0x02e88003040075a7 */ /* 0x0044e4000800017f */
[----:B---3--:R-:W-:Y:S05]  /*22ab0*/  @!P0 NANOSLEEP.SYNCS 0x989680 ;  /* 0x009896800000895d */ /* 0x008fea0003900000 */
[----:B------:R-:W3:Y:S02]  /*22ac0*/  @!P0 SYNCS.PHASECHK.TRANS64 P0, [R4+URZ+0x2e880], R3 ;  /* 0x02e88003040085a7 */ /* 0x000ee4000800007f */
[----:B---3--:R-:W-:Y:S05]  /*22ad0*/  @!P0 BRA `(.L_x_1208) ;  /* 0xfffffffc00f08947 */ /* 0x008fea000383ffff */
[----:B------:R-:W-:Y:S05]  /*22ae0*/  BRA `(.L_x_1284) ;  /* 0xffffffc400347947 */ /* 0x000fea000383ffff */
.L_x_1213:
[----:B-1----:R1:W3:Y:S02]  /*22af0*/  SYNCS.PHASECHK.TRANS64.TRYWAIT P0, [R4+URZ+0x2e840], R3 ;  /* 0x02e84003040075a7 */ /* 0x0022e4000800017f */
[----:B---3--:R-:W-:Y:S05]  /*22b00*/  @!P0 NANOSLEEP.SYNCS 0x989680 ;  /* 0x009896800000895d */ /* 0x008fea0003900000 */
[----:B------:R-:W3:Y:S02]  /*22b10*/  @!P0 SYNCS.PHASECHK.TRANS64 P0, [R4+URZ+0x2e840], R3 ;  /* 0x02e84003040085a7 */ /* 0x000ee4000800007f */
[----:B---3--:R-:W-:Y:S05]  /*22b20*/  @!P0 BRA `(.L_x_1213) ;  /* 0xfffffffc00f08947 */ /* 0x008fea000383ffff */
[----:B------:R-:W-:Y:S05]  /*22b30*/  BRA `(.L_x_1285) ;  /* 0xffffffc400b47947 */ /* 0x000fea000383ffff */
.L_x_1219:
[----:B--2---:R2:W3:Y:S02]  /*22b40*/  SYNCS.PHASECHK.TRANS64.TRYWAIT P0, [R20+URZ+0x2e870], R2 ;  /* 0x02e87002140075a7 */ /* 0x0044e4000800017f */
[----:B---3--:R-:W-:Y:S05]  /*22b50*/  @!P0 NANOSLEEP.SYNCS 0x989680 ;  /* 0x009896800000895d */ /* 0x008fea0003900000 */
[----:B------:R-:W3:Y:S02]  /*22b60*/  @!P0 SYNCS.PHASECHK.TRANS64 P0, [R20+URZ+0x2e870], R2 ;  /* 0x02e87002140085a7 */ /* 0x000ee4000800007f */
[----:B---3--:R-:W-:Y:S05]  /*22b70*/  @!P0 BRA `(.L_x_1219) ;  /* 0xfffffffc00f08947 */ /* 0x008fea000383ffff */
[----:B------:R-:W-:Y:S05]  /*22b80*/  BRA `(.L_x_1286) ;  /* 0xffffffc800507947 */ /* 0x000fea000383ffff */
.L_x_1221:
[----:B--2---:R2:W3:Y:S02]  /*22b90*/  SYNCS.PHASECHK.TRANS64.TRYWAIT P0, [R20+URZ+0x2e860], R2 ;  /* 0x02e86002140075a7 */ /* 0x0044e4000800017f */
[----:B---3--:R-:W-:Y:S05]  /*22ba0*/  @!P0 NANOSLEEP.SYNCS 0x989680 ;  /* 0x009896800000895d */ /* 0x008fea0003900000 */
[----:B------:R-:W3:Y:S02]  /*22bb0*/  @!P0 SYNCS.PHASECHK.TRANS64 P0, [R20+URZ+0x2e860], R2 ;  /* 0x02e86002140085a7 */ /* 0x000ee4000800007f */
[----:B---3--:R-:W-:Y:S05]  /*22bc0*/  @!P0 BRA `(.L_x_1221) ;  /* 0xfffffffc00f08947 */ /* 0x008fea000383ffff */
[----:B------:R-:W-:Y:S05]  /*22bd0*/  BRA `(.L_x_1287) ;  /* 0xffffffc800587947 */ /* 0x000fea000383ffff */
.L_x_1228:
[----:B0-----:R0:W1:Y:S02]  /*22be0*/  SYNCS.PHASECHK.TRANS64.TRYWAIT P1, [R17+URZ+0x2e870], R0 ;  /* 0x02e87000110075a7 */ /* 0x001064000802017f */
[----:B-1----:R-:W-:Y:S05]  /*22bf0*/  @!P1 NANOSLEEP.SYNCS 0x989680 ;  /* 0x009896800000995d */ /* 0x002fea0003900000 */
[----:B------:R-:W1:Y:S02]  /*22c00*/  @!P1 SYNCS.PHASECHK.TRANS64 P1, [R17+URZ+0x2e870], R0 ;  /* 0x02e87000110095a7 */ /* 0x000e64000802007f */
[----:B-1----:R-:W-:Y:S05]  /*22c10*/  @!P1 BRA `(.L_x_1228) ;  /* 0xfffffffc00f09947 */ /* 0x002fea000383ffff */
[----:B------:R-:W-:Y:S05]  /*22c20*/  BRA `(.L_x_1288) ;  /* 0xffffffd0009c7947 */ /* 0x000fea000383ffff */
.L_x_1230:
[----:B0-----:R0:W1:Y:S02]  /*22c30*/  SYNCS.PHASECHK.TRANS64.TRYWAIT P1, [R17+URZ+0x2e860], R0 ;  /* 0x02e86000110075a7 */ /* 0x001064000802017f */
[----:B-1----:R-:W-:Y:S05]  /*22c40*/  @!P1 NANOSLEEP.SYNCS 0x989680 ;  /* 0x009896800000995d */ /* 0x002fea0003900000 */
[----:B------:R-:W1:Y:S02]  /*22c50*/  @!P1 SYNCS.PHASECHK.TRANS64 P1, [R17+URZ+0x2e860], R0 ;  /* 0x02e86000110095a7 */ /* 0x000e64000802007f */
[----:B-1----:R-:W-:Y:S05]  /*22c60*/  @!P1 BRA `(.L_x_1230) ;  /* 0xfffffffc00f09947 */ /* 0x002fea000383ffff */
[----:B------:R-:W-:Y:S05]  /*22c70*/  BRA `(.L_x_1289) ;  /* 0xffffffd000a47947 */ /* 0x000fea000383ffff */
.L_x_1243:
[----:B0-----:R0:W1:Y:S02]  /*22c80*/  SYNCS.PHASECHK.TRANS64.TRYWAIT P0, [R0+URZ+0x2e820], R3 ;  /* 0x02e82003000075a7 */ /* 0x001064000800017f */
[----:B-1----:R-:W-:Y:S05]  /*22c90*/  @!P0 NANOSLEEP.SYNCS 0x989680 ;  /* 0x009896800000895d */ /* 0x002fea0003900000 */
[----:B------:R-:W1:Y:S02]  /*22ca0*/  @!P0 SYNCS.PHASECHK.TRANS64 P0, [R0+URZ+0x2e820], R3 ;  /* 0x02e82003000085a7 */ /* 0x000e64000800007f */
[----:B-1----:R-:W-:Y:S05]  /*22cb0*/  @!P0 BRA `(.L_x_1243) ;  /* 0xfffffffc00f08947 */ /* 0x002fea000383ffff */
[----:B------:R-:W-:Y:S05]  /*22cc0*/  BRA `(.L_x_1290) ;  /* 0xffffffe800c87947 */ /* 0x000fea000383ffff */
.L_x_1244:
        /* <DEDUP_REMOVED lines=11> */
.L_x_1292:
[----:B------:R-:W-:Y:S05]  /*22d80*/  BSYNC B0 ;  /* 0x0000000000007941 */ /* 0x000fea0003800000 */
.L_x_1291:
[----:B------:R-:W-:Y:S05]  /*22d90*/  BRA `(.L_x_1293) ;  /* 0xffffffe800b07947 */ /* 0x000fea000383ffff */
.L_x_1247:
[----:B------:R-:W-:Y:S01]  /*22da0*/  BSSY B1, `(.L_x_1294) ;  /* 0x0000006000017945 */ /* 0x000fe20003800000 */
[----:B------:R-:W-:-:S07]  /*22db0*/  IMAD.MOV.U32 R15, RZ, RZ, -0x1 ;  /* 0xffffffffff0f7424 */ /* 0x000fce00078e00ff */
[----:B01----:R-:W-:Y:S05]  /*22dc0*/  WARPSYNC.COLLECTIVE R15, `(.L_x_1295) ;  /* 0x000000000f0c7348 */ /* 0x003fea0003c00000 */
[----:B------:R-:W-:Y:S02]  /*22dd0*/  ELECT P6, UR62, PT ;  /* 0x00000000003e782f */ /* 0x000fe400038c0000 */
[----:B------:R-:W-:Y:S01]  /*22de0*/  MOV R14, UR62 ;  /* 0x0000003e000e7c02 */ /* 0x000fe20008000f00 */
[----:B01----:R-:W-:Y:S10]  /*22df0*/  ENDCOLLECTIVE ;  /* 0x000000000000791b */ /* 0x003ff40003800000 */
.L_x_1295:
[----:B------:R-:W-:Y:S05]  /*22e00*/  BSYNC B1 ;  /* 0x0000000000017941 */ /* 0x000fea0003800000 */
.L_x_1294:
[----:B------:R-:W-:Y:S05]  /*22e10*/  BRA `(.L_x_1296) ;  /* 0xffffffe800a87947 */ /* 0x000fea000383ffff */
.L_x_1249:
[----:B0-----:R0:W1:Y:S02]  /*22e20*/  SYNCS.PHASECHK.TRANS64.TRYWAIT P1, [R6+URZ], R5 ;  /* 0x00000005060075a7 */ /* 0x001064000802017f */
[----:B-1----:R-:W-:Y:S05]  /*22e30*/  @!P1 NANOSLEEP.SYNCS 0x989680 ;  /* 0x009896800000995d */ /* 0x002fea0003900000 */
[----:B------:R-:W1:Y:S02]  /*22e40*/  @!P1 SYNCS.PHASECHK.TRANS64 P1, [R6+URZ], R5 ;  /* 0x00000005060095a7 */ /* 0x000e64000802007f */
[----:B-1----:R-:W-:Y:S05]  /*22e50*/  @!P1 BRA `(.L_x_1249) ;  /* 0xfffffffc00f09947 */ /* 0x002fea000383ffff */
[----:B------:R-:W-:Y:S05]  /*22e60*/  BRA `(.L_x_1297) ;  /* 0xffffffe800e47947 */ /* 0x000fea000383ffff */
.L_x_1250:
[----:B-1----:R1:W2:Y:S02]  /*22e70*/  SYNCS.PHASECHK.TRANS64.TRYWAIT P1, [R7+URZ], R2 ;  /* 0x00000002070075a7 */ /* 0x0022a4000802017f */
[----:B--2---:R-:W-:Y:S05]  /*22e80*/  @!P1 NANOSLEEP.SYNCS 0x989680 ;  /* 0x009896800000995d */ /* 0x004fea0003900000 */
[----:B------:R-:W2:Y:S02]  /*22e90*/  @!P1 SYNCS.PHASECHK.TRANS64 P1, [R7+URZ], R2 ;  /* 0x00000002070095a7 */ /* 0x000ea4000802007f */
[----:B--2---:R-:W-:Y:S05]  /*22ea0*/  @!P1 BRA `(.L_x_1250) ;  /* 0xfffffffc00f09947 */ /* 0x004fea000383ffff */
[----:B------:R-:W-:Y:S05]  /*22eb0*/  BRA `(.L_x_1298) ;  /* 0xffffffe800d87947 */ /* 0x000fea000383ffff */
.L_x_1252:
[----:B--2---:R2:W3:Y:S02]  /*22ec0*/  SYNCS.PHASECHK.TRANS64.TRYWAIT P1, [R4+URZ+0x2e860], R5 ;  /* 0x02e86005040075a7 */ /* 0x0044e4000802017f */
[----:B---3--:R-:W-:Y:S05]  /*22ed0*/  @!P1 NANOSLEEP.SYNCS 0x989680 ;  /* 0x009896800000995d */ /* 0x008fea0003900000 */
[----:B------:R-:W3:Y:S02]  /*22ee0*/  @!P1 SYNCS.PHASECHK.TRANS64 P1, [R4+URZ+0x2e860], R5 ;  /* 0x02e86005040095a7 */ /* 0x000ee4000802007f */
[----:B---3--:R-:W-:Y:S05]  /*22ef0*/  @!P1 BRA `(.L_x_1252) ;  /* 0xfffffffc00f09947 */ /* 0x008fea000383ffff */
[----:B------:R-:W-:Y:S05]  /*22f00*/  BRA `(.L_x_1299) ;  /* 0xffffffe800dc7947 */ /* 0x000fea000383ffff */
.L_x_1254:
[----:B---3--:R3:W4:Y:S02]  /*22f10*/  SYNCS.PHASECHK.TRANS64.TRYWAIT P1, [R3+URZ+0x2e860], R2 ;  /* 0x02e86002030075a7 */ /* 0x008724000802017f */
[----:B----4-:R-:W-:Y:S05]  /*22f20*/  @!P1 NANOSLEEP.SYNCS 0x989680 ;  /* 0x009896800000995d */ /* 0x010fea0003900000 */
[----:B------:R-:W4:Y:S02]  /*22f30*/  @!P1 SYNCS.PHASECHK.TRANS64 P1, [R3+URZ+0x2e860], R2 ;  /* 0x02e86002030095a7 */ /* 0x000f24000802007f */
[----:B----4-:R-:W-:Y:S05]  /*22f40*/  @!P1 BRA `(.L_x_1254) ;  /* 0xfffffffc00f09947 */ /* 0x010fea000383ffff */
[----:B------:R-:W-:Y:S05]  /*22f50*/  BRA `(.L_x_1300) ;  /* 0xffffffe800dc7947 */ /* 0x000fea000383ffff */
.L_x_1256:
[----:B----4-:R4:W0:Y:S02]  /*22f60*/  SYNCS.PHASECHK.TRANS64.TRYWAIT P0, [R4+URZ+0x2e880], R5 ;  /* 0x02e88005040075a7 */ /* 0x010824000800017f */
[----:B0-----:R-:W-:Y:S05]  /*22f70*/  @!P0 NANOSLEEP.SYNCS 0x989680 ;  /* 0x009896800000895d */ /* 0x001fea0003900000 */
[----:B------:R-:W0:Y:S02]  /*22f80*/  @!P0 SYNCS.PHASECHK.TRANS64 P0, [R4+URZ+0x2e880], R5 ;  /* 0x02e88005040085a7 */ /* 0x000e24000800007f */
[----:B0-----:R-:W-:Y:S05]  /*22f90*/  @!P0 BRA `(.L_x_1256) ;  /* 0xfffffffc00f08947 */ /* 0x001fea000383ffff */
[----:B------:R-:W-:Y:S05]  /*22fa0*/  BRA `(.L_x_1257) ;  /* 0xffffffe800d87947 */ /* 0x000fea000383ffff */
.L_x_1301:
        /* <DEDUP_REMOVED lines=13> */
.L_x_2838:


//--------------------- .text._ZN7cutlass13device_kernelIN5flash11enable_sm90INS1_16FlashAttnFwdSm90INS1_25CollectiveMainloopFwdSm90ILi2EN4cute5tupleIJNS5_1CILi1EEES8_S8_EEENS6_IJNS7_ILi128EEENS7_ILi224EEESA_EEELi128ENS_12float_e4m3_tEfNS_4arch4Sm90ELb0ELb1ELb0ELb1ELb0ELb1ELb0ELb1ELb1ELb1ELb1ELb0EEENS1_21CollectiveEpilogueFwdINS6_IJSA_SA_SB_EEES9_NS_10bfloat16_tESF_Li256ELb1ELb1ELb1ELb1EEENS1_36VarlenDynamicPersistentTileSchedulerILi128ELi224ELi256ELi128ELb1ELb1ELb1ELb1ELb0ELb1EEEEEEEEEvNT_6ParamsE --------------------------
	.section	.text._ZN7cutlass13device_kernelIN5flash11enable_sm90INS1_16FlashAttnFwdSm90INS1_25CollectiveMainloopFwdSm90ILi2EN4cute5tupleIJNS5_1CILi1EEES8_S8_EEENS6_IJNS7_ILi128EEENS7_ILi224EEESA_EEELi128ENS_12float_e4m3_tEfNS_4arch4Sm90ELb0ELb1ELb0ELb1ELb0ELb1ELb0ELb1ELb1ELb1ELb1ELb0EEENS1_21CollectiveEpilogueFwdINS6_IJSA_SA_SB_EEES9_NS_10bfloat16_tESF_Li256ELb1ELb1ELb1ELb1EEENS1_36VarlenDynamicPersistentTileSchedulerILi128ELi224ELi256ELi128ELb1ELb1ELb1ELb1ELb0ELb1EEEEEEEEEvNT_6ParamsE,"ax",@progbits
	.align	128
.text._ZN7cutlass13device_kernelIN5flash11enable_sm90INS1_16FlashAttnFwdSm90INS1_25CollectiveMainloopFwdSm90ILi2EN4cute5tupleIJNS5_1CILi1EEES8_S8_EEENS6_IJNS7_ILi128EEENS7_ILi224EEESA_EEELi128ENS_12float_e4m3_tEfNS_4arch4Sm90ELb0ELb1ELb0ELb1ELb0ELb1ELb0ELb1ELb1ELb1ELb1ELb0EEENS1_21CollectiveEpilogueFwdINS6_IJSA_SA_SB_EEES9_NS_10bfloat16_tESF_Li256ELb1ELb1ELb1ELb1EEENS1_36VarlenDynamicPersistentTileSchedulerILi128ELi224ELi256ELi128ELb1ELb1ELb1ELb1ELb0ELb1EEEEEEEEEvNT_6ParamsE:
        .type           _ZN7cutlass13device_kernelIN5flash11enable_sm90INS1_16FlashAttnFwdSm90INS1_25CollectiveMainloopFwdSm90ILi2EN4cute5tupleIJNS5_1CILi1EEES8_S8_EEENS6_IJNS7_ILi128EEENS7_ILi224EEESA_EEELi128ENS_12float_e4m3_tEfNS_4arch4Sm90ELb0ELb1ELb0ELb1ELb0ELb1ELb0ELb1ELb1ELb1ELb1ELb0EEENS1_21CollectiveEpilogueFwdINS6_IJSA_SA_SB_EEES9_NS_10bfloat16_tESF_Li256ELb1ELb1ELb1ELb1EEENS1_36VarlenDynamicPersistentTileSchedulerILi128ELi224ELi256ELi128ELb1ELb1ELb1ELb1ELb0ELb1EEEEEEEEEvNT_6ParamsE,@function
        .size           _ZN7cutlass13device_kernelIN5flash11enable_sm90INS1_16FlashAttnFwdSm90INS1_25CollectiveMainloopFwdSm90ILi2EN4cute5tupleIJNS5_1CILi1EEES8_S8_EEENS6_IJNS7_ILi128EEENS7_ILi224EEESA_EEELi128ENS_12float_e4m3_tEfNS_4arch4Sm90ELb0ELb1ELb0ELb1ELb0ELb1ELb0ELb1ELb1ELb1ELb1ELb0EEENS1_21CollectiveEpilogueFwdINS6_IJSA_SA_SB_EEES9_NS_10bfloat16_tESF_Li256ELb1ELb1ELb1ELb1EEENS1_36VarlenDynamicPersistentTileSchedulerILi128ELi224ELi256ELi128ELb1ELb1ELb1ELb1ELb0ELb1EEEEEEEEEvNT_6ParamsE,(.L_x_2839 - _ZN7cutlass13device_kernelIN5flash11enable_sm90INS1_16FlashAttnFwdSm90INS1_25CollectiveMainloopFwdSm90ILi2EN4cute5tupleIJNS5_1CILi1EEES8_S8_EEENS6_IJNS7_ILi128EEENS7_ILi224EEESA_EEELi128ENS_12float_e4m3_tEfNS_4arch4Sm90ELb0ELb1ELb0ELb1ELb0ELb1ELb0ELb1ELb1ELb1ELb1ELb0EEENS1_21CollectiveEpilogueFwdINS6_IJSA_SA_SB_EEES9_NS_10bfloat16_tESF_Li256ELb1ELb1ELb1ELb1EEENS1_36VarlenDynamicPersistentTileSchedulerILi128ELi224ELi256ELi128ELb1ELb1ELb1ELb1ELb0ELb1EEEEEEEEEvNT_6ParamsE)
        .other          _ZN7cutlass13device_kernelIN5flash11enable_sm90INS1_16FlashAttnFwdSm90INS1_25CollectiveMainloopFwdSm90ILi2EN4cute5tupleIJNS5_1CILi1EEES8_S8_EEENS6_IJNS7_ILi128EEENS7_ILi224EEESA_EEELi128ENS_12float_e4m3_tEfNS_4arch4Sm90ELb0ELb1ELb0ELb1ELb0ELb1ELb0ELb1ELb1ELb1ELb1ELb0EEENS1_21CollectiveEpilogueFwdINS6_IJSA_SA_SB_EEES9_NS_10bfloat16_tESF_Li256ELb1ELb1ELb1ELb1EEENS1_36VarlenDynamicPersistentTileSchedulerILi128ELi224ELi256ELi128ELb1ELb1ELb1ELb1ELb0ELb1EEEEEEEEEvNT_6ParamsE,@"STO_CUDA_ENTRY STV_DEFAULT"
_ZN7cutlass13device_kernelIN5flash11enable_sm90INS1_16FlashAttnFwdSm90INS1_25CollectiveMainloopFwdSm90ILi2EN4cute5tupleIJNS5_1CILi1EEES8_S8_EEENS6_IJNS7_ILi128EEENS7_ILi224EEESA_EEELi128ENS_12float_e4m3_tEfNS_4arch4Sm90ELb0ELb1ELb0ELb1ELb0ELb1ELb0ELb1ELb1ELb1ELb1ELb0EEENS1_21CollectiveEpilogueFwdINS6_IJSA_SA_SB_EEES9_NS_10bfloat16_tESF_Li256ELb1ELb1ELb1ELb1EEENS1_36VarlenDynamicPersistentTileSchedulerILi128ELi224ELi256ELi128ELb1ELb1ELb1ELb1ELb0ELb1EEEEEEEEEvNT_6ParamsE:
        /* <DEDUP_REMOVED lines=24> */
.L_x_1303:
[----:B------:R-:W-:Y:S05]  /*0180*/  BSYNC B0 ;  /* 0x0000000000007941 */ /* 0x000fea0003800000 */
.L_x_1302:
        /* <DEDUP_REMOVED lines=41> */
.L_x_1304:
        /* <DEDUP_REMOVED lines=22> */
.L_x_1305:
        /* <DEDUP_REMOVED lines=18> */
.L_x_1306:
        /* <DEDUP_REMOVED lines=22> */
.L_x_1307:
        /* <DEDUP_REMOVED lines=22> */
.L_x_1308:
[----:B0-----:R-:W-:Y:S01]  /*0960*/  UMOV UR4, 0x1 ;  /* 0x0000000100047882 */ /* 0x001fe20000000000 */
[----:B------:R-:W-:Y:S01]  /*0970*/  PLOP3.LUT P0, PT, PT, PT, UP0, 0x80, 0x0 ;  /* 0x000000000000781c */ /* 0x000fe20003f0f008 */
[----:B------:R-:W-:Y:S01]  /*0980*/  USEL UR4, UR4, 0x2, !UP0 ;  /* 0x0000000204047887 */ /* 0x000fe2000c000000 */
[----:B------:R-:W-:Y:S01]  /*0990*/  NOP ;  /* 0x0000000000007918 */ /* 0x000fe20000000000 */
[----:B------:R-:W-:Y:S04]  /*09a0*/  BSSY B8, `(.L_x_1309) ;  /* 0x0003614000087945 */ /* 0x000fe80003800000 */
[----:B------:R-:W-:-:S05]  /*09b0*/  IMAD.U32 R2, RZ, RZ, UR4 ;  /* 0x00000004ff027e24 */ /* 0x000fca000f8e00ff */
[----:B------:R0:W-:Y:S01]  /*09c0*/  STL [R1+0xb0], R2 ;  /* 0x0000b00201007387 */ /* 0x0001e20000100800 */
[----:B-12-4-:R-:W-:Y:S06]  /*09d0*/  BAR.SYNC.DEFER_BLOCKING 0x0 ;  /* 0x0000000000007b1d */ /* 0x016fec0000010000 */
[----:B------:R-:W-:Y:S05]  /*09e0*/  @!P0 BRA `(.L_x_1310) ;  /* 0x000002e000588947 */ /* 0x000fea0003800000 */
.L_x_1311:
[----:B------:R-:W-:-:S08]  /*09f0*/  NOP ;  /* 0x0000000000007918 */ /* 0x000fd00000000000 */
[----:B------:R-:W1:Y:S02]  /*0a00*/  USETMAXREG.TRY_ALLOC.CTAPOOL UP0, 0xf0 ;  /* 0x000000f0000079c8 */ /* 0x000e640008000600 */
[----:B-1----:R-:W-:-:S13]  /*0a10*/  PLOP3.LUT P0, PT, PT, PT, UP0, 0x80, 0x0 ;  /* 0x000000000000781c */ /* 0x002fda0003f0f008 */
[----:B------:R-:W-:Y:S05]  /*0a20*/  @!P0 BRA `(.L_x_1311) ;  /* 0xfffffffc00f08947 */ /* 0x000fea000383ffff */
[----:B------:R-:W1:Y:S01]  /*0a30*/  S2R R0, SR_TID.X ;  /* 0x0000000000007919 */ /* 0x000e620000002100 */
[----:B------:R-:W2:Y:S01]  /*0a40*/  S2UR UR5, SR_CgaCtaId ;  /* 0x00000000000579c3 */ /* 0x000ea20000008800 */
[----:B------:R-:W-:Y:S01]  /*0a50*/  UMOV UR4, 0x400 ;  /* 0x0000040000047882 */ /* 0x000fe20000000000 */
[----:B------:R-:W-:-:S06]  /*0a60*/  LOP3.LUT R17, R17, 0xffbfffff, RZ, 0xc0, !PT ;  /* 0xffbfffff11117812 */ /* 0x000fcc00078ec0ff */
[----:B------:R-:W-:Y:S06]  /*0a70*/  BAR.ARV 0x8, 0x180 ;  /* 0x0206000000007b1d */ /* 0x000fec0000002000 */
[----:B--2---:R-:W-:-:S06]  /*0a80*/  ULEA UR4, UR5, UR4, 0x18 ;  /* 0x0000000405047291 */ /* 0x004fcc000f8ec03f */
[----:B------:R-:W-:Y:S01]  /*0a90*/  IMAD.U32 R18, RZ, RZ, UR4 ;  /* 0x00000004ff127e24 */ /* 0x000fe2000f8e00ff */
[----:B-1----:R-:W-:Y:S01]  /*0aa0*/  SHF.R.U32.HI R0, RZ, 0x7, R0 ;  /* 0x00000007ff007819 */ /* 0x002fe20000011600 */
[----:B------:R-:W-:-:S03]  /*0ab0*/  ULDC UR4, c[0x0][0xc3c] ;  /* 0x00030f0000047ab9 */ /* 0x000fc60000000800 */
[----:B------:R-:W-:Y:S01]  /*0ac0*/  ISETP.NE.AND P0, PT, R0, 0x1, PT ;  /* 0x000000010000780c */ /* 0x000fe20003f05270 */
[----:B------:R-:W-:-:S05]  /*0ad0*/  IMAD.U32 R0, RZ, RZ, UR5 ;  /* 0x00000005ff007e24 */ /* 0x000fca000f8e00ff */
[----:B------:R-:W-:Y:S07]  /*0ae0*/  STL [R1+0x68], R0 ;  /* 0x0000680001007387 */ /* 0x000fee0000100800 */
[----:B------:R-:W-:Y:S01]  /*0af0*/  @P0 LOP3.LUT R17, R17, 0x400000, RZ, 0xfc, !PT ;  /* 0x0040000011110812 */ /* 0x000fe200078efcff */
[----:B------:R-:W-:Y:S08]  /*0b00*/  @!P0 BAR.ARV 0x9, 0x100 ;  /* 0x0244000000008b1d */ /* 0x000ff00000002000 */
[----:B------:R-:W-:Y:S06]  /*0b10*/  BAR.SYNC.DEFER_BLOCKING 0x5, 0x180 ;  /* 0x0146000000007b1d */ /* 0x000fec0000010000 */
[----:B------:R-:W1:Y:S02]  /*0b20*/  LDS.128 R12, [R18+0x2e8d0] ;  /* 0x02e8d000120c7984 */ /* 0x000e640000000c00 */
[----:B------:R-:W-:Y:S06]  /*0b30*/  BAR.ARV 0x4, 0x180 ;  /* 0x0106000000007b1d */ /* 0x000fec0000002000 */
[----:B-1----:R-:W-:-:S13]  /*0b40*/  ISETP.GE.AND P0, PT, R15, UR4, PT ;  /* 0x000000040f007c0c */ /* 0x002fda000bf06270 */
[----:B------:R-:W-:Y:S05]  /*0b50*/  @P0 BRA `(.L_x_1312) ;  /* 0x0000035c00e00947 */ /* 0x000fea0003800000 */
[----:B0-----:R-:W2:Y:S01]  /*0b60*/  LDL R2, [R1+0xb0] ;  /* 0x0000b00001027983 */ /* 0x001ea20000100800 */
[----:B------:R-:W-:Y:S01]  /*0b70*/  IMAD.MOV.U32 R19, RZ, RZ, RZ ;  /* 0x000000ffff137224 */ /* 0x000fe200078e00ff */
[----:B------:R-:W-:Y:S01]  /*0b80*/  CS2R R232, SRZ ;  /* 0x0000000000e87805 */ /* 0x000fe2000001ff00 */
[----:B------:R-:W0:Y:S01]  /*0b90*/  S2R R0, SR_TID.X ;  /* 0x0000000000007919 */ /* 0x000e220000002100 */
[----:B------:R-:W-:Y:S01]  /*0ba0*/  STL [R1+0x7c], R13 ;  /* 0x00007c0d01007387 */ /* 0x000fe20000100800 */
[----:B0-----:R-:W-:-:S05]  /*0bb0*/  VIADD R0, R0, 0xffffff80 ;  /* 0xffffff8000007836 */ /* 0x001fca0000000000 */
[----:B------:R-:W-:-:S04]  /*0bc0*/  SHF.R.S32.HI R3, RZ, 0x1f, R0 ;  /* 0x0000001fff037819 */ /* 0x000fc80000011400 */
[----:B------:R-:W-:-:S04]  /*0bd0*/  LEA.HI R4, R3, R0, RZ, 0x2 ;  /* 0x0000000003047211 */ /* 0x000fc800078f10ff */
[----:B------:R-:W-:Y:S02]  /*0be0*/  LOP3.LUT R7, R4, 0xfffffffc, RZ, 0xc0, !PT ;  /* 0xfffffffc04077812 */ /* 0x000fe400078ec0ff */
[----:B------:R-:W-:-:S03]  /*0bf0*/  SHF.R.S32.HI R230, RZ, 0x2, R4 ;  /* 0x00000002ffe67819 */ /* 0x000fc60000011404 */
[----:B------:R-:W-:-:S04]  /*0c00*/  IMAD.IADD R7, R0, 0x1, -R7 ;  /* 0x0000000100077824 */ /* 0x000fc800078e0a07 */
[C---:B------:R-:W-:Y:S02]  /*0c10*/  IMAD.SHL.U32 R22, R7.reuse, 0x10, RZ ;  /* 0x0000001007167824 */ /* 0x040fe400078e00ff */
[----:B------:R-:W-:-:S03]  /*0c20*/  IMAD.SHL.U32 R228, R7, 0x8, RZ ;  /* 0x0000000807e47824 */ /* 0x000fc600078e00ff */
[----:B------:R-:W-:Y:S01]  /*0c30*/  SHF.R.S32.HI R23, RZ, 0x1f, R22 ;  /* 0x0000001fff177819 */ /* 0x000fe20000011416 */
[----:B------:R-:W-:Y:S01]  /*0c40*/  VIADD R234, R228, 0x20 ;  /* 0x00000020e4ea7836 */ /* 0x000fe20000000000 */
[----:B--2---:R-:W-:Y:S02]  /*0c50*/  R2UR UR4, R2 ;  /* 0x00000000020472ca */ /* 0x004fe400000e0000 */
[----:B------:R-:W-:-:S04]  /*0c60*/  LEA.HI R2, R3, R0, RZ, 0x7 ;  /* 0x0000000003027211 */ /* 0x000fc800078f38ff */
[----:B------:R-:W-:-:S05]  /*0c70*/  LOP3.LUT R5, R2, 0xffffff80, RZ, 0xc0, !PT ;  /* 0xffffff8002057812 */ /* 0x000fca00078ec0ff */
[----:B------:R-:W-:Y:S01]  /*0c80*/  IMAD.IADD R6, R0, 0x1, -R5 ;  /* 0x0000000100067824 */ /* 0x000fe200078e0a05 */
[----:B------:R-:W-:Y:S01]  /*0c90*/  LEA.HI R0, R3, R0, RZ, 0x5 ;  /* 0x0000000003007211 */ /* 0x000fe200078f28ff */
[----:B------:R-:W-:Y:S01]  /*0ca0*/  ULOP3.LUT UR4, UR4, 0x1, URZ, 0xfc, !UPT ;  /* 0x0000000104047892 */ /* 0x000fe2000f8efc3f */
[----:B------:R-:W-:Y:S02]  /*0cb0*/  SHF.R.S32.HI R3, RZ, 0x1f, R4 ;  /* 0x0000001fff037819 */ /* 0x000fe40000011404 */
[----:B------:R-:W-:Y:S01]  /*0cc0*/  SHF.R.S32.HI R9, RZ, 0x1f, R6 ;  /* 0x0000001fff097819 */ /* 0x000fe20000011406 */
[----:B------:R-:W-:Y:S01]  /*0cd0*/  IMAD.SHL.U32 R0, R0, 0x20, RZ ;  /* 0x0000002000007824 */ /* 0x000fe200078e00ff */
[----:B------:R-:W-:Y:S02]  /*0ce0*/  LEA.HI R3, R3, R230, RZ, 0x3 ;  /* 0x000000e603037211 */ /* 0x000fe400078f18ff */
[CC--:B------:R-:W-:Y:S02]  /*0cf0*/  LEA.HI R8, R9.reuse, R6.reuse, RZ, 0x2 ;  /* 0x0000000609087211 */ /* 0x0c0fe400078f10ff */
[----:B------:R-:W-:-:S02]  /*0d00*/  LEA.HI R9, R9, R6, RZ, 0x5 ;  /* 0x0000000609097211 */ /* 0x000fc400078f28ff */
[--C-:B------:R-:W-:Y:S02]  /*0d10*/  SHF.R.S32.HI R10, RZ, 0x2, R8.reuse ;  /* 0x00000002ff0a7819 */ /* 0x100fe40000011408 */
[----:B------:R-:W-:Y:S02]  /*0d20*/  SHF.R.S32.HI R5, RZ, 0x1f, R8 ;  /* 0x0000001fff057819 */ /* 0x000fe40000011408 */
[----:B------:R-:W-:Y:S02]  /*0d30*/  SHF.R.S32.HI R9, RZ, 0x5, R9 ;  /* 0x00000005ff097819 */ /* 0x000fe40000011409 */
[----:B------:R-:W-:Y:S02]  /*0d40*/  LEA.HI R11, R5, R10, RZ, 0x3 ;  /* 0x0000000a050b7211 */ /* 0x000fe400078f18ff */
[----:B------:R-:W-:Y:S02]  /*0d50*/  SHF.R.S32.HI R5, RZ, 0x7, R2 ;  /* 0x00000007ff057819 */ /* 0x000fe40000011402 */
[----:B------:R-:W-:-:S02]  /*0d60*/  LOP3.LUT R11, R11, 0xfffffff8, RZ, 0xc0, !PT ;  /* 0xfffffff80b0b7812 */ /* 0x000fc400078ec0ff */
[----:B------:R-:W-:Y:S02]  /*0d70*/  LEA.HI R2, R2, R5, RZ, 0x1 ;  /* 0x0000000502027211 */ /* 0x000fe400078f08ff */
[----:B------:R-:W-:Y:S01]  /*0d80*/  LOP3.LUT R0, R0, 0xfffffc00, RZ, 0xc0, !PT ;  /* 0xfffffc0000007812 */ /* 0x000fe200078ec0ff */
[----:B------:R-:W-:Y:S01]  /*0d90*/  IMAD.IADD R10, R10, 0x1, -R11 ;  /* 0x000000010a0a7824 */ /* 0x000fe200078e0a0b */
[----:B------:R-:W-:Y:S02]  /*0da0*/  LOP3.LUT R2, R2, 0x3fffffe, RZ, 0xc0, !PT ;  /* 0x03fffffe02027812 */ /* 0x000fe400078ec0ff */
[----:B------:R-:W-:Y:S01]  /*0db0*/  LEA.HI R11, R7, R7, RZ, 0x1 ;  /* 0x00000007070b7211 */ /* 0x000fe200078f08ff */
[----:B------:R-:W-:Y:S01]  /*0dc0*/  IMAD R9, R9, 0x10, R10 ;  /* 0x0000001009097824 */ /* 0x000fe200078e020a */
[----:B------:R-:W-:Y:S01]  /*0dd0*/  LOP3.LUT R3, R3, 0xfffffff8, RZ, 0xc0, !PT ;  /* 0xfffffff803037812 */ /* 0x000fe200078ec0ff */
[----:B------:R-:W-:Y:S01]  /*0de0*/  IMAD.IADD R2, R5, 0x1, -R2 ;  /* 0x0000000105027824 */ /* 0x000fe200078e0a02 */
[----:B------:R-:W-:Y:S01]  /*0df0*/  LOP3.LUT R12, R11, 0x1ffffffe, RZ, 0xc0, !PT ;  /* 0x1ffffffe0b0c7812 */ /* 0x000fe200078ec0ff */
[----:B------:R-:W-:Y:S01]  /*0e00*/  VIADD R10, R230, 0x40 ;  /* 0x00000040e60a7836 */ /* 0x000fe20000000000 */
[----:B------:R-:W-:Y:S01]  /*0e10*/  LOP3.LUT R11, R8, 0x7ffffffc, RZ, 0xc0, !PT ;  /* 0x7ffffffc080b7812 */ /* 0x000fe200078ec0ff */
[----:B------:R-:W-:-:S02]  /*0e20*/  IMAD R2, R2, 0x40, R9 ;  /* 0x0000004002027824 */ /* 0x000fc400078e0209 */
[----:B------:R-:W-:Y:S02]  /*0e30*/  IMAD.IADD R5, R7, 0x1, -R12 ;  /* 0x0000000107057824 */ /* 0x000fe400078e0a0c */
[C---:B------:R-:W-:Y:S02]  /*0e40*/  VIADD R9, R230.reuse, 0x80 ;  /* 0x00000080e6097836 */ /* 0x040fe40000000000 */
[----:B------:R-:W-:Y:S02]  /*0e50*/  IMAD R2, R5, 0x8, R2 ;  /* 0x0000000805027824 */ /* 0x000fe400078e0202 */
[----:B------:R-:W-:Y:S01]  /*0e60*/  VIADD R8, R230, 0xc0 ;  /* 0x000000c0e6087836 */ /* 0x000fe20000000000 */
[----:B------:R-:W-:Y:S01]  /*0e70*/  SHF.R.S32.HI R5, RZ, 0x1f, R9 ;  /* 0x0000001fff057819 */ /* 0x000fe20000011409 */
[----:B------:R-:W-:Y:S01]  /*0e80*/  IMAD.IADD R11, R6, 0x1, -R11 ;  /* 0x00000001060b7824 */ /* 0x000fe200078e0a0b */
[----:B------:R0:W-:Y:S01]  /*0e90*/  STL [R1+0x70], R2 ;  /* 0x0000700201007387 */ /* 0x0001e20000100800 */
[----:B------:R-:W-:Y:S01]  /*0ea0*/  IMAD.SHL.U32 R6, R8, 0x80, RZ ;  /* 0x0000008008067824 */ /* 0x000fe200078e00ff */
[----:B------:R-:W-:Y:S01]  /*0eb0*/  SHF.R.S32.HI R7, RZ, 0x1f, R8 ;  /* 0x0000001fff077819 */ /* 0x000fe20000011408 */
[----:B------:R-:W-:Y:S01]  /*0ec0*/  IMAD.IADD R231, R230, 0x1, -R3 ;  /* 0x00000001e6e77824 */ /* 0x000fe200078e0a03 */
[----:B------:R-:W-:Y:S01]  /*0ed0*/  STL [R1+0x80], R14 ;  /* 0x0000800e01007387 */ /* 0x000fe20000100800 */
[----:B------:R-:W-:Y:S01]  /*0ee0*/  LEA.HI R5, R5, R9, RZ, 0x3 ;  /* 0x0000000905057211 */ /* 0x000fe200078f18ff */
[----:B------:R-:W-:Y:S01]  /*0ef0*/  IMAD.SHL.U32 R4, R9, 0x80, RZ ;  /* 0x0000008009047824 */ /* 0x000fe200078e00ff */
[----:B------:R-:W-:Y:S01]  /*0f00*/  LEA.HI R7, R7, R8, RZ, 0x3 ;  /* 0x0000000807077211 */ /* 0x000fe200078f18ff */
[----:B------:R-:W-:Y:S01]  /*0f10*/  STL [R1+0x84], R15 ;  /* 0x0000840f01007387 */ /* 0x000fe20000100800 */
[----:B------:R-:W-:Y:S01]  /*0f20*/  LOP3.LUT R3, R6, 0x380, RZ, 0xc0, !PT ;  /* 0x0000038006037812 */ /* 0x000fe200078ec0ff */
[----:B0-----:R-:W-:Y:S01]  /*0f30*/  IMAD.U32 R2, RZ, RZ, UR4 ;  /* 0x00000004ff027e24 */ /* 0x001fe2000f8e00ff */
[----:B------:R-:W-:Y:S01]  /*0f40*/  LOP3.LUT R4, R4, 0x380, RZ, 0xc0, !PT ;  /* 0x0000038004047812 */ /* 0x000fe200078ec0ff */
[----:B------:R-:W-:Y:S01]  /*0f50*/  STL [R1+0x54], RZ ;  /* 0x000054ff01007387 */ /* 0x000fe20000100800 */
[----:B------:R-:W-:Y:S01]  /*0f60*/  IMAD.SHL.U32 R5, R5, 0x80, RZ ;  /* 0x0000008005057824 */ /* 0x000fe200078e00ff */
[----:B------:R-:W-:Y:S01]  /*0f70*/  UMOV UR4, URZ ;  /* 0x0000003f00047c82 */ /* 0x000fe20008000000 */
[----:B------:R-:W-:Y:S01]  /*0f80*/  IMAD.SHL.U32 R7, R7, 0x80, RZ ;  /* 0x0000008007077824 */ /* 0x000fe200078e00ff */
[----:B------:R0:W-:Y:S04]  /*0f90*/  STL [R1+0x6c], R2 ;  /* 0x00006c0201007387 */ /* 0x0001e80000100800 */
[----:B------:R1:W-:Y:S01]  /*0fa0*/  STL [R1+0x88], R0 ;  /* 0x0000880001007387 */ /* 0x0003e20000100800 */
[----:B------:R-:W-:-:S02]  /*0fb0*/  LOP3.LUT R4, R7, 0xfffffc00, RZ, 0xc0, !PT ;  /* 0xfffffc0007047812 */ /* 0x000fc400078ec0ff */
[----:B0-----:R-:W-:Y:S02]  /*0fc0*/  SHF.R.S32.HI R2, RZ, 0x1f, R10 ;  /* 0x0000001fff027819 */ /* 0x001fe4000001140a */
[----:B-1----:R-:W-:Y:S01]  /*0fd0*/  SHF.R.S32.HI R0, RZ, 0x1f, R230 ;  /* 0x0000001fff007819 */ /* 0x002fe200000114e6 */
[----:B------:R-:W-:Y:S01]  /*0fe0*/  IMAD.SHL.U32 R0, R10, 0x80, RZ ;  /* 0x000000800a007824 */ /* 0x000fe200078e00ff */
[----:B------:R-:W-:-:S04]  /*0ff0*/  LEA.HI R2, R2, R10, RZ, 0x3 ;  /* 0x0000000a02027211 */ /* 0x000fc800078f18ff */
[----:B------:R-:W-:Y:S01]  /*1000*/  LOP3.LUT R0, R0, 0x380, RZ, 0xc0, !PT ;  /* 0x0000038000007812 */ /* 0x000fe200078ec0ff */
[----:B------:R-:W-:-:S03]  /*1010*/  IMAD.SHL.U32 R2, R2, 0x80, RZ ;  /* 0x0000008002027824 */ /* 0x000fc600078e00ff */
[----:B------:R-:W-:Y:S02]  /*1020*/  SHF.R.U32.HI R3, RZ, 0x3, R0 ;  /* 0x00000003ff037819 */ /* 0x000fe40000011600 */
[----:B------:R-:W-:Y:S02]  /*1030*/  LOP3.LUT R2, R2, 0xfffffc00, RZ, 0xc0, !PT ;  /* 0xfffffc0002027812 */ /* 0x000fe400078ec0ff */
[----:B------:R-:W-:-:S03]  /*1040*/  LOP3.LUT R0, R0, 0x70, R22, 0xf8, !PT ;  /* 0x0000007000007812 */ /* 0x000fc600078ef816 */
[----:B------:R0:W-:Y:S01]  /*1050*/  STL [R1+0x90], R2 ;  /* 0x0000900201007387 */ /* 0x0001e20000100800 */
[----:B------:R-:W-:Y:S01]  /*1060*/  LOP3.LUT R3, R2, R0, R3, 0xf6, !PT ;  /* 0x0000000002037212 */ /* 0x000fe200078ef603 */
[----:B------:R-:W-:Y:S01]  /*1070*/  IMAD.SHL.U32 R0, R11, 0x2, RZ ;  /* 0x000000020b007824 */ /* 0x000fe200078e00ff */
[----:B0-----:R-:W-:-:S05]  /*1080*/  LOP3.LUT R2, R5, 0xfffffc00, RZ, 0xc0, !PT ;  /* 0xfffffc0005027812 */ /* 0x001fca00078ec0ff */
[----:B------:R0:W-:Y:S04]  /*1090*/  STL [R1+0x98], R2 ;  /* 0x0000980201007387 */ /* 0x0001e80000100800 */
[----:B------:R-:W-:Y:S04]  /*10a0*/  STL [R1+0x94], R4 ;  /* 0x0000940401007387 */ /* 0x000fe80000100800 */
[----:B------:R1:W-:Y:S01]  /*10b0*/  STL [R1+0x50], R0 ;  /* 0x0000500001007387 */ /* 0x0003e20000100800 */
[----:B0-----:R-:W-:-:S05]  /*10c0*/  IMAD.IADD R2, R18, 0x1, R3 ;  /* 0x0000000112027824 */ /* 0x001fca00078e0203 */
[----:B------:R0:W-:Y:S01]  /*10d0*/  STL [R1+0xac], R2 ;  /* 0x0000ac0201007387 */ /* 0x0001e20000100800 */
[----:B-1----:R-:W-:-:S05]  /*10e0*/  IMAD.U32 R0, RZ, RZ, UR4 ;  /* 0x00000004ff007e24 */ /* 0x002fca000f8e00ff */
[----:B------:R0:W-:Y:S02]  /*10f0*/  STL [R1+0xa8], R0 ;  /* 0x0000a80001007387 */ /* 0x0001e40000100800 */
.L_x_1571:
[----:B----45:R-:W2:Y:S01]  /*1100*/  LDL R28, [R1+0x84] ;  /* 0x00008400011c7983 */ /* 0x030ea20000100800 */
[----:B------:R-:W-:Y:S05]  /*1110*/  YIELD ;  /* 0x0000000000007946 */ /* 0x000fea0003800000 */
[----:B------:R-:W-:Y:S01]  /*1120*/  ULDC.64 UR4, c[0x0][0xa28] ;  /* 0x00028a0000047ab9 */ /* 0x000fe20000000a00 */
[----:B-1-3--:R-:W2:Y:S01]  /*1130*/  LDC.64 R4, c[0x0][0xa08] ;  /* 0x00028200ff047b82 */ /* 0x00aea20000000a00 */
[----:B------:R-:W-:Y:S01]  /*1140*/  ISETP.NE.U32.AND P1, PT, RZ, UR4, PT ;  /* 0x00000004ff007c0c */ /* 0x000fe2000bf25070 */
[----:B------:R-:W-:Y:S01]  /*1150*/  ULDC.64 UR6, c[0x0][0x208] ;  /* 0x0000820000067ab9 */ /* 0x000fe20000000a00 */
[----:B------:R-:W-:-:S02]  /*1160*/  IMAD.MOV.U32 R10, RZ, RZ, RZ ;  /* 0x000000ffff0a7224 */ /* 0x000fc400078e00ff */
[----:B------:R-:W-:Y:S01]  /*1170*/  ISETP.NE.AND.EX P1, PT, RZ, UR5, PT, P1 ;  /* 0x00000005ff007c0c */ /* 0x000fe2000bf25310 */
[----:B------:R-:W-:Y:S01]  /*1180*/  ULDC.64 UR4, c[0x0][0xa18] ;  /* 0x0002860000047ab9 */ /* 0x000fe20000000a00 */
[----:B------:R-:W-:Y:S01]  /*1190*/  IMAD.MOV.U32 R26, RZ, RZ, RZ ;  /* 0x000000ffff1a7224 */ /* 0x000fe200078e00ff */
[----:B------:R-:W-:-:S04]  /*11a0*/  ISETP.NE.U32.AND P2, PT, RZ, UR4, PT ;  /* 0x00000004ff007c0c */ /* 0x000fc8000bf45070 */
[----:B------:R-:W-:Y:S01]  /*11b0*/  ISETP.NE.AND.EX P2, PT, RZ, UR5, PT, P2 ;  /* 0x00000005ff007c0c */ /* 0x000fe2000bf45320 */
[----:B------:R-:W-:Y:S02]  /*11c0*/  ULDC.64 UR4, c[0x0][0xa08] ;  /* 0x0002820000047ab9 */ /* 0x000fe40000000a00 */
[----:B------:R-:W-:-:S03]  /*11d0*/  ISETP.NE.U32.AND P0, PT, RZ, UR4, PT ;  /* 0x00000004ff007c0c */ /* 0x000fc6000bf05070 */
[----:B0-----:R-:W0:Y:S08]  /*11e0*/  @P1 LDC.64 R2, c[0x0][0xa28] ;  /* 0x00028a00ff021b82 */ /* 0x001e300000000a00 */
[----:B------:R-:W1:Y:S01]  /*11f0*/  @P2 LDC.64 R6, c[0x0][0xa18] ;  /* 0x00028600ff062b82 */ /* 0x000e620000000a00 */
[----:B------:R-:W-:Y:S01]  /*1200*/  ULDC UR4, c[0x0][0x288] ;  /* 0x0000a20000047ab9 */ /* 0x000fe20000000800 */
[----:B------:R-:W-:Y:S01]  /*1210*/  ISETP.NE.AND.EX P0, PT, RZ, UR5, PT, P0 ;  /* 0x00000005ff007c0c */ /* 0x000fe2000bf05300 */
[----:B------:R-:W-:Y:S01]  /*1220*/  IMAD.U32 R0, RZ, RZ, UR4 ;  /* 0x00000004ff007e24 */ /* 0x000fe2000f8e00ff */
[----:B------:R-:W-:Y:S01]  /*1230*/  ULDC.64 UR4, c[0x0][0x418] ;  /* 0x0001060000047ab9 */ /* 0x000fe20000000a00 */
[----:B--2---:R-:W-:-:S04]  /*1240*/  IMAD.WIDE R8, R28, 0x4, R4 ;  /* 0x000000041c087825 */ /* 0x004fc800078e0204 */
[----:B-1----:R-:W-:Y:S01]  /*1250*/  @P2 IMAD.WIDE R4, R28, 0x4, R6 ;  /* 0x000000041c042825 */ /* 0x002fe200078e0206 */
[----:B------:R-:W-:-:S05]  /*1260*/  UISETP.NE.U32.AND UP0, UPT, UR4, URZ, UPT ;  /* 0x0000003f0400728c */ /* 0x000fca000bf05070 */
[----:B------:R-:W5:Y:S01]  /*1270*/  @P0 LDG.E R26, desc[UR6][R8.64] ;  /* 0x00000006081a0981 */ /* 0x000f62000c1e1900 */
[----:B------:R-:W-:Y:S01]  /*1280*/  ULDC UR4, c[0x0][0x424] ;  /* 0x0001090000047ab9 */ /* 0x000fe20000000800 */
[----:B0-----:R-:W-:Y:S02]  /*1290*/  @P1 IMAD.WIDE R2, R28, 0x4, R2 ;  /* 0x000000041c021825 */ /* 0x001fe400078e0202 */
[----:B------:R-:W2:Y:S01]  /*12a0*/  @P2 LDG.E R0, desc[UR6][R4.64] ;  /* 0x0000000604002981 */ /* 0x000ea2000c1e1900 */
[----:B------:R-:W-:-:S03]  /*12b0*/  UISETP.NE.AND.EX UP0, UPT, UR5, URZ, UPT, UP0 ;  /* 0x0000003f0500728c */ /* 0x000fc6000bf05300 */
[----:B------:R-:W-:Y:S01]  /*12c0*/  ULDC UR5, c[0x0][0x2f0] ;  /* 0x0000bc0000057ab9 */ /* 0x000fe20000000800 */
[----:B------:R-:W-:Y:S01]  /*12d0*/  USEL UR4, UR4, 0x1, UP0 ;  /* 0x0000000104047887 */ /* 0x000fe20008000000 */
[----:B------:R0:W5:Y:S03]  /*12e0*/  @P1 LDG.E R10, desc[UR6][R2.64] ;  /* 0x00000006020a1981 */ /* 0x000166000c1e1900 */
[----:B------:R-:W-:-:S03]  /*12f0*/  UIMAD UR4, UR4, UR5, URZ ;  /* 0x00000005040472a4 */ /* 0x000fc6000f8e023f */
[----:B------:R-:W-:-:S03]  /*1300*/  ULDC UR5, c[0x0][0x348] ;  /* 0x0000d20000057ab9 */ /* 0x000fc60000000800 */
[----:B------:R-:W-:Y:S02]  /*1310*/  IMAD.U32 R25, RZ, RZ, UR4 ;  /* 0x00000004ff197e24 */ /* 0x000fe4000f8e00ff */
[----:B0-----:R-:W-:Y:S01]  /*1320*/  IMAD.U32 R2, RZ, RZ, UR5 ;  /* 0x00000005ff027e24 */ /* 0x001fe2000f8e00ff */
[----:B--2---:R0:W-:Y:S01]  /*1330*/  STL [R1+0x10], R0 ;  /* 0x0000100001007387 */ /* 0x0041e20000100800 */
[----:B------:R-:W-:Y:S01]  /*1340*/  IMAD.MOV.U32 R14, RZ, RZ, R0 ;  /* 0x000000ffff0e7224 */ /* 0x000fe200078e0000 */
[----:B------:R-:W-:Y:S06]  /*1350*/  @P2 BRA `(.L_x_1313) ;  /* 0x00000000002c2947 */ /* 0x000fec0003800000 */
[----:B------:R-:W-:Y:S02]  /*1360*/  ULDC.64 UR4, c[0x0][0xa00] ;  /* 0x0002800000047ab9 */ /* 0x000fe40000000a00 */
[----:B------:R-:W-:-:S04]  /*1370*/  ISETP.NE.U32.AND P1, PT, RZ, UR4, PT ;  /* 0x00000004ff007c0c */ /* 0x000fc8000bf25070 */
[----:B------:R-:W-:-:S13]  /*1380*/  ISETP.NE.AND.EX P1, PT, RZ, UR5, PT, P1 ;  /* 0x00000005ff007c0c */ /* 0x000fda000bf25310 */
[----:B------:R-:W-:Y:S05]  /*1390*/  @!P1 BRA `(.L_x_1313) ;  /* 0x00000000001c9947 */ /* 0x000fea0003800000 */
[----:B------:R-:W1:Y:S01]  /*13a0*/  LDC.64 R4, c[0x0][0xa00] ;  /* 0x00028000ff047b82 */ /* 0x000e620000000a00 */
[----:B------:R-:W-:Y:S01]  /*13b0*/  ULDC.64 UR4, c[0x0][0x208] ;  /* 0x0000820000047ab9 */ /* 0x000fe20000000a00 */
[----:B-1----:R-:W-:-:S05]  /*13c0*/  IMAD.WIDE R4, R28, 0x4, R4 ;  /* 0x000000041c047825 */ /* 0x002fca00078e0204 */
[----:B0-----:R-:W2:Y:S04]  /*13d0*/  LDG.E R0, desc[UR4][R4.64] ;  /* 0x0000000404007981 */ /* 0x001ea8000c1e1900 */
[----:B------:R-:W2:Y:S02]  /*13e0*/  LDG.E R3, desc[UR4][R4.64+0x4] ;  /* 0x0000040404037981 */ /* 0x000ea4000c1e1900 */
[----:B--2---:R-:W-:-:S05]  /*13f0*/  IMAD.IADD R14, R3, 0x1, -R0 ;  /* 0x00000001030e7824 */ /* 0x004fca00078e0a00 */
[----:B------:R1:W-:Y:S02]  /*1400*/  STL [R1+0x10], R14 ;  /* 0x0000100e01007387 */ /* 0x0003e40000100800 */
.L_x_1313:
[----:B------:R-:W2:Y:S01]  /*1410*/  LDL.LU R4, [R1+0x80] ;  /* 0x0000800001047983 */ /* 0x000ea20000300800 */
[----:B------:R-:W-:Y:S02]  /*1420*/  ULDC.64 UR4, c[0x0][0xa20] ;  /* 0x0002880000047ab9 */ /* 0x000fe40000000a00 */
[----:B------:R-:W-:Y:S01]  /*1430*/  ISETP.NE.U32.AND P1, PT, RZ, UR4, PT ;  /* 0x00000004ff007c0c */ /* 0x000fe2000bf25070 */
[----:B------:R3:W-:Y:S03]  /*1440*/  STL [R1+0xa0], R28 ;  /* 0x0000a01c01007387 */ /* 0x0007e60000100800 */
[----:B------:R-:W-:Y:S02]  /*1450*/  ISETP.NE.AND.EX P1, PT, RZ, UR5, PT, P1 ;  /* 0x00000005ff007c0c */ /* 0x000fe4000bf25310 */
[C---:B--2---:R-:W-:Y:S02]  /*1460*/  LOP3.LUT R27, R4.reuse, 0xffff, RZ, 0xc0, !PT ;  /* 0x0000ffff041b7812 */ /* 0x044fe400078ec0ff */
[----:B------:R-:W-:-:S02]  /*1470*/  LOP3.LUT R3, R4, 0xff000000, RZ, 0xc0, !PT ;  /* 0xff00000004037812 */ /* 0x000fc400078ec0ff */
[----:B0-----:R-:W-:Y:S01]  /*1480*/  LOP3.LUT R0, R4, 0xff0000, RZ, 0xc0, !PT ;  /* 0x00ff000004007812 */ /* 0x001fe200078ec0ff */
[----:B------:R3:W-:Y:S01]  /*1490*/  STL [R1+0x8c], R27 ;  /* 0x00008c1b01007387 */ /* 0x0007e20000100800 */
[----:B------:R-:W-:-:S04]  /*14a0*/  SHF.R.U32.HI R3, RZ, 0x8, R3 ;  /* 0x00000008ff037819 */ /* 0x000fc80000011603 */
[----:B------:R-:W-:Y:S01]  /*14b0*/  LEA.HI R11, R0, R3, RZ, 0x10 ;  /* 0x00000003000b7211 */ /* 0x000fe200078f80ff */
[----:B------:R-:W-:Y:S06]  /*14c0*/  @!P1 BRA `(.L_x_1314) ;  /* 0x0000000000149947 */ /* 0x000fec0003800000 */
[----:B------:R-:W0:Y:S01]  /*14d0*/  LDC.64 R4, c[0x0][0xa20] ;  /* 0x00028800ff047b82 */ /* 0x000e220000000a00 */
[----:B------:R-:W-:Y:S01]  /*14e0*/  ULDC.64 UR4, c[0x0][0x208] ;  /* 0x0000820000047ab9 */ /* 0x000fe20000000a00 */
[----:B0-----:R-:W-:-:S05]  /*14f0*/  IMAD.WIDE R4, R28, 0x4, R4 ;  /* 0x000000041c047825 */ /* 0x001fca00078e0204 */
[----:B------:R0:W5:Y:S01]  /*1500*/  LDG.E R25, desc[UR4][R4.64] ;  /* 0x0000000404197981 */ /* 0x000162000c1e1900 */
[----:B------:R-:W-:Y:S05]  /*1510*/  BRA `(.L_x_1315) ;  /* 0x0000000000147947 */ /* 0x000fea0003800000 */
.L_x_1314:
[----:B------:R-:W-:Y:S05]  /*1520*/  @!P0 BRA `(.L_x_1315) ;  /* 0x0000000000108947 */ /* 0x000fea0003800000 */
[----:B------:R-:W-:Y:S02]  /*1530*/  ULDC.64 UR4, c[0x0][0x208] ;  /* 0x0000820000047ab9 */ /* 0x000fe40000000a00 */
[----:B------:R-:W2:Y:S04]  /*1540*/  LDG.E R0, desc[UR4][R8.64] ;  /* 0x0000000408007981 */ /* 0x000ea8000c1e1900 */
[----:B------:R-:W2:Y:S02]  /*1550*/  LDG.E R25, desc[UR4][R8.64+0x4] ;  /* 0x0000040408197981 */ /* 0x000ea4000c1e1900 */
[----:B--2---:R-:W-:-:S07]  /*1560*/  IMAD.IADD R25, R25, 0x1, -R0 ;  /* 0x0000000119197824 */ /* 0x004fce00078e0a00 */
.L_x_1315:
[----:B------:R-:W-:Y:S01]  /*1570*/  ULDC.64 UR4, c[0x0][0xa10] ;  /* 0x0002840000047ab9 */ /* 0x000fe20000000a00 */
[----:B------:R-:W-:Y:S01]  /*1580*/  ULDC.64 UR6, c[0x0][0x208] ;  /* 0x0000820000067ab9 */ /* 0x000fe20000000a00 */
[----:B------:R-:W-:Y:S01]  /*1590*/  ISETP.NE.U32.AND P0, PT, RZ, UR4, PT ;  /* 0x00000004ff007c0c */ /* 0x000fe2000bf05070 */
[----:B------:R-:W2:Y:S01]  /*15a0*/  LDL.LU R20, [R1+0x7c] ;  /* 0x00007c0001147983 */ /* 0x000ea20000300800 */
[----:B------:R-:W4:Y:S02]  /*15b0*/  LDC R8, c[0x0][0x448] ;  /* 0x00011200ff087b82 */ /* 0x000f240000000800 */
[----:B------:R-:W-:Y:S01]  /*15c0*/  ISETP.NE.AND.EX P0, PT, RZ, UR5, PT, P0 ;  /* 0x00000005ff007c0c */ /* 0x000fe2000bf05300 */
[----:B------:R-:W-:Y:S02]  /*15d0*/  ULDC.64 UR4, c[0x0][0xa30] ;  /* 0x00028c0000047ab9 */ /* 0x000fe40000000a00 */
[----:B------:R-:W-:Y:S01]  /*15e0*/  ISETP.NE.U32.AND P1, PT, RZ, UR4, PT ;  /* 0x00000004ff007c0c */ /* 0x000fe2000bf25070 */
[----:B-----5:R-:W-:-:S02]  /*15f0*/  IMAD.MOV.U32 R121, RZ, RZ, R25 ;  /* 0x000000ffff797224 */ /* 0x020fc400078e0019 */
[----:B------:R-:W1:Y:S01]  /*1600*/  LDC.64 R12, c[0x0][0x9e0] ;  /* 0x00027800ff0c7b82 */ /* 0x000e620000000a00 */
[----:B------:R-:W-:-:S07]  /*1610*/  ISETP.NE.AND.EX P1, PT, RZ, UR5, PT, P1 ;  /* 0x00000005ff007c0c */ /* 0x000fce000bf25310 */
[----:B0-----:R-:W0:Y:S08]  /*1620*/  @P0 LDC.64 R4, c[0x0][0xa10] ;  /* 0x00028400ff040b82 */ /* 0x001e300000000a00 */
[----:B------:R-:W3:Y:S01]  /*1630*/  @P1 LDC.64 R6, c[0x0][0xa30] ;  /* 0x00028c00ff061b82 */ /* 0x000ee20000000a00 */
[----:B0-----:R-:W-:-:S05]  /*1640*/  @P0 IMAD.WIDE R4, R28, 0x4, R4 ;  /* 0x000000041c040825 */ /* 0x001fca00078e0204 */
[----:B------:R-:W2:Y:S04]  /*1650*/  @P0 LDG.E R0, desc[UR6][R4.64] ;  /* 0x0000000604000981 */ /* 0x000ea8000c1e1900 */
[----:B------:R0:W2:Y:S01]  /*1660*/  @P0 LDG.E R3, desc[UR6][R4.64+0x4] ;  /* 0x0000040604030981 */ /* 0x0000a2000c1e1900 */
[----:B---3--:R-:W-:-:S05]  /*1670*/  @P1 IMAD.WIDE R6, R28, 0x4, R6 ;  /* 0x000000041c061825 */ /* 0x008fca00078e0206 */
[----:B------:R3:W5:Y:S01]  /*1680*/  @P1 LDG.E R121, desc[UR6][R6.64] ;  /* 0x0000000606791981 */ /* 0x000762000c1e1900 */
[----:B----4-:R-:W-:Y:S01]  /*1690*/  ISETP.NE.AND P1, PT, R8, 0x1, PT ;  /* 0x000000010800780c */ /* 0x010fe20003f25270 */
[----:B------:R-:W-:Y:S01]  /*16a0*/  IMAD.IADD R15, R25, 0x1, -R10 ;  /* 0x00000001190f7824 */ /* 0x000fe200078e0a0a */
[----:B-1----:R-:W-:Y:S01]  /*16b0*/  ISETP.GE.AND P2, PT, R13, 0x1, PT ;  /* 0x000000010d00780c */ /* 0x002fe20003f46270 */
[----:B0-----:R-:W-:-:S10]  /*16c0*/  IMAD.MOV.U32 R4, RZ, RZ, RZ ;  /* 0x000000ffff047224 */ /* 0x001fd400078e00ff */
[----:B------:R-:W0:Y:S08]  /*16d0*/  @P1 LDC R9, c[0x0][0x44c] ;  /* 0x00011300ff091b82 */ /* 0x000e300000000800 */
[----:B------:R-:W1:Y:S01]  /*16e0*/  @P1 LDC R8, c[0x0][0x450] ;  /* 0x00011400ff081b82 */ /* 0x000e620000000800 */
[----:B--2---:R-:W-:-:S05]  /*16f0*/  IMAD.SHL.U32 R20, R20, 0x80, RZ ;  /* 0x0000008014147824 */ /* 0x004fca00078e00ff */
[----:B------:R3:W-:Y:S01]  /*1700*/  STL [R1+0x64], R20 ;  /* 0x0000641401007387 */ /* 0x0007e20000100800 */
[----:B------:R-:W-:Y:S02]  /*1710*/  @P0 IMAD.IADD R2, R3, 0x1, -R0 ;  /* 0x0000000103020824 */ /* 0x000fe400078e0a00 */
[----:B------:R-:W-:Y:S02]  /*1720*/  VIADD R0, R20, 0x7f ;  /* 0x0000007f14007836 */ /* 0x000fe40000000000 */
[----:B------:R-:W-:Y:S02]  /*1730*/  IMAD.IADD R10, R15, 0x1, R2 ;  /* 0x000000010f0a7824 */ /* 0x000fe400078e0202 */
[----:B0-----:R-:W-:-:S03]  /*1740*/  @P1 IMAD.HI.U32 R3, R0, R9, RZ ;  /* 0x0000000900031227 */ /* 0x001fc600078e00ff */
[----:B------:R3:W-:Y:S01]  /*1750*/  STL [R1+0x14], R10 ;  /* 0x0000140a01007387 */ /* 0x0007e20000100800 */
[C---:B------:R-:W-:Y:S01]  /*1760*/  VIADD R5, R10.reuse, 0xdf ;  /* 0x000000df0a057836 */ /* 0x040fe20000000000 */
[----:B-1----:R-:W-:Y:S02]  /*1770*/  @P1 SHF.R.U32.HI R0, RZ, R8, R3 ;  /* 0x00000008ff001219 */ /* 0x002fe40000011603 */
[----:B------:R-:W-:Y:S01]  /*1780*/  IADD3 R138, R10, 0x1, -R14 ;  /* 0x000000010a8a7810 */ /* 0x000fe20007ffe80e */
[----:B------:R-:W-:-:S04]  /*1790*/  IMAD.HI R4, R5, -0x6db6db6d, R4 ;  /* 0x9249249305047827 */ /* 0x000fc800078e0204 */
[----:B------:R-:W-:Y:S01]  /*17a0*/  IMAD.IADD R3, R138, 0x1, R0 ;  /* 0x000000018a037824 */ /* 0x000fe200078e0200 */
[----:B------:R-:W-:-:S04]  /*17b0*/  SHF.R.U32.HI R139, RZ, 0x1f, R4 ;  /* 0x0000001fff8b7819 */ /* 0x000fc80000011604 */
[----:B------:R-:W-:Y:S01]  /*17c0*/  LEA.HI.SX32 R139, R4, R139, 0x19 ;  /* 0x0000008b048b7211 */ /* 0x000fe200078fcaff */
[----:B------:R-:W-:Y:S01]  /*17d0*/  IMAD.IADD R4, R3, 0x1, R12 ;  /* 0x0000000103047824 */ /* 0x000fe200078e020c */
[----:B---3--:R-:W-:Y:S06]  /*17e0*/  @!P2 BRA `(.L_x_1316) ;  /* 0x000000000048a947 */ /* 0x008fec0003800000 */
[C---:B------:R-:W-:Y:S01]  /*17f0*/  ISETP.GT.AND P0, PT, R3.reuse, RZ, PT ;  /* 0x000000ff0300720c */ /* 0x040fe20003f04270 */
[----:B------:R-:W-:Y:S01]  /*1800*/  BSSY B0, `(.L_x_1317) ;  /* 0x000000e000007945 */ /* 0x000fe20003800000 */
[----:B------:R-:W-:-:S11]  /*1810*/  VIADD R0, R3, 0xffffffff ;  /* 0xffffffff03007836 */ /* 0x000fd60000000000 */
[----:B------:R-:W-:Y:S05]  /*1820*/  @P0 BRA `(.L_x_1318) ;  /* 0x00000000001c0947 */ /* 0x000fea0003800000 */
[----:B------:R-:W-:Y:S01]  /*1830*/  ISETP.NE.AND P0, PT, R13, 0x1, PT ;  /* 0x000000010d00780c */ /* 0x000fe20003f05270 */
[----:B------:R-:W-:-:S12]  /*1840*/  IMAD.MOV R3, RZ, RZ, -R3 ;  /* 0x000000ffff037224 */ /* 0x000fd800078e0a03 */
[----:B------:R-:W0:Y:S02]  /*1850*/  @P0 LDC.64 R6, c[0x0][0x9e8] ;  /* 0x00027a00ff060b82 */ /* 0x000e240000000a00 */
[----:B0-----:R-:W-:-:S05]  /*1860*/  @P0 IMAD.HI.U32 R0, R3, R6, RZ ;  /* 0x0000000603000227 */ /* 0x001fca00078e00ff */
[----:B------:R-:W-:-:S04]  /*1870*/  @P0 SHF.R.U32.HI R3, RZ, R7, R0 ;  /* 0x00000007ff030219 */ /* 0x000fc80000011600 */
[----:B------:R-:W-:Y:S01]  /*1880*/  LOP3.LUT R0, RZ, R3, RZ, 0x33, !PT ;  /* 0x00000003ff007212 */ /* 0x000fe200078e33ff */
[----:B------:R-:W-:Y:S06]  /*1890*/  BRA `(.L_x_1319) ;  /* 0x0000000000107947 */ /* 0x000fec0003800000 */
.L_x_1318:
[----:B------:R-:W-:-:S13]  /*18a0*/  ISETP.NE.AND P0, PT, R13, 0x1, PT ;  /* 0x000000010d00780c */ /* 0x000fda0003f05270 */
[----:B------:R-:W0:Y:S02]  /*18b0*/  @P0 LDC.64 R6, c[0x0][0x9e8] ;  /* 0x00027a00ff060b82 */ /* 0x000e240000000a00 */
[----:B0-----:R-:W-:-:S05]  /*18c0*/  @P0 IMAD.HI.U32 R6, R0, R6, RZ ;  /* 0x0000000600060227 */ /* 0x001fca00078e00ff */
[----:B------:R-:W-:-:S07]  /*18d0*/  @P0 SHF.R.U32.HI R0, RZ, R7, R6 ;  /* 0x00000007ff000219 */ /* 0x000fce0000011606 */
.L_x_1319:
[----:B------:R-:W-:Y:S05]  /*18e0*/  BSYNC B0 ;  /* 0x0000000000007941 */ /* 0x000fea0003800000 */
.L_x_1317:
[----:B------:R-:W-:-:S05]  /*18f0*/  IMAD R3, R0, R13, R13 ;  /* 0x0000000d00037224 */ /* 0x000fca00078e020d */
[----:B------:R-:W-:-:S07]  /*1900*/  VIMNMX R4, R4, R3, PT ;  /* 0x0000000304047248 */ /* 0x000fce0003fe0100 */
.L_x_1316:
[----:B------:R-:W0:Y:S01]  /*1910*/  @P1 LDC R3, c[0x0][0x44c] ;  /* 0x00011300ff031b82 */ /* 0x000e220000000800 */
[----:B------:R-:W-:Y:S01]  /*1920*/  VIADD R5, R4, 0xdf ;  /* 0x000000df04057836 */ /* 0x000fe20000000000 */
[----:B------:R-:W-:Y:S01]  /*1930*/  ULDC UR4, c[0x0][0x9dc] ;  /* 0x0002770000047ab9 */ /* 0x000fe20000000800 */
[----:B------:R-:W-:Y:S02]  /*1940*/  IMAD.MOV.U32 R4, RZ, RZ, RZ ;  /* 0x000000ffff047224 */ /* 0x000fe400078e00ff */
[----:B------:R-:W-:Y:S02]  /*1950*/  IMAD.MOV.U32 R0, RZ, RZ, R20 ;  /* 0x000000ffff007224 */ /* 0x000fe400078e0014 */
[----:B------:R-:W-:Y:S01]  /*1960*/  IMAD.HI R4, R5, -0x6db6db6d, R4 ;  /* 0x9249249305047827 */ /* 0x000fe200078e0204 */
[----:B------:R-:W1:Y:S03]  /*1970*/  @P1 LDC R6, c[0x0][0x450] ;  /* 0x00011400ff061b82 */ /* 0x000e660000000800 */
[----:B------:R-:W-:-:S02]  /*1980*/  IMAD.IADD R137, R10, 0x1, -R14 ;  /* 0x000000010a897824 */ /* 0x000fc400078e0a0e */
[----:B0-----:R-:W-:-:S05]  /*1990*/  @P1 IMAD.HI.U32 R3, R20, R3, RZ ;  /* 0x0000000314031227 */ /* 0x001fca00078e00ff */
[----:B-1----:R-:W-:Y:S02]  /*19a0*/  @P1 SHF.R.U32.HI R0, RZ, R6, R3 ;  /* 0x00000006ff001219 */ /* 0x002fe40000011603 */
[----:B------:R-:W-:-:S03]  /*19b0*/  SHF.R.U32.HI R3, RZ, 0x1f, R4 ;  /* 0x0000001fff037819 */ /* 0x000fc60000011604 */
[----:B------:R-:W-:Y:S01]  /*19c0*/  IMAD.IADD R0, R137, 0x1, R0 ;  /* 0x0000000189007824 */ /* 0x000fe200078e0200 */
[----:B------:R-:W-:-:S03]  /*19d0*/  LEA.HI.SX32 R4, R4, R3, 0x19 ;  /* 0x0000000304047211 */ /* 0x000fc600078fcaff */
[----:B------:R-:W-:Y:S01]  /*19e0*/  VIADD R5, R0, -UR4 ;  /* 0x8000000400057c36 */ /* 0x000fe20008000000 */
[----:B------:R-:W-:Y:S01]  /*19f0*/  VIMNMX R8, R139, R4, PT ;  /* 0x000000048b087248 */ /* 0x000fe20003fe0100 */
[----:B------:R-:W-:Y:S06]  /*1a00*/  @!P2 BRA `(.L_x_1320) ;  /* 0x000000000044a947 */ /* 0x000fec0003800000 */
[----:B------:R-:W-:Y:S01]  /*1a10*/  ISETP.GT.AND P0, PT, R0, -0x1, PT ;  /* 0xffffffff0000780c */ /* 0x000fe20003f04270 */
[----:B------:R-:W-:-:S12]  /*1a20*/  BSSY B0, `(.L_x_1321) ;  /* 0x000000d000007945 */ /* 0x000fd80003800000 */
        /* <DEDUP_REMOVED lines=8> */
.L_x_1322:
[----:B------:R-:W-:-:S13]  /*1ab0*/  ISETP.NE.AND P0, PT, R13, 0x1, PT ;  /* 0x000000010d00780c */ /* 0x000fda0003f05270 */
[----:B------:R-:W0:Y:S02]  /*1ac0*/  @P0 LDC.64 R6, c[0x0][0x9e8] ;  /* 0x00027a00ff060b82 */ /* 0x000e240000000a00 */
[----:B0-----:R-:W-:-:S05]  /*1ad0*/  @P0 IMAD.HI.U32 R4, R0, R6, RZ ;  /* 0x0000000600040227 */ /* 0x001fca00078e00ff */
[----:B------:R-:W-:-:S07]  /*1ae0*/  @P0 SHF.R.U32.HI R0, RZ, R7, R4 ;  /* 0x00000007ff000219 */ /* 0x000fce0000011604 */
.L_x_1323:
[----:B------:R-:W-:Y:S05]  /*1af0*/  BSYNC B0 ;  /* 0x0000000000007941 */ /* 0x000fea0003800000 */
.L_x_1321:
[----:B------:R-:W-:-:S05]  /*1b00*/  IMAD R0, R0, R13, RZ ;  /* 0x0000000d00007224 */ /* 0x000fca00078e02ff */
[----:B------:R-:W-:-:S07]  /*1b10*/  VIMNMX R5, R5, R0, !PT ;  /* 0x0000000005057248 */ /* 0x000fce0007fe0100 */
.L_x_1320:
[----:B------:R-:W-:Y:S01]  /*1b20*/  IMAD.MOV.U32 R4, RZ, RZ, RZ ;  /* 0x000000ffff047224 */ /* 0x000fe200078e00ff */
[----:B------:R-:W-:Y:S01]  /*1b30*/  LOP3.LUT R13, R11, 0xff, RZ, 0xc0, !PT ;  /* 0x000000ff0b0d7812 */ /* 0x000fe200078ec0ff */
[----:B------:R-:W-:Y:S01]  /*1b40*/  BSSY B0, `(.L_x_1324) ;  /* 0x000002a000007945 */ /* 0x000fe20003800000 */
[----:B------:R-:W-:Y:S01]  /*1b50*/  SHF.R.U32.HI R3, RZ, 0x10, R11 ;  /* 0x00000010ff037819 */ /* 0x000fe2000001160b */
[----:B------:R-:W-:Y:S02]  /*1b60*/  IMAD.HI R5, R5, -0x6db6db6d, R4 ;  /* 0x9249249305057827 */ /* 0x000fe400078e0204 */
[----:B------:R0:W-:Y:S03]  /*1b70*/  STL [R1+0xa4], R13 ;  /* 0x0000a40d01007387 */ /* 0x0001e60000100800 */
[----:B------:R-:W-:Y:S01]  /*1b80*/  SHF.R.U32.HI R0, RZ, 0x1f, R5 ;  /* 0x0000001fff007819 */ /* 0x000fe20000011605 */
[----:B------:R0:W-:Y:S03]  /*1b90*/  STL [R1+0x9c], R3 ;  /* 0x00009c0301007387 */ /* 0x0001e60000100800 */
[----:B------:R-:W-:-:S04]  /*1ba0*/  LEA.HI.SX32 R0, R5, R0, 0x19 ;  /* 0x0000000005007211 */ /* 0x000fc800078fcaff */
[----:B------:R-:W-:Y:S01]  /*1bb0*/  VIMNMX R9, RZ, R0, !PT ;  /* 0x00000000ff097248 */ /* 0x000fe20007fe0100 */
[----:B------:R-:W-:-:S03]  /*1bc0*/  IMAD.MOV.U32 R0, RZ, RZ, RZ ;  /* 0x000000ffff007224 */ /* 0x000fc600078e00ff */
[----:B------:R-:W-:-:S13]  /*1bd0*/  ISETP.GT.AND P0, PT, R8, R9, PT ;  /* 0x000000090800720c */ /* 0x000fda0003f04270 */
[----:B0-----:R-:W-:Y:S05]  /*1be0*/  @!P0 BRA `(.L_x_1325) ;  /* 0x00000000007c8947 */ /* 0x001fea0003800000 */
[----:B------:R-:W-:Y:S01]  /*1bf0*/  ISETP.NE.AND P0, PT, R3, RZ, PT ;  /* 0x000000ff0300720c */ /* 0x000fe20003f05270 */
[----:B------:R-:W-:-:S03]  /*1c00*/  ULDC UR4, c[0x0][0x9f0] ;  /* 0x00027c0000047ab9 */ /* 0x000fc60000000800 */
[----:B------:R-:W-:-:S04]  /*1c10*/  SEL R11, R3, UR4, P0 ;  /* 0x00000004030b7c07 */ /* 0x000fc80008000000 */
[-C--:B------:R-:W-:Y:S02]  /*1c20*/  IABS R6, R11.reuse ;  /* 0x0000000b00067213 */ /* 0x080fe40000000000 */
[----:B------:R-:W-:Y:S02]  /*1c30*/  IADD3 R0, R11, -0x1, R8 ;  /* 0xffffffff0b007810 */ /* 0x000fe40007ffe008 */
[----:B------:R-:W0:Y:S01]  /*1c40*/  I2F.RP R3, R6 ;  /* 0x0000000600037306 */ /* 0x000e220000209400 */
[----:B------:R-:W-:Y:S02]  /*1c50*/  IABS R12, R11 ;  /* 0x0000000b000c7213 */ /* 0x000fe40000000000 */
[----:B------:R-:W-:-:S05]  /*1c60*/  IMAD.IADD R0, R0, 0x1, -R9 ;  /* 0x0000000100007824 */ /* 0x000fca00078e0a09 */
[----:B------:R-:W-:Y:S02]  /*1c70*/  IABS R10, R0 ;  /* 0x00000000000a7213 */ /* 0x000fe40000000000 */
[----:B------:R-:W-:-:S04]  /*1c80*/  LOP3.LUT R0, R0, R11, RZ, 0x3c, !PT ;  /* 0x0000000b00007212 */ /* 0x000fc800078e3cff */
[----:B------:R-:W-:Y:S01]  /*1c90*/  ISETP.GE.AND P2, PT, R0, RZ, PT ;  /* 0x000000ff0000720c */ /* 0x000fe20003f46270 */
[----:B0-----:R-:W0:Y:S02]  /*1ca0*/  MUFU.RCP R3, R3 ;  /* 0x0000000300037308 */ /* 0x001e240000001000 */
[----:B0-----:R-:W-:Y:S02]  /*1cb0*/  VIADD R4, R3, 0xffffffe ;  /* 0x0ffffffe03047836 */ /* 0x001fe40000000000 */
[----:B------:R-:W-:-:S04]  /*1cc0*/  IMAD.MOV R3, RZ, RZ, -R12 ;  /* 0x000000ffff037224 */ /* 0x000fc800078e0a0c */
[----:B------:R0:W1:Y:S02]  /*1cd0*/  F2I.FTZ.U32.TRUNC.NTZ R5, R4 ;  /* 0x0000000400057305 */ /* 0x000064000021f000 */
[----:B0-----:R-:W-:Y:S02]  /*1ce0*/  IMAD.MOV.U32 R4, RZ, RZ, RZ ;  /* 0x000000ffff047224 */ /* 0x001fe400078e00ff */
[----:B-1----:R-:W-:-:S04]  /*1cf0*/  IMAD.MOV R7, RZ, RZ, -R5 ;  /* 0x000000ffff077224 */ /* 0x002fc800078e0a05 */
[----:B------:R-:W-:-:S04]  /*1d00*/  IMAD R7, R7, R6, RZ ;  /* 0x0000000607077224 */ /* 0x000fc800078e02ff */
[----:B------:R-:W-:-:S04]  /*1d10*/  IMAD.HI.U32 R5, R5, R7, R4 ;  /* 0x0000000705057227 */ /* 0x000fc800078e0004 */
[----:B------:R-:W-:-:S04]  /*1d20*/  IMAD.MOV.U32 R4, RZ, RZ, R10 ;  /* 0x000000ffff047224 */ /* 0x000fc800078e000a */
        /* <DEDUP_REMOVED lines=11> */
.L_x_1325:
[----:B------:R-:W-:Y:S05]  /*1de0*/  BSYNC B0 ;  /* 0x0000000000007941 */ /* 0x000fea0003800000 */
.L_x_1324:
[----:B------:R-:W-:-:S05]  /*1df0*/  IMAD R3, R13, R0, R9 ;  /* 0x000000000d037224 */ /* 0x000fca00078e0209 */
        /* <DEDUP_REMOVED lines=8> */
[----:B------:R-:W-:-:S06]  /*1e80*/  IMAD.MOV.U32 R24, RZ, RZ, R107 ;  /* 0x000000ffff187224 */ /* 0x000fcc00078e006b */
        /* <DEDUP_REMOVED lines=27> */
[----:B-1---5:R-:W-:Y:S05]  /*2040*/  CALL.ABS.NOINC R14 ;  /* 0x000000000e007343 */ /* 0x022fea0003c00000 */
.L_x_1328:
[----:B------:R-:W-:Y:S05]  /*2050*/  BSYNC B6 ;  /* 0x0000000000067941 */ /* 0x000fea0003800000 */
.L_x_1327:
        /* <DEDUP_REMOVED lines=20> */
.L_x_1330:
[----:B------:R-:W-:Y:S05]  /*21a0*/  BSYNC B6 ;  /* 0x0000000000067941 */ /* 0x000fea0003800000 */
.L_x_1329:
[----:B------:R-:W-:Y:S01]  /*21b0*/  ULDC.64 UR4, c[0x0][0x9f8] ;  /* 0x00027e0000047ab9 */ /* 0x000fe20000000a00 */
[----:B------:R-:W-:Y:S01]  /*21c0*/  IMAD.MOV.U32 R0, RZ, RZ, R28 ;  /* 0x000000ffff007224 */ /* 0x000fe200078e001c */
[----:B------:R-:W-:Y:S01]  /*21d0*/  ISETP.NE.U32.AND P0, PT, RZ, UR4, PT ;  /* 0x00000004ff007c0c */ /* 0x000fe2000bf05070 */
[----:B------:R-:W-:Y:S01]  /*21e0*/  ULDC.64 UR6, c[0x0][0x208] ;  /* 0x0000820000067ab9 */ /* 0x000fe20000000a00 */
[----:B------:R-:W2:Y:S01]  /*21f0*/  LDL R49, [R1+0x88] ;  /* 0x0000880001317983 */ /* 0x000ea20000100800 */
[----:B------:R-:W0:Y:S01]  /*2200*/  LDC.64 R36, c[0x0][0x300] ;  /* 0x0000c000ff247b82 */ /* 0x000e220000000a00 */
[----:B------:R-:W-:Y:S01]  /*2210*/  ISETP.NE.AND.EX P0, PT, RZ, UR5, PT, P0 ;  /* 0x00000005ff007c0c */ /* 0x000fe2000bf05300 */
[----:B------:R-:W-:Y:S01]  /*2220*/  IMAD.IADD R95, R26, 0x1, R25 ;  /* 0x000000011a5f7824 */ /* 0x000fe200078e0219 */
[----:B------:R-:W3:Y:S01]  /*2230*/  LDL R48, [R1+0x90] ;  /* 0x0000900001307983 */ /* 0x000ee20000100800 */
[----:B------:R-:W-:-:S03]  /*2240*/  ULDC.64 UR4, c[0x0][0xa08] ;  /* 0x0002820000047ab9 */ /* 0x000fc60000000a00 */
[----:B------:R-:W4:Y:S01]  /*2250*/  LDL R47, [R1+0x98] ;  /* 0x00009800012f7983 */ /* 0x000f220000100800 */
[----:B------:R-:W1:Y:S03]  /*2260*/  LDC.64 R86, c[0x0][0x3f8] ;  /* 0x0000fe00ff567b82 */ /* 0x000e660000000a00 */
[----:B------:R-:W4:Y:S05]  /*2270*/  LDL R46, [R1+0x94] ;  /* 0x00009400012e7983 */ /* 0x000f2a0000100800 */
[----:B------:R-:W0:Y:S01]  /*2280*/  @P0 LDC.64 R4, c[0x0][0x9f8] ;  /* 0x00027e00ff040b82 */ /* 0x000e220000000a00 */
[----:B------:R-:W1:Y:S07]  /*2290*/  S2R R20, SR_TID.X ;  /* 0x0000000000147919 */ /* 0x000e6e0000002100 */
[----:B------:R-:W1:Y:S08]  /*22a0*/  LDC.64 R30, c[0x0][0x408] ;  /* 0x00010200ff1e7b82 */ /* 0x000e700000000a00 */
[----:B------:R-:W1:Y:S01]  /*22b0*/  LDC R15, c[0x0][0x3f4] ;  /* 0x0000fd00ff0f7b82 */ /* 0x000e620000000800 */
[----:B0-----:R-:W-:-:S05]  /*22c0*/  @P0 IMAD.WIDE R4, R28, 0x4, R4 ;  /* 0x000000041c040825 */ /* 0x001fca00078e0204 */
[----:B------:R0:W2:Y:S01]  /*22d0*/  @P0 LDG.E R0, desc[UR6][R4.64] ;  /* 0x0000000604000981 */ /* 0x0000a2000c1e1900 */
[----:B------:R-:W-:Y:S01]  /*22e0*/  SHF.R.S32.HI R21, RZ, 0x1f, R95 ;  /* 0x0000001fff157819 */ /* 0x000fe2000001145f */
[-C--:B------:R-:W-:Y:S01]  /*22f0*/  IMAD.WIDE.U32 R6, R95, R36.reuse, RZ ;  /* 0x000000245f067225 */ /* 0x080fe200078e00ff */
[----:B------:R-:W-:Y:S01]  /*2300*/  ISETP.NE.U32.AND P0, PT, RZ, UR4, PT ;  /* 0x00000004ff007c0c */ /* 0x000fe2000bf05070 */
[----:B------:R-:W-:Y:S01]  /*2310*/  ULDC.64 UR6, c[0x0][0x310] ;  /* 0x0000c40000067ab9 */ /* 0x000fe20000000a00 */
[----:B-1----:R-:W-:Y:S01]  /*2320*/  SHF.R.U32.HI R28, RZ, 0x7, R20 ;  /* 0x00000007ff1c7819 */ /* 0x002fe20000011614 */
[----:B------:R-:W-:Y:S01]  /*2330*/  IMAD R8, R21, R36, RZ ;  /* 0x0000002415087224 */ /* 0x000fe200078e02ff */
[----:B------:R-:W-:Y:S01]  /*2340*/  ISETP.NE.AND.EX P0, PT, RZ, UR5, PT, P0 ;  /* 0x00000005ff007c0c */ /* 0x000fe2000bf05300 */
[----:B------:R-:W-:Y:S01]  /*2350*/  ULDC.64 UR4, c[0x0][0x308] ;  /* 0x0000c20000047ab9 */ /* 0x000fe20000000a00 */
[----:B------:R-:W-:Y:S01]  /*2360*/  ISETP.NE.AND P6, PT, R28, 0x1, PT ;  /* 0x000000011c00780c */ /* 0x000fe20003fc5270 */
[----:B------:R-:W-:Y:S01]  /*2370*/  IMAD R3, R95, R37, R8 ;  /* 0x000000255f037224 */ /* 0x000fe200078e0208 */
[----:B------:R-:W-:Y:S01]  /*2380*/  SHF.R.S32.HI R20, RZ, 0x1f, R230 ;  /* 0x0000001fff147819 */ /* 0x000fe200000114e6 */
[----:B------:R-:W-:Y:S01]  /*2390*/  IMAD.WIDE.U32 R8, R230, R86, R22 ;  /* 0x00000056e6087225 */ /* 0x000fe200078e0016 */
[----:B------:R-:W-:-:S02]  /*23a0*/  SHF.R.S32.HI R229, RZ, 0x1f, R228 ;  /* 0x0000001fffe57819 */ /* 0x000fc400000114e4 */
[----:B------:R-:W-:Y:S01]  /*23b0*/  ISETP.GE.AND P1, PT, R22, R15, PT ;  /* 0x0000000f1600720c */ /* 0x000fe20003f26270 */
[----:B------:R-:W-:Y:S02]  /*23c0*/  IMAD.IADD R7, R7, 0x1, R3 ;  /* 0x0000000107077824 */ /* 0x000fe400078e0203 */
[----:B------:R-:W-:Y:S01]  /*23d0*/  VIADD R14, R230, 0x80 ;  /* 0x00000080e60e7836 */ /* 0x000fe20000000000 */
[----:B------:R-:W-:Y:S01]  /*23e0*/  SHF.L.U64.HI R99, R36, 0x6, R37 ;  /* 0x0000000624637819 */ /* 0x000fe20000010225 */
[----:B0-----:R-:W-:-:S04]  /*23f0*/  IMAD.WIDE.U32 R4, R27, UR4, R6 ;  /* 0x000000041b047c25 */ /* 0x001fc8000f8e0006 */
[C---:B------:R-:W-:Y:S01]  /*2400*/  VIADD R33, R230.reuse, 0xc0 ;  /* 0x000000c0e6217836 */ /* 0x040fe20000000000 */
[----:B------:R-:W-:Y:S01]  /*2410*/  SHF.R.S32.HI R123, RZ, 0x1f, R14 ;  /* 0x0000001fff7b7819 */ /* 0x000fe2000001140e */
[----:B------:R-:W-:Y:S02]  /*2420*/  IMAD R5, R27, UR5, R5 ;  /* 0x000000051b057c24 */ /* 0x000fe4000f8e0205 */
[C---:B------:R-:W-:Y:S02]  /*2430*/  VIADD R44, R230.reuse, 0x80 ;  /* 0x00000080e62c7836 */ /* 0x040fe40000000000 */
[C---:B------:R-:W-:Y:S02]  /*2440*/  VIADD R50, R230.reuse, 0x40 ;  /* 0x00000040e6327836 */ /* 0x040fe40000000000 */
[----:B------:R-:W-:Y:S01]  /*2450*/  VIADD R13, R230, 0xc0 ;  /* 0x000000c0e60d7836 */ /* 0x000fe20000000000 */
[----:B------:R-:W-:Y:S01]  /*2460*/  SHF.L.U64.HI R108, R36, 0x7, R37 ;  /* 0x00000007246c7819 */ /* 0x000fe20000010225 */
[----:B------:R-:W-:Y:S01]  /*2470*/  IMAD.WIDE.U32 R10, R230, R30, R22 ;  /* 0x0000001ee60a7225 */ /* 0x000fe200078e0016 */
[----:B------:R-:W-:-:S03]  /*2480*/  SHF.L.U64.HI R12, R86, 0x6, R87 ;  /* 0x00000006560c7819 */ /* 0x000fc60000010257 */
[----:B------:R-:W-:Y:S02]  /*2490*/  IMAD.MOV.U32 R84, RZ, RZ, R8 ;  /* 0x000000ffff547224 */ /* 0x000fe400078e0008 */
[----:B------:R-:W-:Y:S02]  /*24a0*/  VIADD R25, R230, 0x40 ;  /* 0x00000040e6197836 */ /* 0x000fe40000000000 */
[----:B------:R-:W-:Y:S02]  /*24b0*/  IMAD.SHL.U32 R98, R36, 0x40, RZ ;  /* 0x0000004024627824 */ /* 0x000fe400078e00ff */
[----:B------:R-:W-:Y:S01]  /*24c0*/  IMAD.MOV.U32 R90, RZ, RZ, R10 ;  /* 0x000000ffff5a7224 */ /* 0x000fe200078e000a */
[----:B------:R-:W-:Y:S01]  /*24d0*/  SHF.R.S32.HI R128, RZ, 0x1f, R25 ;  /* 0x0000001fff807819 */ /* 0x000fe20000011419 */
[-C--:B------:R-:W-:Y:S02]  /*24e0*/  IMAD R14, R20, R36.reuse, RZ ;  /* 0x00000024140e7224 */ /* 0x080fe400078e02ff */
[----:B------:R-:W-:-:S04]  /*24f0*/  IMAD.WIDE.U32 R132, R230, R36, R98 ;  /* 0x00000024e6847225 */ /* 0x000fc800078e0062 */
[----:B------:R-:W-:Y:S02]  /*2500*/  IMAD.SHL.U32 R33, R33, 0x80, RZ ;  /* 0x0000008021217824 */ /* 0x000fe400078e00ff */
[----:B------:R-:W-:-:S03]  /*2510*/  IMAD.WIDE.U32 R92, R30, 0xe0, RZ ;  /* 0x000000e01e5c7825 */ /* 0x000fc600078e00ff */
[----:B------:R-:W-:Y:S01]  /*2520*/  LOP3.LUT R33, R33, 0x380, RZ, 0xc0, !PT ;  /* 0x0000038021217812 */ /* 0x000fe200078ec0ff */
[----:B------:R-:W-:Y:S02]  /*2530*/  IMAD R25, R230, R37, R14 ;  /* 0x00000025e6197224 */ /* 0x000fe400078e020e */
[----:B------:R-:W-:Y:S01]  /*2540*/  IMAD.SHL.U32 R44, R44, 0x80, RZ ;  /* 0x000000802c2c7824 */ /* 0x000fe200078e00ff */
[----:B------:R-:W-:Y:S01]  /*2550*/  SHF.R.U32.HI R140, RZ, 0x3, R33 ;  /* 0x00000003ff8c7819 */ /* 0x000fe20000011621 */
[----:B------:R-:W-:Y:S02]  /*2560*/  IMAD.IADD R14, R25, 0x1, R133 ;  /* 0x00000001190e7824 */ /* 0x000fe400078e0285 */
[----:B------:R-:W-:Y:S01]  /*2570*/  IMAD.SHL.U32 R120, R15, 0x2, RZ ;  /* 0x000000020f787824 */ /* 0x000fe200078e00ff */
[----:B------:R-:W-:Y:S01]  /*2580*/  LOP3.LUT R44, R44, 0x380, RZ, 0xc0, !PT ;  /* 0x000003802c2c7812 */ /* 0x000fe200078ec0ff */
[----:B------:R-:W-:Y:S02]  /*2590*/  IMAD.SHL.U32 R50, R50, 0x80, RZ ;  /* 0x0000008032327824 */ /* 0x000fe400078e00ff */
[----:B------:R-:W-:Y:S01]  /*25a0*/  IMAD.WIDE.U32 R96, R230, R36, R22 ;  /* 0x00000024e6607225 */ /* 0x000fe200078e0016 */
[----:B------:R-:W-:-:S02]  /*25b0*/  SHF.R.U32.HI R141, RZ, 0x3, R44 ;  /* 0x00000003ff8d7819 */ /* 0x000fc4000001162c */
[----:B------:R-:W-:Y:S01]  /*25c0*/  LOP3.LUT R50, R50, 0x380, RZ, 0xc0, !PT ;  /* 0x0000038032327812 */ /* 0x000fe200078ec0ff */
[----:B------:R-:W-:Y:S01]  /*25d0*/  VIADD R136, R28, 0x8 ;  /* 0x000000081c887836 */ /* 0x000fe20000000000 */
[----:B------:R-:W-:Y:S01]  /*25e0*/  SHF.R.S32.HI R122, RZ, 0x1f, R13 ;  /* 0x0000001fff7a7819 */ /* 0x000fe2000001140d */
[----:B------:R-:W-:Y:S01]  /*25f0*/  IMAD R115, R87, 0xe0, RZ ;  /* 0x000000e057737824 */ /* 0x000fe200078e02ff */
[----:B------:R-:W-:Y:S01]  /*2600*/  SHF.R.U32.HI R50, RZ, 0x3, R50 ;  /* 0x00000003ff327819 */ /* 0x000fe20000011632 */
[----:B------:R-:W-:Y:S02]  /*2610*/  IMAD R13, R37, 0xe0, RZ ;  /* 0x000000e0250d7824 */ /* 0x000fe400078e02ff */
[----:B------:R-:W-:Y:S02]  /*2620*/  IMAD.SHL.U32 R10, R86, 0x40, RZ ;  /* 0x00000040560a7824 */ /* 0x000fe400078e00ff */
[----:B------:R-:W-:-:S04]  /*2630*/  IMAD.WIDE.U32 R130, R36, 0xe0, RZ ;  /* 0x000000e024827825 */ /* 0x000fc800078e00ff */
[----:B------:R-:W-:Y:S01]  /*2640*/  IMAD.IADD R13, R131, 0x1, R13 ;  /* 0x00000001830d7824 */ /* 0x000fe200078e020d */
[----:B--2---:R-:W-:Y:S02]  /*2650*/  SHF.R.S32.HI R3, RZ, 0x1f, R0 ;  /* 0x0000001fff037819 */ /* 0x004fe40000011400 */
[----:B------:R-:W-:Y:S02]  /*2660*/  SEL R7, R0, RZ, !P0 ;  /* 0x000000ff00077207 */ /* 0x000fe40004000000 */
[----:B------:R-:W-:-:S03]  /*2670*/  SEL R3, R3, RZ, !P0 ;  /* 0x000000ff03037207 */ /* 0x000fc60004000000 */
[----:B------:R-:W-:-:S04]  /*2680*/  IMAD.WIDE.U32 R38, R7, UR6, R4 ;  /* 0x0000000607267c25 */ /* 0x000fc8000f8e0004 */
[----:B------:R-:W-:-:S04]  /*2690*/  IMAD R0, R3, UR6, RZ ;  /* 0x0000000603007c24 */ /* 0x000fc8000f8e02ff */
[----:B------:R-:W-:Y:S01]  /*26a0*/  IMAD R35, R7, UR7, R0 ;  /* 0x0000000707237c24 */ /* 0x000fe2000f8e0200 */
[----:B------:R-:W-:Y:S05]  /*26b0*/  @!P6 WARPSYNC.ALL ;  /* 0x000000000000e948 */ /* 0x000fea0003800000 */
[----:B------:R-:W-:Y:S01]  /*26c0*/  ULDC.64 UR4, c[0x0][0x330] ;  /* 0x0000cc0000047ab9 */ /* 0x000fe20000000a00 */
[----:B------:R-:W-:Y:S02]  /*26d0*/  IMAD R0, R20, R86, RZ ;  /* 0x0000005614007224 */ /* 0x000fe400078e02ff */
[----:B------:R-:W-:-:S04]  /*26e0*/  IMAD.WIDE.U32 R4, R27, UR4, R22 ;  /* 0x000000041b047c25 */ /* 0x000fc8000f8e0016 */
[----:B------:R-:W-:Y:S01]  /*26f0*/  IMAD R41, R27, UR5, R5 ;  /* 0x000000051b297c24 */ /* 0x000fe2000f8e0205 */
[----:B------:R-:W-:Y:S01]  /*2700*/  ULDC.64 UR4, c[0x0][0x338] ;  /* 0x0000ce0000047ab9 */ /* 0x000fe20000000a00 */
[----:B------:R-:W-:Y:S02]  /*2710*/  IMAD.MOV.U32 R40, RZ, RZ, R4 ;  /* 0x000000ffff287224 */ /* 0x000fe400078e0004 */
[----:B------:R-:W-:Y:S02]  /*2720*/  IMAD R3, R3, UR4, RZ ;  /* 0x0000000403037c24 */ /* 0x000fe4000f8e02ff */
[----:B------:R-:W-:Y:S02]  /*2730*/  IMAD R85, R230, R87, R0 ;  /* 0x00000057e6557224 */ /* 0x000fe400078e0200 */
[-C--:B------:R-:W-:Y:S02]  /*2740*/  IMAD R0, R20, R30.reuse, RZ ;  /* 0x0000001e14007224 */ /* 0x080fe400078e02ff */
[----:B------:R-:W-:Y:S01]  /*2750*/  IMAD R45, R7, UR5, R3 ;  /* 0x00000005072d7c24 */ /* 0x000fe2000f8e0203 */
[----:B------:R-:W-:Y:S01]  /*2760*/  SEL R3, R15, RZ, P1 ;  /* 0x000000ff0f037207 */ /* 0x000fe20000800000 */
[----:B------:R-:W-:Y:S01]  /*2770*/  IMAD.WIDE.U32 R40, R7, UR4, R40 ;  /* 0x0000000407287c25 */ /* 0x000fe2000f8e0028 */
[----:B------:R-:W-:Y:S03]  /*2780*/  @!P6 BAR.SYNC.DEFER_BLOCKING 0x9, 0x100 ;  /* 0x024400000000eb1d */ /* 0x000fe60000010000 */
[C---:B------:R-:W-:Y:S01]  /*2790*/  IMAD.WIDE.U32 R6, R230.reuse, R30, R228 ;  /* 0x0000001ee6067225 */ /* 0x040fe200078e00e4 */
[----:B------:R-:W-:-:S02]  /*27a0*/  IADD3 R94, P0, R230, R95, RZ ;  /* 0x0000005fe65e7210 */ /* 0x000fc40007f1e0ff */
[----:B------:R-:W-:Y:S01]  /*27b0*/  ULDC UR4, c[0x0][0x2f4] ;  /* 0x0000bd0000047ab9 */ /* 0x000fe20000000800 */
[----:B------:R-:W-:Y:S01]  /*27c0*/  IMAD R91, R230, R31, R0 ;  /* 0x0000001fe65b7224 */ /* 0x000fe200078e0200 */
[----:B------:R-:W-:Y:S01]  /*27d0*/  P2R R0, PR, RZ, 0x2 ;  /* 0x00000002ff007803 */ /* 0x000fe20000000000 */
[----:B------:R-:W-:Y:S02]  /*27e0*/  IMAD.IADD R3, R22, 0x1, R3 ;  /* 0x0000000116037824 */ /* 0x000fe400078e0203 */
[----:B------:R-:W-:Y:S01]  /*27f0*/  IMAD.IADD R89, R7, 0x1, R91 ;  /* 0x0000000107597824 */ /* 0x000fe200078e025b */
[----:B-----5:R-:W-:Y:S01]  /*2800*/  SHF.R.S32.HI R7, RZ, 0x1f, R121 ;  /* 0x0000001fff077819 */ /* 0x020fe20000011479 */
[----:B------:R-:W-:Y:S01]  /*2810*/  IMAD.MOV.U32 R88, RZ, RZ, R6 ;  /* 0x000000ffff587224 */ /* 0x000fe200078e0006 */
[----:B------:R-:W-:Y:S01]  /*2820*/  SHF.R.S32.HI R8, RZ, 0x1f, R3 ;  /* 0x0000001fff087819 */ /* 0x000fe20000011403 */
[----:B------:R-:W-:-:S03]  /*2830*/  IMAD.WIDE.U32 R4, R230, R86, R228 ;  /* 0x00000056e6047225 */ /* 0x000fc600078e00e4 */
[----:B------:R-:W-:Y:S01]  /*2840*/  LEA.HI R32, R8, R3, RZ, 0x4 ;  /* 0x0000000308207211 */ /* 0x000fe200078f20ff */
[----:B------:R-:W-:Y:S01]  /*2850*/  IMAD R6, R7, R86, RZ ;  /* 0x0000005607067224 */ /* 0x000fe200078e02ff */
[C---:B------:R-:W-:Y:S01]  /*2860*/  SHF.L.U64.HI R8, R30.reuse, 0x6, R31 ;  /* 0x000000061e087819 */ /* 0x040fe2000001021f */
[----:B------:R-:W-:Y:S02]  /*2870*/  IMAD.IADD R5, R5, 0x1, R85 ;  /* 0x0000000105057824 */ /* 0x000fe400078e0255 */
[----:B------:R-:W-:Y:S02]  /*2880*/  IMAD R27, R121, R87, R6 ;  /* 0x00000057791b7224 */ /* 0x000fe400078e0206 */
[----:B------:R-:W-:Y:S01]  /*2890*/  IMAD R6, R7, R30, RZ ;  /* 0x0000001e07067224 */ /* 0x000fe200078e02ff */
[----:B------:R-:W-:Y:S01]  /*28a0*/  SHF.L.U64.HI R7, R30, 0x7, R31 ;  /* 0x000000071e077819 */ /* 0x000fe2000001021f */
[----:B------:R-:W-:Y:S02]  /*28b0*/  IMAD.IADD R91, R91, 0x1, R11 ;  /* 0x000000015b5b7824 */ /* 0x000fe400078e020b */
[----:B------:R-:W-:-:S02]  /*28c0*/  IMAD.SHL.U32 R3, R231, 0x80, RZ ;  /* 0x00000080e7037824 */ /* 0x000fc400078e00ff */
[----:B------:R-:W-:-:S04]  /*28d0*/  IMAD.WIDE.U32 R88, R121, R30, R88 ;  /* 0x0000001e79587225 */ /* 0x000fc800078e0058 */
[----:B------:R-:W-:Y:S01]  /*28e0*/  IMAD.X R95, R20, 0x1, R21, P0 ;  /* 0x00000001145f7824 */ /* 0x000fe200000e0615 */
[----:B------:R-:W-:Y:S01]  /*28f0*/  LOP3.LUT R33, R33, 0x70, R32, 0xf8, !PT ;  /* 0x0000007021217812 */ /* 0x000fe200078ef820 */
[----:B------:R-:W-:-:S04]  /*2900*/  IMAD.WIDE.U32 R42, R121, R86, R4 ;  /* 0x00000056792a7225 */ /* 0x000fc800078e0004 */
[C---:B------:R-:W-:Y:S01]  /*2910*/  IMAD R29, R121.reuse, R31, R6 ;  /* 0x0000001f791d7224 */ /* 0x040fe200078e0206 */
[----:B------:R-:W-:Y:S01]  /*2920*/  LOP3.LUT R44, R44, 0x70, R32, 0xf8, !PT ;  /* 0x000000702c2c7812 */ /* 0x000fe200078ef820 */
[----:B------:R-:W-:Y:S01]  /*2930*/  IMAD.SHL.U32 R6, R30, 0x40, RZ ;  /* 0x000000401e067824 */ /* 0x000fe200078e00ff */
[----:B------:R-:W-:Y:S01]  /*2940*/  SHF.L.U64.HI R11, R86, 0x7, R87 ;  /* 0x00000007560b7819 */ /* 0x000fe20000010257 */
[----:B------:R-:W-:Y:S02]  /*2950*/  IMAD.SHL.U32 R5, R30, 0x80, RZ ;  /* 0x000000801e057824 */ /* 0x000fe400078e00ff */
[----:B------:R-:W-:Y:S01]  /*2960*/  IMAD.WIDE.U32 R90, R121, R30, R90 ;  /* 0x0000001e795a7225 */ /* 0x000fe200078e005a */
[----:B------:R-:W-:-:S03]  /*2970*/  LOP3.LUT R3, R3, 0x380, RZ, 0xc0, !PT ;  /* 0x0000038003037812 */ /* 0x000fc600078ec0ff */
[----:B------:R-:W-:Y:S01]  /*2980*/  VIADD R30, R230, 0x40 ;  /* 0x00000040e61e7836 */ /* 0x000fe20000000000 */
[----:B------:R-:W-:Y:S01]  /*2990*/  IADD3 R106, P0, R98, R132, RZ ;  /* 0x00000084626a7210 */ /* 0x000fe20007f1e0ff */
[----:B------:R-:W-:Y:S02]  /*29a0*/  IMAD.IADD R85, R85, 0x1, R9 ;  /* 0x0000000155557824 */ /* 0x000fe400078e0209 */
[----:B------:R-:W-:Y:S01]  /*29b0*/  IMAD.SHL.U32 R30, R30, 0x80, RZ ;  /* 0x000000801e1e7824 */ /* 0x000fe200078e00ff */
[----:B------:R-:W-:Y:S01]  /*29c0*/  SHF.R.U32.HI R15, RZ, 0x3, R3 ;  /* 0x00000003ff0f7819 */ /* 0x000fe20000011603 */
[----:B------:R-:W-:Y:S01]  /*29d0*/  IMAD.X R105, R14, 0x1, R99, P0 ;  /* 0x000000010e697824 */ /* 0x000fe200000e0663 */
[----:B------:R-:W-:Y:S01]  /*29e0*/  LOP3.LUT R20, R3, 0x30, R22, 0xf8, !PT ;  /* 0x0000003003147812 */ /* 0x000fe200078ef816 */
[----:B------:R-:W-:Y:S01]  /*29f0*/  IMAD.WIDE.U32 R84, R121, R86, R84 ;  /* 0x0000005679547225 */ /* 0x000fe200078e0054 */
[----:B------:R-:W-:Y:S02]  /*2a00*/  IADD3 R113, P0, R106, R98, RZ ;  /* 0x000000626a717210 */ /* 0x000fe40007f1e0ff */
[--C-:B------:R-:W-:Y:S01]  /*2a10*/  LOP3.LUT R34, R3, 0x70, R32.reuse, 0xf8, !PT ;  /* 0x0000007003227812 */ /* 0x100fe200078ef820 */
[----:B------:R-:W-:Y:S01]  /*2a20*/  IMAD R31, R31, 0xe0, RZ ;  /* 0x000000e01f1f7824 */ /* 0x000fe200078e02ff */
[----:B------:R-:W-:Y:S01]  /*2a30*/  LOP3.LUT R30, R30, 0x380, RZ, 0xc0, !PT ;  /* 0x000003801e1e7812 */ /* 0x000fe200078ec0ff */
[----:B------:R-:W-:Y:S01]  /*2a40*/  IMAD.IADD R28, R29, 0x1, R91 ;  /* 0x000000011d1c7824 */ /* 0x000fe200078e025b */
[-C--:B------:R-:W-:Y:S01]  /*2a50*/  LOP3.LUT R21, R20, R15.reuse, RZ, 0x3c, !PT ;  /* 0x0000000f14157212 */ /* 0x080fe200078e3cff */
[----:B------:R-:W-:Y:S01]  /*2a60*/  IMAD.IADD R20, R97, 0x1, R25 ;  /* 0x0000000161147824 */ /* 0x000fe200078e0219 */
[----:B------:R-:W-:Y:S01]  /*2a70*/  LOP3.LUT R34, R34, R15, RZ, 0x3c, !PT ;  /* 0x0000000f22227212 */ /* 0x000fe200078e3cff */
[----:B------:R-:W-:Y:S01]  /*2a80*/  IMAD.IADD R114, R93, 0x1, R31 ;  /* 0x000000015d727824 */ /* 0x000fe200078e021f */
[--C-:B------:R-:W-:Y:S01]  /*2a90*/  LOP3.LUT R31, R30, 0x70, R32.reuse, 0xf8, !PT ;  /* 0x000000701e1f7812 */ /* 0x100fe200078ef820 */
[----:B------:R-:W-:Y:S01]  /*2aa0*/  IMAD.IADD R25, R43, 0x1, R27 ;  /* 0x000000012b197824 */ /* 0x000fe200078e021b */
[----:B------:R-:W-:Y:S01]  /*2ab0*/  LOP3.LUT R116, R33, R140, RZ, 0x3c, !PT ;  /* 0x0000008c21747212 */ /* 0x000fe200078e3cff */
[----:B------:R-:W-:Y:S01]  /*2ac0*/  IMAD.IADD R26, R27, 0x1, R85 ;  /* 0x000000011b1a7824 */ /* 0x000fe200078e0255 */
[----:B------:R-:W-:Y:S01]  /*2ad0*/  LOP3.LUT R30, R32, 0xfffffff0, RZ, 0xc0, !PT ;  /* 0xfffffff0201e7812 */ /* 0x000fe200078ec0ff */
[----:B------:R-:W-:Y:S01]  /*2ae0*/  IMAD.X R109, R105, 0x1, R99, P0 ;  /* 0x00000001696d7824 */ /* 0x000fe200000e0663 */
[----:B------:R-:W-:Y:S01]  /*2af0*/  IADD3 R33, P0, R38, R96, RZ ;  /* 0x0000006026217210 */ /* 0x000fe20007f1e0ff */
[----:B------:R-:W-:Y:S01]  /*2b00*/  IMAD.IADD R27, R89, 0x1, R29 ;  /* 0x00000001591b7824 */ /* 0x000fe200078e021d */
[----:B------:R-:W-:Y:S01]  /*2b10*/  SHF.R.S32.HI R29, RZ, 0x4, R32 ;  /* 0x00000004ff1d7819 */ /* 0x000fe20000011420 */
[----:B------:R-:W-:Y:S01]  /*2b20*/  IMAD.IADD R32, R39, 0x1, R35 ;  /* 0x0000000127207824 */ /* 0x000fe200078e0223 */
[----:B------:R-:W-:Y:S01]  /*2b30*/  LOP3.LUT R118, R31, R50, RZ, 0x3c, !PT ;  /* 0x000000321f767212 */ /* 0x000fe200078e3cff */
[----:B------:R-:W-:Y:S01]  /*2b40*/  IMAD.IADD R119, R49, 0x1, R34 ;  /* 0x0000000131777824 */ /* 0x000fe200078e0222 */
[----:B------:R-:W-:Y:S01]  /*2b50*/  LOP3.LUT R44, R44, R141, RZ, 0x3c, !PT ;  /* 0x0000008d2c2c7212 */ /* 0x000fe200078e3cff */
[----:B------:R-:W-:Y:S01]  /*2b60*/  IMAD.SHL.U32 R9, R86, 0x80, RZ ;  /* 0x0000008056097824 */ /* 0x000fe200078e00ff */
[----:B------:R-:W-:Y:S01]  /*2b70*/  IADD3 R34, P3, R38, 0x40, RZ ;  /* 0x0000004026227810 */ /* 0x000fe20007f7e0ff */
[----:B------:R-:W-:Y:S01]  /*2b80*/  VIADD R4, R22, 0x40 ;  /* 0x0000004016047836 */ /* 0x000fe20000000000 */
[----:B------:R-:W-:Y:S01]  /*2b90*/  IADD3 R37, P2, R33, 0x40, RZ ;  /* 0x0000004021257810 */ /* 0x000fe20007f5e0ff */
[----:B------:R-:W-:-:S04]  /*2ba0*/  IMAD.WIDE.U32 R86, R86, 0xe0, RZ ;  /* 0x000000e056567825 */ /* 0x000fc800078e00ff */
[----:B------:R-:W-:Y:S01]  /*2bb0*/  IMAD.X R35, R20, 0x1, R32, P0 ;  /* 0x0000000114237824 */ /* 0x000fe200000e0620 */
[----:B------:R-:W-:Y:S01]  /*2bc0*/  SHF.R.S32.HI R31, RZ, 0x1f, R30 ;  /* 0x0000001fff1f7819 */ /* 0x000fe2000001141e */
[----:B------:R-:W-:Y:S01]  /*2bd0*/  IMAD.IADD R115, R87, 0x1, R115 ;  /* 0x0000000157737824 */ /* 0x000fe200078e0273 */
[----:B------:R-:W-:Y:S01]  /*2be0*/  ISETP.GE.AND P0, PT, R22, UR4, PT ;  /* 0x0000000416007c0c */ /* 0x000fe2000bf06270 */
[----:B------:R-:W-:Y:S01]  /*2bf0*/  IMAD.IADD R21, R49, 0x1, R21 ;  /* 0x0000000131157824 */ /* 0x000fe200078e0215 */
[----:B------:R-:W-:Y:S01]  /*2c00*/  ISETP.GE.AND P1, PT, R4, UR4, PT ;  /* 0x0000000404007c0c */ /* 0x000fe2000bf26270 */
[----:B---3--:R-:W-:Y:S02]  /*2c10*/  IMAD.IADD R118, R48, 0x1, R118 ;  /* 0x0000000130767824 */ /* 0x008fe400078e0276 */
[----:B----4-:R-:W-:Y:S02]  /*2c20*/  IMAD.IADD R117, R47, 0x1, R44 ;  /* 0x000000012f757824 */ /* 0x010fe400078e022c */
[----:B------:R-:W-:-:S02]  /*2c30*/  IMAD.IADD R116, R46, 0x1, R116 ;  /* 0x000000012e747824 */ /* 0x000fc400078e0274 */
[----:B------:R-:W-:Y:S02]  /*2c40*/  IMAD.X R100, RZ, RZ, R32, P3 ;  /* 0x000000ffff647224 */ /* 0x000fe400018e0620 */
[----:B------:R-:W-:Y:S02]  /*2c50*/  IMAD.X R101, RZ, RZ, R35, P2 ;  /* 0x000000ffff657224 */ /* 0x000fe400010e0623 */
[----:B------:R-:W-:-:S07]  /*2c60*/  IMAD.IADD R102, R41, 0x1, R45 ;  /* 0x0000000129667824 */ /* 0x000fce00078e022d */
.L_x_1414:
[----:B0-----:R-:W0:Y:S01]  /*2c70*/  LDC R126, c[0x0][0x3f4] ;  /* 0x0000fd00ff7e7b82 */ /* 0x001e220000000800 */
        /* <DEDUP_REMOVED lines=8> */
[----:B-----5:R-:W-:Y:S05]  /*2d00*/  @!P2 BRA `(.L_x_1332) ;  /* 0x0000008c0068a947 */ /* 0x020fea0003800000 */
        /* <DEDUP_REMOVED lines=24> */
[----:B------:R-:W-:-:S03]  /*2e90*/  CS2R R78, SRZ ;  /* 0x00000000004e7805 */ /* 0x000fc6000001ff00 */
[----:B------:R-:W-:Y:S05]  /*2ea0*/  @P2 BRA `(.L_x_1335) ;  /* 0x0000000000442947 */ /* 0x000fea0003800000 */
[----:B------:R-:W-:Y:S01]  /*2eb0*/  ULDC.64 UR4, c[0x0][0x3e8] ;  /* 0x0000fa0000047ab9 */ /* 0x000fe20000000a00 */
[----:B------:R-:W-:Y:S02]  /*2ec0*/  CS2R R76, SRZ ;  /* 0x00000000004c7805 */ /* 0x000fe4000001ff00 */
[----:B------:R-:W-:Y:S02]  /*2ed0*/  IADD3 R48, P3, P4, R42, UR4, R44 ;  /* 0x000000042a307c10 */ /* 0x000fe4000fc7e02c */
[----:B------:R-:W-:Y:S01]  /*2ee0*/  CS2R R78, SRZ ;  /* 0x00000000004e7805 */ /* 0x000fe2000001ff00 */
[----:B------:R-:W-:Y:S01]  /*2ef0*/  ULDC.64 UR6, c[0x0][0x208] ;  /* 0x0000820000067ab9 */ /* 0x000fe20000000a00 */
        /* <DEDUP_REMOVED lines=12> */
.L_x_1335:
[----:B------:R-:W-:Y:S05]  /*2fc0*/  BSYNC B1 ;  /* 0x0000000000017941 */ /* 0x000fea0003800000 */
.L_x_1334:
[----:B0-----:R-:W-:Y:S01]  /*2fd0*/  VIADD R48, R230, 0x40 ;  /* 0x00000040e6307836 */ /* 0x001fe20000000000 */
[----:B------:R-:W-:Y:S01]  /*2fe0*/  BSSY B1, `(.L_x_1336) ;  /* 0x0000025000017945 */ /* 0x000fe20003800000 */
[----:B------:R-:W-:Y:S02]  /*2ff0*/  CS2R R68, SRZ ;  /* 0x0000000000447805 */ /* 0x000fe4000001ff00 */
[----:B------:R-:W-:Y:S02]  /*3000*/  CS2R R66, SRZ ;  /* 0x0000000000427805 */ /* 0x000fe4000001ff00 */
[----:B------:R-:W-:Y:S02]  /*3010*/  CS2R R56, SRZ ;  /* 0x0000000000387805 */ /* 0x000fe4000001ff00 */
[----:B------:R-:W-:Y:S02]  /*3020*/  ISETP.GE.AND P3, PT, R48, R112, PT ;  /* 0x000000703000720c */ /* 0x000fe40003f66270 */
[----:B------:R-:W-:-:S02]  /*3030*/  CS2R R48, SRZ ;  /* 0x0000000000307805 */ /* 0x000fc4000001ff00 */
[----:B------:R-:W-:Y:S02]  /*3040*/  CS2R R60, SRZ ;  /* 0x00000000003c7805 */ /* 0x000fe4000001ff00 */
[----:B------:R-:W-:Y:S02]  /*3050*/  CS2R R58, SRZ ;  /* 0x00000000003a7805 */ /* 0x000fe4000001ff00 */
[----:B------:R-:W-:Y:S02]  /*3060*/  CS2R R62, SRZ ;  /* 0x00000000003e7805 */ /* 0x000fe4000001ff00 */
[----:B------:R-:W-:Y:S02]  /*3070*/  CS2R R52, SRZ ;  /* 0x0000000000347805 */ /* 0x000fe4000001ff00 */
[----:B------:R-:W-:Y:S02]  /*3080*/  CS2R R50, SRZ ;  /* 0x0000000000327805 */ /* 0x000fe4000001ff00 */
[----:B------:R-:W-:Y:S01]  /*3090*/  CS2R R54, SRZ ;  /* 0x0000000000367805 */ /* 0x000fe2000001ff00 */
[----:B-----5:R-:W-:Y:S01]  /*30a0*/  IMAD.MOV.U32 R134, RZ, RZ, R72 ;  /* 0x000000ffff867224 */ /* 0x020fe200078e0048 */
[----:B------:R-:W-:Y:S01]  /*30b0*/  CS2R R70, SRZ ;  /* 0x0000000000467805 */ /* 0x000fe2000001ff00 */
[----:B------:R-:W-:Y:S01]  /*30c0*/  IMAD.MOV.U32 R149, RZ, RZ, R76 ;  /* 0x000000ffff957224 */ /* 0x000fe200078e004c */
[----:B------:R-:W-:Y:S06]  /*30d0*/  @P3 BRA `(.L_x_1337) ;  /* 0x0000000000543947 */ /* 0x000fec0003800000 */
[----:B------:R-:W-:Y:S01]  /*30e0*/  IADD3 R80, P4, P5, R42, R44, R10 ;  /* 0x0000002c2a507210 */ /* 0x000fe20007d9e00a */
[----:B------:R-:W-:Y:S01]  /*30f0*/  ULDC.64 UR4, c[0x0][0x3e8] ;  /* 0x0000fa0000047ab9 */ /* 0x000fe20000000a00 */
[----:B------:R-:W-:Y:S02]  /*3100*/  CS2R R68, SRZ ;  /* 0x0000000000447805 */ /* 0x000fe4000001ff00 */
[----:B------:R-:W-:Y:S02]  /*3110*/  CS2R R70, SRZ ;  /* 0x0000000000467805 */ /* 0x000fe4000001ff00 */
[----:B------:R-:W-:Y:S01]  /*3120*/  IADD3.X R65, R25, R129, R12, P4, P5 ;  /* 0x0000008119417210 */ /* 0x000fe200027ea40c */
[----:B------:R-:W-:Y:S01]  /*3130*/  ULDC.64 UR6, c[0x0][0x208] ;  /* 0x0000820000067ab9 */ /* 0x000fe20000000a00 */
        /* <DEDUP_REMOVED lines=15> */
.L_x_1337:
[----:B------:R-:W-:Y:S05]  /*3230*/  BSYNC B1 ;  /* 0x0000000000017941 */ /* 0x000fea0003800000 */
.L_x_1336:
        /* <DEDUP_REMOVED lines=26> */
.L_x_1339:
[----:B------:R-:W-:Y:S05]  /*33e0*/  BSYNC B1 ;  /* 0x0000000000017941 */ /* 0x000fea0003800000 */
.L_x_1338:
        /* <DEDUP_REMOVED lines=10> */
[----:B------:R-:W-:Y:S01]  /*3490*/  ULDC.64 UR6, c[0x0][0x208] ;  /* 0x0000820000067ab9 */ /* 0x000fe20000000a00 */
[----:B0-----:R-:W-:-:S04]  /*34a0*/  IMAD.WIDE.U32 R44, R48, 0xc0, R44 ;  /* 0x000000c0302c7825 */ /* 0x001fc800078e002c */
[----:B------:R-:W-:Y:S01]  /*34b0*/  IMAD R49, R49, 0xc0, RZ ;  /* 0x000000c031317824 */ /* 0x000fe200078e02ff */
[----:B------:R-:W-:-:S03]  /*34c0*/  IADD3 R44, P5, P6, R42, UR4, R44 ;  /* 0x000000042a2c7c10 */ /* 0x000fc6000febe02c */
[----:B------:R-:W-:-:S05]  /*34d0*/  IMAD.IADD R48, R45, 0x1, R49 ;  /* 0x000000012d307824 */ /* 0x000fca00078e0231 */
[----:B------:R-:W-:Y:S01]  /*34e0*/  IADD3.X R45, R25, UR5, R48, P5, P6 ;  /* 0x00000005192d7c10 */ /* 0x000fe2000afec430 */
[----:B------:R-:W-:Y:S01]  /*34f0*/  ULDC.64 UR4, c[0x0][0x400] ;  /* 0x0001000000047ab9 */ /* 0x000fe20000000a00 */
[----:B------:R-:W0:Y:S02]  /*3500*/  LDC.64 R48, c[0x0][0x408] ;  /* 0x00010200ff307b82 */ /* 0x000e240000000a00 */
        /* <DEDUP_REMOVED lines=13> */
.L_x_1341:
[----:B------:R-:W-:Y:S05]  /*35e0*/  BSYNC B1 ;  /* 0x0000000000017941 */ /* 0x000fea0003800000 */
.L_x_1340:
[----:B0-----:R-:W2:Y:S01]  /*35f0*/  LDL R44, [R1+0x6c] ;  /* 0x00006c00012c7983 */ /* 0x001ea20000100800 */
[----:B------:R-:W-:Y:S02]  /*3600*/  IMAD.MOV.U32 R150, RZ, RZ, R74 ;  /* 0x000000ffff967224 */ /* 0x000fe400078e004a */
[----:B------:R-:W-:Y:S02]  /*3610*/  IMAD.MOV.U32 R163, RZ, RZ, R78 ;  /* 0x000000ffffa37224 */ /* 0x000fe400078e004e */
[----:B-----5:R-:W-:Y:S02]  /*3620*/  IMAD.MOV.U32 R145, RZ, RZ, R64 ;  /* 0x000000ffff917224 */ /* 0x020fe400078e0040 */
        /* <DEDUP_REMOVED lines=8> */
[----:B------:R-:W-:-:S02]  /*36b0*/  IMAD.MOV.U32 R82, RZ, RZ, R52 ;  /* 0x000000ffff527224 */ /* 0x000fc400078e0034 */
[----:B------:R-:W-:Y:S02]  /*36c0*/  IMAD.MOV.U32 R81, RZ, RZ, R50 ;  /* 0x000000ffff517224 */ /* 0x000fe400078e0032 */
[----:B------:R-:W-:Y:S01]  /*36d0*/  IMAD.MOV.U32 R83, RZ, RZ, R54 ;  /* 0x000000ffff537224 */ /* 0x000fe200078e0036 */
[----:B--2---:R-:W-:-:S13]  /*36e0*/  R2UR UR4, R44 ;  /* 0x000000002c0472ca */ /* 0x004fda00000e0000 */
[----:B------:R-:W-:-:S06]  /*36f0*/  UISETP.NE.AND UP0, UPT, UR4, 0x3, UPT ;  /* 0x000000030400788c */ /* 0x000fcc000bf05270 */
[----:B------:R-:W-:-:S13]  /*3700*/  PLOP3.LUT P5, PT, PT, PT, UP0, 0x80, 0x0 ;  /* 0x000000000000781c */ /* 0x000fda0003faf008 */
[----:B------:R-:W-:Y:S05]  /*3710*/  @!P5 BRA `(.L_x_1342) ;  /* 0x000000000004d947 */ /* 0x000fea0003800000 */
[----:B------:R-:W-:Y:S01]  /*3720*/  BPT.TRAP 0x1 ;  /* 0x000000040000795c */ /* 0x000fe20000300000 */
.L_x_1342:
[----:B------:R-:W2:Y:S01]  /*3730*/  LDL R44, [R1+0x54] ;  /* 0x00005400012c7983 */ /* 0x000ea20000100800 */
[----:B------:R-:W-:Y:S01]  /*3740*/  IMAD R103, R19, 0x8, R18 ;  /* 0x0000000813677824 */ /* 0x000fe200078e0212 */
[----:B------:R-:W-:Y:S01]  /*3750*/  BSSY B1, `(.L_x_1343) ;  /* 0x0000004000017945 */ /* 0x000fe20003800000 */
[----:B--2---:R-:W-:-:S04]  /*3760*/  SHF.L.U32 R129, R44, 0x1f, RZ ;  /* 0x0000001f2c817819 */ /* 0x004fc800000006ff */
[----:B------:R-:W0:Y:S02]  /*3770*/  SYNCS.PHASECHK.TRANS64.TRYWAIT P6, [R103+URZ+0x2e890], R129 ;  /* 0x02e89081670075a7 */ /* 0x000e2400080c017f */
[----:B0-----:R-:W-:Y:S05]  /*3780*/  @!P6 BRA `(.L_x_1344) ;  /* 0x0000033000dce947 */ /* 0x001fea0003800000 */
.L_x_1718:
[----:B------:R-:W-:Y:S05]  /*3790*/  BSYNC B1 ;  /* 0x0000000000017941 */ /* 0x000fea0003800000 */
.L_x_1343:
[----:B------:R-:W-:Y:S01]  /*37a0*/  BSSY B1, `(.L_x_1345) ;  /* 0x00000f0000017945 */ /* 0x000fe20003800000 */
[----:B------:R-:W-:-:S03]  /*37b0*/  IMAD R154, R19, 0x7000, R21 ;  /* 0x00007000139a7824 */ /* 0x000fc600078e0215 */
[----:B------:R-:W-:Y:S05]  /*37c0*/  @P2 BRA `(.L_x_1346) ;  /* 0x0000000c00b42947 */ /* 0x000fea0003800000 */
[----:B------:R-:W-:Y:S01]  /*37d0*/  IADD3 R153, P2, R96, R124, RZ ;  /* 0x0000007c60997210 */ /* 0x000fe20007f5e0ff */
[----:B------:R-:W-:Y:S04]  /*37e0*/  BSSY B2, `(.L_x_1347) ;  /* 0x0000074000027945 */ /* 0x000fe80003800000 */
[----:B------:R-:W-:Y:S01]  /*37f0*/  IMAD.X R151, R127, 0x1, R20, P2 ;  /* 0x000000017f977824 */ /* 0x000fe200010e0614 */
[----:B------:R-:W-:Y:S07]  /*3800*/  @P0 BRA `(.L_x_1348) ;  /* 0x0000000400c40947 */ /* 0x000fee0003800000 */
[----:B------:R1:W2:Y:S01]  /*3810*/  LDS.128 R44, [R111+0x20400] ;  /* 0x020400006f2c7984 */ /* 0x0002a20000000c00 */
[----:B------:R-:W-:Y:S01]  /*3820*/  ISETP.GE.AND P2, PT, R228, R126, PT ;  /* 0x0000007ee400720c */ /* 0x000fe20003f46270 */
[----:B------:R-:W-:-:S12]  /*3830*/  BSSY B3, `(.L_x_1349) ;  /* 0x0000069000037945 */ /* 0x000fd80003800000 */
[----:B-1----:R-:W-:Y:S05]  /*3840*/  @P2 BRA `(.L_x_1350) ;  /* 0x00000004009c2947 */ /* 0x002fea0003800000 */
[----:B------:R-:W-:Y:S02]  /*3850*/  SHF.R.U32.HI R76, RZ, 0x8, R77 ;  /* 0x00000008ff4c7819 */ /* 0x000fe4000001164d */
[----:B------:R-:W-:Y:S02]  /*3860*/  SHF.R.U32.HI R78, RZ, 0x8, R79 ;  /* 0x00000008ff4e7819 */ /* 0x000fe4000001164f */
[----:B------:R-:W-:Y:S01]  /*3870*/  SHF.R.U32.HI R157, RZ, 0x10, R77 ;  /* 0x00000010ff9d7819 */ /* 0x000fe2000001164d */
[----:B------:R-:W-:Y:S01]  /*3880*/  IMAD.SHL.U32 R76, R76, 0x100, RZ ;  /* 0x000001004c4c7824 */ /* 0x000fe200078e00ff */
[----:B------:R-:W-:Y:S02]  /*3890*/  SHF.R.U32.HI R155, RZ, 0x10, R79 ;  /* 0x00000010ff9b7819 */ /* 0x000fe4000001164f */
[----:B------:R-:W-:Y:S01]  /*38a0*/  LOP3.LUT R156, R79, 0xff0000ff, RZ, 0xc0, !PT ;  /* 0xff0000ff4f9c7812 */ /* 0x000fe200078ec0ff */
[----:B------:R-:W-:Y:S01]  /*38b0*/  IMAD.SHL.U32 R79, R78, 0x100, RZ ;  /* 0x000001004e4f7824 */ /* 0x000fe200078e00ff */
[----:B------:R-:W-:Y:S01]  /*38c0*/  LOP3.LUT R77, R77, 0xff0000ff, RZ, 0xc0, !PT ;  /* 0xff0000ff4d4d7812 */ /* 0x000fe200078ec0ff */
[----:B--2---:R-:W-:Y:S01]  /*38d0*/  IMAD.MOV.U32 R78, RZ, RZ, R44 ;  /* 0x000000ffff4e7224 */ /* 0x004fe200078e002c */
[----:B------:R-:W-:-:S02]  /*38e0*/  F2FP.F16.E4M3.UNPACK_B R44, R45 ;  /* 0x0000002dff2c723e */ /* 0x000fc400020006ff */
[----:B------:R-:W-:Y:S01]  /*38f0*/  LOP3.LUT R77, R77, 0xff00, R76, 0xf8, !PT ;  /* 0x0000ff004d4d7812 */ /* 0x000fe200078ef84c */
[----:B------:R-:W-:Y:S01]  /*3900*/  IMAD.U32 R76, R157, 0x10000, RZ ;  /* 0x000100009d4c7824 */ /* 0x000fe200078e00ff */
[----:B------:R-:W-:Y:S01]  /*3910*/  LOP3.LUT R156, R156, 0xff00, R79, 0xf8, !PT ;  /* 0x0000ff009c9c7812 */ /* 0x000fe200078ef84f */
[----:B------:R-:W-:Y:S01]  /*3920*/  IMAD.U32 R79, R155, 0x10000, RZ ;  /* 0x000100009b4f7824 */ /* 0x000fe200078e00ff */
[----:B------:R-:W-:Y:S02]  /*3930*/  F2FP.F16.E4M3.UNPACK_B R155, R163.H1 ;  /* 0x000000a3ff9b723e */ /* 0x000fe400030006ff */
[----:B------:R-:W-:Y:S02]  /*3940*/  LOP3.LUT R76, R77, 0xff0000, R76, 0xf8, !PT ;  /* 0x00ff00004d4c7812 */ /* 0x000fe400078ef84c */
[----:B------:R-:W-:Y:S01]  /*3950*/  LOP3.LUT R77, R156, 0xff0000, R79, 0xf8, !PT ;  /* 0x00ff00009c4d7812 */ /* 0x000fe200078ef84f */
[--C-:B------:R-:W-:Y:S01]  /*3960*/  HADD2.F32 R79, -RZ, R44.reuse.H1_H1 ;  /* 0x3000002cff4f7230 */ /* 0x100fe20000004100 */
[----:B------:R-:W-:Y:S01]  /*3970*/  F2FP.F16.E4M3.UNPACK_B R157, R149.H1 ;  /* 0x00000095ff9d723e */ /* 0x000fe200030006ff */
[----:B------:R-:W-:Y:S01]  /*3980*/  HADD2.F32 R159, -RZ, R155.H0_H0 ;  /* 0x2000009bff9f7230 */ /* 0x000fe20000004100 */
[----:B------:R-:W-:Y:S01]  /*3990*/  F2FP.F16.E4M3.UNPACK_B R45, R45.H1 ;  /* 0x0000002dff2d723e */ /* 0x000fe200030006ff */
[----:B------:R-:W-:-:S02]  /*39a0*/  HADD2.F32 R44, -RZ, R44.H0_H0 ;  /* 0x2000002cff2c7230 */ /* 0x000fc40000004100 */
[----:B------:R-:W-:Y:S02]  /*39b0*/  HADD2.F32 R160, -RZ, R155.H1_H1 ;  /* 0x3000009bffa07230 */ /* 0x000fe40000004100 */
[-C--:B------:R-:W-:Y:S01]  /*39c0*/  FMUL.FTZ R161, R79, R159.reuse ;  /* 0x0000009f4fa17220 */ /* 0x080fe20000410000 */
[----:B------:R-:W-:Y:S02]  /*39d0*/  HADD2.F32 R158, -RZ, R157.H0_H0 ;  /* 0x2000009dff9e7230 */ /* 0x000fe40000004100 */
[C---:B------:R-:W-:Y:S01]  /*39e0*/  FMUL.FTZ R162, R44.reuse, R159 ;  /* 0x0000009f2ca27220 */ /* 0x040fe20000410000 */
[--C-:B------:R-:W-:Y:S01]  /*39f0*/  HADD2.F32 R156, -RZ, R45.reuse.H1_H1 ;  /* 0x3000002dff9c7230 */ /* 0x100fe20000004100 */
[----:B------:R-:W-:Y:S01]  /*3a00*/  F2FP.F16.E4M3.UNPACK_B R159, R163 ;  /* 0x000000a3ff9f723e */ /* 0x000fe200020006ff */
[----:B------:R-:W-:Y:S02]  /*3a10*/  HADD2.F32 R155, -RZ, R45.H0_H0 ;  /* 0x2000002dff9b7230 */ /* 0x000fe40000004100 */
[----:B------:R-:W-:Y:S01]  /*3a20*/  FFMA.FTZ R44, R44, R158, -R161 ;  /* 0x0000009e2c2c7223 */ /* 0x000fe200000108a1 */
[----:B------:R-:W-:-:S02]  /*3a30*/  HADD2.F32 R157, -RZ, R157.H1_H1 ;  /* 0x3000009dff9d7230 */ /* 0x000fc40000004100 */
[----:B------:R-:W-:Y:S01]  /*3a40*/  FFMA.FTZ R45, R79, R158, R162 ;  /* 0x0000009e4f2d7223 */ /* 0x000fe200000100a2 */
[CC--:B------:R-:W-:Y:S01]  /*3a50*/  FMUL.FTZ R164, R156.reuse, R160.reuse ;  /* 0x000000a09ca47220 */ /* 0x0c0fe20000410000 */
[C---:B------:R-:W-:Y:S01]  /*3a60*/  FMUL.FTZ R161, R155.reuse, R160 ;  /* 0x000000a09ba17220 */ /* 0x040fe20000410000 */
[-C--:B------:R-:W-:Y:S01]  /*3a70*/  F2FP.F16.E4M3.UNPACK_B R79, R78.reuse.H1 ;  /* 0x0000004eff4f723e */ /* 0x080fe200030006ff */
[--C-:B------:R-:W-:Y:S01]  /*3a80*/  HADD2.F32 R160, -RZ, R159.reuse.H0_H0 ;  /* 0x2000009fffa07230 */ /* 0x100fe20000004100 */
[----:B------:R-:W-:Y:S01]  /*3a90*/  F2FP.F16.E4M3.UNPACK_B R78, R78 ;  /* 0x0000004eff4e723e */ /* 0x000fe200020006ff */
[-C--:B------:R-:W-:Y:S01]  /*3aa0*/  FFMA.FTZ R163, R155, R157.reuse, -R164 ;  /* 0x0000009d9ba37223 */ /* 0x080fe200000108a4 */
[----:B------:R-:W-:Y:S01]  /*3ab0*/  FFMA.FTZ R166, R156, R157, R161 ;  /* 0x0000009d9ca67223 */ /* 0x000fe200000100a1 */
[----:B------:R-:W-:Y:S01]  /*3ac0*/  HADD2.F32 R161, -RZ, R159.H1_H1 ;  /* 0x3000009fffa17230 */ /* 0x000fe20000004100 */
[----:B------:R-:W-:Y:S01]  /*3ad0*/  F2FP.F16.E4M3.UNPACK_B R157, R149 ;  /* 0x00000095ff9d723e */ /* 0x000fe200020006ff */
[--C-:B------:R-:W-:Y:S01]  /*3ae0*/  HADD2.F32 R156, -RZ, R79.reuse.H1_H1 ;  /* 0x3000004fff9c7230 */ /* 0x100fe20000004100 */
[----:B------:R-:W-:Y:S01]  /*3af0*/  F2FP.F16.E4M3.UNPACK_B R159, R76 ;  /* 0x0000004cff9f723e */ /* 0x000fe200020006ff */
[----:B------:R-:W-:-:S02]  /*3b00*/  HADD2.F32 R155, -RZ, R79.H0_H0 ;  /* 0x2000004fff9b7230 */ /* 0x000fc40000004100 */
[--C-:B------:R-:W-:Y:S02]  /*3b10*/  HADD2.F32 R149, -RZ, R78.reuse.H1_H1 ;  /* 0x3000004eff957230 */ /* 0x100fe40000004100 */
[CC--:B------:R-:W-:Y:S01]  /*3b20*/  FMUL.FTZ R164, R156.reuse, R161.reuse ;  /* 0x000000a19ca47220 */ /* 0x0c0fe20000410000 */
[----:B------:R-:W-:Y:S02]  /*3b30*/  HADD2.F32 R79, -RZ, R78.H0_H0 ;  /* 0x2000004eff4f7230 */ /* 0x000fe40000004100 */
[----:B------:R-:W-:Y:S01]  /*3b40*/  FMUL.FTZ R161, R155, R161 ;  /* 0x000000a19ba17220 */ /* 0x000fe20000410000 */
[--C-:B------:R-:W-:Y:S02]  /*3b50*/  HADD2.F32 R78, -RZ, R157.reuse.H1_H1 ;  /* 0x3000009dff4e7230 */ /* 0x100fe40000004100 */
[-C--:B------:R-:W-:Y:S01]  /*3b60*/  FMUL.FTZ R162, R149, R160.reuse ;  /* 0x000000a095a27220 */ /* 0x080fe20000410000 */
[----:B------:R-:W-:Y:S02]  /*3b70*/  HADD2.F32 R158, -RZ, R157.H0_H0 ;  /* 0x2000009dff9e7230 */ /* 0x000fe40000004100 */
        /* <DEDUP_REMOVED lines=8> */
[----:B------:R-:W-:Y:S01]  /*3c00*/  F2FP.SATFINITE.E4M3.F32.PACK_AB_MERGE_C R155, R156, R155, RZ ;  /* 0x0000009b9c9b723e */ /* 0x000fe200048070ff */
[----:B------:R-:W-:Y:S01]  /*3c10*/  HADD2.F32 R157, -RZ, R157.H1_H1 ;  /* 0x3000009dff9d7230 */ /* 0x000fe20000004100 */
[----:B------:R-:W-:-:S02]  /*3c20*/  F2FP.F16.E4M3.UNPACK_B R163, R77.H1 ;  /* 0x0000004dffa3723e */ /* 0x000fc400030006ff */
[----:B------:R-:W-:Y:S02]  /*3c30*/  F2FP.F16.E4M3.UNPACK_B R156, R46.H1 ;  /* 0x0000002eff9c723e */ /* 0x000fe400030006ff */
[----:B------:R-:W-:Y:S01]  /*3c40*/  F2FP.F16.E4M3.UNPACK_B R162, R77 ;  /* 0x0000004dffa2723e */ /* 0x000fe200020006ff */
[----:B------:R-:W-:Y:S01]  /*3c50*/  HADD2.F32 R165, -RZ, R163.H1_H1 ;  /* 0x300000a3ffa57230 */ /* 0x000fe20000004100 */
[----:B------:R-:W-:Y:S01]  /*3c60*/  F2FP.F16.E4M3.UNPACK_B R160, R76.H1 ;  /* 0x0000004cffa0723e */ /* 0x000fe200030006ff */
[----:B------:R-:W-:Y:S01]  /*3c70*/  HADD2.F32 R77, -RZ, R156.H1_H1 ;  /* 0x3000009cff4d7230 */ /* 0x000fe20000004100 */
[----:B------:R-:W-:Y:S01]  /*3c80*/  F2FP.F16.E4M3.UNPACK_B R47, R47 ;  /* 0x0000002fff2f723e */ /* 0x000fe200020006ff */
[----:B------:R-:W-:Y:S02]  /*3c90*/  HADD2.F32 R164, -RZ, R162.H1_H1 ;  /* 0x300000a2ffa47230 */ /* 0x000fe40000004100 */
[----:B------:R-:W-:Y:S01]  /*3ca0*/  FMUL.FTZ R167, R157, R165 ;  /* 0x000000a59da77220 */ /* 0x000fe20000410000 */
[----:B------:R-:W-:-:S02]  /*3cb0*/  HADD2.F32 R156, -RZ, R156.H0_H0 ;  /* 0x2000009cff9c7230 */ /* 0x000fc40000004100 */
[----:B------:R-:W-:Y:S01]  /*3cc0*/  FMUL.FTZ R166, R158, R165 ;  /* 0x000000a59ea67220 */ /* 0x000fe20000410000 */
[----:B------:R-:W-:Y:S02]  /*3cd0*/  HADD2.F32 R76, -RZ, R159.H1_H1 ;  /* 0x3000009fff4c7230 */ /* 0x000fe40000004100 */
[C---:B------:R-:W-:Y:S01]  /*3ce0*/  FMUL.FTZ R165, R77.reuse, R164 ;  /* 0x000000a44da57220 */ /* 0x040fe20000410000 */
[----:B------:R-:W-:Y:S01]  /*3cf0*/  F2FP.F16.E4M3.UNPACK_B R46, R46 ;  /* 0x0000002eff2e723e */ /* 0x000fe200020006ff */
[C---:B------:R-:W-:Y:S01]  /*3d00*/  FMUL.FTZ R164, R156.reuse, R164 ;  /* 0x000000a49ca47220 */ /* 0x040fe20000410000 */
[----:B------:R-:W-:Y:S02]  /*3d10*/  HADD2.F32 R161, -RZ, R160.H1_H1 ;  /* 0x300000a0ffa17230 */ /* 0x000fe40000004100 */
[-C--:B------:R-:W-:Y:S01]  /*3d20*/  FFMA.FTZ R165, R156, R76.reuse, -R165 ;  /* 0x0000004c9ca57223 */ /* 0x080fe200000108a5 */
[----:B------:R-:W-:Y:S02]  /*3d30*/  HADD2.F32 R163, -RZ, R163.H0_H0 ;  /* 0x200000a3ffa37230 */ /* 0x000fe40000004100 */
[----:B------:R-:W-:Y:S01]  /*3d40*/  FFMA.FTZ R164, R77, R76, R164 ;  /* 0x0000004c4da47223 */ /* 0x000fe200000100a4 */
[----:B------:R-:W-:-:S02]  /*3d50*/  HADD2.F32 R76, -RZ, R47.H0_H0 ;  /* 0x2000002fff4c7230 */ /* 0x000fc40000004100 */
[-C--:B------:R-:W-:Y:S01]  /*3d60*/  FFMA.FTZ R167, R158, R161.reuse, -R167 ;  /* 0x000000a19ea77223 */ /* 0x080fe200000108a7 */
[----:B------:R-:W-:Y:S02]  /*3d70*/  HADD2.F32 R77, -RZ, R47.H1_H1 ;  /* 0x3000002fff4d7230 */ /* 0x000fe40000004100 */
[----:B------:R-:W-:Y:S01]  /*3d80*/  FFMA.FTZ R166, R157, R161, R166 ;  /* 0x000000a19da67223 */ /* 0x000fe200000100a6 */
[--C-:B------:R-:W-:Y:S02]  /*3d90*/  HADD2.F32 R47, -RZ, R46.reuse.H0_H0 ;  /* 0x2000002eff2f7230 */ /* 0x100fe40000004100 */
[-C--:B------:R-:W-:Y:S01]  /*3da0*/  FMUL.FTZ R158, R76, R163.reuse ;  /* 0x000000a34c9e7220 */ /* 0x080fe20000410000 */
[----:B------:R-:W-:Y:S02]  /*3db0*/  HADD2.F32 R46, -RZ, R46.H1_H1 ;  /* 0x3000002eff2e7230 */ /* 0x000fe40000004100 */
[----:B------:R-:W-:Y:S01]  /*3dc0*/  FMUL.FTZ R161, R77, R163 ;  /* 0x000000a34da17220 */ /* 0x000fe20000410000 */
[----:B------:R-:W-:Y:S01]  /*3dd0*/  HADD2.F32 R162, -RZ, R162.H0_H0 ;  /* 0x200000a2ffa27230 */ /* 0x000fe20000004100 */
[----:B------:R-:W-:Y:S01]  /*3de0*/  F2FP.SATFINITE.E4M3.F32.PACK_AB_MERGE_C R164, R164, R165, RZ ;  /* 0x000000a5a4a4723e */ /* 0x000fe200048070ff */
        /* <DEDUP_REMOVED lines=9> */
[----:B------:R-:W-:Y:S02]  /*3e80*/  F2FP.SATFINITE.E4M3.F32.PACK_AB_MERGE_C R45, R45, R44, R149 ;  /* 0x0000002c2d2d723e */ /* 0x000fe40004807095 */
[----:B------:R-:W-:Y:S02]  /*3e90*/  F2FP.SATFINITE.E4M3.F32.PACK_AB_MERGE_C R44, R79, R78, R155 ;  /* 0x0000004e4f2c723e */ /* 0x000fe4000480709b */
[----:B------:R-:W-:-:S02]  /*3ea0*/  F2FP.SATFINITE.E4M3.F32.PACK_AB_MERGE_C R46, R157, R156, R164 ;  /* 0x0000009c9d2e723e */ /* 0x000fc400048070a4 */
[----:B------:R-:W-:-:S07]  /*3eb0*/  F2FP.SATFINITE.E4M3.F32.PACK_AB_MERGE_C R47, R158, R161, R166 ;  /* 0x000000a19e2f723e */ /* 0x000fce00048070a6 */
.L_x_1350:
[----:B------:R-:W-:Y:S05]  /*3ec0*/  BSYNC B3 ;  /* 0x0000000000037941 */ /* 0x000fea0003800000 */
.L_x_1349:
[----:B------:R-:W-:Y:S01]  /*3ed0*/  ULDC.64 UR4, c[0x0][0x2e8] ;  /* 0x0000ba0000047ab9 */ /* 0x000fe20000000a00 */
[----:B------:R-:W-:Y:S01]  /*3ee0*/  ULDC.64 UR6, c[0x0][0x208] ;  /* 0x0000820000067ab9 */ /* 0x000fe20000000a00 */
[----:B------:R-:W-:-:S04]  /*3ef0*/  IADD3 R76, P2, P6, R153, UR4, R38 ;  /* 0x00000004994c7c10 */ /* 0x000fc8000fe5e026 */
[----:B------:R-:W-:-:S05]  /*3f00*/  IADD3.X R77, R151, UR5, R32, P2, P6 ;  /* 0x00000005974d7c10 */ /* 0x000fca00097ec420 */
[----:B--2---:R1:W-:Y:S04]  /*3f10*/  STG.E.128 desc[UR6][R76.64], R44 ;  /* 0x0000002c4c007986 */ /* 0x0043e8000c101d06 */
.L_x_1348:
[----:B------:R-:W-:Y:S05]  /*3f20*/  BSYNC B2 ;  /* 0x0000000000027941 */ /* 0x000fea0003800000 */
.L_x_1347:
[----:B------:R-:W-:Y:S05]  /*3f30*/  @P1 BRA `(.L_x_1346) ;  /* 0x0000000400d81947 */ /* 0x000fea0003800000 */
[----:B------:R-:W-:Y:S01]  /*3f40*/  LOP3.LUT P2, RZ, R231, 0x4, RZ, 0xc0, !PT ;  /* 0x00000004e7ff7812 */ /* 0x000fe2000784c0ff */
[C---:B-1----:R-:W-:Y:S01]  /*3f50*/  VIADD R45, R154.reuse, 0x40 ;  /* 0x000000409a2d7836 */ /* 0x042fe20000000000 */
[----:B------:R-:W-:Y:S11]  /*3f60*/  BSSY B2, `(.L_x_1351) ;  /* 0x000006e000027945 */ /* 0x000ff60003800000 */
[----:B------:R-:W-:Y:S01]  /*3f70*/  @P2 VIADD R45, R154, 0xffffffc0 ;  /* 0xffffffc09a2d2836 */ /* 0x000fe20000000000 */
[----:B------:R-:W-:-:S03]  /*3f80*/  ISETP.GE.AND P2, PT, R234, R126, PT ;  /* 0x0000007eea00720c */ /* 0x000fc60003f46270 */
[----:B------:R-:W-:-:S06]  /*3f90*/  IMAD.IADD R45, R18, 0x1, R45 ;  /* 0x00000001122d7824 */ /* 0x000fcc00078e022d */
[----:B------:R-:W1:Y:S04]  /*3fa0*/  LDS.128 R44, [R45+0x20400] ;  /* 0x020400002d2c7984 */ /* 0x000e680000000c00 */
[----:B------:R-:W-:Y:S05]  /*3fb0*/  @P2 BRA `(.L_x_1352) ;  /* 0x0000000400a02947 */ /* 0x000fea0003800000 */
        /* <DEDUP_REMOVED lines=8> */
[----:B-1----:R-:W-:Y:S01]  /*4040*/  IMAD.MOV.U32 R73, RZ, RZ, R45 ;  /* 0x000000ffff497224 */ /* 0x002fe200078e002d */
[----:B------:R-:W-:Y:S01]  /*4050*/  LOP3.LUT R45, R74, 0xff00, R75, 0xf8, !PT ;  /* 0x0000ff004a2d7812 */ /* 0x000fe200078ef84b */
[----:B------:R-:W-:Y:S01]  /*4060*/  IMAD.MOV.U32 R72, RZ, RZ, R44 ;  /* 0x000000ffff487224 */ /* 0x000fe200078e002c */
[----:B------:R-:W-:Y:S01]  /*4070*/  LOP3.LUT R76, R76, 0xff00, R77, 0xf8, !PT ;  /* 0x0000ff004c4c7812 */ /* 0x000fe200078ef84d */
[----:B------:R-:W-:Y:S01]  /*4080*/  IMAD.U32 R74, R79, 0x10000, RZ ;  /* 0x000100004f4a7824 */ /* 0x000fe200078e00ff */
[----:B------:R-:W-:Y:S01]  /*4090*/  F2FP.F16.E4M3.UNPACK_B R44, R73 ;  /* 0x00000049ff2c723e */ /* 0x000fe200020006ff */
        /* <DEDUP_REMOVED lines=11> */
[----:B------:R-:W-:Y:S01]  /*4150*/  HADD2.F32 R79, -RZ, R77.H0_H0 ;  /* 0x2000004dff4f7230 */ /* 0x000fe20000004100 */
[----:B------:R-:W-:Y:S01]  /*4160*/  F2FP.F16.E4M3.UNPACK_B R150, R150 ;  /* 0x00000096ff96723e */ /* 0x000fe200020006ff */
[--C-:B------:R-:W-:Y:S01]  /*4170*/  HADD2.F32 R76, -RZ, R73.reuse.H1_H1 ;  /* 0x30000049ff4c7230 */ /* 0x100fe20000004100 */
[----:B------:R-:W-:Y:S01]  /*4180*/  F2FP.F16.E4M3.UNPACK_B R134, R134 ;  /* 0x00000086ff86723e */ /* 0x000fe200020006ff */
[----:B------:R-:W-:-:S02]  /*4190*/  HADD2.F32 R75, -RZ, R73.H0_H0 ;  /* 0x20000049ff4b7230 */ /* 0x000fc40000004100 */
[----:B------:R-:W-:Y:S01]  /*41a0*/  FMUL.FTZ R73, R44, R149 ;  /* 0x000000952c497220 */ /* 0x000fe20000410000 */
[----:B------:R-:W-:Y:S02]  /*41b0*/  HADD2.F32 R77, -RZ, R77.H1_H1 ;  /* 0x3000004dff4d7230 */ /* 0x000fe40000004100 */
[-C--:B------:R-:W-:Y:S01]  /*41c0*/  FMUL.FTZ R156, R76, R78.reuse ;  /* 0x0000004e4c9c7220 */ /* 0x080fe20000410000 */
[-C--:B------:R-:W-:Y:S01]  /*41d0*/  FFMA.FTZ R44, R44, R79.reuse, -R157 ;  /* 0x0000004f2c2c7223 */ /* 0x080fe2000001089d */
[----:B------:R-:W-:Y:S01]  /*41e0*/  FFMA.FTZ R73, R74, R79, R73 ;  /* 0x0000004f4a497223 */ /* 0x000fe20000010049 */
[C---:B------:R-:W-:Y:S01]  /*41f0*/  FMUL.FTZ R149, R75.reuse, R78 ;  /* 0x0000004e4b957220 */ /* 0x040fe20000410000 */
[-C--:B------:R-:W-:Y:S01]  /*4200*/  F2FP.F16.E4M3.UNPACK_B R74, R72.reuse.H1 ;  /* 0x00000048ff4a723e */ /* 0x080fe200030006ff */
[-C--:B------:R-:W-:Y:S01]  /*4210*/  FFMA.FTZ R156, R75, R77.reuse, -R156 ;  /* 0x0000004d4b9c7223 */ /* 0x080fe2000001089c */
[----:B------:R-:W-:Y:S01]  /*4220*/  F2FP.F16.E4M3.UNPACK_B R72, R72 ;  /* 0x00000048ff48723e */ /* 0x000fe200020006ff */
[----:B------:R-:W-:Y:S01]  /*4230*/  FFMA.FTZ R159, R76, R77, R149 ;  /* 0x0000004d4c9f7223 */ /* 0x000fe20000010095 */
[----:B------:R-:W-:-:S02]  /*4240*/  HADD2.F32 R78, -RZ, R150.H1_H1 ;  /* 0x30000096ff4e7230 */ /* 0x000fc40000004100 */
[--C-:B------:R-:W-:Y:S02]  /*4250*/  HADD2.F32 R77, -RZ, R74.reuse.H1_H1 ;  /* 0x3000004aff4d7230 */ /* 0x100fe40000004100 */
[----:B------:R-:W-:Y:S01]  /*4260*/  HADD2.F32 R76, -RZ, R74.H0_H0 ;  /* 0x2000004aff4c7230 */ /* 0x000fe20000004100 */
[----:B------:R-:W-:Y:S01]  /*4270*/  F2FP.SATFINITE.E4M3.F32.PACK_AB_MERGE_C R161, R159, R156, RZ ;  /* 0x0000009c9fa1723e */ /* 0x000fe200048070ff */
[--C-:B------:R-:W-:Y:S02]  /*4280*/  HADD2.F32 R74, -RZ, R72.reuse.H0_H0 ;  /* 0x20000048ff4a7230 */ /* 0x100fe40000004100 */
[-C--:B------:R-:W-:Y:S01]  /*4290*/  FMUL.FTZ R149, R77, R78.reuse ;  /* 0x0000004e4d957220 */ /* 0x080fe20000410000 */
[----:B------:R-:W-:Y:S02]  /*42a0*/  HADD2.F32 R75, -RZ, R72.H1_H1 ;  /* 0x30000048ff4b7230 */ /* 0x000fe40000004100 */
[----:B------:R-:W-:Y:S01]  /*42b0*/  FMUL.FTZ R78, R76, R78 ;  /* 0x0000004e4c4e7220 */ /* 0x000fe20000410000 */
[----:B------:R-:W-:-:S02]  /*42c0*/  HADD2.F32 R150, -RZ, R150.H0_H0 ;  /* 0x20000096ff967230 */ /* 0x000fc40000004100 */
[--C-:B------:R-:W-:Y:S02]  /*42d0*/  HADD2.F32 R72, -RZ, R134.reuse.H1_H1 ;  /* 0x30000086ff487230 */ /* 0x100fe40000004100 */
[----:B------:R-:W-:Y:S02]  /*42e0*/  HADD2.F32 R134, -RZ, R134.H0_H0 ;  /* 0x20000086ff867230 */ /* 0x000fe40000004100 */
[-C--:B------:R-:W-:Y:S01]  /*42f0*/  FMUL.FTZ R79, R75, R150.reuse ;  /* 0x000000964b4f7220 */ /* 0x080fe20000410000 */
[----:B------:R-:W-:Y:S01]  /*4300*/  FMUL.FTZ R150, R74, R150 ;  /* 0x000000964a967220 */ /* 0x000fe20000410000 */
[-C--:B------:R-:W-:Y:S01]  /*4310*/  FFMA.FTZ R149, R76, R72.reuse, -R149 ;  /* 0x000000484c957223 */ /* 0x080fe20000010895 */
[----:B------:R-:W-:Y:S01]  /*4320*/  FFMA.FTZ R78, R77, R72, R78 ;  /* 0x000000484d4e7223 */ /* 0x000fe2000001004e */
[-C--:B------:R-:W-:Y:S01]  /*4330*/  FFMA.FTZ R72, R74, R134.reuse, -R79 ;  /* 0x000000864a487223 */ /* 0x080fe2000001084f */
[----:B------:R-:W-:Y:S01]  /*4340*/  FFMA.FTZ R157, R75, R134, R150 ;  /* 0x000000864b9d7223 */ /* 0x000fe20000010096 */
[----:B------:R-:W-:-:S02]  /*4350*/  F2FP.F16.E4M3.UNPACK_B R75, R47.H1 ;  /* 0x0000002fff4b723e */ /* 0x000fc400030006ff */
[----:B------:R-:W-:Y:S02]  /*4360*/  F2FP.SATFINITE.E4M3.F32.PACK_AB_MERGE_C R160, R78, R149, RZ ;  /* 0x000000954ea0723e */ /* 0x000fe400048070ff */
[----:B------:R-:W-:Y:S01]  /*4370*/  F2FP.F16.E4M3.UNPACK_B R149, R155.H1 ;  /* 0x0000009bff95723e */ /* 0x000fe200030006ff */
[--C-:B------:R-:W-:Y:S01]  /*4380*/  HADD2.F32 R77, -RZ, R75.reuse.H1_H1 ;  /* 0x3000004bff4d7230 */ /* 0x100fe20000004100 */
[----:B------:R-:W-:Y:S01]  /*4390*/  F2FP.F16.E4M3.UNPACK_B R79, R45.H1 ;  /* 0x0000002dff4f723e */ /* 0x000fe200030006ff */
        /* <DEDUP_REMOVED lines=22> */
[--C-:B------:R-:W-:Y:S02]  /*4500*/  HADD2.F32 R74, -RZ, R47.reuse.H0_H0 ;  /* 0x2000002fff4a7230 */ /* 0x100fe40000004100 */
[----:B------:R-:W-:Y:S01]  /*4510*/  HADD2.F32 R46, -RZ, R46.H1_H1 ;  /* 0x3000002eff2e7230 */ /* 0x000fe20000004100 */
[----:B------:R-:W-:Y:S01]  /*4520*/  F2FP.SATFINITE.E4M3.F32.PACK_AB_MERGE_C R150, R150, R159, RZ ;  /* 0x0000009f9696723e */ /* 0x000fe200048070ff */
[----:B------:R-:W-:Y:S01]  /*4530*/  HADD2.F32 R47, -RZ, R47.H1_H1 ;  /* 0x3000002fff2f7230 */ /* 0x000fe20000004100 */
[----:B------:R-:W-:Y:S01]  /*4540*/  F2FP.SATFINITE.E4M3.F32.PACK_AB_MERGE_C R77, R77, R156, RZ ;  /* 0x0000009c4d4d723e */ /* 0x000fe200048070ff */
[----:B------:R-:W-:-:S02]  /*4550*/  HADD2.F32 R149, -RZ, R149.H0_H0 ;  /* 0x20000095ff957230 */ /* 0x000fc40000004100 */
[-C--:B------:R-:W-:Y:S01]  /*4560*/  FMUL.FTZ R76, R46, R155.reuse ;  /* 0x0000009b2e4c7220 */ /* 0x080fe20000410000 */
[----:B------:R-:W-:Y:S02]  /*4570*/  HADD2.F32 R79, -RZ, R79.H0_H0 ;  /* 0x2000004fff4f7230 */ /* 0x000fe40000004100 */
[----:B------:R-:W-:Y:S01]  /*4580*/  FMUL.FTZ R155, R45, R155 ;  /* 0x0000009b2d9b7220 */ /* 0x000fe20000410000 */
[----:B------:R-:W-:Y:S02]  /*4590*/  HADD2.F32 R78, -RZ, R78.H0_H0 ;  /* 0x2000004eff4e7230 */ /* 0x000fe40000004100 */
[-C--:B------:R-:W-:Y:S01]  /*45a0*/  FMUL.FTZ R75, R47, R149.reuse ;  /* 0x000000952f4b7220 */ /* 0x080fe20000410000 */
[----:B------:R-:W-:-:S03]  /*45b0*/  FMUL.FTZ R134, R74, R149 ;  /* 0x000000954a867220 */ /* 0x000fc60000410000 */
[-C--:B------:R-:W-:Y:S01]  /*45c0*/  FFMA.FTZ R75, R74, R79.reuse, -R75 ;  /* 0x0000004f4a4b7223 */ /* 0x080fe2000001084b */
[----:B------:R-:W-:Y:S01]  /*45d0*/  FFMA.FTZ R134, R47, R79, R134 ;  /* 0x0000004f2f867223 */ /* 0x000fe20000010086 */
[-C--:B------:R-:W-:Y:S01]  /*45e0*/  FFMA.FTZ R76, R45, R78.reuse, -R76 ;  /* 0x0000004e2d4c7223 */ /* 0x080fe2000001084c */
[----:B------:R-:W-:Y:S01]  /*45f0*/  FFMA.FTZ R155, R46, R78, R155 ;  /* 0x0000004e2e9b7223 */ /* 0x000fe2000001009b */
[----:B------:R-:W-:Y:S02]  /*4600*/  F2FP.SATFINITE.E4M3.F32.PACK_AB_MERGE_C R45, R73, R44, R161 ;  /* 0x0000002c492d723e */ /* 0x000fe400048070a1 */
[----:B------:R-:W-:Y:S02]  /*4610*/  F2FP.SATFINITE.E4M3.F32.PACK_AB_MERGE_C R44, R157, R72, R160 ;  /* 0x000000489d2c723e */ /* 0x000fe400048070a0 */
[----:B------:R-:W-:Y:S02]  /*4620*/  F2FP.SATFINITE.E4M3.F32.PACK_AB_MERGE_C R46, R155, R76, R150 ;  /* 0x0000004c9b2e723e */ /* 0x000fe40004807096 */
[----:B------:R-:W-:-:S07]  /*4630*/  F2FP.SATFINITE.E4M3.F32.PACK_AB_MERGE_C R47, R134, R75, R77 ;  /* 0x0000004b862f723e */ /* 0x000fce000480704d */
.L_x_1352:
[----:B------:R-:W-:Y:S05]  /*4640*/  BSYNC B2 ;  /* 0x0000000000027941 */ /* 0x000fea0003800000 */
.L_x_1351:
[----:B------:R-:W-:Y:S01]  /*4650*/  ULDC.64 UR4, c[0x0][0x2e8] ;  /* 0x0000ba0000047ab9 */ /* 0x000fe20000000a00 */
[----:B------:R-:W-:Y:S01]  /*4660*/  ULDC.64 UR6, c[0x0][0x208] ;  /* 0x0000820000067ab9 */ /* 0x000fe20000000a00 */
[----:B------:R-:W-:-:S04]  /*4670*/  IADD3 R72, P2, P6, R34, UR4, R153 ;  /* 0x0000000422487c10 */ /* 0x000fc8000fe5e099 */
[----:B------:R-:W-:-:S05]  /*4680*/  IADD3.X R73, R100, UR5, R151, P2, P6 ;  /* 0x0000000564497c10 */ /* 0x000fca00097ec497 */
[----:B-1----:R2:W-:Y:S04]  /*4690*/  STG.E.128 desc[UR6][R72.64], R44 ;  /* 0x0000002c48007986 */ /* 0x0025e8000c101d06 */
.L_x_1346:
[----:B------:R-:W-:Y:S05]  /*46a0*/  BSYNC B1 ;  /* 0x0000000000017941 */ /* 0x000fea0003800000 */
.L_x_1345:
[----:B------:R-:W-:Y:S04]  /*46b0*/  BSSY B1, `(.L_x_1353) ;  /* 0x00000ee000017945 */ /* 0x000fe80003800000 */
[----:B------:R-:W-:Y:S05]  /*46c0*/  @P3 BRA `(.L_x_1354) ;  /* 0x0000000c00b03947 */ /* 0x000fea0003800000 */
[----:B------:R-:W-:Y:S01]  /*46d0*/  IADD3 R75, P2, P3, R132, R124, R22 ;  /* 0x0000007c844b7210 */ /* 0x000fe20007b5e016 */
[----:B------:R-:W-:Y:S03]  /*46e0*/  BSSY B2, `(.L_x_1355) ;  /* 0x0000074000027945 */ /* 0x000fe60003800000 */
[----:B--2---:R-:W-:Y:S01]  /*46f0*/  IADD3.X R73, R14, R127, R23, P2, P3 ;  /* 0x0000007f0e497210 */ /* 0x004fe200017e6417 */
[----:B------:R-:W-:Y:S08]  /*4700*/  @P0 BRA `(.L_x_1356) ;  /* 0x0000000400c40947 */ /* 0x000ff00003800000 */
[----:B-1----:R1:W2:Y:S01]  /*4710*/  LDS.128 R44, [R111+0x22400] ;  /* 0x022400006f2c7984 */ /* 0x0022a20000000c00 */
[----:B------:R-:W-:Y:S01]  /*4720*/  ISETP.GE.AND P2, PT, R228, R126, PT ;  /* 0x0000007ee400720c */ /* 0x000fe20003f46270 */
[----:B------:R-:W-:-:S12]  /*4730*/  BSSY B3, `(.L_x_1357) ;  /* 0x0000069000037945 */ /* 0x000fd80003800000 */
[----:B-1----:R-:W-:Y:S05]  /*4740*/  @P2 BRA `(.L_x_1358) ;  /* 0x00000004009c2947 */ /* 0x002fea0003800000 */
        /* <DEDUP_REMOVED lines=31> */
[C---:B------:R-:W-:Y:S01]  /*4940*/  FMUL.FTZ R77, R71.reuse, R78 ;  /* 0x0000004e474d7220 */ /* 0x040fe20000410000 */
[----:B------:R-:W-:Y:S01]  /*4950*/  F2FP.F16.E4M3.UNPACK_B R69, R68.H1 ;  /* 0x00000044ff45723e */ /* 0x000fe200030006ff */
[C---:B------:R-:W-:Y:S01]  /*4960*/  FMUL.FTZ R78, R70.reuse, R78 ;  /* 0x0000004e464e7220 */ /* 0x040fe20000410000 */
[----:B------:R-:W-:Y:S01]  /*4970*/  F2FP.F16.E4M3.UNPACK_B R68, R68 ;  /* 0x00000044ff44723e */ /* 0x000fe200020006ff */
[----:B------:R-:W-:Y:S01]  /*4980*/  FFMA.FTZ R134, R70, R72, -R77 ;  /* 0x0000004846867223 */ /* 0x000fe2000001084d */
[----:B------:R-:W-:Y:S01]  /*4990*/  FFMA.FTZ R44, R44, R74, -R149 ;  /* 0x0000004a2c2c7223 */ /* 0x000fe20000010895 */
[----:B------:R-:W-:Y:S01]  /*49a0*/  FFMA.FTZ R151, R71, R72, R78 ;  /* 0x0000004847977223 */ /* 0x000fe2000001004e */
[----:B------:R-:W-:Y:S01]  /*49b0*/  F2FP.F16.E4M3.UNPACK_B R147, R147 ;  /* 0x00000093ff93723e */ /* 0x000fe200020006ff */
[----:B------:R-:W-:-:S02]  /*49c0*/  HADD2.F32 R70, -RZ, R69.H0_H0 ;  /* 0x20000045ff467230 */ /* 0x000fc40000004100 */
[----:B------:R-:W-:Y:S01]  /*49d0*/  HADD2.F32 R71, -RZ, R69.H1_H1 ;  /* 0x30000045ff477230 */ /* 0x000fe20000004100 */
[----:B------:R-:W-:Y:S01]  /*49e0*/  F2FP.SATFINITE.E4M3.F32.PACK_AB_MERGE_C R155, R151, R134, RZ ;  /* 0x00000086979b723e */ /* 0x000fe200048070ff */
[----:B------:R-:W-:Y:S02]  /*49f0*/  HADD2.F32 R74, -RZ, R148.H1_H1 ;  /* 0x30000094ff4a7230 */ /* 0x000fe40000004100 */
[----:B------:R-:W-:Y:S01]  /*4a00*/  HADD2.F32 R69, -RZ, R68.H0_H0 ;  /* 0x20000044ff457230 */ /* 0x000fe20000004100 */
[----:B------:R-:W-:Y:S01]  /*4a10*/  F2FP.SATFINITE.E4M3.F32.PACK_AB_MERGE_C R45, R45, R44, R155 ;  /* 0x0000002c2d2d723e */ /* 0x000fe2000480709b */
[----:B------:R-:W-:Y:S02]  /*4a20*/  HADD2.F32 R148, -RZ, R148.H0_H0 ;  /* 0x20000094ff947230 */ /* 0x000fe40000004100 */
[-C--:B------:R-:W-:Y:S01]  /*4a30*/  FMUL.FTZ R149, R71, R74.reuse ;  /* 0x0000004a47957220 */ /* 0x080fe20000410000 */
[----:B------:R-:W-:Y:S02]  /*4a40*/  HADD2.F32 R68, -RZ, R68.H1_H1 ;  /* 0x30000044ff447230 */ /* 0x000fe40000004100 */
[----:B------:R-:W-:Y:S01]  /*4a50*/  FMUL.FTZ R78, R70, R74 ;  /* 0x0000004a464e7220 */ /* 0x000fe20000410000 */
[----:B------:R-:W-:-:S02]  /*4a60*/  HADD2.F32 R72, -RZ, R147.H1_H1 ;  /* 0x30000093ff487230 */ /* 0x000fc40000004100 */
[-C--:B------:R-:W-:Y:S01]  /*4a70*/  FMUL.FTZ R77, R69, R148.reuse ;  /* 0x00000094454d7220 */ /* 0x080fe20000410000 */
[----:B------:R-:W-:Y:S02]  /*4a80*/  HADD2.F32 R147, -RZ, R147.H0_H0 ;  /* 0x20000093ff937230 */ /* 0x000fe40000004100 */
[----:B------:R-:W-:Y:S01]  /*4a90*/  FMUL.FTZ R74, R68, R148 ;  /* 0x00000094444a7220 */ /* 0x000fe20000410000 */
[-C--:B------:R-:W-:Y:S01]  /*4aa0*/  FFMA.FTZ R149, R70, R72.reuse, -R149 ;  /* 0x0000004846957223 */ /* 0x080fe20000010895 */
[----:B------:R-:W-:Y:S02]  /*4ab0*/  FFMA.FTZ R78, R71, R72, R78 ;  /* 0x00000048474e7223 */ /* 0x000fe4000001004e */
[-C--:B------:R-:W-:Y:S01]  /*4ac0*/  FFMA.FTZ R148, R69, R147.reuse, -R74 ;  /* 0x0000009345947223 */ /* 0x080fe2000001084a */
[----:B------:R-:W-:Y:S01]  /*4ad0*/  FFMA.FTZ R147, R68, R147, R77 ;  /* 0x0000009344937223 */ /* 0x000fe2000001004d */
[----:B------:R-:W-:Y:S02]  /*4ae0*/  F2FP.F16.E4M3.UNPACK_B R69, R47.H1 ;  /* 0x0000002fff45723e */ /* 0x000fe400030006ff */
[----:B------:R-:W-:-:S02]  /*4af0*/  F2FP.F16.E4M3.UNPACK_B R77, R79.H1 ;  /* 0x0000004fff4d723e */ /* 0x000fc400030006ff */
[----:B------:R-:W-:Y:S01]  /*4b00*/  F2FP.F16.E4M3.UNPACK_B R72, R76.H1 ;  /* 0x0000004cff48723e */ /* 0x000fe200030006ff */
[----:B------:R-:W-:Y:S01]  /*4b10*/  HADD2.F32 R71, -RZ, R69.H1_H1 ;  /* 0x30000045ff477230 */ /* 0x000fe20000004100 */
[----:B------:R-:W-:Y:S01]  /*4b20*/  F2FP.F16.E4M3.UNPACK_B R68, R46.H1 ;  /* 0x0000002eff44723e */ /* 0x000fe200030006ff */
[----:B------:R-:W-:Y:S01]  /*4b30*/  HADD2.F32 R134, -RZ, R77.H1_H1 ;  /* 0x3000004dff867230 */ /* 0x000fe20000004100 */
[----:B------:R-:W-:Y:S01]  /*4b40*/  F2FP.F16.E4M3.UNPACK_B R79, R79 ;  /* 0x0000004fff4f723e */ /* 0x000fe200020006ff */
[----:B------:R-:W-:Y:S01]  /*4b50*/  HADD2.F32 R70, -RZ, R69.H0_H0 ;  /* 0x20000045ff467230 */ /* 0x000fe20000004100 */
[----:B------:R-:W-:Y:S01]  /*4b60*/  F2FP.SATFINITE.E4M3.F32.PACK_AB_MERGE_C R153, R78, R149, RZ ;  /* 0x000000954e99723e */ /* 0x000fe200048070ff */
        /* <DEDUP_REMOVED lines=22> */
[----:B------:R-:W-:Y:S01]  /*4cd0*/  HADD2.F32 R46, -RZ, R46.H1_H1 ;  /* 0x3000002eff2e7230 */ /* 0x000fe20000004100 */
[----:B------:R-:W-:Y:S01]  /*4ce0*/  F2FP.SATFINITE.E4M3.F32.PACK_AB_MERGE_C R134, R151, R134, RZ ;  /* 0x000000869786723e */ /* 0x000fe200048070ff */
[----:B------:R-:W-:-:S02]  /*4cf0*/  HADD2.F32 R77, -RZ, R77.H0_H0 ;  /* 0x2000004dff4d7230 */ /* 0x000fc40000004100 */
[----:B------:R-:W-:Y:S02]  /*4d00*/  HADD2.F32 R72, -RZ, R72.H0_H0 ;  /* 0x20000048ff487230 */ /* 0x000fe40000004100 */
        /* <DEDUP_REMOVED lines=11> */
.L_x_1358:
[----:B------:R-:W-:Y:S05]  /*4dc0*/  BSYNC B3 ;  /* 0x0000000000037941 */ /* 0x000fea0003800000 */
.L_x_1357:
[----:B------:R-:W-:Y:S01]  /*4dd0*/  ULDC.64 UR4, c[0x0][0x2e8] ;  /* 0x0000ba0000047ab9 */ /* 0x000fe20000000a00 */
[----:B------:R-:W-:Y:S01]  /*4de0*/  ULDC.64 UR6, c[0x0][0x208] ;  /* 0x0000820000067ab9 */ /* 0x000fe20000000a00 */
[----:B------:R-:W-:-:S04]  /*4df0*/  IADD3 R68, P2, P3, R75, UR4, R38 ;  /* 0x000000044b447c10 */ /* 0x000fc8000fb5e026 */
[----:B------:R-:W-:-:S05]  /*4e00*/  IADD3.X R69, R73, UR5, R32, P2, P3 ;  /* 0x0000000549457c10 */ /* 0x000fca00097e6420 */
[----:B--2---:R2:W-:Y:S04]  /*4e10*/  STG.E.128 desc[UR6][R68.64], R44 ;  /* 0x0000002c44007986 */ /* 0x0045e8000c101d06 */
.L_x_1356:
[----:B------:R-:W-:Y:S05]  /*4e20*/  BSYNC B2 ;  /* 0x0000000000027941 */ /* 0x000fea0003800000 */
.L_x_1355:
[----:B------:R-:W-:Y:S05]  /*4e30*/  @P1 BRA `(.L_x_1354) ;  /* 0x0000000400d41947 */ /* 0x000fea0003800000 */
[----:B------:R-:W-:Y:S01]  /*4e40*/  LOP3.LUT P2, RZ, R231, 0x4, RZ, 0xc0, !PT ;  /* 0x00000004e7ff7812 */ /* 0x000fe2000784c0ff */
[C---:B-12---:R-:W-:Y:S01]  /*4e50*/  VIADD R45, R154.reuse, 0x40 ;  /* 0x000000409a2d7836 */ /* 0x046fe20000000000 */
[----:B------:R-:W-:Y:S11]  /*4e60*/  BSSY B2, `(.L_x_1359) ;  /* 0x000006d000027945 */ /* 0x000ff60003800000 */
[----:B------:R-:W-:Y:S01]  /*4e70*/  @P2 VIADD R45, R154, 0xffffffc0 ;  /* 0xffffffc09a2d2836 */ /* 0x000fe20000000000 */
[----:B------:R-:W-:-:S03]  /*4e80*/  ISETP.GE.AND P2, PT, R234, R126, PT ;  /* 0x0000007eea00720c */ /* 0x000fc60003f46270 */
[----:B------:R-:W-:-:S06]  /*4e90*/  IMAD.IADD R45, R18, 0x1, R45 ;  /* 0x00000001122d7824 */ /* 0x000fcc00078e022d */
[----:B------:R-:W1:Y:S04]  /*4ea0*/  LDS.128 R44, [R45+0x22400] ;  /* 0x022400002d2c7984 */ /* 0x000e680000000c00 */
[----:B------:R-:W-:Y:S05]  /*4eb0*/  @P2 BRA `(.L_x_1360) ;  /* 0x00000004009c2947 */ /* 0x000fea0003800000 */
        /* <DEDUP_REMOVED lines=9> */
[----:B-1----:R-:W-:Y:S01]  /*4f50*/  IMAD.MOV.U32 R64, RZ, RZ, R44 ;  /* 0x000000ffff407224 */ /* 0x002fe200078e002c */
        /* <DEDUP_REMOVED lines=50> */
[----:B------:R-:W-:Y:S01]  /*5280*/  F2FP.F16.E4M3.UNPACK_B R71, R74.H1 ;  /* 0x0000004aff47723e */ /* 0x000fe200030006ff */
        /* <DEDUP_REMOVED lines=25> */
[----:B------:R-:W-:Y:S01]  /*5420*/  FMUL.FTZ R76, R64, R71 ;  /* 0x00000047404c7220 */ /* 0x000fe20000410000 */
[----:B------:R-:W-:-:S02]  /*5430*/  HADD2.F32 R46, -RZ, R46.H1_H1 ;  /* 0x3000002eff2e7230 */ /* 0x000fc40000004100 */
[----:B------:R-:W-:Y:S01]  /*5440*/  FMUL.FTZ R69, R65, R71 ;  /* 0x0000004741457220 */ /* 0x000fe20000410000 */
[----:B------:R-:W-:Y:S01]  /*5450*/  HADD2.F32 R74, -RZ, R74.H0_H0 ;  /* 0x2000004aff4a7230 */ /* 0x000fe20000004100 */
[----:B------:R-:W-:Y:S01]  /*5460*/  F2FP.SATFINITE.E4M3.F32.PACK_AB_MERGE_C R72, R72, R79, RZ ;  /* 0x0000004f4848723e */ /* 0x000fe200048070ff */
        /* <DEDUP_REMOVED lines=11> */
[----:B------:R-:W-:-:S07]  /*5520*/  F2FP.SATFINITE.E4M3.F32.PACK_AB_MERGE_C R46, R67, R66, R72 ;  /* 0x00000042432e723e */ /* 0x000fce0004807048 */
.L_x_1360:
[----:B------:R-:W-:Y:S05]  /*5530*/  BSYNC B2 ;  /* 0x0000000000027941 */ /* 0x000fea0003800000 */
.L_x_1359:
[----:B------:R-:W-:Y:S01]  /*5540*/  ULDC.64 UR4, c[0x0][0x2e8] ;  /* 0x0000ba0000047ab9 */ /* 0x000fe20000000a00 */
[----:B------:R-:W-:Y:S01]  /*5550*/  ULDC.64 UR6, c[0x0][0x208] ;  /* 0x0000820000067ab9 */ /* 0x000fe20000000a00 */
[----:B------:R-:W-:-:S04]  /*5560*/  IADD3 R64, P2, P3, R34, UR4, R75 ;  /* 0x0000000422407c10 */ /* 0x000fc8000fb5e04b */
[----:B------:R-:W-:-:S05]  /*5570*/  IADD3.X R65, R100, UR5, R73, P2, P3 ;  /* 0x0000000564417c10 */ /* 0x000fca00097e6449 */
[----:B-1----:R3:W-:Y:S04]  /*5580*/  STG.E.128 desc[UR6][R64.64], R44 ;  /* 0x0000002c40007986 */ /* 0x0027e8000c101d06 */
.L_x_1354:
[----:B------:R-:W-:Y:S05]  /*5590*/  BSYNC B1 ;  /* 0x0000000000017941 */ /* 0x000fea0003800000 */
.L_x_1353:
[----:B------:R-:W-:Y:S01]  /*55a0*/  ISETP.NE.AND P2, PT, R152, RZ, PT ;  /* 0x000000ff9800720c */ /* 0x000fe20003f45270 */
[----:B------:R-:W-:-:S12]  /*55b0*/  BSSY B1, `(.L_x_1361) ;  /* 0x00000ee000017945 */ /* 0x000fd80003800000 */
[----:B------:R-:W-:Y:S05]  /*55c0*/  @P2 BRA `(.L_x_1362) ;  /* 0x0000000c00b02947 */ /* 0x000fea0003800000 */
[----:B------:R-:W-:Y:S01]  /*55d0*/  IADD3 R67, P2, P3, R106, R124, R22 ;  /* 0x0000007c6a437210 */ /* 0x000fe20007b5e016 */
[----:B------:R-:W-:Y:S03]  /*55e0*/  BSSY B2, `(.L_x_1363) ;  /* 0x0000074000027945 */ /* 0x000fe60003800000 */
[----:B---3--:R-:W-:Y:S01]  /*55f0*/  IADD3.X R65, R105, R127, R23, P2, P3 ;  /* 0x0000007f69417210 */ /* 0x008fe200017e6417 */
[----:B------:R-:W-:Y:S08]  /*5600*/  @P0 BRA `(.L_x_1364) ;  /* 0x0000000400c40947 */ /* 0x000ff00003800000 */
[----:B-12---:R1:W2:Y:S01]  /*5610*/  LDS.128 R44, [R111+0x24400] ;  /* 0x024400006f2c7984 */ /* 0x0062a20000000c00 */
[----:B------:R-:W-:Y:S01]  /*5620*/  ISETP.GE.AND P2, PT, R228, R126, PT ;  /* 0x0000007ee400720c */ /* 0x000fe20003f46270 */
[----:B------:R-:W-:-:S12]  /*5630*/  BSSY B3, `(.L_x_1365) ;  /* 0x0000069000037945 */ /* 0x000fd80003800000 */
[----:B-1----:R-:W-:Y:S05]  /*5640*/  @P2 BRA `(.L_x_1366) ;  /* 0x00000004009c2947 */ /* 0x002fea0003800000 */
        /* <DEDUP_REMOVED lines=59> */
[----:B------:R-:W-:Y:S01]  /*5a00*/  F2FP.SATFINITE.E4M3.F32.PACK_AB_MERGE_C R78, R63, R62, RZ ;  /* 0x0000003e3f4e723e */ /* 0x000fe200048070ff */
[----:B------:R-:W-:Y:S01]  /*5a10*/  HADD2.F32 R63, -RZ, R61.H1_H1 ;  /* 0x3000003dff3f7230 */ /* 0x000fe20000004100 */
[----:B------:R-:W-:Y:S01]  /*5a20*/  F2FP.F16.E4M3.UNPACK_B R64, R68.H1 ;  /* 0x00000044ff40723e */ /* 0x000fe200030006ff */
[----:B------:R-:W-:Y:S01]  /*5a30*/  HADD2.F32 R72, -RZ, R69.H1_H1 ;  /* 0x30000045ff487230 */ /* 0x000fe20000004100 */
        /* <DEDUP_REMOVED lines=40> */
.L_x_1366:
[----:B------:R-:W-:Y:S05]  /*5cc0*/  BSYNC B3 ;  /* 0x0000000000037941 */ /* 0x000fea0003800000 */
.L_x_1365:
[----:B------:R-:W-:Y:S01]  /*5cd0*/  ULDC.64 UR4, c[0x0][0x2e8] ;  /* 0x0000ba0000047ab9 */ /* 0x000fe20000000a00 */
[----:B------:R-:W-:Y:S01]  /*5ce0*/  ULDC.64 UR6, c[0x0][0x208] ;  /* 0x0000820000067ab9 */ /* 0x000fe20000000a00 */
[----:B------:R-:W-:-:S04]  /*5cf0*/  IADD3 R60, P2, P3, R67, UR4, R38 ;  /* 0x00000004433c7c10 */ /* 0x000fc8000fb5e026 */
[----:B------:R-:W-:-:S05]  /*5d00*/  IADD3.X R61, R65, UR5, R32, P2, P3 ;  /* 0x00000005413d7c10 */ /* 0x000fca00097e6420 */
[----:B--2---:R3:W-:Y:S04]  /*5d10*/  STG.E.128 desc[UR6][R60.64], R44 ;  /* 0x0000002c3c007986 */ /* 0x0047e8000c101d06 */
.L_x_1364:
[----:B------:R-:W-:Y:S05]  /*5d20*/  BSYNC B2 ;  /* 0x0000000000027941 */ /* 0x000fea0003800000 */
.L_x_1363:
[----:B------:R-:W-:Y:S05]  /*5d30*/  @P1 BRA `(.L_x_1362) ;  /* 0x0000000400d41947 */ /* 0x000fea0003800000 */
[----:B------:R-:W-:Y:S01]  /*5d40*/  LOP3.LUT P2, RZ, R231, 0x4, RZ, 0xc0, !PT ;  /* 0x00000004e7ff7812 */ /* 0x000fe2000784c0ff */
[C---:B-123--:R-:W-:Y:S01]  /*5d50*/  VIADD R45, R154.reuse, 0x40 ;  /* 0x000000409a2d7836 */ /* 0x04efe20000000000 */
        /* <DEDUP_REMOVED lines=21> */
[----:B------:R-:W-:Y:S02]  /*5eb0*/  F2FP.F16.E4M3.UNPACK_B R45, R45.H1 ;  /* 0x0000002dff2d723e */ /* 0x000fe400030006ff */
        /* <DEDUP_REMOVED lines=9> */
[----:B------:R-:W-:-:S02]  /*5f50*/  HADD2.F32 R57, -RZ, R44.H1_H1 ;  /* 0x3000002cff397230 */ /* 0x000fc40000004100 */
[-C--:B------:R-:W-:Y:S01]  /*5f60*/  FMUL.FTZ R66, R58, R63.reuse ;  /* 0x0000003f3a427220 */ /* 0x080fe20000410000 */
[----:B------:R-:W-:Y:S02]  /*5f70*/  HADD2.F32 R45, -RZ, R45.H0_H0 ;  /* 0x2000002dff2d7230 */ /* 0x000fe40000004100 */
        /* <DEDUP_REMOVED lines=75> */
.L_x_1368:
[----:B------:R-:W-:Y:S05]  /*6430*/  BSYNC B2 ;  /* 0x0000000000027941 */ /* 0x000fea0003800000 */
.L_x_1367:
[----:B------:R-:W-:Y:S01]  /*6440*/  ULDC.64 UR4, c[0x0][0x2e8] ;  /* 0x0000ba0000047ab9 */ /* 0x000fe20000000a00 */
[----:B------:R-:W-:Y:S01]  /*6450*/  ULDC.64 UR6, c[0x0][0x208] ;  /* 0x0000820000067ab9 */ /* 0x000fe20000000a00 */
[----:B------:R-:W-:-:S04]  /*6460*/  IADD3 R56, P2, P3, R34, UR4, R67 ;  /* 0x0000000422387c10 */ /* 0x000fc8000fb5e043 */
[----:B------:R-:W-:-:S05]  /*6470*/  IADD3.X R57, R100, UR5, R65, P2, P3 ;  /* 0x0000000564397c10 */ /* 0x000fca00097e6441 */
[----:B-1----:R4:W-:Y:S04]  /*6480*/  STG.E.128 desc[UR6][R56.64], R44 ;  /* 0x0000002c38007986 */ /* 0x0029e8000c101d06 */
.L_x_1362:
[----:B------:R-:W-:Y:S05]  /*6490*/  BSYNC B1 ;  /* 0x0000000000017941 */ /* 0x000fea0003800000 */
.L_x_1361:
[----:B------:R-:W-:Y:S05]  /*64a0*/  @P4 BRA `(.L_x_1369) ;  /* 0x0000005c005c4947 */ /* 0x000fea0003800000 */
[----:B------:R-:W-:Y:S01]  /*64b0*/  IADD3 R125, P2, P3, R113, R124, R22 ;  /* 0x0000007c717d7210 */ /* 0x000fe20007b5e016 */
[----:B------:R-:W-:Y:S03]  /*64c0*/  BSSY B1, `(.L_x_1370) ;  /* 0x0000076000017945 */ /* 0x000fe60003800000 */
[----:B------:R-:W-:Y:S01]  /*64d0*/  IADD3.X R127, R109, R127, R23, P2, P3 ;  /* 0x0000007f6d7f7210 */ /* 0x000fe200017e6417 */
[----:B------:R-:W-:Y:S08]  /*64e0*/  @P0 BRA `(.L_x_1371) ;  /* 0x0000000400cc0947 */ /* 0x000ff00003800000 */
[----:B-1234-:R1:W2:Y:S01]  /*64f0*/  LDS.128 R44, [R111+0x26400] ;  /* 0x026400006f2c7984 */ /* 0x01e2a20000000c00 */
[----:B------:R-:W-:Y:S01]  /*6500*/  ISETP.GE.AND P2, PT, R228, R126, PT ;  /* 0x0000007ee400720c */ /* 0x000fe20003f46270 */
[----:B------:R-:W-:-:S12]  /*6510*/  BSSY B2, `(.L_x_1372) ;  /* 0x000006b000027945 */ /* 0x000fd80003800000 */
[----:B-1----:R-:W-:Y:S05]  /*6520*/  @P2 BRA `(.L_x_1373) ;  /* 0x0000000400a42947 */ /* 0x002fea0003800000 */
[----:B------:R-:W-:Y:S01]  /*6530*/  SHF.R.U32.HI R60, RZ, 0x8, R53 ;  /* 0x00000008ff3c7819 */ /* 0x000fe20000011635 */
[----:B--2---:R-:W-:Y:S01]  /*6540*/  IMAD.MOV.U32 R54, RZ, RZ, R47 ;  /* 0x000000ffff367224 */ /* 0x004fe200078e002f */
[--C-:B------:R-:W-:Y:S02]  /*6550*/  SHF.R.U32.HI R57, RZ, 0x8, R55.reuse ;  /* 0x00000008ff397819 */ /* 0x100fe40000011637 */
[----:B------:R-:W-:Y:S01]  /*6560*/  LOP3.LUT R56, R55, 0xff0000ff, RZ, 0xc0, !PT ;  /* 0xff0000ff37387812 */ /* 0x000fe200078ec0ff */
[----:B------:R-:W-:Y:S01]  /*6570*/  IMAD.SHL.U32 R47, R60, 0x100, RZ ;  /* 0x000001003c2f7824 */ /* 0x000fe200078e00ff */
[----:B------:R-:W-:Y:S01]  /*6580*/  SHF.R.U32.HI R58, RZ, 0x10, R55 ;  /* 0x00000010ff3a7819 */ /* 0x000fe20000011637 */
[----:B------:R-:W-:Y:S01]  /*6590*/  IMAD.SHL.U32 R55, R57, 0x100, RZ ;  /* 0x0000010039377824 */ /* 0x000fe200078e00ff */
[----:B------:R-:W-:Y:S02]  /*65a0*/  LOP3.LUT R52, R53, 0xff0000ff, RZ, 0xc0, !PT ;  /* 0xff0000ff35347812 */ /* 0x000fe400078ec0ff */
[----:B------:R-:W-:Y:S01]  /*65b0*/  SHF.R.U32.HI R59, RZ, 0x10, R53 ;  /* 0x00000010ff3b7819 */ /* 0x000fe20000011635 */
[----:B------:R-:W-:Y:S01]  /*65c0*/  IMAD.U32 R58, R58, 0x10000, RZ ;  /* 0x000100003a3a7824 */ /* 0x000fe200078e00ff */
[----:B------:R-:W-:Y:S01]  /*65d0*/  LOP3.LUT R47, R52, 0xff00, R47, 0xf8, !PT ;  /* 0x0000ff00342f7812 */ /* 0x000fe200078ef82f */
[----:B------:R-:W-:Y:S01]  /*65e0*/  IMAD.MOV.U32 R53, RZ, RZ, R46 ;  /* 0x000000ffff357224 */ /* 0x000fe200078e002e */
[----:B------:R-:W-:Y:S01]  /*65f0*/  LOP3.LUT R55, R56, 0xff00, R55, 0xf8, !PT ;  /* 0x0000ff0038377812 */ /* 0x000fe200078ef837 */
[----:B------:R-:W-:Y:S01]  /*6600*/  IMAD.U32 R52, R59, 0x10000, RZ ;  /* 0x000100003b347824 */ /* 0x000fe200078e00ff */
[----:B------:R-:W-:-:S02]  /*6610*/  F2FP.F16.E4M3.UNPACK_B R56, R83.H1 ;  /* 0x00000053ff38723e */ /* 0x000fc400030006ff */
        /* <DEDUP_REMOVED lines=8> */
[----:B------:R-:W-:Y:S02]  /*66a0*/  HADD2.F32 R46, -RZ, R46.H0_H0 ;  /* 0x2000002eff2e7230 */ /* 0x000fe40000004100 */
[----:B------:R-:W-:Y:S01]  /*66b0*/  FMUL.FTZ R61, R47, R58 ;  /* 0x0000003a2f3d7220 */ /* 0x000fe20000410000 */
[----:B------:R-:W-:Y:S01]  /*66c0*/  HADD2.F32 R56, -RZ, R55.H0_H0 ;  /* 0x20000037ff387230 */ /* 0x000fe20000004100 */
[----:B------:R-:W-:Y:S01]  /*66d0*/  F2FP.F16.E4M3.UNPACK_B R83, R83 ;  /* 0x00000053ff53723e */ /* 0x000fe200020006ff */
[----:B------:R-:W-:-:S02]  /*66e0*/  HADD2.F32 R52, -RZ, R45.H1_H1 ;  /* 0x3000002dff347230 */ /* 0x000fc40000004100 */
        /* <DEDUP_REMOVED lines=77> */
.L_x_1373:
[----:B------:R-:W-:Y:S05]  /*6bc0*/  BSYNC B2 ;  /* 0x0000000000027941 */ /* 0x000fea0003800000 */
.L_x_1372:
[----:B------:R-:W-:Y:S01]  /*6bd0*/  ULDC.64 UR4, c[0x0][0x2e8] ;  /* 0x0000ba0000047ab9 */ /* 0x000fe20000000a00 */
[----:B------:R-:W-:Y:S01]  /*6be0*/  ULDC.64 UR6, c[0x0][0x208] ;  /* 0x0000820000067ab9 */ /* 0x000fe20000000a00 */
[----:B------:R-:W-:-:S04]  /*6bf0*/  IADD3 R52, P2, P3, R125, UR4, R38 ;  /* 0x000000047d347c10 */ /* 0x000fc8000fb5e026 */
[----:B------:R-:W-:-:S05]  /*6c00*/  IADD3.X R53, R127, UR5, R32, P2, P3 ;  /* 0x000000057f357c10 */ /* 0x000fca00097e6420 */
[----:B--2---:R1:W-:Y:S04]  /*6c10*/  STG.E.128 desc[UR6][R52.64], R44 ;  /* 0x0000002c34007986 */ /* 0x0043e8000c101d06 */
.L_x_1371:
[----:B------:R-:W-:Y:S05]  /*6c20*/  BSYNC B1 ;  /* 0x0000000000017941 */ /* 0x000fea0003800000 */
.L_x_1370:
[----:B------:R-:W-:Y:S05]  /*6c30*/  @P1 BRA `(.L_x_1369) ;  /* 0x0000005400781947 */ /* 0x000fea0003800000 */
[----:B------:R-:W-:Y:S01]  /*6c40*/  LOP3.LUT P2, RZ, R231, 0x4, RZ, 0xc0, !PT ;  /* 0x00000004e7ff7812 */ /* 0x000fe2000784c0ff */
[C---:B-1234-:R-:W-:Y:S01]  /*6c50*/  VIADD R45, R154.reuse, 0x40 ;  /* 0x000000409a2d7836 */ /* 0x05efe20000000000 */
[----:B------:R-:W-:Y:S11]  /*6c60*/  BSSY B1, `(.L_x_1374) ;  /* 0x000006f000017945 */ /* 0x000ff60003800000 */
[----:B------:R-:W-:Y:S01]  /*6c70*/  @P2 VIADD R45, R154, 0xffffffc0 ;  /* 0xffffffc09a2d2836 */ /* 0x000fe20000000000 */
[----:B------:R-:W-:-:S03]  /*6c80*/  ISETP.GE.AND P2, PT, R234, R126, PT ;  /* 0x0000007eea00720c */ /* 0x000fc60003f46270 */
[----:B------:R-:W-:-:S06]  /*6c90*/  IMAD.IADD R45, R18, 0x1, R45 ;  /* 0x00000001122d7824 */ /* 0x000fcc00078e022d */
[----:B------:R-:W1:Y:S04]  /*6ca0*/  LDS.128 R44, [R45+0x26400] ;  /* 0x026400002d2c7984 */ /* 0x000e680000000c00 */
[----:B------:R-:W-:Y:S05]  /*6cb0*/  @P2 BRA `(.L_x_1375) ;  /* 0x0000000400a42947 */ /* 0x000fea0003800000 */
[----:B------:R-:W-:Y:S01]  /*6cc0*/  SHF.R.U32.HI R48, RZ, 0x8, R51 ;  /* 0x00000008ff307819 */ /* 0x000fe20000011633 */
[----:B-1----:R-:W-:Y:S01]  /*6cd0*/  IMAD.MOV.U32 R50, RZ, RZ, R47 ;  /* 0x000000ffff327224 */ /* 0x002fe200078e002f */
[--C-:B------:R-:W-:Y:S02]  /*6ce0*/  SHF.R.U32.HI R54, RZ, 0x8, R49.reuse ;  /* 0x00000008ff367819 */ /* 0x100fe40000011631 */
[----:B------:R-:W-:Y:S01]  /*6cf0*/  SHF.R.U32.HI R56, RZ, 0x10, R49 ;  /* 0x00000010ff387819 */ /* 0x000fe20000011631 */
[----:B------:R-:W-:Y:S01]  /*6d00*/  IMAD.SHL.U32 R47, R48, 0x100, RZ ;  /* 0x00000100302f7824 */ /* 0x000fe200078e00ff */
[----:B------:R-:W-:Y:S01]  /*6d10*/  LOP3.LUT R53, R49, 0xff0000ff, RZ, 0xc0, !PT ;  /* 0xff0000ff31357812 */ /* 0x000fe200078ec0ff */
[----:B------:R-:W-:Y:S01]  /*6d20*/  IMAD.MOV.U32 R49, RZ, RZ, R46 ;  /* 0x000000ffff317224 */ /* 0x000fe200078e002e */
[----:B------:R-:W-:Y:S01]  /*6d30*/  SHF.R.U32.HI R55, RZ, 0x10, R51 ;  /* 0x00000010ff377819 */ /* 0x000fe20000011633 */
[----:B------:R-:W-:Y:S01]  /*6d40*/  IMAD.SHL.U32 R46, R54, 0x100, RZ ;  /* 0x00000100362e7824 */ /* 0x000fe200078e00ff */
[----:B------:R-:W-:-:S03]  /*6d50*/  LOP3.LUT R52, R51, 0xff0000ff, RZ, 0xc0, !PT ;  /* 0xff0000ff33347812 */ /* 0x000fc600078ec0ff */
[----:B------:R-:W-:Y:S01]  /*6d60*/  IMAD.U32 R51, R55, 0x10000, RZ ;  /* 0x0001000037337824 */ /* 0x000fe200078e00ff */
        /* <DEDUP_REMOVED lines=94> */
.L_x_1375:
[----:B------:R-:W-:Y:S05]  /*7350*/  BSYNC B1 ;  /* 0x0000000000017941 */ /* 0x000fea0003800000 */
.L_x_1374:
[----:B------:R-:W-:Y:S01]  /*7360*/  ULDC.64 UR4, c[0x0][0x2e8] ;  /* 0x0000ba0000047ab9 */ /* 0x000fe20000000a00 */
[----:B------:R-:W-:Y:S01]  /*7370*/  ULDC.64 UR6, c[0x0][0x208] ;  /* 0x0000820000067ab9 */ /* 0x000fe20000000a00 */
[----:B------:R-:W-:-:S04]  /*7380*/  IADD3 R48, P2, P3, R34, UR4, R125 ;  /* 0x0000000422307c10 */ /* 0x000fc8000fb5e07d */
[----:B------:R-:W-:-:S05]  /*7390*/  IADD3.X R49, R100, UR5, R127, P2, P3 ;  /* 0x0000000564317c10 */ /* 0x000fca00097e647f */
[----:B-1----:R1:W-:Y:S01]  /*73a0*/  STG.E.128 desc[UR6][R48.64], R44 ;  /* 0x0000002c30007986 */ /* 0x0023e2000c101d06 */
[----:B------:R-:W-:Y:S05]  /*73b0*/  BRA `(.L_x_1369) ;  /* 0x0000004c00987947 */ /* 0x000fea0003800000 */
.L_x_1333:
[----:B------:R-:W2:Y:S01]  /*73c0*/  LDL R48, [R1+0x6c] ;  /* 0x00006c0001307983 */ /* 0x000ea20000100800 */
[C---:B------:R-:W-:Y:S01]  /*73d0*/  ISETP.GE.AND P5, PT, R230.reuse, R112, PT ;  /* 0x00000070e600720c */ /* 0x040fe20003fa6270 */
[C---:B------:R-:W-:Y:S01]  /*73e0*/  VIADD R56, R230.reuse, 0x40 ;  /* 0x00000040e6387836 */ /* 0x040fe20000000000 */
[----:B------:R-:W-:Y:S01]  /*73f0*/  P2R R57, PR, RZ, 0x1 ;  /* 0x00000001ff397803 */ /* 0x000fe20000000000 */
[----:B------:R-:W-:Y:S01]  /*7400*/  VIADD R58, R230, 0x80 ;  /* 0x00000080e63a7836 */ /* 0x000fe20000000000 */
[----:B------:R-:W-:Y:S01]  /*7410*/  ISETP.GE.OR P5, PT, R22, R126, P5 ;  /* 0x0000007e1600720c */ /* 0x000fe20002fa6670 */
[----:B------:R-:W-:-:S12]  /*7420*/  ULDC.64 UR6, c[0x0][0x208] ;  /* 0x0000820000067ab9 */ /* 0x000fd80000000a00 */
[----:B------:R-:W0:Y:S08]  /*7430*/  @!P5 LDC.64 R52, c[0x0][0x3e8] ;  /* 0x0000fa00ff34db82 */ /* 0x000e300000000a00 */
[----:B------:R-:W1:Y:S01]  /*7440*/  @!P5 LDC.64 R54, c[0x0][0x400] ;  /* 0x00010000ff36db82 */ /* 0x000e620000000a00 */
[----:B0-----:R-:W-:-:S04]  /*7450*/  @!P5 IADD3 R52, P2, P3, R84, R52, R44 ;  /* 0x000000345434d210 */ /* 0x001fc80007b5e02c */
[----:B------:R-:W-:Y:S02]  /*7460*/  @!P5 IADD3.X R53, R26, R53, R129, P2, P3 ;  /* 0x000000351a35d210 */ /* 0x000fe400017e6481 */
[----:B------:R-:W-:Y:S02]  /*7470*/  CS2R R66, SRZ ;  /* 0x0000000000427805 */ /* 0x000fe4000001ff00 */
[----:B------:R-:W-:Y:S02]  /*7480*/  CS2R R68, SRZ ;  /* 0x0000000000447805 */ /* 0x000fe4000001ff00 */
[----:B------:R-:W-:Y:S02]  /*7490*/  CS2R R70, SRZ ;  /* 0x0000000000467805 */ /* 0x000fe4000001ff00 */
[----:B------:R-:W-:Y:S02]  /*74a0*/  CS2R R72, SRZ ;  /* 0x0000000000487805 */ /* 0x000fe4000001ff00 */
[----:B------:R-:W-:-:S02]  /*74b0*/  CS2R R74, SRZ ;  /* 0x00000000004a7805 */ /* 0x000fc4000001ff00 */
[----:B--2---:R-:W-:Y:S01]  /*74c0*/  R2UR UR4, R48 ;  /* 0x00000000300472ca */ /* 0x004fe200000e0000 */
[----:B------:R-:W-:-:S05]  /*74d0*/  VIADD R48, R230, 0xc0 ;  /* 0x000000c0e6307836 */ /* 0x000fca0000000000 */
        /* <DEDUP_REMOVED lines=8> */
[----:B------:R-:W-:-:S04]  /*7560*/  @!P2 IMAD R49, R49, 0xc0, RZ ;  /* 0x000000c03131a824 */ /* 0x000fc800078e02ff */
[----:B------:R-:W-:Y:S01]  /*7570*/  @!P2 IMAD.IADD R49, R51, 0x1, R49 ;  /* 0x000000013331a824 */ /* 0x000fe200078e0231 */
[----:B--2---:R-:W-:-:S04]  /*7580*/  @!P2 IADD3 R76, P3, P4, R84, R76, R50 ;  /* 0x0000004c544ca210 */ /* 0x004fc80007c7e032 */
[----:B------:R-:W-:Y:S02]  /*7590*/  @!P2 IADD3.X R77, R26, R77, R49, P3, P4 ;  /* 0x0000004d1a4da210 */ /* 0x000fe40001fe8431 */
[----:B------:R-:W0:Y:S03]  /*75a0*/  @!P2 LDC.64 R48, c[0x0][0x408] ;  /* 0x00010200ff30ab82 */ /* 0x000e260000000a00 */
[----:B------:R-:W2:Y:S01]  /*75b0*/  @!P2 LDG.E.128 R68, desc[UR6][R76.64] ;  /* 0x000000064c44a981 */ /* 0x000ea2000c1e1d00 */
[----:B0-----:R-:W-:-:S04]  /*75c0*/  @!P2 IMAD.WIDE.U32 R50, R48, 0xc0, R46 ;  /* 0x000000c03032a825 */ /* 0x001fc800078e002e */
[----:B------:R-:W-:Y:S01]  /*75d0*/  @!P2 IMAD R49, R49, 0xc0, RZ ;  /* 0x000000c03131a824 */ /* 0x000fe200078e02ff */
[----:B---3--:R-:W-:-:S03]  /*75e0*/  @!P2 IADD3 R78, P3, P4, R90, R78, R50 ;  /* 0x0000004e5a4ea210 */ /* 0x008fc60007c7e032 */
[----:B------:R-:W-:-:S05]  /*75f0*/  @!P2 IMAD.IADD R49, R51, 0x1, R49 ;  /* 0x000000013331a824 */ /* 0x000fca00078e0231 */
[----:B------:R-:W-:Y:S02]  /*7600*/  @!P2 IADD3.X R79, R28, R79, R49, P3, P4 ;  /* 0x0000004f1c4fa210 */ /* 0x000fe40001fe8431 */
[----:B-1----:R-:W-:-:S03]  /*7610*/  @!P5 IADD3 R54, P3, P4, R90, R54, R46 ;  /* 0x000000365a36d210 */ /* 0x002fc60007c7e02e */
[----:B------:R-:W3:Y:S01]  /*7620*/  @!P2 LDG.E.128 R72, desc[UR6][R78.64] ;  /* 0x000000064e48a981 */ /* 0x000ee2000c1e1d00 */
        /* <DEDUP_REMOVED lines=10> */
[----:B------:R-:W4:Y:S03]  /*76d0*/  @!P3 LDC.64 R64, c[0x0][0x3e8] ;  /* 0x0000fa00ff40bb82 */ /* 0x000f260000000a00 */
[----:B------:R-:W-:Y:S02]  /*76e0*/  @!P3 IADD3.X R48, R26, R11, R129, P0, P6 ;  /* 0x0000000b1a30b210 */ /* 0x000fe400007ec481 */
[----:B------:R-:W-:-:S03]  /*76f0*/  @!P4 IADD3 R49, P0, P6, R90, R46, R6 ;  /* 0x0000002e5a31c210 */ /* 0x000fc60007e1e006 */
[----:B------:R-:W5:Y:S01]  /*7700*/  @!P3 LDC.64 R80, c[0x0][0x400] ;  /* 0x00010000ff50bb82 */ /* 0x000f620000000a00 */
        /* <DEDUP_REMOVED lines=9> */
[----:B----4-:R-:W-:Y:S02]  /*77a0*/  @!P3 IADD3 R64, P6, R45, R64, RZ ;  /* 0x000000402d40b210 */ /* 0x010fe40007fde0ff */
[----:B------:R-:W-:-:S03]  /*77b0*/  CS2R R50, SRZ ;  /* 0x0000000000327805 */ /* 0x000fc6000001ff00 */
[----:B------:R-:W-:Y:S01]  /*77c0*/  @!P3 IMAD.X R65, R48, 0x1, R65, P6 ;  /* 0x000000013041b824 */ /* 0x000fe200030e0641 */
[----:B-----5:R-:W-:Y:S02]  /*77d0*/  @!P3 IADD3 R80, P6, R47, R80, RZ ;  /* 0x000000502f50b210 */ /* 0x020fe40007fde0ff */
[----:B------:R-:W-:Y:S02]  /*77e0*/  CS2R R46, SRZ ;  /* 0x00000000002e7805 */ /* 0x000fe4000001ff00 */
[----:B------:R-:W-:Y:S01]  /*77f0*/  CS2R R48, SRZ ;  /* 0x0000000000307805 */ /* 0x000fe2000001ff00 */
[----:B------:R-:W-:Y:S01]  /*7800*/  @!P3 IMAD.X R81, R44, 0x1, R81, P6 ;  /* 0x000000012c51b824 */ /* 0x000fe200030e0651 */
[----:B------:R-:W-:Y:S02]  /*7810*/  CS2R R44, SRZ ;  /* 0x00000000002c7805 */ /* 0x000fe4000001ff00 */
[----:B------:R-:W-:Y:S02]  /*7820*/  CS2R R56, SRZ ;  /* 0x0000000000387805 */ /* 0x000fe4000001ff00 */
[----:B------:R0:W4:Y:S04]  /*7830*/  @!P5 LDG.E.128 R48, desc[UR6][R54.64] ;  /* 0x000000063630d981 */ /* 0x000128000c1e1d00 */
[----:B------:R1:W5:Y:S04]  /*7840*/  @!P5 LDG.E.128 R44, desc[UR6][R52.64] ;  /* 0x00000006342cd981 */ /* 0x000368000c1e1d00 */
[----:B------:R1:W5:Y:S01]  /*7850*/  @!P4 LDG.E.128 R56, desc[UR6][R62.64] ;  /* 0x000000063e38c981 */ /* 0x000362000c1e1d00 */
[----:B0-----:R-:W-:-:S02]  /*7860*/  CS2R R54, SRZ ;  /* 0x0000000000367805 */ /* 0x001fc4000001ff00 */
[----:B-1----:R-:W-:Y:S02]  /*7870*/  CS2R R52, SRZ ;  /* 0x0000000000347805 */ /* 0x002fe4000001ff00 */
[----:B------:R-:W-:-:S04]  /*7880*/  CS2R R62, SRZ ;  /* 0x00000000003e7805 */ /* 0x000fc8000001ff00 */
[----:B------:R0:W5:Y:S02]  /*7890*/  @!P4 LDG.E.128 R52, desc[UR6][R60.64] ;  /* 0x000000063c34c981 */ /* 0x000164000c1e1d00 */
[----:B0-----:R-:W-:-:S06]  /*78a0*/  CS2R R60, SRZ ;  /* 0x00000000003c7805 */ /* 0x001fcc000001ff00 */
[----:B------:R0:W5:Y:S02]  /*78b0*/  @!P3 LDG.E.128 R60, desc[UR6][R64.64] ;  /* 0x00000006403cb981 */ /* 0x000164000c1e1d00 */
[----:B0-----:R-:W-:-:S06]  /*78c0*/  CS2R R64, SRZ ;  /* 0x0000000000407805 */ /* 0x001fcc000001ff00 */
[----:B------:R-:W5:Y:S01]  /*78d0*/  @!P3 LDG.E.128 R64, desc[UR6][R80.64] ;  /* 0x000000065040b981 */ /* 0x000f62000c1e1d00 */
[----:B------:R-:W-:-:S06]  /*78e0*/  UISETP.NE.AND UP0, UPT, UR4, 0x3, UPT ;  /* 0x000000030400788c */ /* 0x000fcc000bf05270 */
[----:B------:R-:W-:Y:S02]  /*78f0*/  PLOP3.LUT P5, PT, PT, PT, UP0, 0x80, 0x0 ;  /* 0x000000000000781c */ /* 0x000fe40003faf008 */
[----:B------:R-:W-:Y:S01]  /*7900*/  ISETP.GE.AND P2, PT, R22, R126, PT ;  /* 0x0000007e1600720c */ /* 0x000fe20003f46270 */
[----:B--2---:R-:W-:Y:S02]  /*7910*/  IMAD.MOV.U32 R142, RZ, RZ, R68 ;  /* 0x000000ffff8e7224 */ /* 0x004fe400078e0044 */
[----:B------:R-:W-:Y:S02]  /*7920*/  IMAD.MOV.U32 R143, RZ, RZ, R70 ;  /* 0x000000ffff8f7224 */ /* 0x000fe400078e0046 */
[----:B---3--:R-:W-:Y:S02]  /*7930*/  IMAD.MOV.U32 R144, RZ, RZ, R72 ;  /* 0x000000ffff907224 */ /* 0x008fe400078e0048 */
[----:B------:R-:W-:Y:S02]  /*7940*/  IMAD.MOV.U32 R145, RZ, RZ, R74 ;  /* 0x000000ffff917224 */ /* 0x000fe400078e004a */
[----:B----4-:R-:W-:-:S02]  /*7950*/  IMAD.MOV.U32 R162, RZ, RZ, R48 ;  /* 0x000000ffffa27224 */ /* 0x010fc400078e0030 */
[----:B------:R-:W-:Y:S02]  /*7960*/  IMAD.MOV.U32 R159, RZ, RZ, R50 ;  /* 0x000000ffff9f7224 */ /* 0x000fe400078e0032 */
[----:B-----5:R-:W-:Y:S02]  /*7970*/  IMAD.MOV.U32 R161, RZ, RZ, R44 ;  /* 0x000000ffffa17224 */ /* 0x020fe400078e002c */
        /* <DEDUP_REMOVED lines=8> */
[----:B------:R-:W-:Y:S01]  /*7a00*/  IMAD.MOV.U32 R151, RZ, RZ, R66 ;  /* 0x000000ffff977224 */ /* 0x000fe200078e0042 */
[----:B------:R-:W-:Y:S06]  /*7a10*/  @!P5 BRA `(.L_x_1376) ;  /* 0x000000000004d947 */ /* 0x000fec0003800000 */
[----:B------:R-:W-:Y:S01]  /*7a20*/  BPT.TRAP 0x1 ;  /* 0x000000040000795c */ /* 0x000fe20000300000 */
.L_x_1376:
[----:B------:R-:W2:Y:S01]  /*7a30*/  LDL R76, [R1+0x54] ;  /* 0x00005400014c7983 */ /* 0x000ea20000100800 */
[----:B------:R-:W-:Y:S01]  /*7a40*/  IMAD R103, R19, 0x8, R18 ;  /* 0x0000000813677824 */ /* 0x000fe200078e0212 */
[----:B------:R-:W0:Y:S01]  /*7a50*/  LDC R147, c[0x0][0x2f4] ;  /* 0x0000bd00ff937b82 */ /* 0x000e220000000800 */
[----:B------:R-:W-:Y:S01]  /*7a60*/  IMAD.MOV.U32 R125, RZ, RZ, R127 ;  /* 0x000000ffff7d7224 */ /* 0x000fe200078e007f */
[----:B------:R-:W-:Y:S06]  /*7a70*/  BSSY B1, `(.L_x_1377) ;  /* 0x0000006000017945 */ /* 0x000fec0003800000 */
[----:B------:R-:W1:Y:S01]  /*7a80*/  LDC.64 R126, c[0x0][0x300] ;  /* 0x0000c000ff7e7b82 */ /* 0x000e620000000a00 */
[----:B0-----:R-:W-:Y:S01]  /*7a90*/  IMAD.IADD R149, R147, 0x1, -R120 ;  /* 0x0000000193957824 */ /* 0x001fe200078e0a78 */
[----:B--2---:R-:W-:-:S04]  /*7aa0*/  SHF.L.U32 R129, R76, 0x1f, RZ ;  /* 0x0000001f4c817819 */ /* 0x004fc800000006ff */
[----:B------:R-:W0:Y:S02]  /*7ab0*/  SYNCS.PHASECHK.TRANS64.TRYWAIT P3, [R103+URZ+0x2e890], R129 ;  /* 0x02e89081670075a7 */ /* 0x000e24000806017f */
[----:B01----:R-:W-:Y:S05]  /*7ac0*/  @!P3 BRA `(.L_x_1378) ;  /* 0x000002f00020b947 */ /* 0x003fea0003800000 */
.L_x_1719:
[----:B------:R-:W-:Y:S05]  /*7ad0*/  BSYNC B1 ;  /* 0x0000000000017941 */ /* 0x000fea0003800000 */
.L_x_1377:
[----:B------:R-:W-:Y:S01]  /*7ae0*/  ISETP.GE.OR P3, PT, R230, R112, P0 ;  /* 0x00000070e600720c */ /* 0x000fe20000766670 */
[----:B------:R-:W-:-:S12]  /*7af0*/  BSSY B1, `(.L_x_1379) ;  /* 0x00000f4000017945 */ /* 0x000fd80003800000 */
[----:B------:R-:W-:Y:S05]  /*7b00*/  @P3 BRA `(.L_x_1380) ;  /* 0x0000000c00c83947 */ /* 0x000fea0003800000 */
[----:B------:R-:W2:Y:S01]  /*7b10*/  LDL R78, [R1+0x88] ;  /* 0x00008800014e7983 */ /* 0x000ea20000100800 */
[----:B------:R-:W-:Y:S02]  /*7b20*/  SHF.R.S32.HI R76, RZ, 0x1f, R230 ;  /* 0x0000001fff4c7819 */ /* 0x000fe400000114e6 */
[----:B------:R-:W-:-:S03]  /*7b30*/  ISETP.NE.AND P6, PT, R0, RZ, PT ;  /* 0x000000ff0000720c */ /* 0x000fc60003fc5270 */
[----:B------:R-:W-:-:S04]  /*7b40*/  IMAD R76, R76, R126, RZ ;  /* 0x0000007e4c4c7224 */ /* 0x000fc800078e02ff */
[----:B------:R-:W-:Y:S01]  /*7b50*/  IMAD R157, R230, R127, R76 ;  /* 0x0000007fe69d7224 */ /* 0x000fe200078e024c */
[----:B------:R-:W-:-:S04]  /*7b60*/  SEL R76, R120, R149, !P6 ;  /* 0x00000095784c7207 */ /* 0x000fc80007000000 */
[----:B------:R-:W-:-:S04]  /*7b70*/  SHF.R.S32.HI R77, RZ, 0x1f, R76 ;  /* 0x0000001fff4d7819 */ /* 0x000fc8000001144c */
[----:B------:R-:W-:-:S04]  /*7b80*/  LEA.HI R76, R77, R76, RZ, 0x5 ;  /* 0x0000004c4d4c7211 */ /* 0x000fc800078f28ff */
[----:B------:R-:W-:-:S05]  /*7b90*/  LEA.HI.SX32 R76, R76, R29, 0x1b ;  /* 0x0000001d4c4c7211 */ /* 0x000fca00078fdaff */
[----:B------:R-:W-:-:S05]  /*7ba0*/  IMAD.SHL.U32 R158, R76, 0x10, RZ ;  /* 0x000000104c9e7824 */ /* 0x000fca00078e00ff */
[----:B------:R-:W-:-:S04]  /*7bb0*/  LOP3.LUT R76, R3, 0x70, R158, 0xf8, !PT ;  /* 0x00000070034c7812 */ /* 0x000fc800078ef89e */
[----:B------:R-:W-:Y:S01]  /*7bc0*/  LOP3.LUT R76, R76, R15, RZ, 0x3c, !PT ;  /* 0x0000000f4c4c7212 */ /* 0x000fe200078e3cff */
[----:B------:R-:W-:-:S04]  /*7bd0*/  IMAD R77, R19, 0x7000, R119 ;  /* 0x00007000134d7824 */ /* 0x000fc800078e0277 */
[----:B------:R-:W-:Y:S02]  /*7be0*/  IMAD.IADD R77, R18, 0x1, R77 ;  /* 0x00000001124d7824 */ /* 0x000fe400078e024d */
[----:B------:R-:W-:Y:S01]  /*7bf0*/  IMAD.WIDE.U32 R134, R230, R126, R124 ;  /* 0x0000007ee6867225 */ /* 0x000fe200078e007c */
[----:B------:R-:W-:Y:S03]  /*7c00*/  BSSY B2, `(.L_x_1381) ;  /* 0x00000d6000027945 */ /* 0x000fe60003800000 */
[----:B------:R-:W-:Y:S01]  /*7c10*/  IMAD.IADD R157, R157, 0x1, R135 ;  /* 0x000000019d9d7824 */ /* 0x000fe200078e0287 */
[----:B------:R-:W-:-:S04]  /*7c20*/  IADD3 R156, P3, P4, R38, R134, R30 ;  /* 0x00000086269c7210 */ /* 0x000fc80007c7e01e */
[----:B------:R-:W-:Y:S01]  /*7c30*/  IADD3.X R164, R32, R157, R31, P3, P4 ;  /* 0x0000009d20a47210 */ /* 0x000fe20001fe841f */
[----:B--2---:R-:W-:-:S04]  /*7c40*/  IMAD.IADD R76, R78, 0x1, R76 ;  /* 0x000000014e4c7824 */ /* 0x004fc800078e024c */
[----:B------:R-:W-:-:S04]  /*7c50*/  IMAD R79, R19, 0x7000, R76 ;  /* 0x00007000134f7824 */ /* 0x000fc800078e024c */
[----:B------:R-:W-:Y:S02]  /*7c60*/  IMAD.IADD R80, R18, 0x1, R79 ;  /* 0x0000000112507824 */ /* 0x000fe400078e024f */
[----:B------:R-:W1:Y:S04]  /*7c70*/  LDS.128 R76, [R77+0x20400] ;  /* 0x020400004d4c7984 */ /* 0x000e680000000c00 */
[----:B------:R-:W2:Y:S01]  /*7c80*/  LDS.128 R80, [R80+0x20400] ;  /* 0x0204000050507984 */ /* 0x000ea20000000c00 */
[----:B------:R-:W-:Y:S05]  /*7c90*/  @P2 BRA `(.L_x_1382) ;  /* 0x0000000c00302947 */ /* 0x000fea0003800000 */
[--C-:B------:R-:W-:Y:S02]  /*7ca0*/  SHF.R.U32.HI R171, RZ, 0x8, R45.reuse ;  /* 0x00000008ffab7819 */ /* 0x100fe4000001162d */
[----:B------:R-:W-:Y:S02]  /*7cb0*/  LOP3.LUT R44, R45, 0xff0000ff, RZ, 0xc0, !PT ;  /* 0xff0000ff2d2c7812 */ /* 0x000fe400078ec0ff */
[----:B------:R-:W-:Y:S01]  /*7cc0*/  SHF.R.U32.HI R170, RZ, 0x10, R45 ;  /* 0x00000010ffaa7819 */ /* 0x000fe2000001162d */
[----:B------:R-:W-:Y:S01]  /*7cd0*/  IMAD.SHL.U32 R45, R171, 0x100, RZ ;  /* 0x00000100ab2d7824 */ /* 0x000fe200078e00ff */
[----:B------:R-:W-:Y:S02]  /*7ce0*/  SHF.R.U32.HI R168, RZ, 0x8, R47 ;  /* 0x00000008ffa87819 */ /* 0x000fe4000001162f */
[----:B------:R-:W-:Y:S02]  /*7cf0*/  SHF.R.U32.HI R163, RZ, 0x8, R51 ;  /* 0x00000008ffa37819 */ /* 0x000fe40000011633 */
[----:B------:R-:W-:-:S02]  /*7d00*/  LOP3.LUT R46, R47, 0xff0000ff, RZ, 0xc0, !PT ;  /* 0xff0000ff2f2e7812 */ /* 0x000fc400078ec0ff */
[----:B------:R-:W-:Y:S01]  /*7d10*/  SHF.R.U32.HI R167, RZ, 0x10, R47 ;  /* 0x00000010ffa77819 */ /* 0x000fe2000001162f */
[----:B------:R-:W-:Y:S01]  /*7d20*/  IMAD.SHL.U32 R47, R168, 0x100, RZ ;  /* 0x00000100a82f7824 */ /* 0x000fe200078e00ff */
[----:B------:R-:W-:Y:S01]  /*7d30*/  LOP3.LUT R44, R44, 0xff00, R45, 0xf8, !PT ;  /* 0x0000ff002c2c7812 */ /* 0x000fe200078ef82d */
[----:B------:R-:W-:Y:S01]  /*7d40*/  IMAD.U32 R45, R170, 0x10000, RZ ;  /* 0x00010000aa2d7824 */ /* 0x000fe200078e00ff */
[----:B------:R-:W-:Y:S02]  /*7d50*/  LOP3.LUT R50, R51, 0xff0000ff, RZ, 0xc0, !PT ;  /* 0xff0000ff33327812 */ /* 0x000fe400078ec0ff */
[----:B------:R-:W-:Y:S01]  /*7d60*/  SHF.R.U32.HI R169, RZ, 0x10, R51 ;  /* 0x00000010ffa97819 */ /* 0x000fe20000011633 */
[----:B------:R-:W-:Y:S01]  /*7d70*/  IMAD.SHL.U32 R51, R163, 0x100, RZ ;  /* 0x00000100a3337824 */ /* 0x000fe200078e00ff */
[----:B------:R-:W-:Y:S02]  /*7d80*/  SHF.R.U32.HI R166, RZ, 0x8, R49 ;  /* 0x00000008ffa67819 */ /* 0x000fe40000011631 */
[----:B------:R-:W-:Y:S01]  /*7d90*/  LOP3.LUT R47, R46, 0xff00, R47, 0xf8, !PT ;  /* 0x0000ff002e2f7812 */ /* 0x000fe200078ef82f */
[----:B------:R-:W-:Y:S01]  /*7da0*/  IMAD.U32 R169, R169, 0x10000, RZ ;  /* 0x00010000a9a97824 */ /* 0x000fe200078e00ff */
[----:B------:R-:W-:-:S02]  /*7db0*/  LOP3.LUT R48, R49, 0xff0000ff, RZ, 0xc0, !PT ;  /* 0xff0000ff31307812 */ /* 0x000fc400078ec0ff */
[----:B------:R-:W-:Y:S01]  /*7dc0*/  SHF.R.U32.HI R165, RZ, 0x10, R49 ;  /* 0x00000010ffa57819 */ /* 0x000fe20000011631 */
[----:B------:R-:W-:Y:S01]  /*7dd0*/  IMAD.SHL.U32 R49, R166, 0x100, RZ ;  /* 0x00000100a6317824 */ /* 0x000fe200078e00ff */
[----:B------:R-:W-:Y:S01]  /*7de0*/  LOP3.LUT R46, R44, 0xff0000, R45, 0xf8, !PT ;  /* 0x00ff00002c2e7812 */ /* 0x000fe200078ef82d */
[----:B------:R-:W-:Y:S01]  /*7df0*/  IMAD.U32 R44, R167, 0x10000, RZ ;  /* 0x00010000a72c7824 */ /* 0x000fe200078e00ff */
[----:B------:R-:W-:Y:S02]  /*7e00*/  LOP3.LUT R168, R50, 0xff00, R51, 0xf8, !PT ;  /* 0x0000ff0032a87812 */ /* 0x000fe400078ef833 */
[----:B------:R-:W-:Y:S02]  /*7e10*/  F2FP.F16.E4M3.UNPACK_B R167, R162.H1 ;  /* 0x000000a2ffa7723e */ /* 0x000fe400030006ff */
[----:B--2---:R-:W-:Y:S02]  /*7e20*/  F2FP.F16.E4M3.UNPACK_B R51, R80.H1 ;  /* 0x00000050ff33723e */ /* 0x004fe400030006ff */
[----:B-1----:R-:W-:Y:S01]  /*7e30*/  F2FP.F16.E4M3.UNPACK_B R50, R76.H1 ;  /* 0x0000004cff32723e */ /* 0x002fe200030006ff */
[----:B------:R-:W-:Y:S01]  /*7e40*/  HADD2.F32 R45, -RZ, R167.H0_H0 ;  /* 0x200000a7ff2d7230 */ /* 0x000fe20000004100 */
[----:B------:R-:W-:Y:S01]  /*7e50*/  LOP3.LUT R166, R48, 0xff00, R49, 0xf8, !PT ;  /* 0x0000ff0030a67812 */ /* 0x000fe200078ef831 */
[----:B------:R-:W-:Y:S01]  /*7e60*/  HADD2.F32 R49, -RZ, R51.H0_H0 ;  /* 0x20000033ff317230 */ /* 0x000fe20000004100 */
[----:B------:R-:W-:Y:S01]  /*7e70*/  F2FP.F16.E4M3.UNPACK_B R163, R161.H1 ;  /* 0x000000a1ffa3723e */ /* 0x000fe200030006ff */
[----:B------:R-:W-:Y:S01]  /*7e80*/  HADD2.F32 R48, -RZ, R50.H0_H0 ;  /* 0x20000032ff307230 */ /* 0x000fe20000004100 */
[----:B------:R-:W-:Y:S01]  /*7e90*/  LOP3.LUT R44, R47, 0xff0000, R44, 0xf8, !PT ;  /* 0x00ff00002f2c7812 */ /* 0x000fe200078ef82c */
[----:B------:R-:W-:-:S02]  /*7ea0*/  IMAD.U32 R47, R165, 0x10000, RZ ;  /* 0x00010000a52f7824 */ /* 0x000fc400078e00ff */
[CC--:B------:R-:W-:Y:S01]  /*7eb0*/  FMUL.FTZ R171, R49.reuse, R45.reuse ;  /* 0x0000002d31ab7220 */ /* 0x0c0fe20000410000 */
[----:B------:R-:W-:Y:S02]  /*7ec0*/  HADD2.F32 R165, -RZ, R163.H0_H0 ;  /* 0x200000a3ffa57230 */ /* 0x000fe40000004100 */
[----:B------:R-:W-:Y:S01]  /*7ed0*/  FMUL.FTZ R170, R48, R45 ;  /* 0x0000002d30aa7220 */ /* 0x000fe20000410000 */
        /* <DEDUP_REMOVED lines=12> */
[----:B------:R-:W-:Y:S01]  /*7fa0*/  F2FP.F16.E4M3.UNPACK_B R161, R76 ;  /* 0x0000004cffa1723e */ /* 0x000fe200020006ff */
[-C--:B------:R-:W-:Y:S01]  /*7fb0*/  FMUL.FTZ R51, R163, R167.reuse ;  /* 0x000000a7a3337220 */ /* 0x080fe20000410000 */
[----:B------:R-:W-:Y:S01]  /*7fc0*/  FMUL.FTZ R170, R50, R167 ;  /* 0x000000a732aa7220 */ /* 0x000fe20000410000 */
[----:B------:R-:W-:-:S02]  /*7fd0*/  HADD2.F32 R162, -RZ, R80.H0_H0 ;  /* 0x20000050ffa27230 */ /* 0x000fc40000004100 */
[----:B------:R-:W-:Y:S02]  /*7fe0*/  HADD2.F32 R76, -RZ, R161.H0_H0 ;  /* 0x200000a1ff4c7230 */ /* 0x000fe40000004100 */
[-C--:B------:R-:W-:Y:S01]  /*7ff0*/  FFMA.FTZ R51, R50, R166.reuse, -R51 ;  /* 0x000000a632337223 */ /* 0x080fe20000010833 */
[----:B------:R-:W-:Y:S01]  /*8000*/  FFMA.FTZ R50, R163, R166, R170 ;  /* 0x000000a6a3327223 */ /* 0x000fe200000100aa */
[----:B------:R-:W-:Y:S02]  /*8010*/  HADD2.F32 R167, -RZ, R165.H0_H0 ;  /* 0x200000a5ffa77230 */ /* 0x000fe40000004100 */
[-C--:B------:R-:W-:Y:S01]  /*8020*/  FMUL.FTZ R171, R162, R169.reuse ;  /* 0x000000a9a2ab7220 */ /* 0x080fe20000410000 */
[----:B------:R-:W-:Y:S01]  /*8030*/  FMUL.FTZ R169, R76, R169 ;  /* 0x000000a94ca97220 */ /* 0x000fe20000410000 */
[----:B------:R-:W-:Y:S01]  /*8040*/  HADD2.F32 R170, -RZ, R168.H1_H1 ;  /* 0x300000a8ffaa7230 */ /* 0x000fe20000004100 */
[----:B------:R-:W-:Y:S01]  /*8050*/  F2FP.F16.E4M3.UNPACK_B R166, R82.H1 ;  /* 0x00000052ffa6723e */ /* 0x000fe200030006ff */
[----:B------:R-:W-:-:S02]  /*8060*/  HADD2.F32 R163, -RZ, R80.H1_H1 ;  /* 0x30000050ffa37230 */ /* 0x000fc40000004100 */
[-C--:B------:R-:W-:Y:S01]  /*8070*/  FFMA.FTZ R80, R162, R167.reuse, R169 ;  /* 0x000000a7a2507223 */ /* 0x080fe200000100a9 */
[----:B------:R-:W-:Y:S02]  /*8080*/  HADD2.F32 R161, -RZ, R161.H1_H1 ;  /* 0x300000a1ffa17230 */ /* 0x000fe40000004100 */
[----:B------:R-:W-:Y:S01]  /*8090*/  FFMA.FTZ R76, R76, R167, -R171 ;  /* 0x000000a74c4c7223 */ /* 0x000fe200000108ab */
[----:B------:R-:W-:Y:S02]  /*80a0*/  HADD2.F32 R168, -RZ, R165.H1_H1 ;  /* 0x300000a5ffa87230 */ /* 0x000fe40000004100 */
[-C--:B------:R-:W-:Y:S01]  /*80b0*/  FMUL.FTZ R162, R163, R170.reuse ;  /* 0x000000aaa3a27220 */ /* 0x080fe20000410000 */
[----:B------:R-:W-:Y:S01]  /*80c0*/  F2FP.F16.E4M3.UNPACK_B R165, R159.H1 ;  /* 0x0000009fffa5723e */ /* 0x000fe200030006ff */
[C---:B------:R-:W-:Y:S01]  /*80d0*/  FMUL.FTZ R170, R161.reuse, R170 ;  /* 0x000000aaa1aa7220 */ /* 0x040fe20000410000 */
[----:B------:R-:W-:Y:S01]  /*80e0*/  F2FP.F16.E4M3.UNPACK_B R169, R160.H1 ;  /* 0x000000a0ffa9723e */ /* 0x000fe200030006ff */
[----:B------:R-:W-:Y:S01]  /*80f0*/  FFMA.FTZ R161, R161, R168, -R162 ;  /* 0x000000a8a1a17223 */ /* 0x000fe200000108a2 */
[----:B------:R-:W-:Y:S01]  /*8100*/  F2FP.F16.E4M3.UNPACK_B R162, R78.H1 ;  /* 0x0000004effa2723e */ /* 0x000fe200030006ff */
[----:B------:R-:W-:-:S02]  /*8110*/  HADD2.F32 R172, -RZ, R165.H0_H0 ;  /* 0x200000a5ffac7230 */ /* 0x000fc40000004100 */
[----:B------:R-:W-:Y:S01]  /*8120*/  FFMA.FTZ R163, R163, R168, R170 ;  /* 0x000000a8a3a37223 */ /* 0x000fe200000100aa */
[----:B------:R-:W-:Y:S01]  /*8130*/  HADD2.F32 R167, -RZ, R166.H0_H0 ;  /* 0x200000a6ffa77230 */ /* 0x000fe20000004100 */
[----:B------:R-:W-:Y:S01]  /*8140*/  F2FP.F16.E4M3.UNPACK_B R78, R78 ;  /* 0x0000004eff4e723e */ /* 0x000fe200020006ff */
[----:B------:R-:W-:Y:S01]  /*8150*/  HADD2.F32 R171, -RZ, R165.H1_H1 ;  /* 0x300000a5ffab7230 */ /* 0x000fe20000004100 */
[----:B------:R-:W-:Y:S01]  /*8160*/  F2FP.SATFINITE.E4M3.F32.PACK_AB_MERGE_C R49, R50, R49, RZ ;  /* 0x000000313231723e */ /* 0x000fe200048070ff */
[----:B------:R-:W-:Y:S02]  /*8170*/  HADD2.F32 R165, -RZ, R162.H0_H0 ;  /* 0x200000a2ffa57230 */ /* 0x000fe40000004100 */
[----:B------:R-:W-:Y:S01]  /*8180*/  FMUL.FTZ R174, R167, R172 ;  /* 0x000000aca7ae7220 */ /* 0x000fe20000410000 */
[----:B------:R-:W-:Y:S01]  /*8190*/  HADD2.F32 R170, -RZ, R169.H0_H0 ;  /* 0x200000a9ffaa7230 */ /* 0x000fe20000004100 */
[----:B------:R-:W-:Y:S01]  /*81a0*/  F2FP.SATFINITE.E4M3.F32.PACK_AB_MERGE_C R48, R51, R48, RZ ;  /* 0x000000303330723e */ /* 0x000fe200048070ff */
[----:B------:R-:W-:-:S02]  /*81b0*/  HADD2.F32 R168, -RZ, R166.H1_H1 ;  /* 0x300000a6ffa87230 */ /* 0x000fc40000004100 */
[C---:B------:R-:W-:Y:S01]  /*81c0*/  FMUL.FTZ R172, R165.reuse, R172 ;  /* 0x000000aca5ac7220 */ /* 0x040fe20000410000 */
[----:B------:R-:W-:Y:S02]  /*81d0*/  HADD2.F32 R166, -RZ, R162.H1_H1 ;  /* 0x300000a2ffa67230 */ /* 0x000fe40000004100 */
        /* <DEDUP_REMOVED lines=12> */
[----:B------:R-:W-:Y:S01]  /*82a0*/  F2FP.F16.E4M3.UNPACK_B R165, R160 ;  /* 0x000000a0ffa5723e */ /* 0x000fe200020006ff */
[--C-:B------:R-:W-:Y:S01]  /*82b0*/  HADD2.F32 R160, -RZ, R159.reuse.H0_H0 ;  /* 0x2000009fffa07230 */ /* 0x100fe20000004100 */
[----:B------:R-:W-:Y:S01]  /*82c0*/  F2FP.SATFINITE.E4M3.F32.PACK_AB_MERGE_C R80, R163, R80, R49 ;  /* 0x00000050a350723e */ /* 0x000fe20004807031 */
[----:B------:R-:W-:Y:S01]  /*82d0*/  HADD2.F32 R159, -RZ, R159.H1_H1 ;  /* 0x3000009fff9f7230 */ /* 0x000fe20000004100 */
[----:B------:R-:W-:Y:S01]  /*82e0*/  F2FP.F16.E4M3.UNPACK_B R50, R81 ;  /* 0x00000051ff32723e */ /* 0x000fe200020006ff */
[----:B------:R-:W-:-:S02]  /*82f0*/  HADD2.F32 R78, -RZ, R78.H1_H1 ;  /* 0x3000004eff4e7230 */ /* 0x000fc40000004100 */
[----:B------:R-:W-:Y:S01]  /*8300*/  FMUL.FTZ R171, R160, R169 ;  /* 0x000000a9a0ab7220 */ /* 0x000fe20000410000 */
[--C-:B------:R-:W-:Y:S02]  /*8310*/  HADD2.F32 R167, -RZ, R165.reuse.H0_H0 ;  /* 0x200000a5ffa77230 */ /* 0x100fe40000004100 */
[CC--:B------:R-:W-:Y:S01]  /*8320*/  FMUL.FTZ R173, R159.reuse, R166.reuse ;  /* 0x000000a69fad7220 */ /* 0x0c0fe20000410000 */
[----:B------:R-:W-:Y:S02]  /*8330*/  HADD2.F32 R165, -RZ, R165.H1_H1 ;  /* 0x300000a5ffa57230 */ /* 0x000fe40000004100 */
[----:B------:R-:W-:Y:S01]  /*8340*/  FMUL.FTZ R166, R78, R166 ;  /* 0x000000a64ea67220 */ /* 0x000fe20000410000 */
[----:B------:R-:W-:Y:S01]  /*8350*/  F2FP.F16.E4M3.UNPACK_B R51, R47 ;  /* 0x0000002fff33723e */ /* 0x000fe200020006ff */
[----:B------:R-:W-:Y:S01]  /*8360*/  FMUL.FTZ R169, R82, R169 ;  /* 0x000000a952a97220 */ /* 0x000fe20000410000 */
[----:B------:R-:W-:Y:S01]  /*8370*/  F2FP.F16.E4M3.UNPACK_B R49, R77 ;  /* 0x0000004dff31723e */ /* 0x000fe200020006ff */
[----:B------:R-:W-:Y:S01]  /*8380*/  FFMA.FTZ R78, R78, R165, -R173 ;  /* 0x000000a54e4e7223 */ /* 0x000fe200000108ad */
[----:B------:R-:W-:Y:S01]  /*8390*/  FFMA.FTZ R171, R82, R167, -R171 ;  /* 0x000000a752ab7223 */ /* 0x000fe200000108ab */
[----:B------:R-:W-:Y:S01]  /*83a0*/  FFMA.FTZ R165, R159, R165, R166 ;  /* 0x000000a59fa57223 */ /* 0x000fe200000100a6 */
[----:B------:R-:W-:Y:S01]  /*83b0*/  F2FP.SATFINITE.E4M3.F32.PACK_AB_MERGE_C R175, R175, R162, RZ ;  /* 0x000000a2afaf723e */ /* 0x000fe200048070ff */
[----:B------:R-:W-:Y:S01]  /*83c0*/  FFMA.FTZ R82, R160, R167, R169 ;  /* 0x000000a7a0527223 */ /* 0x000fe200000100a9 */
[----:B------:R-:W-:Y:S01]  /*83d0*/  F2FP.SATFINITE.E4M3.F32.PACK_AB_MERGE_C R76, R161, R76, R48 ;  /* 0x0000004ca14c723e */ /* 0x000fe20004807030 */
[----:B------:R-:W-:Y:S01]  /*83e0*/  HADD2.F32 R159, -RZ, R50.H0_H0 ;  /* 0x20000032ff9f7230 */ /* 0x000fe20000004100 */
[----:B------:R-:W-:Y:S01]  /*83f0*/  F2FP.F16.E4M3.UNPACK_B R160, R46 ;  /* 0x0000002effa0723e */ /* 0x000fe200020006ff */
[----:B------:R-:W-:Y:S01]  /*8400*/  HADD2.F32 R162, -RZ, R51.H0_H0 ;  /* 0x20000033ffa27230 */ /* 0x000fe20000004100 */
[----:B------:R-:W-:Y:S01]  /*8410*/  F2FP.F16.E4M3.UNPACK_B R81, R81.H1 ;  /* 0x00000051ff51723e */ /* 0x000fe200030006ff */
[----:B------:R-:W-:Y:S01]  /*8420*/  HADD2.F32 R48, -RZ, R49.H0_H0 ;  /* 0x20000031ff307230 */ /* 0x000fe20000004100 */
[----:B------:R-:W-:Y:S01]  /*8430*/  F2FP.F16.E4M3.UNPACK_B R77, R77.H1 ;  /* 0x0000004dff4d723e */ /* 0x000fe200030006ff */
        /* <DEDUP_REMOVED lines=9> */
[CC--:B------:R-:W-:Y:S01]  /*84d0*/  FMUL.FTZ R166, R50.reuse, R162.reuse ;  /* 0x000000a232a67220 */ /* 0x0c0fe20000410000 */
[----:B------:R-:W-:Y:S01]  /*84e0*/  F2FP.F16.E4M3.UNPACK_B R161, R47.H1 ;  /* 0x0000002fffa1723e */ /* 0x000fe200030006ff */
[C---:B------:R-:W-:Y:S01]  /*84f0*/  FMUL.FTZ R159, R51.reuse, R162 ;  /* 0x000000a2339f7220 */ /* 0x040fe20000410000 */
[----:B------:R-:W-:Y:S01]  /*8500*/  F2FP.F16.E4M3.UNPACK_B R46, R46.H1 ;  /* 0x0000002eff2e723e */ /* 0x000fe200030006ff */
[-C--:B------:R-:W-:Y:S01]  /*8510*/  FFMA.FTZ R51, R51, R160.reuse, -R166 ;  /* 0x000000a033337223 */ /* 0x080fe200000108a6 */
[----:B------:R-:W-:Y:S02]  /*8520*/  HADD2.F32 R47, -RZ, R77.H0_H0 ;  /* 0x2000004dff2f7230 */ /* 0x000fe40000004100 */
[----:B------:R-:W-:Y:S01]  /*8530*/  FFMA.FTZ R50, R50, R160, R159 ;  /* 0x000000a032327223 */ /* 0x000fe2000001009f */
[----:B------:R-:W-:Y:S01]  /*8540*/  HADD2.F32 R159, -RZ, R81.H0_H0 ;  /* 0x20000051ff9f7230 */ /* 0x000fe20000004100 */
[----:B------:R-:W-:Y:S01]  /*8550*/  F2FP.SATFINITE.E4M3.F32.PACK_AB_MERGE_C R172, R177, R172, RZ ;  /* 0x000000acb1ac723e */ /* 0x000fe200048070ff */
[----:B------:R-:W-:Y:S01]  /*8560*/  HADD2.F32 R166, -RZ, R161.H0_H0 ;  /* 0x200000a1ffa67230 */ /* 0x000fe20000004100 */
[----:B------:R-:W-:Y:S01]  /*8570*/  F2FP.F16.E4M3.UNPACK_B R169, R45.H1 ;  /* 0x0000002dffa9723e */ /* 0x000fe200030006ff */
[----:B------:R-:W-:Y:S01]  /*8580*/  HADD2.F32 R162, -RZ, R46.H0_H0 ;  /* 0x2000002effa27230 */ /* 0x000fe20000004100 */
[----:B------:R-:W-:Y:S01]  /*8590*/  F2FP.SATFINITE.E4M3.F32.PACK_AB_MERGE_C R82, R165, R82, R172 ;  /* 0x00000052a552723e */ /* 0x000fe200048070ac */
[----:B------:R-:W-:-:S02]  /*85a0*/  HADD2.F32 R77, -RZ, R77.H1_H1 ;  /* 0x3000004dff4d7230 */ /* 0x000fc40000004100 */
[-C--:B------:R-:W-:Y:S01]  /*85b0*/  FMUL.FTZ R168, R159, R166.reuse ;  /* 0x000000a69fa87220 */ /* 0x080fe20000410000 */
[----:B------:R-:W-:Y:S02]  /*85c0*/  HADD2.F32 R160, -RZ, R81.H1_H1 ;  /* 0x30000051ffa07230 */ /* 0x000fe40000004100 */
[C---:B------:R-:W-:Y:S01]  /*85d0*/  FMUL.FTZ R166, R47.reuse, R166 ;  /* 0x000000a62fa67220 */ /* 0x040fe20000410000 */
[----:B------:R-:W-:Y:S01]  /*85e0*/  HADD2.F32 R161, -RZ, R161.H1_H1 ;  /* 0x300000a1ffa17230 */ /* 0x000fe20000004100 */
[----:B------:R-:W-:Y:S01]  /*85f0*/  F2FP.F16.E4M3.UNPACK_B R81, R79 ;  /* 0x0000004fff51723e */ /* 0x000fe200020006ff */
[----:B------:R-:W-:Y:S02]  /*8600*/  HADD2.F32 R163, -RZ, R46.H1_H1 ;  /* 0x3000002effa37230 */ /* 0x000fe40000004100 */
[-C--:B------:R-:W-:Y:S01]  /*8610*/  FFMA.FTZ R46, R47, R162.reuse, -R168 ;  /* 0x000000a22f2e7223 */ /* 0x080fe200000108a8 */
[----:B------:R-:W-:Y:S01]  /*8620*/  FFMA.FTZ R47, R159, R162, R166 ;  /* 0x000000a29f2f7223 */ /* 0x000fe200000100a6 */
[-C--:B------:R-:W-:Y:S01]  /*8630*/  FMUL.FTZ R170, R160, R161.reuse ;  /* 0x000000a1a0aa7220 */ /* 0x080fe20000410000 */
[----:B------:R-:W-:Y:S01]  /*8640*/  FMUL.FTZ R159, R77, R161 ;  /* 0x000000a14d9f7220 */ /* 0x000fe20000410000 */
[----:B------:R-:W-:-:S02]  /*8650*/  F2FP.F16.E4M3.UNPACK_B R162, R83.H1 ;  /* 0x00000053ffa2723e */ /* 0x000fc400030006ff */
[----:B------:R-:W-:Y:S01]  /*8660*/  F2FP.F16.E4M3.UNPACK_B R161, R83 ;  /* 0x00000053ffa1723e */ /* 0x000fe200020006ff */
[----:B------:R-:W-:Y:S01]  /*8670*/  FFMA.FTZ R77, R77, R163, -R170 ;  /* 0x000000a34d4d7223 */ /* 0x000fe200000108aa */
[----:B------:R-:W-:Y:S01]  /*8680*/  F2FP.F16.E4M3.UNPACK_B R79, R79.H1 ;  /* 0x0000004fff4f723e */ /* 0x000fe200030006ff */
[----:B------:R-:W-:Y:S01]  /*8690*/  FFMA.FTZ R160, R160, R163, R159 ;  /* 0x000000a3a0a07223 */ /* 0x000fe2000001009f */
[----:B------:R-:W-:Y:S01]  /*86a0*/  F2FP.F16.E4M3.UNPACK_B R168, R45 ;  /* 0x0000002dffa8723e */ /* 0x000fe200020006ff */
[----:B------:R-:W-:Y:S01]  /*86b0*/  HADD2.F32 R163, -RZ, R161.H0_H0 ;  /* 0x200000a1ffa37230 */ /* 0x000fe20000004100 */
[----:B------:R-:W-:Y:S01]  /*86c0*/  F2FP.SATFINITE.E4M3.F32.PACK_AB_MERGE_C R78, R78, R171, R175 ;  /* 0x000000ab4e4e723e */ /* 0x000fe200048070af */
[----:B------:R-:W-:Y:S01]  /*86d0*/  HADD2.F32 R171, -RZ, R169.H0_H0 ;  /* 0x200000a9ffab7230 */ /* 0x000fe20000004100 */
[-C--:B------:R-:W-:Y:S01]  /*86e0*/  F2FP.F16.E4M3.UNPACK_B R45, R44.reuse ;  /* 0x0000002cff2d723e */ /* 0x080fe200020006ff */
[----:B------:R-:W-:Y:S01]  /*86f0*/  HADD2.F32 R159, -RZ, R79.H0_H0 ;  /* 0x2000004fff9f7230 */ /* 0x000fe20000004100 */
[----:B------:R-:W-:Y:S01]  /*8700*/  F2FP.F16.E4M3.UNPACK_B R165, R44.H1 ;  /* 0x0000002cffa5723e */ /* 0x000fe200030006ff */
[----:B------:R-:W-:Y:S01]  /*8710*/  HADD2.F32 R44, -RZ, R162.H0_H0 ;  /* 0x200000a2ff2c7230 */ /* 0x000fe20000004100 */
[----:B------:R-:W-:Y:S01]  /*8720*/  F2FP.SATFINITE.E4M3.F32.PACK_AB_MERGE_C R46, R77, R46, RZ ;  /* 0x0000002e4d2e723e */ /* 0x000fe200048070ff */
[----:B------:R-:W-:Y:S01]  /*8730*/  HADD2.F32 R170, -RZ, R168.H0_H0 ;  /* 0x200000a8ffaa7230 */ /* 0x000fe20000004100 */
[----:B------:R-:W-:Y:S01]  /*8740*/  F2FP.SATFINITE.E4M3.F32.PACK_AB_MERGE_C R47, R160, R47, RZ ;  /* 0x0000002fa02f723e */ /* 0x000fe200048070ff */
[----:B------:R-:W-:-:S02]  /*8750*/  HADD2.F32 R83, -RZ, R81.H0_H0 ;  /* 0x20000051ff537230 */ /* 0x000fc40000004100 */
[-C--:B------:R-:W-:Y:S01]  /*8760*/  FMUL.FTZ R174, R44, R171.reuse ;  /* 0x000000ab2cae7220 */ /* 0x080fe20000410000 */
[----:B------:R-:W-:Y:S02]  /*8770*/  HADD2.F32 R162, -RZ, R162.H1_H1 ;  /* 0x300000a2ffa27230 */ /* 0x000fe40000004100 */
[-C--:B------:R-:W-:Y:S01]  /*8780*/  FMUL.FTZ R172, R163, R170.reuse ;  /* 0x000000aaa3ac7220 */ /* 0x080fe20000410000 */
[----:B------:R-:W-:Y:S02]  /*8790*/  HADD2.F32 R169, -RZ, R169.H1_H1 ;  /* 0x300000a9ffa97230 */ /* 0x000fe40000004100 */
[----:B------:R-:W-:Y:S01]  /*87a0*/  FMUL.FTZ R171, R159, R171 ;  /* 0x000000ab9fab7220 */ /* 0x000fe20000410000 */
[----:B------:R-:W-:Y:S02]  /*87b0*/  HADD2.F32 R79, -RZ, R79.H1_H1 ;  /* 0x3000004fff4f7230 */ /* 0x000fe40000004100 */
[----:B------:R-:W-:Y:S01]  /*87c0*/  FMUL.FTZ R170, R83, R170 ;  /* 0x000000aa53aa7220 */ /* 0x000fe20000410000 */
[----:B------:R-:W-:-:S02]  /*87d0*/  HADD2.F32 R167, -RZ, R165.H0_H0 ;  /* 0x200000a5ffa77230 */ /* 0x000fc40000004100 */
[-C--:B------:R-:W-:Y:S01]  /*87e0*/  FMUL.FTZ R176, R162, R169.reuse ;  /* 0x000000a9a2b07220 */ /* 0x080fe20000410000 */
[----:B------:R-:W-:Y:S02]  /*87f0*/  HADD2.F32 R166, -RZ, R45.H0_H0 ;  /* 0x2000002dffa67230 */ /* 0x000fe40000004100 */
[----:B------:R-:W-:Y:S01]  /*8800*/  FMUL.FTZ R169, R79, R169 ;  /* 0x000000a94fa97220 */ /* 0x000fe20000410000 */
[----:B------:R-:W-:Y:S02]  /*8810*/  HADD2.F32 R161, -RZ, R161.H1_H1 ;  /* 0x300000a1ffa17230 */ /* 0x000fe40000004100 */
[----:B------:R-:W-:Y:S01]  /*8820*/  FFMA.FTZ R171, R44, R167, R171 ;  /* 0x000000a72cab7223 */ /* 0x000fe200000100ab */
[----:B------:R-:W-:Y:S02]  /*8830*/  HADD2.F32 R168, -RZ, R168.H1_H1 ;  /* 0x300000a8ffa87230 */ /* 0x000fe40000004100 */
[----:B------:R-:W-:Y:S01]  /*8840*/  FFMA.FTZ R172, R83, R166, -R172 ;  /* 0x000000a653ac7223 */ /* 0x000fe200000108ac */
[----:B------:R-:W-:-:S02]  /*8850*/  HADD2.F32 R165, -RZ, R165.H1_H1 ;  /* 0x300000a5ffa57230 */ /* 0x000fc40000004100 */
[----:B------:R-:W-:Y:S01]  /*8860*/  FFMA.FTZ R170, R163, R166, R170 ;  /* 0x000000a6a3aa7223 */ /* 0x000fe200000100aa */
[----:B------:R-:W-:Y:S02]  /*8870*/  HADD2.F32 R81, -RZ, R81.H1_H1 ;  /* 0x30000051ff517230 */ /* 0x000fe40000004100 */
[----:B------:R-:W-:Y:S01]  /*8880*/  FFMA.FTZ R174, R159, R167, -R174 ;  /* 0x000000a79fae7223 */ /* 0x000fe200000108ae */
[----:B------:R-:W-:Y:S02]  /*8890*/  HADD2.F32 R44, -RZ, R45.H1_H1 ;  /* 0x3000002dff2c7230 */ /* 0x000fe40000004100 */
[-C--:B------:R-:W-:Y:S01]  /*88a0*/  FMUL.FTZ R166, R161, R168.reuse ;  /* 0x000000a8a1a67220 */ /* 0x080fe20000410000 */
[-C--:B------:R-:W-:Y:S01]  /*88b0*/  FFMA.FTZ R79, R79, R165.reuse, -R176 ;  /* 0x000000a54f4f7223 */ /* 0x080fe200000108b0 */
[C---:B------:R-:W-:Y:S01]  /*88c0*/  FMUL.FTZ R168, R81.reuse, R168 ;  /* 0x000000a851a87220 */ /* 0x040fe20000410000 */
[----:B------:R-:W-:Y:S01]  /*88d0*/  FFMA.FTZ R162, R162, R165, R169 ;  /* 0x000000a5a2a27223 */ /* 0x000fe200000100a9 */
[----:B------:R-:W-:Y:S01]  /*88e0*/  FFMA.FTZ R81, R81, R44, -R166 ;  /* 0x0000002c51517223 */ /* 0x000fe200000108a6 */
[----:B------:R-:W-:Y:S01]  /*88f0*/  F2FP.SATFINITE.E4M3.F32.PACK_AB_MERGE_C R77, R51, R48, R46 ;  /* 0x00000030334d723e */ /* 0x000fe2000480702e */
[----:B------:R-:W-:Y:S01]  /*8900*/  FFMA.FTZ R161, R161, R44, R168 ;  /* 0x0000002ca1a17223 */ /* 0x000fe200000100a8 */
[----:B------:R-:W-:-:S02]  /*8910*/  F2FP.SATFINITE.E4M3.F32.PACK_AB_MERGE_C R79, R79, R174, RZ ;  /* 0x000000ae4f4f723e */ /* 0x000fc400048070ff */
[----:B------:R-:W-:Y:S02]  /*8920*/  F2FP.SATFINITE.E4M3.F32.PACK_AB_MERGE_C R162, R162, R171, RZ ;  /* 0x000000aba2a2723e */ /* 0x000fe400048070ff */
[----:B------:R-:W-:Y:S02]  /*8930*/  F2FP.SATFINITE.E4M3.F32.PACK_AB_MERGE_C R79, R81, R172, R79 ;  /* 0x000000ac514f723e */ /* 0x000fe4000480704f */
[----:B------:R-:W-:Y:S02]  /*8940*/  F2FP.SATFINITE.E4M3.F32.PACK_AB_MERGE_C R81, R50, R49, R47 ;  /* 0x000000313251723e */ /* 0x000fe4000480702f */
[----:B------:R-:W-:-:S07]  /*8950*/  F2FP.SATFINITE.E4M3.F32.PACK_AB_MERGE_C R83, R161, R170, R162 ;  /* 0x000000aaa153723e */ /* 0x000fce00048070a2 */
.L_x_1382:
[----:B------:R-:W-:Y:S05]  /*8960*/  BSYNC B2 ;  /* 0x0000000000027941 */ /* 0x000fea0003800000 */
.L_x_1381:
[----:B------:R-:W-:Y:S01]  /*8970*/  ISETP.GE.AND P3, PT, R158, R147, PT ;  /* 0x000000939e00720c */ /* 0x000fe20003f66270 */
[----:B------:R-:W-:Y:S01]  /*8980*/  ULDC.64 UR4, c[0x0][0x2e8] ;  /* 0x0000ba0000047ab9 */ /* 0x000fe20000000a00 */
[----:B------:R-:W-:-:S11]  /*8990*/  ULDC.64 UR6, c[0x0][0x208] ;  /* 0x0000820000067ab9 */ /* 0x000fd60000000a00 */
        /* <DEDUP_REMOVED lines=9> */
.L_x_1380:
[----:B------:R-:W-:Y:S05]  /*8a30*/  BSYNC B1 ;  /* 0x0000000000017941 */ /* 0x000fea0003800000 */
.L_x_1379:
[----:B-1----:R-:W-:Y:S01]  /*8a40*/  VIADD R45, R230, 0x40 ;  /* 0x00000040e62d7836 */ /* 0x002fe20000000000 */
[----:B------:R-:W-:Y:S04]  /*8a50*/  BSSY B1, `(.L_x_1383) ;  /* 0x0000102000017945 */ /* 0x000fe80003800000 */
[----:B------:R-:W-:-:S13]  /*8a60*/  ISETP.GE.OR P3, PT, R45, R112, P0 ;  /* 0x000000702d00720c */ /* 0x000fda0000766670 */
[----:B------:R-:W-:Y:S05]  /*8a70*/  @P3 BRA `(.L_x_1384) ;  /* 0x0000000c00fc3947 */ /* 0x000fea0003800000 */
[----:B------:R-:W2:Y:S01]  /*8a80*/  LDL R46, [R1+0x90] ;  /* 0x00009000012e7983 */ /* 0x000ea20000100800 */
[-C--:B------:R-:W-:Y:S01]  /*8a90*/  IMAD R44, R128, R126.reuse, RZ ;  /* 0x0000007e802c7224 */ /* 0x080fe200078e02ff */
        /* <DEDUP_REMOVED lines=10> */
[----:B------:R-:W-:Y:S01]  /*8b40*/  IMAD.SHL.U32 R48, R48, 0x80, RZ ;  /* 0x0000008030307824 */ /* 0x000fe200078e00ff */
[----:B------:R-:W-:Y:S01]  /*8b50*/  LEA.HI R44, R45, R44, RZ, 0x5 ;  /* 0x0000002c2d2c7211 */ /* 0x000fe200078f28ff */
[----:B------:R-:W-:Y:S01]  /*8b60*/  IMAD R45, R19, 0x7000, R118 ;  /* 0x00007000132d7824 */ /* 0x000fe200078e0276 */
[----:B------:R-:W-:Y:S01]  /*8b70*/  LOP3.LUT R47, R47, 0x380, RZ, 0xc0, !PT ;  /* 0x000003802f2f7812 */ /* 0x000fe200078ec0ff */
[----:B------:R-:W-:Y:S01]  /*8b80*/  IMAD.IADD R79, R77, 0x1, R79 ;  /* 0x000000014d4f7824 */ /* 0x000fe200078e024f */
[----:B------:R-:W-:Y:S01]  /*8b90*/  LEA.HI.SX32 R44, R44, R29, 0x1b ;  /* 0x0000001d2c2c7211 */ /* 0x000fe200078fdaff */
[----:B------:R-:W-:Y:S01]  /*8ba0*/  IMAD.IADD R45, R18, 0x1, R45 ;  /* 0x00000001122d7824 */ /* 0x000fe200078e022d */
[----:B------:R-:W-:Y:S02]  /*8bb0*/  LOP3.LUT R48, R48, 0x380, RZ, 0xc0, !PT ;  /* 0x0000038030307812 */ /* 0x000fe400078ec0ff */
[----:B------:R-:W-:Y:S01]  /*8bc0*/  SHF.R.U32.HI R47, RZ, 0x3, R47 ;  /* 0x00000003ff2f7819 */ /* 0x000fe2000001162f */
[----:B------:R-:W-:Y:S01]  /*8bd0*/  IMAD.SHL.U32 R81, R44, 0x10, RZ ;  /* 0x000000102c517824 */ /* 0x000fe200078e00ff */
[----:B------:R-:W-:-:S04]  /*8be0*/  IADD3.X R82, R32, R79, R31, P3, P4 ;  /* 0x0000004f20527210 */ /* 0x000fc80001fe841f */
[----:B------:R-:W-:-:S04]  /*8bf0*/  LOP3.LUT R44, R48, 0x70, R81, 0xf8, !PT ;  /* 0x00000070302c7812 */ /* 0x000fc800078ef851 */
[----:B------:R-:W-:-:S05]  /*8c00*/  LOP3.LUT R44, R44, R47, RZ, 0x3c, !PT ;  /* 0x0000002f2c2c7212 */ /* 0x000fca00078e3cff */
[----:B--2---:R-:W-:-:S04]  /*8c10*/  IMAD.IADD R44, R46, 0x1, R44 ;  /* 0x000000012e2c7824 */ /* 0x004fc800078e022c */
        /* <DEDUP_REMOVED lines=8> */
[----:B--2---:R-:W-:Y:S01]  /*8ca0*/  IMAD.MOV.U32 R58, RZ, RZ, R48 ;  /* 0x000000ffff3a7224 */ /* 0x004fe200078e0030 */
[----:B------:R-:W-:Y:S01]  /*8cb0*/  SHF.R.U32.HI R135, RZ, 0x8, R55 ;  /* 0x00000008ff877819 */ /* 0x000fe20000011637 */
[----:B------:R-:W-:Y:S01]  /*8cc0*/  IMAD.SHL.U32 R44, R157, 0x100, RZ ;  /* 0x000001009d2c7824 */ /* 0x000fe200078e00ff */
[----:B------:R-:W-:Y:S01]  /*8cd0*/  SHF.R.U32.HI R80, RZ, 0x8, R59 ;  /* 0x00000008ff507819 */ /* 0x000fe2000001163b */
[----:B------:R-:W-:Y:S01]  /*8ce0*/  IMAD.MOV.U32 R52, RZ, RZ, R45 ;  /* 0x000000ffff347224 */ /* 0x000fe200078e002d */
[----:B------:R-:W-:Y:S02]  /*8cf0*/  SHF.R.U32.HI R159, RZ, 0x10, R55 ;  /* 0x00000010ff9f7819 */ /* 0x000fe40000011637 */
[----:B------:R-:W-:Y:S01]  /*8d00*/  LOP3.LUT R83, R83, 0xff00, R44, 0xf8, !PT ;  /* 0x0000ff0053537812 */ /* 0x000fe200078ef82c */
[----:B------:R-:W-:Y:S01]  /*8d10*/  IMAD.SHL.U32 R44, R135, 0x100, RZ ;  /* 0x00000100872c7824 */ /* 0x000fe200078e00ff */
[----:B------:R-:W-:Y:S01]  /*8d20*/  LOP3.LUT R55, R55, 0xff0000ff, RZ, 0xc0, !PT ;  /* 0xff0000ff37377812 */ /* 0x000fe200078ec0ff */
[----:B------:R-:W-:Y:S01]  /*8d30*/  IMAD.SHL.U32 R48, R80, 0x100, RZ ;  /* 0x0000010050307824 */ /* 0x000fe200078e00ff */
[----:B------:R-:W-:-:S02]  /*8d40*/  SHF.R.U32.HI R158, RZ, 0x10, R57 ;  /* 0x00000010ff9e7819 */ /* 0x000fc40000011639 */
[----:B------:R-:W-:Y:S02]  /*8d50*/  SHF.R.U32.HI R134, RZ, 0x8, R57 ;  /* 0x00000008ff867819 */ /* 0x000fe40000011639 */
[----:B------:R-:W-:Y:S02]  /*8d60*/  LOP3.LUT R54, R57, 0xff0000ff, RZ, 0xc0, !PT ;  /* 0xff0000ff39367812 */ /* 0x000fe400078ec0ff */
[----:B------:R-:W-:Y:S01]  /*8d70*/  LOP3.LUT R57, R59, 0xff0000ff, RZ, 0xc0, !PT ;  /* 0xff0000ff3b397812 */ /* 0x000fe200078ec0ff */
[----:B------:R-:W-:Y:S01]  /*8d80*/  IMAD.SHL.U32 R45, R134, 0x100, RZ ;  /* 0x00000100862d7824 */ /* 0x000fe200078e00ff */
[----:B------:R-:W-:Y:S01]  /*8d90*/  SHF.R.U32.HI R160, RZ, 0x10, R53 ;  /* 0x00000010ffa07819 */ /* 0x000fe20000011635 */
[----:B------:R-:W-:Y:S01]  /*8da0*/  IMAD.MOV.U32 R53, RZ, RZ, R46 ;  /* 0x000000ffff357224 */ /* 0x000fe200078e002e */
[----:B------:R-:W-:Y:S01]  /*8db0*/  LOP3.LUT R55, R55, 0xff00, R44, 0xf8, !PT ;  /* 0x0000ff0037377812 */ /* 0x000fe200078ef82c */
[----:B------:R-:W-:Y:S01]  /*8dc0*/  IMAD.U32 R44, R159, 0x10000, RZ ;  /* 0x000100009f2c7824 */ /* 0x000fe200078e00ff */
[----:B------:R-:W-:Y:S01]  /*8dd0*/  SHF.R.U32.HI R156, RZ, 0x10, R59 ;  /* 0x00000010ff9c7819 */ /* 0x000fe2000001163b */
[----:B------:R-:W-:Y:S01]  /*8de0*/  IMAD.U32 R46, R160, 0x10000, RZ ;  /* 0x00010000a02e7824 */ /* 0x000fe200078e00ff */
[----:B------:R-:W-:Y:S01]  /*8df0*/  LOP3.LUT R157, R57, 0xff00, R48, 0xf8, !PT ;  /* 0x0000ff00399d7812 */ /* 0x000fe200078ef830 */
[----:B------:R-:W-:Y:S01]  /*8e00*/  IMAD.U32 R48, R158, 0x10000, RZ ;  /* 0x000100009e307824 */ /* 0x000fe200078e00ff */
[----:B------:R-:W-:Y:S01]  /*8e10*/  F2FP.F16.E4M3.UNPACK_B R134, R154.H1 ;  /* 0x0000009aff86723e */ /* 0x000fe200030006ff */
[----:B------:R-:W-:Y:S01]  /*8e20*/  IMAD.U32 R156, R156, 0x10000, RZ ;  /* 0x000100009c9c7824 */ /* 0x000fe200078e00ff */
[----:B------:R-:W-:-:S02]  /*8e30*/  F2FP.F16.E4M3.UNPACK_B R59, R58.H1 ;  /* 0x0000003aff3b723e */ /* 0x000fc400030006ff */
[----:B------:R-:W-:Y:S02]  /*8e40*/  F2FP.F16.E4M3.UNPACK_B R57, R56.H1 ;  /* 0x00000038ff39723e */ /* 0x000fe400030006ff */
[----:B------:R-:W-:Y:S01]  /*8e50*/  LOP3.LUT R135, R54, 0xff00, R45, 0xf8, !PT ;  /* 0x0000ff0036877812 */ /* 0x000fe200078ef82d */
[----:B------:R-:W-:Y:S01]  /*8e60*/  HADD2.F32 R45, -RZ, R134.H0_H0 ;  /* 0x20000086ff2d7230 */ /* 0x000fe20000004100 */
[----:B------:R-:W-:Y:S01]  /*8e70*/  LOP3.LUT R44, R55, 0xff0000, R44, 0xf8, !PT ;  /* 0x00ff0000372c7812 */ /* 0x000fe200078ef82c */
[----:B------:R-:W-:Y:S01]  /*8e80*/  HADD2.F32 R55, -RZ, R59.H0_H0 ;  /* 0x2000003bff377230 */ /* 0x000fe20000004100 */
[----:B------:R-:W-:Y:S01]  /*8e90*/  F2FP.F16.E4M3.UNPACK_B R80, R152.H1 ;  /* 0x00000098ff50723e */ /* 0x000fe200030006ff */
[--C-:B------:R-:W-:Y:S01]  /*8ea0*/  HADD2.F32 R54, -RZ, R57.reuse.H0_H0 ;  /* 0x20000039ff367230 */ /* 0x100fe20000004100 */
[----:B------:R-:W-:Y:S01]  /*8eb0*/  LOP3.LUT R46, R83, 0xff0000, R46, 0xf8, !PT ;  /* 0x00ff0000532e7812 */ /* 0x000fe200078ef82e */
[----:B------:R-:W-:Y:S02]  /*8ec0*/  HADD2.F32 R57, -RZ, R57.H1_H1 ;  /* 0x30000039ff397230 */ /* 0x000fe40000004100 */
[----:B------:R-:W-:Y:S01]  /*8ed0*/  FMUL.FTZ R159, R55, R45 ;  /* 0x0000002d379f7220 */ /* 0x000fe20000410000 */
[----:B------:R-:W-:-:S02]  /*8ee0*/  HADD2.F32 R83, -RZ, R80.H0_H0 ;  /* 0x20000050ff537230 */ /* 0x000fc40000004100 */
[C---:B------:R-:W-:Y:S01]  /*8ef0*/  FMUL.FTZ R158, R54.reuse, R45 ;  /* 0x0000002d369e7220 */ /* 0x040fe20000410000 */
[----:B------:R-:W-:Y:S01]  /*8f00*/  LOP3.LUT R48, R135, 0xff0000, R48, 0xf8, !PT ;  /* 0x00ff000087307812 */ /* 0x000fe200078ef830 */
[----:B------:R-:W-:Y:S01]  /*8f10*/  HADD2.F32 R135, -RZ, R80.H1_H1 ;  /* 0x30000050ff877230 */ /* 0x000fe20000004100 */
[----:B------:R-:W-:Y:S01]  /*8f20*/  F2FP.F16.E4M3.UNPACK_B R154, R154 ;  /* 0x0000009aff9a723e */ /* 0x000fe200020006ff */
[-C--:B------:R-:W-:Y:S01]  /*8f30*/  FFMA.FTZ R54, R54, R83.reuse, -R159 ;  /* 0x0000005336367223 */ /* 0x080fe2000001089f */
[----:B------:R-:W-:Y:S01]  /*8f40*/  FFMA.FTZ R55, R55, R83, R158 ;  /* 0x0000005337377223 */ /* 0x000fe2000001009e */
[----:B------:R-:W-:Y:S01]  /*8f50*/  HADD2.F32 R83, -RZ, R134.H1_H1 ;  /* 0x30000086ff537230 */ /* 0x000fe20000004100 */
[----:B------:R-:W-:Y:S01]  /*8f60*/  F2FP.F16.E4M3.UNPACK_B R80, R56 ;  /* 0x00000038ff50723e */ /* 0x000fe200020006ff */
[----:B------:R-:W-:Y:S01]  /*8f70*/  HADD2.F32 R134, -RZ, R59.H1_H1 ;  /* 0x3000003bff867230 */ /* 0x000fe20000004100 */
[----:B------:R-:W-:Y:S02]  /*8f80*/  F2FP.F16.E4M3.UNPACK_B R59, R58 ;  /* 0x0000003aff3b723e */ /* 0x000fe400020006ff */
[----:B------:R-:W-:Y:S01]  /*8f90*/  LOP3.LUT R45, R157, 0xff0000, R156, 0xf8, !PT ;  /* 0x00ff00009d2d7812 */ /* 0x000fe200078ef89c */
[-C--:B------:R-:W-:Y:S01]  /*8fa0*/  FMUL.FTZ R157, R57, R83.reuse ;  /* 0x00000053399d7220 */ /* 0x080fe20000410000 */
[----:B------:R-:W-:Y:S01]  /*8fb0*/  FMUL.FTZ R56, R134, R83 ;  /* 0x0000005386387220 */ /* 0x000fe20000410000 */
[----:B------:R-:W-:Y:S01]  /*8fc0*/  F2FP.F16.E4M3.UNPACK_B R152, R152 ;  /* 0x00000098ff98723e */ /* 0x000fe200020006ff */
[----:B------:R-:W-:Y:S01]  /*8fd0*/  HADD2.F32 R156, -RZ, R154.H0_H0 ;  /* 0x2000009aff9c7230 */ /* 0x000fe20000004100 */
[----:B------:R-:W-:Y:S01]  /*8fe0*/  F2FP.F16.E4M3.UNPACK_B R158, R155.H1 ;  /* 0x0000009bff9e723e */ /* 0x000fe200030006ff */
        /* <DEDUP_REMOVED lines=12> */
[----:B------:R-:W-:Y:S01]  /*90b0*/  HADD2.F32 R156, -RZ, R152.H1_H1 ;  /* 0x30000098ff9c7230 */ /* 0x000fe20000004100 */
[----:B------:R-:W-:Y:S01]  /*90c0*/  F2FP.F16.E4M3.UNPACK_B R152, R50.H1 ;  /* 0x00000032ff98723e */ /* 0x000fe200030006ff */
        /* <DEDUP_REMOVED lines=22> */
[--C-:B------:R-:W-:Y:S02]  /*9230*/  HADD2.F32 R154, -RZ, R155.reuse.H0_H0 ;  /* 0x2000009bff9a7230 */ /* 0x100fe40000004100 */
[----:B------:R-:W-:Y:S01]  /*9240*/  FFMA.FTZ R161, R134, R157, -R135 ;  /* 0x0000009d86a17223 */ /* 0x000fe20000010887 */
[----:B------:R-:W-:Y:S01]  /*9250*/  F2FP.F16.E4M3.UNPACK_B R134, R50 ;  /* 0x00000032ff86723e */ /* 0x000fe200020006ff */
[----:B------:R-:W-:Y:S01]  /*9260*/  HADD2.F32 R155, -RZ, R155.H1_H1 ;  /* 0x3000009bff9b7230 */ /* 0x000fe20000004100 */
[----:B------:R-:W-:Y:S01]  /*9270*/  F2FP.F16.E4M3.UNPACK_B R153, R153 ;  /* 0x00000099ff99723e */ /* 0x000fe200020006ff */
[----:B------:R-:W-:-:S02]  /*9280*/  HADD2.F32 R50, -RZ, R53.H0_H0 ;  /* 0x20000035ff327230 */ /* 0x000fc40000004100 */
[----:B------:R-:W-:Y:S01]  /*9290*/  FFMA.FTZ R160, R152, R157, R163 ;  /* 0x0000009d98a07223 */ /* 0x000fe200000100a3 */
[--C-:B------:R-:W-:Y:S01]  /*92a0*/  HADD2.F32 R135, -RZ, R134.reuse.H0_H0 ;  /* 0x20000086ff877230 */ /* 0x100fe20000004100 */
[----:B------:R-:W-:Y:S01]  /*92b0*/  F2FP.SATFINITE.E4M3.F32.PACK_AB_MERGE_C R54, R57, R54, RZ ;  /* 0x000000363936723e */ /* 0x000fe200048070ff */
[----:B------:R-:W-:Y:S01]  /*92c0*/  HADD2.F32 R134, -RZ, R134.H1_H1 ;  /* 0x30000086ff867230 */ /* 0x000fe20000004100 */
[----:B------:R-:W-:Y:S01]  /*92d0*/  F2FP.SATFINITE.E4M3.F32.PACK_AB_MERGE_C R56, R56, R55, RZ ;  /* 0x000000373838723e */ /* 0x000fe200048070ff */
[----:B------:R-:W-:Y:S02]  /*92e0*/  HADD2.F32 R53, -RZ, R53.H1_H1 ;  /* 0x30000035ff357230 */ /* 0x000fe40000004100 */
[----:B------:R-:W-:Y:S01]  /*92f0*/  FMUL.FTZ R157, R135, R154 ;  /* 0x0000009a879d7220 */ /* 0x000fe20000410000 */
[--C-:B------:R-:W-:Y:S02]  /*9300*/  HADD2.F32 R152, -RZ, R153.reuse.H0_H0 ;  /* 0x20000099ff987230 */ /* 0x100fe40000004100 */
[----:B------:R-:W-:Y:S01]  /*9310*/  FMUL.FTZ R156, R134, R155 ;  /* 0x0000009b869c7220 */ /* 0x000fe20000410000 */
[----:B------:R-:W-:-:S02]  /*9320*/  HADD2.F32 R153, -RZ, R153.H1_H1 ;  /* 0x30000099ff997230 */ /* 0x000fc40000004100 */
[----:B------:R-:W-:Y:S01]  /*9330*/  FMUL.FTZ R155, R53, R155 ;  /* 0x0000009b359b7220 */ /* 0x000fe20000410000 */
[----:B------:R-:W-:Y:S01]  /*9340*/  F2FP.SATFINITE.E4M3.F32.PACK_AB_MERGE_C R55, R83, R58, R54 ;  /* 0x0000003a5337723e */ /* 0x000fe20004807036 */
[----:B------:R-:W-:Y:S01]  /*9350*/  FMUL.FTZ R154, R50, R154 ;  /* 0x0000009a329a7220 */ /* 0x000fe20000410000 */
[----:B------:R-:W-:Y:S01]  /*9360*/  F2FP.F16.E4M3.UNPACK_B R58, R48 ;  /* 0x00000030ff3a723e */ /* 0x000fe200020006ff */
[----:B------:R-:W-:Y:S01]  /*9370*/  FFMA.FTZ R155, R134, R153, R155 ;  /* 0x00000099869b7223 */ /* 0x000fe2000001009b */
[----:B------:R-:W-:Y:S01]  /*9380*/  F2FP.F16.E4M3.UNPACK_B R134, R49 ;  /* 0x00000031ff86723e */ /* 0x000fe200020006ff */
[----:B------:R-:W-:Y:S01]  /*9390*/  FFMA.FTZ R157, R50, R152, -R157 ;  /* 0x00000098329d7223 */ /* 0x000fe2000001089d */
[----:B------:R-:W-:Y:S01]  /*93a0*/  F2FP.F16.E4M3.UNPACK_B R57, R52 ;  /* 0x00000034ff39723e */ /* 0x000fe200020006ff */
[----:B------:R-:W-:Y:S01]  /*93b0*/  FFMA.FTZ R50, R135, R152, R154 ;  /* 0x0000009887327223 */ /* 0x000fe2000001009a */
[----:B------:R-:W-:Y:S01]  /*93c0*/  F2FP.SATFINITE.E4M3.F32.PACK_AB_MERGE_C R54, R80, R59, R56 ;  /* 0x0000003b5036723e */ /* 0x000fe20004807038 */
[----:B------:R-:W-:Y:S01]  /*93d0*/  HADD2.F32 R59, -RZ, R134.H0_H0 ;  /* 0x20000086ff3b7230 */ /* 0x000fe20000004100 */
[----:B------:R-:W-:Y:S01]  /*93e0*/  F2FP.F16.E4M3.UNPACK_B R80, R46 ;  /* 0x0000002eff50723e */ /* 0x000fe200020006ff */
[----:B------:R-:W-:-:S02]  /*93f0*/  HADD2.F32 R135, -RZ, R58.H0_H0 ;  /* 0x2000003aff877230 */ /* 0x000fc40000004100 */
[----:B------:R-:W-:Y:S01]  /*9400*/  FFMA.FTZ R156, R53, R153, -R156 ;  /* 0x00000099359c7223 */ /* 0x000fe2000001089c */
[--C-:B------:R-:W-:Y:S01]  /*9410*/  HADD2.F32 R56, -RZ, R57.reuse.H0_H0 ;  /* 0x20000039ff387230 */ /* 0x100fe20000004100 */
[----:B------:R-:W-:Y:S01]  /*9420*/  F2FP.SATFINITE.E4M3.F32.PACK_AB_MERGE_C R159, R160, R159, RZ ;  /* 0x0000009fa09f723e */ /* 0x000fe200048070ff */
[----:B------:R-:W-:Y:S02]  /*9430*/  HADD2.F32 R83, -RZ, R80.H0_H0 ;  /* 0x20000050ff537230 */ /* 0x000fe40000004100 */
[-C--:B------:R-:W-:Y:S01]  /*9440*/  FMUL.FTZ R153, R59, R135.reuse ;  /* 0x000000873b997220 */ /* 0x080fe20000410000 */
[----:B------:R-:W-:Y:S02]  /*9450*/  HADD2.F32 R134, -RZ, R134.H1_H1 ;  /* 0x30000086ff867230 */ /* 0x000fe40000004100 */
[----:B------:R-:W-:Y:S01]  /*9460*/  FMUL.FTZ R152, R56, R135 ;  /* 0x0000008738987220 */ /* 0x000fe20000410000 */
[----:B------:R-:W-:Y:S01]  /*9470*/  HADD2.F32 R135, -RZ, R58.H1_H1 ;  /* 0x3000003aff877230 */ /* 0x000fe20000004100 */
[----:B------:R-:W-:Y:S01]  /*9480*/  F2FP.SATFINITE.E4M3.F32.PACK_AB_MERGE_C R50, R155, R50, R159 ;  /* 0x000000329b32723e */ /* 0x000fe2000480709f */
[----:B------:R-:W-:-:S02]  /*9490*/  HADD2.F32 R58, -RZ, R57.H1_H1 ;  /* 0x30000039ff3a7230 */ /* 0x000fc40000004100 */
[-C--:B------:R-:W-:Y:S01]  /*94a0*/  FFMA.FTZ R56, R56, R83.reuse, -R153 ;  /* 0x0000005338387223 */ /* 0x080fe20000010899 */
[----:B------:R-:W-:Y:S01]  /*94b0*/  FFMA.FTZ R57, R59, R83, R152 ;  /* 0x000000533b397223 */ /* 0x000fe20000010098 */
[----:B------:R-:W-:Y:S02]  /*94c0*/  HADD2.F32 R83, -RZ, R80.H1_H1 ;  /* 0x30000050ff537230 */ /* 0x000fe40000004100 */
[-C--:B------:R-:W-:Y:S01]  /*94d0*/  FMUL.FTZ R153, R134, R135.reuse ;  /* 0x0000008786997220 */ /* 0x080fe20000410000 */
[C---:B------:R-:W-:Y:S01]  /*94e0*/  FMUL.FTZ R155, R58.reuse, R135 ;  /* 0x000000873a9b7220 */ /* 0x040fe20000410000 */
[----:B------:R-:W-:Y:S02]  /*94f0*/  F2FP.F16.E4M3.UNPACK_B R59, R49.H1 ;  /* 0x00000031ff3b723e */ /* 0x000fe400030006ff */
[----:B------:R-:W-:Y:S01]  /*9500*/  F2FP.F16.E4M3.UNPACK_B R135, R48.H1 ;  /* 0x00000030ff87723e */ /* 0x000fe200030006ff */
[----:B------:R-:W-:Y:S01]  /*9510*/  FFMA.FTZ R49, R58, R83, -R153 ;  /* 0x000000533a317223 */ /* 0x000fe20000010899 */
[----:B------:R-:W-:Y:S01]  /*9520*/  F2FP.F16.E4M3.UNPACK_B R52, R52.H1 ;  /* 0x00000034ff34723e */ /* 0x000fe200030006ff */
[----:B------:R-:W-:Y:S01]  /*9530*/  HADD2.F32 R80, -RZ, R59.H0_H0 ;  /* 0x2000003bff507230 */ /* 0x000fe20000004100 */
[----:B------:R-:W-:Y:S01]  /*9540*/  F2FP.F16.E4M3.UNPACK_B R46, R46.H1 ;  /* 0x0000002eff2e723e */ /* 0x000fe200030006ff */
[----:B------:R-:W-:-:S02]  /*9550*/  HADD2.F32 R153, -RZ, R135.H0_H0 ;  /* 0x20000087ff997230 */ /* 0x000fc40000004100 */
[----:B------:R-:W-:Y:S01]  /*9560*/  FFMA.FTZ R48, R134, R83, R155 ;  /* 0x0000005386307223 */ /* 0x000fe2000001009b */
[----:B------:R-:W-:Y:S01]  /*9570*/  HADD2.F32 R58, -RZ, R52.H0_H0 ;  /* 0x20000034ff3a7230 */ /* 0x000fe20000004100 */
        /* <DEDUP_REMOVED lines=8> */
[----:B------:R-:W-:Y:S01]  /*9600*/  FFMA.FTZ R157, R80, R83, R153 ;  /* 0x00000053509d7223 */ /* 0x000fe20000010099 */
[----:B------:R-:W-:Y:S02]  /*9610*/  HADD2.F32 R134, -RZ, R46.H1_H1 ;  /* 0x3000002eff867230 */ /* 0x000fe40000004100 */
[----:B------:R-:W-:Y:S01]  /*9620*/  FMUL.FTZ R80, R52, R135 ;  /* 0x0000008734507220 */ /* 0x000fe20000410000 */
[----:B------:R-:W-:Y:S01]  /*9630*/  F2FP.F16.E4M3.UNPACK_B R153, R45.H1 ;  /* 0x0000002dff99723e */ /* 0x000fe200030006ff */
[C---:B------:R-:W-:Y:S01]  /*9640*/  FMUL.FTZ R159, R59.reuse, R135 ;  /* 0x000000873b9f7220 */ /* 0x040fe20000410000 */
[----:B------:R-:W-:Y:S01]  /*9650*/  FFMA.FTZ R156, R58, R83, -R155 ;  /* 0x000000533a9c7223 */ /* 0x000fe2000001089b */
[-C--:B------:R-:W-:Y:S01]  /*9660*/  FFMA.FTZ R158, R59, R134.reuse, R80 ;  /* 0x000000863b9e7223 */ /* 0x080fe20000010050 */
[----:B------:R-:W-:Y:S01]  /*9670*/  F2FP.F16.E4M3.UNPACK_B R59, R51.H1 ;  /* 0x00000033ff3b723e */ /* 0x000fe200030006ff */
[----:B------:R-:W-:Y:S01]  /*9680*/  HADD2.F32 R155, -RZ, R153.H0_H0 ;  /* 0x20000099ff9b7230 */ /* 0x000fe20000004100 */
[----:B------:R-:W-:Y:S01]  /*9690*/  F2FP.F16.E4M3.UNPACK_B R46, R47 ;  /* 0x0000002fff2e723e */ /* 0x000fe200020006ff */
[----:B------:R-:W-:Y:S01]  /*96a0*/  FFMA.FTZ R159, R52, R134, -R159 ;  /* 0x00000086349f7223 */ /* 0x000fe2000001089f */
[----:B------:R-:W-:-:S02]  /*96b0*/  F2FP.F16.E4M3.UNPACK_B R152, R45 ;  /* 0x0000002dff98723e */ /* 0x000fc400020006ff */
[----:B------:R-:W-:Y:S01]  /*96c0*/  F2FP.F16.E4M3.UNPACK_B R58, R51 ;  /* 0x00000033ff3a723e */ /* 0x000fe200020006ff */
[----:B------:R-:W-:Y:S01]  /*96d0*/  HADD2.F32 R51, -RZ, R46.H0_H0 ;  /* 0x2000002eff337230 */ /* 0x000fe20000004100 */
[----:B------:R-:W-:Y:S01]  /*96e0*/  F2FP.F16.E4M3.UNPACK_B R47, R47.H1 ;  /* 0x0000002fff2f723e */ /* 0x000fe200030006ff */
[----:B------:R-:W-:Y:S01]  /*96f0*/  HADD2.F32 R154, -RZ, R152.H0_H0 ;  /* 0x20000098ff9a7230 */ /* 0x000fe20000004100 */
[-C--:B------:R-:W-:Y:S01]  /*9700*/  F2FP.F16.E4M3.UNPACK_B R45, R44.reuse ;  /* 0x0000002cff2d723e */ /* 0x080fe200020006ff */
[----:B------:R-:W-:Y:S01]  /*9710*/  HADD2.F32 R80, -RZ, R58.H0_H0 ;  /* 0x2000003aff507230 */ /* 0x000fe20000004100 */
[----:B------:R-:W-:Y:S01]  /*9720*/  F2FP.F16.E4M3.UNPACK_B R83, R44.H1 ;  /* 0x0000002cff53723e */ /* 0x000fe200030006ff */
[----:B------:R-:W-:Y:S02]  /*9730*/  HADD2.F32 R44, -RZ, R59.H0_H0 ;  /* 0x2000003bff2c7230 */ /* 0x000fe40000004100 */
[----:B------:R-:W-:Y:S01]  /*9740*/  FMUL.FTZ R161, R51, R154 ;  /* 0x0000009a33a17220 */ /* 0x000fe20000410000 */
[----:B------:R-:W-:-:S02]  /*9750*/  HADD2.F32 R52, -RZ, R47.H0_H0 ;  /* 0x2000002fff347230 */ /* 0x000fc40000004100 */
[----:B------:R-:W-:Y:S01]  /*9760*/  FMUL.FTZ R160, R80, R154 ;  /* 0x0000009a50a07220 */ /* 0x000fe20000410000 */
[----:B------:R-:W-:Y:S02]  /*9770*/  HADD2.F32 R135, -RZ, R83.H0_H0 ;  /* 0x20000053ff877230 */ /* 0x000fe40000004100 */
[-C--:B------:R-:W-:Y:S01]  /*9780*/  FMUL.FTZ R163, R44, R155.reuse ;  /* 0x0000009b2ca37220 */ /* 0x080fe20000410000 */
[----:B------:R-:W-:Y:S02]  /*9790*/  HADD2.F32 R134, -RZ, R45.H0_H0 ;  /* 0x2000002dff867230 */ /* 0x000fe40000004100 */
[C---:B------:R-:W-:Y:S01]  /*97a0*/  FMUL.FTZ R155, R52.reuse, R155 ;  /* 0x0000009b349b7220 */ /* 0x040fe20000410000 */
[----:B------:R-:W-:Y:S02]  /*97b0*/  HADD2.F32 R59, -RZ, R59.H1_H1 ;  /* 0x3000003bff3b7230 */ /* 0x000fe40000004100 */
[----:B------:R-:W-:Y:S01]  /*97c0*/  FFMA.FTZ R163, R52, R135, -R163 ;  /* 0x0000008734a37223 */ /* 0x000fe200000108a3 */
        /* <DEDUP_REMOVED lines=14> */
[----:B------:R-:W-:Y:S01]  /*98b0*/  FMUL.FTZ R51, R46, R51 ;  /* 0x000000332e337220 */ /* 0x000fe20000410000 */
[----:B------:R-:W-:Y:S01]  /*98c0*/  F2FP.SATFINITE.E4M3.F32.PACK_AB_MERGE_C R157, R158, R157, RZ ;  /* 0x0000009d9e9d723e */ /* 0x000fe200048070ff */
        /* <DEDUP_REMOVED lines=13> */
.L_x_1386:
[----:B------:R-:W-:Y:S05]  /*99a0*/  BSYNC B2 ;  /* 0x0000000000027941 */ /* 0x000fea0003800000 */
.L_x_1385:
        /* <DEDUP_REMOVED lines=12> */
.L_x_1384:
[----:B------:R-:W-:Y:S05]  /*9a70*/  BSYNC B1 ;  /* 0x0000000000017941 */ /* 0x000fea0003800000 */
.L_x_1383:
        /* <DEDUP_REMOVED lines=14> */
[----:B------:R-:W-:Y:S01]  /*9b60*/  SHF.R.S32.HI R45, RZ, 0x1f, R44 ;  /* 0x0000001fff2d7819 */ /* 0x000fe2000001142c */
[----:B------:R-:W-:-:S03]  /*9b70*/  IMAD.SHL.U32 R47, R47, 0x80, RZ ;  /* 0x000000802f2f7824 */ /* 0x000fc600078e00ff */
[----:B------:R-:W-:Y:S01]  /*9b80*/  LEA.HI R44, R45, R44, RZ, 0x5 ;  /* 0x0000002c2d2c7211 */ /* 0x000fe200078f28ff */
[----:B------:R-:W-:Y:S01]  /*9b90*/  IMAD R45, R19, 0x7000, R117 ;  /* 0x00007000132d7824 */ /* 0x000fe200078e0275 */
[----:B------:R-:W-:Y:S02]  /*9ba0*/  LOP3.LUT R47, R47, 0x380, RZ, 0xc0, !PT ;  /* 0x000003802f2f7812 */ /* 0x000fe400078ec0ff */
[----:B------:R-:W-:Y:S01]  /*9bb0*/  LEA.HI.SX32 R44, R44, R29, 0x1b ;  /* 0x0000001d2c2c7211 */ /* 0x000fe200078fdaff */
[----:B------:R-:W-:Y:S01]  /*9bc0*/  IMAD.IADD R45, R18, 0x1, R45 ;  /* 0x00000001122d7824 */ /* 0x000fe200078e022d */
[----:B------:R-:W-:-:S03]  /*9bd0*/  IADD3.X R76, R32, R55, R31, P3, P4 ;  /* 0x00000037204c7210 */ /* 0x000fc60001fe841f */
[----:B------:R-:W-:-:S05]  /*9be0*/  IMAD.SHL.U32 R57, R44, 0x10, RZ ;  /* 0x000000102c397824 */ /* 0x000fca00078e00ff */
        /* <DEDUP_REMOVED lines=13> */
[----:B------:R-:W-:Y:S01]  /*9cc0*/  SHF.R.U32.HI R77, RZ, 0x8, R65 ;  /* 0x00000008ff4d7819 */ /* 0x000fe20000011641 */
[----:B------:R-:W-:Y:S01]  /*9cd0*/  IMAD.SHL.U32 R44, R58, 0x100, RZ ;  /* 0x000001003a2c7824 */ /* 0x000fe200078e00ff */
[----:B------:R-:W-:Y:S01]  /*9ce0*/  SHF.R.U32.HI R66, RZ, 0x8, R67 ;  /* 0x00000008ff427819 */ /* 0x000fe20000011643 */
[----:B------:R-:W-:Y:S01]  /*9cf0*/  IMAD.U32 R45, R82, 0x10000, RZ ;  /* 0x00010000522d7824 */ /* 0x000fe200078e00ff */
[----:B------:R-:W-:Y:S01]  /*9d00*/  SHF.R.U32.HI R78, RZ, 0x8, R63 ;  /* 0x00000008ff4e7819 */ /* 0x000fe2000001163f */
[----:B------:R-:W-:Y:S01]  /*9d10*/  IMAD.MOV.U32 R58, RZ, RZ, R46 ;  /* 0x000000ffff3a7224 */ /* 0x000fe200078e002e */
[----:B------:R-:W-:-:S02]  /*9d20*/  LOP3.LUT R62, R65, 0xff0000ff, RZ, 0xc0, !PT ;  /* 0xff0000ff413e7812 */ /* 0x000fc400078ec0ff */
[----:B------:R-:W-:Y:S01]  /*9d30*/  SHF.R.U32.HI R80, RZ, 0x10, R65 ;  /* 0x00000010ff507819 */ /* 0x000fe20000011641 */
[----:B------:R-:W-:Y:S01]  /*9d40*/  IMAD.SHL.U32 R65, R77, 0x100, RZ ;  /* 0x000001004d417824 */ /* 0x000fe200078e00ff */
[----:B------:R-:W-:Y:S02]  /*9d50*/  LOP3.LUT R64, R67, 0xff0000ff, RZ, 0xc0, !PT ;  /* 0xff0000ff43407812 */ /* 0x000fe400078ec0ff */
[----:B------:R-:W-:Y:S01]  /*9d60*/  SHF.R.U32.HI R79, RZ, 0x10, R67 ;  /* 0x00000010ff4f7819 */ /* 0x000fe20000011643 */
[----:B------:R-:W-:Y:S01]  /*9d70*/  IMAD.SHL.U32 R67, R66, 0x100, RZ ;  /* 0x0000010042437824 */ /* 0x000fe200078e00ff */
[----:B------:R-:W-:Y:S02]  /*9d80*/  LOP3.LUT R60, R63, 0xff0000ff, RZ, 0xc0, !PT ;  /* 0xff0000ff3f3c7812 */ /* 0x000fe400078ec0ff */
[----:B------:R-:W-:Y:S01]  /*9d90*/  SHF.R.U32.HI R81, RZ, 0x10, R63 ;  /* 0x00000010ff517819 */ /* 0x000fe2000001163f */
[----:B--2---:R-:W-:Y:S01]  /*9da0*/  IMAD.MOV.U32 R63, RZ, RZ, R48 ;  /* 0x000000ffff3f7224 */ /* 0x004fe200078e0030 */
[----:B------:R-:W-:Y:S01]  /*9db0*/  LOP3.LUT R44, R59, 0xff00, R44, 0xf8, !PT ;  /* 0x0000ff003b2c7812 */ /* 0x000fe200078ef82c */
[----:B------:R-:W-:Y:S01]  /*9dc0*/  IMAD.SHL.U32 R59, R78, 0x100, RZ ;  /* 0x000001004e3b7824 */ /* 0x000fe200078e00ff */
[----:B------:R-:W-:Y:S01]  /*9dd0*/  LOP3.LUT R48, R62, 0xff00, R65, 0xf8, !PT ;  /* 0x0000ff003e307812 */ /* 0x000fe200078ef841 */
[----:B------:R-:W-:Y:S01]  /*9de0*/  IMAD.U32 R79, R79, 0x10000, RZ ;  /* 0x000100004f4f7824 */ /* 0x000fe200078e00ff */
[----:B------:R-:W-:Y:S01]  /*9df0*/  LOP3.LUT R46, R44, 0xff0000, R45, 0xf8, !PT ;  /* 0x00ff00002c2e7812 */ /* 0x000fe200078ef82d */
[----:B------:R-:W-:Y:S01]  /*9e00*/  IMAD.U32 R44, R81, 0x10000, RZ ;  /* 0x00010000512c7824 */ /* 0x000fe200078e00ff */
[----:B------:R-:W-:Y:S01]  /*9e10*/  LOP3.LUT R78, R64, 0xff00, R67, 0xf8, !PT ;  /* 0x0000ff00404e7812 */ /* 0x000fe200078ef843 */
[----:B------:R-:W-:Y:S01]  /*9e20*/  IMAD.U32 R67, R80, 0x10000, RZ ;  /* 0x0001000050437824 */ /* 0x000fe200078e00ff */
[----:B------:R-:W-:-:S02]  /*9e30*/  LOP3.LUT R59, R60, 0xff00, R59, 0xf8, !PT ;  /* 0x0000ff003c3b7812 */ /* 0x000fc400078ef83b */
[----:B------:R-:W-:Y:S02]  /*9e40*/  F2FP.F16.E4M3.UNPACK_B R77, R150.H1 ;  /* 0x00000096ff4d723e */ /* 0x000fe400030006ff */
[----:B------:R-:W-:Y:S02]  /*9e50*/  F2FP.F16.E4M3.UNPACK_B R64, R63.H1 ;  /* 0x0000003fff40723e */ /* 0x000fe400030006ff */
[----:B------:R-:W-:Y:S01]  /*9e60*/  F2FP.F16.E4M3.UNPACK_B R62, R61.H1 ;  /* 0x0000003dff3e723e */ /* 0x000fe200030006ff */
[--C-:B------:R-:W-:Y:S01]  /*9e70*/  HADD2.F32 R45, -RZ, R77.reuse.H0_H0 ;  /* 0x2000004dff2d7230 */ /* 0x100fe20000004100 */
[----:B------:R-:W-:Y:S01]  /*9e80*/  LOP3.LUT R44, R59, 0xff0000, R44, 0xf8, !PT ;  /* 0x00ff00003b2c7812 */ /* 0x000fe200078ef82c */
[----:B------:R-:W-:Y:S01]  /*9e90*/  HADD2.F32 R60, -RZ, R64.H0_H0 ;  /* 0x20000040ff3c7230 */ /* 0x000fe20000004100 */
[----:B------:R-:W-:Y:S01]  /*9ea0*/  F2FP.F16.E4M3.UNPACK_B R65, R146.H1 ;  /* 0x00000092ff41723e */ /* 0x000fe200030006ff */
[----:B------:R-:W-:Y:S01]  /*9eb0*/  HADD2.F32 R59, -RZ, R62.H0_H0 ;  /* 0x2000003eff3b7230 */ /* 0x000fe20000004100 */
[----:B------:R-:W-:Y:S01]  /*9ec0*/  F2FP.F16.E4M3.UNPACK_B R150, R150 ;  /* 0x00000096ff96723e */ /* 0x000fe200020006ff */
[----:B------:R-:W-:-:S02]  /*9ed0*/  HADD2.F32 R77, -RZ, R77.H1_H1 ;  /* 0x3000004dff4d7230 */ /* 0x000fc40000004100 */
[CC--:B------:R-:W-:Y:S01]  /*9ee0*/  FMUL.FTZ R80, R60.reuse, R45.reuse ;  /* 0x0000002d3c507220 */ /* 0x0c0fe20000410000 */
[----:B------:R-:W-:Y:S02]  /*9ef0*/  HADD2.F32 R66, -RZ, R65.H0_H0 ;  /* 0x20000041ff427230 */ /* 0x000fe40000004100 */
[C---:B------:R-:W-:Y:S01]  /*9f00*/  FMUL.FTZ R81, R59.reuse, R45 ;  /* 0x0000002d3b517220 */ /* 0x040fe20000410000 */
[----:B------:R-:W-:Y:S01]  /*9f10*/  HADD2.F32 R62, -RZ, R62.H1_H1 ;  /* 0x3000003eff3e7230 */ /* 0x000fe20000004100 */
[----:B------:R-:W-:Y:S01]  /*9f20*/  F2FP.F16.E4M3.UNPACK_B R61, R61 ;  /* 0x0000003dff3d723e */ /* 0x000fe200020006ff */
[-C--:B------:R-:W-:Y:S01]  /*9f30*/  FFMA.FTZ R59, R59, R66.reuse, -R80 ;  /* 0x000000423b3b7223 */ /* 0x080fe20000010850 */
[----:B------:R-:W-:Y:S01]  /*9f40*/  FFMA.FTZ R60, R60, R66, R81 ;  /* 0x000000423c3c7223 */ /* 0x000fe20000010051 */
[----:B------:R-:W-:Y:S01]  /*9f50*/  HADD2.F32 R66, -RZ, R64.H1_H1 ;  /* 0x30000040ff427230 */ /* 0x000fe20000004100 */
[----:B------:R-:W-:Y:S01]  /*9f60*/  F2FP.F16.E4M3.UNPACK_B R64, R63 ;  /* 0x0000003fff40723e */ /* 0x000fe200020006ff */
[----:B------:R-:W-:Y:S01]  /*9f70*/  HADD2.F32 R63, -RZ, R61.H0_H0 ;  /* 0x2000003dff3f7230 */ /* 0x000fe20000004100 */
[----:B------:R-:W-:Y:S01]  /*9f80*/  LOP3.LUT R48, R48, 0xff0000, R67, 0xf8, !PT ;  /* 0x00ff000030307812 */ /* 0x000fe200078ef843 */
[----:B------:R-:W-:Y:S01]  /*9f90*/  HADD2.F32 R67, -RZ, R65.H1_H1 ;  /* 0x30000041ff437230 */ /* 0x000fe20000004100 */
[----:B------:R-:W-:Y:S01]  /*9fa0*/  LOP3.LUT R45, R78, 0xff0000, R79, 0xf8, !PT ;  /* 0x00ff00004e2d7812 */ /* 0x000fe200078ef84f */
[----:B------:R-:W-:Y:S01]  /*9fb0*/  FMUL.FTZ R79, R66, R77 ;  /* 0x0000004d424f7220 */ /* 0x000fe20000410000 */
[----:B------:R-:W-:Y:S01]  /*9fc0*/  F2FP.F16.E4M3.UNPACK_B R146, R146 ;  /* 0x00000092ff92723e */ /* 0x000fe200020006ff */
[----:B------:R-:W-:-:S02]  /*9fd0*/  HADD2.F32 R78, -RZ, R150.H0_H0 ;  /* 0x20000096ff4e7230 */ /* 0x000fc40000004100 */
[C---:B------:R-:W-:Y:S01]  /*9fe0*/  FMUL.FTZ R77, R62.reuse, R77 ;  /* 0x0000004d3e4d7220 */ /* 0x040fe20000410000 */
[----:B------:R-:W-:Y:S02]  /*9ff0*/  HADD2.F32 R65, -RZ, R64.H0_H0 ;  /* 0x20000040ff417230 */ /* 0x000fe40000004100 */
[-C--:B------:R-:W-:Y:S01]  /*a000*/  FFMA.FTZ R62, R62, R67.reuse, -R79 ;  /* 0x000000433e3e7223 */ /* 0x080fe2000001084f */
[----:B------:R-:W-:Y:S02]  /*a010*/  HADD2.F32 R150, -RZ, R150.H1_H1 ;  /* 0x30000096ff967230 */ /* 0x000fe40000004100 */
[----:B------:R-:W-:Y:S01]  /*a020*/  FFMA.FTZ R135, R66, R67, R77 ;  /* 0x0000004342877223 */ /* 0x000fe2000001004d */
[----:B------:R-:W-:Y:S02]  /*a030*/  HADD2.F32 R66, -RZ, R146.H0_H0 ;  /* 0x20000092ff427230 */ /* 0x000fe40000004100 */
[-C--:B------:R-:W-:Y:S01]  /*a040*/  FMUL.FTZ R80, R65, R78.reuse ;  /* 0x0000004e41507220 */ /* 0x080fe20000410000 */
[C---:B------:R-:W-:Y:S01]  /*a050*/  FMUL.FTZ R78, R63.reuse, R78 ;  /* 0x0000004e3f4e7220 */ /* 0x040fe20000410000 */
[----:B------:R-:W-:Y:S01]  /*a060*/  HADD2.F32 R64, -RZ, R64.H1_H1 ;  /* 0x30000040ff407230 */ /* 0x000fe20000004100 */
[----:B------:R-:W-:Y:S01]  /*a070*/  F2FP.F16.E4M3.UNPACK_B R67, R148.H1 ;  /* 0x00000094ff43723e */ /* 0x000fe200030006ff */
[-C--:B------:R-:W-:Y:S01]  /*a080*/  FFMA.FTZ R79, R63, R66.reuse, -R80 ;  /* 0x000000423f4f7223 */ /* 0x080fe20000010850 */
[----:B------:R-:W-:Y:S01]  /*a090*/  FFMA.FTZ R81, R65, R66, R78 ;  /* 0x0000004241517223 */ /* 0x000fe2000001004e */
[----:B------:R-:W-:-:S02]  /*a0a0*/  HADD2.F32 R61, -RZ, R61.H1_H1 ;  /* 0x3000003dff3d7230 */ /* 0x000fc40000004100 */
[C---:B------:R-:W-:Y:S01]  /*a0b0*/  FMUL.FTZ R66, R64.reuse, R150 ;  /* 0x0000009640427220 */ /* 0x040fe20000410000 */
[----:B------:R-:W-:Y:S01]  /*a0c0*/  HADD2.F32 R146, -RZ, R146.H1_H1 ;  /* 0x30000092ff927230 */ /* 0x000fe20000004100 */
[-C--:B------:R-:W-:Y:S02]  /*a0d0*/  F2FP.F16.E4M3.UNPACK_B R63, R151.reuse.H1 ;  /* 0x00000097ff3f723e */ /* 0x080fe400030006ff */
[----:B------:R-:W-:Y:S01]  /*a0e0*/  F2FP.F16.E4M3.UNPACK_B R65, R50.H1 ;  /* 0x00000032ff41723e */ /* 0x000fe200030006ff */
[C---:B------:R-:W-:Y:S01]  /*a0f0*/  FMUL.FTZ R83, R61.reuse, R150 ;  /* 0x000000963d537220 */ /* 0x040fe20000410000 */
[----:B------:R-:W-:Y:S01]  /*a100*/  FFMA.FTZ R82, R61, R146, -R66 ;  /* 0x000000923d527223 */ /* 0x000fe20000010842 */
[----:B------:R-:W-:Y:S01]  /*a110*/  F2FP.F16.E4M3.UNPACK_B R61, R58.H1 ;  /* 0x0000003aff3d723e */ /* 0x000fe200030006ff */
[----:B------:R-:W-:Y:S02]  /*a120*/  HADD2.F32 R77, -RZ, R63.H0_H0 ;  /* 0x2000003fff4d7230 */ /* 0x000fe40000004100 */
[----:B------:R-:W-:Y:S01]  /*a130*/  FFMA.FTZ R146, R64, R146, R83 ;  /* 0x0000009240927223 */ /* 0x000fe20000010053 */
[----:B------:R-:W-:Y:S01]  /*a140*/  HADD2.F32 R66, -RZ, R65.H0_H0 ;  /* 0x20000041ff427230 */ /* 0x000fe20000004100 */
[----:B------:R-:W-:Y:S01]  /*a150*/  F2FP.F16.E4M3.UNPACK_B R151, R151 ;  /* 0x00000097ff97723e */ /* 0x000fe200020006ff */
[----:B------:R-:W-:Y:S01]  /*a160*/  HADD2.F32 R80, -RZ, R63.H1_H1 ;  /* 0x3000003fff507230 */ /* 0x000fe20000004100 */
[----:B------:R-:W-:Y:S01]  /*a170*/  F2FP.F16.E4M3.UNPACK_B R58, R58 ;  /* 0x0000003aff3a723e */ /* 0x000fe200020006ff */
[----:B------:R-:W-:-:S02]  /*a180*/  HADD2.F32 R63, -RZ, R61.H0_H0 ;  /* 0x2000003dff3f7230 */ /* 0x000fc40000004100 */
[-C--:B------:R-:W-:Y:S01]  /*a190*/  FMUL.FTZ R78, R66, R77.reuse ;  /* 0x0000004d424e7220 */ /* 0x080fe20000410000 */
[----:B------:R-:W-:Y:S01]  /*a1a0*/  HADD2.F32 R64, -RZ, R67.H0_H0 ;  /* 0x20000043ff407230 */ /* 0x000fe20000004100 */
[----:B------:R-:W-:Y:S01]  /*a1b0*/  F2FP.F16.E4M3.UNPACK_B R148, R148 ;  /* 0x00000094ff94723e */ /* 0x000fe200020006ff */
[----:B------:R-:W-:Y:S02]  /*a1c0*/  HADD2.F32 R65, -RZ, R65.H1_H1 ;  /* 0x30000041ff417230 */ /* 0x000fe40000004100 */
[C---:B------:R-:W-:Y:S01]  /*a1d0*/  FMUL.FTZ R77, R63.reuse, R77 ;  /* 0x0000004d3f4d7220 */ /* 0x040fe20000410000 */
[----:B------:R-:W-:Y:S02]  /*a1e0*/  HADD2.F32 R61, -RZ, R61.H1_H1 ;  /* 0x3000003dff3d7230 */ /* 0x000fe40000004100 */
[----:B------:R-:W-:Y:S01]  /*a1f0*/  FFMA.FTZ R134, R63, R64, -R78 ;  /* 0x000000403f867223 */ /* 0x000fe2000001084e */
[----:B------:R-:W-:Y:S02]  /*a200*/  HADD2.F32 R78, -RZ, R67.H1_H1 ;  /* 0x30000043ff4e7230 */ /* 0x000fe40000004100 */
[-C--:B------:R-:W-:Y:S01]  /*a210*/  FMUL.FTZ R150, R65, R80.reuse ;  /* 0x0000005041967220 */ /* 0x080fe20000410000 */
[----:B------:R-:W-:Y:S01]  /*a220*/  F2FP.SATFINITE.E4M3.F32.PACK_AB_MERGE_C R59, R62, R59, RZ ;  /* 0x0000003b3e3b723e */ /* 0x000fe200048070ff */
[C---:B------:R-:W-:Y:S01]  /*a230*/  FMUL.FTZ R152, R61.reuse, R80 ;  /* 0x000000503d987220 */ /* 0x040fe20000410000 */
[----:B------:R-:W-:Y:S01]  /*a240*/  FFMA.FTZ R80, R66, R64, R77 ;  /* 0x0000004042507223 */ /* 0x000fe2000001004d */
[----:B------:R-:W-:Y:S01]  /*a250*/  FFMA.FTZ R153, R61, R78, -R150 ;  /* 0x0000004e3d997223 */ /* 0x000fe20000010896 */
[----:B------:R-:W-:Y:S01]  /*a260*/  F2FP.F16.E4M3.UNPACK_B R61, R50 ;  /* 0x00000032ff3d723e */ /* 0x000fe200020006ff */
[----:B------:R-:W-:Y:S01]  /*a270*/  FFMA.FTZ R155, R65, R78, R152 ;  /* 0x0000004e419b7223 */ /* 0x000fe20000010098 */
[----:B------:R-:W-:Y:S01]  /*a280*/  HADD2.F32 R65, -RZ, R151.H0_H0 ;  /* 0x20000097ff417230 */ /* 0x000fe20000004100 */
[----:B------:R-:W-:Y:S01]  /*a290*/  F2FP.F16.E4M3.UNPACK_B R62, R56 ;  /* 0x00000038ff3e723e */ /* 0x000fe200020006ff */
[----:B------:R-:W-:Y:S01]  /*a2a0*/  HADD2.F32 R50, -RZ, R58.H0_H0 ;  /* 0x2000003aff327230 */ /* 0x000fe20000004100 */
[----:B------:R-:W-:Y:S01]  /*a2b0*/  F2FP.SATFINITE.E4M3.F32.PACK_AB_MERGE_C R59, R82, R79, R59 ;  /* 0x0000004f523b723e */ /* 0x000fe2000480703b */
[----:B------:R-:W-:Y:S01]  /*a2c0*/  HADD2.F32 R63, -RZ, R61.H0_H0 ;  /* 0x2000003dff3f7230 */ /* 0x000fe20000004100 */
[----:B------:R-:W-:Y:S01]  /*a2d0*/  F2FP.SATFINITE.E4M3.F32.PACK_AB_MERGE_C R155, R155, R80, RZ ;  /* 0x000000509b9b723e */ /* 0x000fe200048070ff */
[----:B------:R-:W-:-:S02]  /*a2e0*/  HADD2.F32 R151, -RZ, R151.H1_H1 ;  /* 0x30000097ff977230 */ /* 0x000fc40000004100 */
[CC--:B------:R-:W-:Y:S01]  /*a2f0*/  FMUL.FTZ R66, R50.reuse, R65.reuse ;  /* 0x0000004132427220 */ /* 0x0c0fe20000410000 */
[----:B------:R-:W-:Y:S02]  /*a300*/  HADD2.F32 R61, -RZ, R61.H1_H1 ;  /* 0x3000003dff3d7230 */ /* 0x000fe40000004100 */
[----:B------:R-:W-:Y:S01]  /*a310*/  FMUL.FTZ R67, R63, R65 ;  /* 0x000000413f437220 */ /* 0x000fe20000410000 */
[----:B------:R-:W-:Y:S01]  /*a320*/  HADD2.F32 R64, -RZ, R148.H0_H0 ;  /* 0x20000094ff407230 */ /* 0x000fe20000004100 */
[----:B------:R-:W-:Y:S01]  /*a330*/  F2FP.SATFINITE.E4M3.F32.PACK_AB_MERGE_C R60, R135, R60, RZ ;  /* 0x0000003c873c723e */ /* 0x000fe200048070ff */
[----:B------:R-:W-:Y:S02]  /*a340*/  HADD2.F32 R58, -RZ, R58.H1_H1 ;  /* 0x3000003aff3a7230 */ /* 0x000fe40000004100 */
[-C--:B------:R-:W-:Y:S01]  /*a350*/  FMUL.FTZ R65, R61, R151.reuse ;  /* 0x000000973d417220 */ /* 0x080fe20000410000 */
[----:B------:R-:W-:Y:S02]  /*a360*/  HADD2.F32 R148, -RZ, R148.H1_H1 ;  /* 0x30000094ff947230 */ /* 0x000fe40000004100 */
[-C--:B------:R-:W-:Y:S01]  /*a370*/  FFMA.FTZ R50, R50, R64.reuse, -R67 ;  /* 0x0000004032327223 */ /* 0x080fe20000010843 */
[----:B------:R-:W-:Y:S01]  /*a380*/  FFMA.FTZ R66, R63, R64, R66 ;  /* 0x000000403f427223 */ /* 0x000fe20000010042 */
[C---:B------:R-:W-:Y:S01]  /*a390*/  FMUL.FTZ R78, R58.reuse, R151 ;  /* 0x000000973a4e7220 */ /* 0x040fe20000410000 */
[----:B------:R-:W-:Y:S01]  /*a3a0*/  F2FP.F16.E4M3.UNPACK_B R63, R49 ;  /* 0x00000031ff3f723e */ /* 0x000fe200020006ff */
[----:B------:R-:W-:Y:S01]  /*a3b0*/  FFMA.FTZ R77, R58, R148, -R65 ;  /* 0x000000943a4d7223 */ /* 0x000fe20000010841 */
[----:B------:R-:W-:Y:S01]  /*a3c0*/  F2FP.F16.E4M3.UNPACK_B R64, R48 ;  /* 0x00000030ff40723e */ /* 0x000fe200020006ff */
[----:B------:R-:W-:Y:S01]  /*a3d0*/  FFMA.FTZ R83, R61, R148, R78 ;  /* 0x000000943d537223 */ /* 0x000fe2000001004e */
[----:B------:R-:W-:Y:S01]  /*a3e0*/  F2FP.SATFINITE.E4M3.F32.PACK_AB_MERGE_C R58, R153, R134, RZ ;  /* 0x00000086993a723e */ /* 0x000fe200048070ff */
[----:B------:R-:W-:Y:S01]  /*a3f0*/  HADD2.F32 R65, -RZ, R63.H0_H0 ;  /* 0x2000003fff417230 */ /* 0x000fe20000004100 */
[----:B------:R-:W-:Y:S01]  /*a400*/  F2FP.F16.E4M3.UNPACK_B R67, R46 ;  /* 0x0000002eff43723e */ /* 0x000fe200020006ff */
[----:B------:R-:W-:Y:S01]  /*a410*/  HADD2.F32 R80, -RZ, R64.H0_H0 ;  /* 0x20000040ff507230 */ /* 0x000fe20000004100 */
[----:B------:R-:W-:Y:S01]  /*a420*/  F2FP.SATFINITE.E4M3.F32.PACK_AB_MERGE_C R58, R77, R50, R58 ;  /* 0x000000324d3a723e */ /* 0x000fe2000480703a */
[----:B------:R-:W-:Y:S01]  /*a430*/  HADD2.F32 R61, -RZ, R62.H0_H0 ;  /* 0x2000003eff3d7230 */ /* 0x000fe20000004100 */
[----:B------:R-:W-:Y:S01]  /*a440*/  F2FP.SATFINITE.E4M3.F32.PACK_AB_MERGE_C R50, R83, R66, R155 ;  /* 0x000000425332723e */ /* 0x000fe2000480709b */
[----:B------:R-:W-:-:S02]  /*a450*/  HADD2.F32 R77, -RZ, R64.H1_H1 ;  /* 0x30000040ff4d7230 */ /* 0x000fc40000004100 */
[-C--:B------:R-:W-:Y:S01]  /*a460*/  FMUL.FTZ R82, R65, R80.reuse ;  /* 0x0000005041527220 */ /* 0x080fe20000410000 */
[----:B------:R-:W-:Y:S02]  /*a470*/  HADD2.F32 R78, -RZ, R67.H0_H0 ;  /* 0x20000043ff4e7230 */ /* 0x000fe40000004100 */
[----:B------:R-:W-:Y:S01]  /*a480*/  FMUL.FTZ R80, R61, R80 ;  /* 0x000000503d507220 */ /* 0x000fe20000410000 */
[----:B------:R-:W-:Y:S01]  /*a490*/  HADD2.F32 R66, -RZ, R63.H1_H1 ;  /* 0x3000003fff427230 */ /* 0x000fe20000004100 */
[----:B------:R-:W-:Y:S01]  /*a4a0*/  F2FP.SATFINITE.E4M3.F32.PACK_AB_MERGE_C R60, R146, R81, R60 ;  /* 0x00000051923c723e */ /* 0x000fe2000480703c */
[----:B------:R-:W-:Y:S02]  /*a4b0*/  HADD2.F32 R64, -RZ, R62.H1_H1 ;  /* 0x3000003eff407230 */ /* 0x000fe40000004100 */
[----:B------:R-:W-:Y:S01]  /*a4c0*/  FFMA.FTZ R62, R65, R78, R80 ;  /* 0x0000004e413e7223 */ /* 0x000fe20000010050 */
[----:B------:R-:W-:Y:S02]  /*a4d0*/  HADD2.F32 R67, -RZ, R67.H1_H1 ;  /* 0x30000043ff437230 */ /* 0x000fe40000004100 */
[----:B------:R-:W-:Y:S01]  /*a4e0*/  FMUL.FTZ R79, R66, R77 ;  /* 0x0000004d424f7220 */ /* 0x000fe20000410000 */
[----:B------:R-:W-:Y:S01]  /*a4f0*/  F2FP.F16.E4M3.UNPACK_B R65, R49.H1 ;  /* 0x00000031ff41723e */ /* 0x000fe200030006ff */
[C---:B------:R-:W-:Y:S01]  /*a500*/  FMUL.FTZ R81, R64.reuse, R77 ;  /* 0x0000004d40517220 */ /* 0x040fe20000410000 */
[----:B------:R-:W-:Y:S01]  /*a510*/  F2FP.F16.E4M3.UNPACK_B R77, R48.H1 ;  /* 0x00000030ff4d723e */ /* 0x000fe200030006ff */
[----:B------:R-:W-:Y:S01]  /*a520*/  FFMA.FTZ R61, R61, R78, -R82 ;  /* 0x0000004e3d3d7223 */ /* 0x000fe20000010852 */
[----:B------:R-:W-:Y:S01]  /*a530*/  F2FP.F16.E4M3.UNPACK_B R63, R56.H1 ;  /* 0x00000038ff3f723e */ /* 0x000fe200030006ff */
        /* <DEDUP_REMOVED lines=71> */
.L_x_1390:
[----:B------:R-:W-:Y:S05]  /*a9b0*/  BSYNC B2 ;  /* 0x0000000000027941 */ /* 0x000fea0003800000 */
.L_x_1389:
        /* <DEDUP_REMOVED lines=12> */
.L_x_1388:
[----:B------:R-:W-:Y:S05]  /*aa80*/  BSYNC B1 ;  /* 0x0000000000017941 */ /* 0x000fea0003800000 */
.L_x_1387:
[----:B-1----:R-:W-:Y:S02]  /*aa90*/  VIADD R45, R230, 0xc0 ;  /* 0x000000c0e62d7836 */ /* 0x002fe40000000000 */
[-C--:B------:R-:W-:Y:S02]  /*aaa0*/  IMAD R44, R122, R126.reuse, RZ ;  /* 0x0000007e7a2c7224 */ /* 0x080fe400078e02ff */
        /* <DEDUP_REMOVED lines=8> */
[----:B------:R-:W-:Y:S01]  /*ab30*/  VIADD R45, R230, 0xc0 ;  /* 0x000000c0e62d7836 */ /* 0x000fe20000000000 */
[----:B------:R-:W-:Y:S01]  /*ab40*/  ISETP.NE.AND P6, PT, R0, RZ, PT ;  /* 0x000000ff0000720c */ /* 0x000fe20003fc5270 */
[----:B------:R-:W-:Y:S01]  /*ab50*/  BSSY B1, `(.L_x_1391) ;  /* 0x00000e9000017945 */ /* 0x000fe20003800000 */
[----:B------:R-:W-:Y:S01]  /*ab60*/  IADD3.X R44, R32, R57, R31, P3, P4 ;  /* 0x00000039202c7210 */ /* 0x000fe20001fe841f */
[----:B------:R-:W-:Y:S01]  /*ab70*/  IMAD.SHL.U32 R45, R45, 0x80, RZ ;  /* 0x000000802d2d7824 */ /* 0x000fe200078e00ff */
[----:B------:R-:W-:-:S04]  /*ab80*/  SEL R149, R120, R149, !P6 ;  /* 0x0000009578957207 */ /* 0x000fc80007000000 */
        /* <DEDUP_REMOVED lines=25> */
[----:B------:R-:W-:Y:S01]  /*ad20*/  SHF.R.U32.HI R68, RZ, 0x10, R71 ;  /* 0x00000010ff447819 */ /* 0x000fe20000011647 */
[----:B------:R-:W-:Y:S01]  /*ad30*/  IMAD.MOV.U32 R58, RZ, RZ, R50 ;  /* 0x000000ffff3a7224 */ /* 0x000fe200078e0032 */
[----:B------:R-:W-:Y:S01]  /*ad40*/  LOP3.LUT R61, R61, 0xff00, R44, 0xf8, !PT ;  /* 0x0000ff003d3d7812 */ /* 0x000fe200078ef82c */
[----:B------:R-:W-:Y:S01]  /*ad50*/  IMAD.SHL.U32 R44, R66, 0x100, RZ ;  /* 0x00000100422c7824 */ /* 0x000fe200078e00ff */
[----:B------:R-:W-:Y:S01]  /*ad60*/  LOP3.LUT R65, R71, 0xff0000ff, RZ, 0xc0, !PT ;  /* 0xff0000ff47417812 */ /* 0x000fe200078ec0ff */
[----:B------:R-:W-:Y:S01]  /*ad70*/  IMAD.U32 R48, R74, 0x10000, RZ ;  /* 0x000100004a307824 */ /* 0x000fe200078e00ff */
[----:B------:R-:W-:-:S02]  /*ad80*/  SHF.R.U32.HI R64, RZ, 0x8, R73 ;  /* 0x00000008ff407819 */ /* 0x000fc40000011649 */
[----:B------:R-:W-:Y:S02]  /*ad90*/  SHF.R.U32.HI R62, RZ, 0x8, R75 ;  /* 0x00000008ff3e7819 */ /* 0x000fe4000001164b */
[----:B------:R-:W-:Y:S01]  /*ada0*/  LOP3.LUT R65, R65, 0xff00, R44, 0xf8, !PT ;  /* 0x0000ff0041417812 */ /* 0x000fe200078ef82c */
[----:B------:R-:W-:Y:S01]  /*adb0*/  IMAD.SHL.U32 R46, R64, 0x100, RZ ;  /* 0x00000100402e7824 */ /* 0x000fe200078e00ff */
[----:B------:R-:W-:Y:S01]  /*adc0*/  LOP3.LUT R48, R61, 0xff0000, R48, 0xf8, !PT ;  /* 0x00ff00003d307812 */ /* 0x000fe200078ef830 */
[----:B------:R-:W-:Y:S01]  /*add0*/  IMAD.U32 R44, R68, 0x10000, RZ ;  /* 0x00010000442c7824 */ /* 0x000fe200078e00ff */
[----:B------:R-:W-:Y:S01]  /*ade0*/  LOP3.LUT R67, R73, 0xff0000ff, RZ, 0xc0, !PT ;  /* 0xff0000ff49437812 */ /* 0x000fe200078ec0ff */
[----:B------:R-:W-:Y:S01]  /*adf0*/  IMAD.SHL.U32 R50, R62, 0x100, RZ ;  /* 0x000001003e327824 */ /* 0x000fe200078e00ff */
[----:B------:R-:W-:Y:S02]  /*ae00*/  F2FP.F16.E4M3.UNPACK_B R68, R144.H1 ;  /* 0x00000090ff44723e */ /* 0x000fe400030006ff */
[----:B------:R-:W-:-:S02]  /*ae10*/  F2FP.F16.E4M3.UNPACK_B R61, R60.H1 ;  /* 0x0000003cff3d723e */ /* 0x000fc400030006ff */
[----:B------:R-:W-:Y:S02]  /*ae20*/  F2FP.F16.E4M3.UNPACK_B R64, R63.H1 ;  /* 0x0000003fff40723e */ /* 0x000fe400030006ff */
[----:B------:R-:W-:Y:S01]  /*ae30*/  SHF.R.U32.HI R72, RZ, 0x10, R73 ;  /* 0x00000010ff487819 */ /* 0x000fe20000011649 */
[----:B------:R-:W-:Y:S01]  /*ae40*/  HADD2.F32 R62, -RZ, R61.H0_H0 ;  /* 0x2000003dff3e7230 */ /* 0x000fe20000004100 */
[----:B------:R-:W-:Y:S02]  /*ae50*/  LOP3.LUT R71, R75, 0xff0000ff, RZ, 0xc0, !PT ;  /* 0xff0000ff4b477812 */ /* 0x000fe400078ec0ff */
[----:B------:R-:W-:Y:S01]  /*ae60*/  LOP3.LUT R69, R67, 0xff00, R46, 0xf8, !PT ;  /* 0x0000ff0043457812 */ /* 0x000fe200078ef82e */
[--C-:B------:R-:W-:Y:S01]  /*ae70*/  HADD2.F32 R46, -RZ, R68.reuse.H0_H0 ;  /* 0x20000044ff2e7230 */ /* 0x100fe20000004100 */
[----:B------:R-:W-:Y:S01]  /*ae80*/  F2FP.F16.E4M3.UNPACK_B R66, R142.H1 ;  /* 0x0000008eff42723e */ /* 0x000fe200030006ff */
[----:B------:R-:W-:Y:S01]  /*ae90*/  HADD2.F32 R68, -RZ, R68.H1_H1 ;  /* 0x30000044ff447230 */ /* 0x000fe20000004100 */
[----:B------:R-:W-:Y:S01]  /*aea0*/  LOP3.LUT R44, R65, 0xff0000, R44, 0xf8, !PT ;  /* 0x00ff0000412c7812 */ /* 0x000fe200078ef82c */
[----:B------:R-:W-:Y:S01]  /*aeb0*/  HADD2.F32 R65, -RZ, R64.H0_H0 ;  /* 0x20000040ff417230 */ /* 0x000fe20000004100 */
[----:B------:R-:W-:Y:S01]  /*aec0*/  LOP3.LUT R71, R71, 0xff00, R50, 0xf8, !PT ;  /* 0x0000ff0047477812 */ /* 0x000fe200078ef832 */
[----:B------:R-:W-:-:S02]  /*aed0*/  IMAD.U32 R50, R72, 0x10000, RZ ;  /* 0x0001000048327824 */ /* 0x000fc400078e00ff */
[CC--:B------:R-:W-:Y:S01]  /*aee0*/  FMUL.FTZ R72, R62.reuse, R46.reuse ;  /* 0x0000002e3e487220 */ /* 0x0c0fe20000410000 */
[--C-:B------:R-:W-:Y:S02]  /*aef0*/  HADD2.F32 R67, -RZ, R66.reuse.H0_H0 ;  /* 0x20000042ff437230 */ /* 0x100fe40000004100 */
[C---:B------:R-:W-:Y:S01]  /*af00*/  FMUL.FTZ R73, R65.reuse, R46 ;  /* 0x0000002e41497220 */ /* 0x040fe20000410000 */
[----:B------:R-:W-:Y:S01]  /*af10*/  SHF.R.U32.HI R70, RZ, 0x10, R75 ;  /* 0x00000010ff467819 */ /* 0x000fe2000001164b */
[----:B------:R-:W-:Y:S01]  /*af20*/  HADD2.F32 R66, -RZ, R66.H1_H1 ;  /* 0x30000042ff427230 */ /* 0x000fe20000004100 */
[----:B------:R-:W-:Y:S01]  /*af30*/  F2FP.F16.E4M3.UNPACK_B R144, R144 ;  /* 0x00000090ff90723e */ /* 0x000fe200020006ff */
[-C--:B------:R-:W-:Y:S01]  /*af40*/  FFMA.FTZ R72, R65, R67.reuse, R72 ;  /* 0x0000004341487223 */ /* 0x080fe20000010048 */
[----:B------:R-:W-:Y:S01]  /*af50*/  FFMA.FTZ R73, R62, R67, -R73 ;  /* 0x000000433e497223 */ /* 0x000fe20000010849 */
[----:B------:R-:W-:Y:S01]  /*af60*/  HADD2.F32 R65, -RZ, R64.H1_H1 ;  /* 0x30000040ff417230 */ /* 0x000fe20000004100 */
[----:B------:R-:W-:Y:S01]  /*af70*/  F2FP.F16.E4M3.UNPACK_B R63, R63 ;  /* 0x0000003fff3f723e */ /* 0x000fe200020006ff */
[----:B------:R-:W-:Y:S01]  /*af80*/  HADD2.F32 R62, -RZ, R61.H1_H1 ;  /* 0x3000003dff3e7230 */ /* 0x000fe20000004100 */
[----:B------:R-:W-:Y:S01]  /*af90*/  F2FP.F16.E4M3.UNPACK_B R60, R60 ;  /* 0x0000003cff3c723e */ /* 0x000fe200020006ff */
[----:B------:R-:W-:Y:S01]  /*afa0*/  IMAD.U32 R70, R70, 0x10000, RZ ;  /* 0x0001000046467824 */ /* 0x000fe200078e00ff */
[----:B------:R-:W-:Y:S01]  /*afb0*/  LOP3.LUT R50, R69, 0xff0000, R50, 0xf8, !PT ;  /* 0x00ff000045327812 */ /* 0x000fe200078ef832 */
[----:B------:R-:W-:Y:S01]  /*afc0*/  FMUL.FTZ R69, R65, R68 ;  /* 0x0000004441457220 */ /* 0x000fe20000410000 */
[----:B------:R-:W-:Y:S01]  /*afd0*/  F2FP.F16.E4M3.UNPACK_B R142, R142 ;  /* 0x0000008eff8e723e */ /* 0x000fe200020006ff */
[----:B------:R-:W-:-:S02]  /*afe0*/  HADD2.F32 R67, -RZ, R144.H0_H0 ;  /* 0x20000090ff437230 */ /* 0x000fc40000004100 */
[C---:B------:R-:W-:Y:S01]  /*aff0*/  FMUL.FTZ R68, R62.reuse, R68 ;  /* 0x000000443e447220 */ /* 0x040fe20000410000 */
[--C-:B------:R-:W-:Y:S01]  /*b000*/  HADD2.F32 R64, -RZ, R63.reuse.H0_H0 ;  /* 0x2000003fff407230 */ /* 0x100fe20000004100 */
[----:B------:R-:W-:Y:S01]  /*b010*/  LOP3.LUT R46, R71, 0xff0000, R70, 0xf8, !PT ;  /* 0x00ff0000472e7812 */ /* 0x000fe200078ef846 */
[----:B------:R-:W-:Y:S02]  /*b020*/  HADD2.F32 R61, -RZ, R60.H0_H0 ;  /* 0x2000003cff3d7230 */ /* 0x000fe40000004100 */
[-C--:B------:R-:W-:Y:S01]  /*b030*/  FFMA.FTZ R70, R62, R66.reuse, -R69 ;  /* 0x000000423e467223 */ /* 0x080fe20000010845 */
[----:B------:R-:W-:Y:S01]  /*b040*/  FFMA.FTZ R75, R65, R66, R68 ;  /* 0x00000042414b7223 */ /* 0x000fe20000010044 */
[----:B------:R-:W-:Y:S02]  /*b050*/  HADD2.F32 R144, -RZ, R144.H1_H1 ;  /* 0x30000090ff907230 */ /* 0x000fe40000004100 */
[----:B------:R-:W-:Y:S01]  /*b060*/  FMUL.FTZ R66, R64, R67 ;  /* 0x0000004340427220 */ /* 0x000fe20000410000 */
[----:B------:R-:W-:-:S02]  /*b070*/  HADD2.F32 R63, -RZ, R63.H1_H1 ;  /* 0x3000003fff3f7230 */ /* 0x000fc40000004100 */
[----:B------:R-:W-:Y:S01]  /*b080*/  FMUL.FTZ R67, R61, R67 ;  /* 0x000000433d437220 */ /* 0x000fe20000410000 */
[----:B------:R-:W-:Y:S02]  /*b090*/  HADD2.F32 R62, -RZ, R142.H0_H0 ;  /* 0x2000008eff3e7230 */ /* 0x000fe40000004100 */
[----:B------:R-:W-:Y:S02]  /*b0a0*/  HADD2.F32 R60, -RZ, R60.H1_H1 ;  /* 0x3000003cff3c7230 */ /* 0x000fe40000004100 */
[----:B------:R-:W-:Y:S01]  /*b0b0*/  FMUL.FTZ R65, R63, R144 ;  /* 0x000000903f417220 */ /* 0x000fe20000410000 */
[----:B------:R-:W-:Y:S02]  /*b0c0*/  HADD2.F32 R142, -RZ, R142.H1_H1 ;  /* 0x3000008eff8e7230 */ /* 0x000fe40000004100 */
[-C--:B------:R-:W-:Y:S01]  /*b0d0*/  FFMA.FTZ R68, R61, R62.reuse, -R66 ;  /* 0x0000003e3d447223 */ /* 0x080fe20000010842 */
[----:B------:R-:W-:Y:S01]  /*b0e0*/  FFMA.FTZ R69, R64, R62, R67 ;  /* 0x0000003e40457223 */ /* 0x000fe20000010043 */
        /* <DEDUP_REMOVED lines=26> */
[----:B------:R-:W-:Y:S02]  /*b290*/  HADD2.F32 R63, -RZ, R145.H0_H0 ;  /* 0x20000091ff3f7230 */ /* 0x000fe40000004100 */
[----:B------:R-:W-:Y:S01]  /*b2a0*/  FFMA.FTZ R76, R62, R65, R79 ;  /* 0x000000413e4c7223 */ /* 0x000fe2000001004f */
[----:B------:R-:W-:-:S02]  /*b2b0*/  HADD2.F32 R58, -RZ, R56.H0_H0 ;  /* 0x20000038ff3a7230 */ /* 0x000fc40000004100 */
[--C-:B------:R-:W-:Y:S02]  /*b2c0*/  HADD2.F32 R61, -RZ, R60.reuse.H0_H0 ;  /* 0x2000003cff3d7230 */ /* 0x100fe40000004100 */
[----:B------:R-:W-:Y:S02]  /*b2d0*/  HADD2.F32 R145, -RZ, R145.H1_H1 ;  /* 0x30000091ff917230 */ /* 0x000fe40000004100 */
[-C--:B------:R-:W-:Y:S01]  /*b2e0*/  FMUL.FTZ R64, R58, R63.reuse ;  /* 0x0000003f3a407220 */ /* 0x080fe20000410000 */
[----:B------:R-:W-:Y:S02]  /*b2f0*/  HADD2.F32 R60, -RZ, R60.H1_H1 ;  /* 0x3000003cff3c7230 */ /* 0x000fe40000004100 */
[----:B------:R-:W-:Y:S01]  /*b300*/  FMUL.FTZ R65, R61, R63 ;  /* 0x0000003f3d417220 */ /* 0x000fe20000410000 */
[----:B------:R-:W-:Y:S01]  /*b310*/  HADD2.F32 R62, -RZ, R143.H0_H0 ;  /* 0x2000008fff3e7230 */ /* 0x000fe20000004100 */
[----:B------:R-:W-:Y:S01]  /*b320*/  F2FP.SATFINITE.E4M3.F32.PACK_AB_MERGE_C R76, R76, R77, RZ ;  /* 0x0000004d4c4c723e */ /* 0x000fe200048070ff */
[----:B------:R-:W-:-:S02]  /*b330*/  HADD2.F32 R56, -RZ, R56.H1_H1 ;  /* 0x30000038ff387230 */ /* 0x000fc40000004100 */
[-C--:B------:R-:W-:Y:S01]  /*b340*/  FMUL.FTZ R63, R60, R145.reuse ;  /* 0x000000913c3f7220 */ /* 0x080fe20000410000 */
[----:B------:R-:W-:Y:S02]  /*b350*/  HADD2.F32 R143, -RZ, R143.H1_H1 ;  /* 0x3000008fff8f7230 */ /* 0x000fe40000004100 */
[-C--:B------:R-:W-:Y:S01]  /*b360*/  FFMA.FTZ R74, R61, R62.reuse, R64 ;  /* 0x0000003e3d4a7223 */ /* 0x080fe20000010040 */
[----:B------:R-:W-:Y:S01]  /*b370*/  FFMA.FTZ R58, R58, R62, -R65 ;  /* 0x0000003e3a3a7223 */ /* 0x000fe20000010841 */
[C---:B------:R-:W-:Y:S01]  /*b380*/  FMUL.FTZ R145, R56.reuse, R145 ;  /* 0x0000009138917220 */ /* 0x040fe20000410000 */
[----:B------:R-:W-:Y:S01]  /*b390*/  F2FP.F16.E4M3.UNPACK_B R64, R49 ;  /* 0x00000031ff40723e */ /* 0x000fe200020006ff */
[-C--:B------:R-:W-:Y:S01]  /*b3a0*/  FFMA.FTZ R63, R56, R143.reuse, -R63 ;  /* 0x0000008f383f7223 */ /* 0x080fe2000001083f */
[----:B------:R-:W-:Y:S01]  /*b3b0*/  F2FP.SATFINITE.E4M3.F32.PACK_AB_MERGE_C R56, R67, R66, RZ ;  /* 0x000000424338723e */ /* 0x000fe200048070ff */
[----:B------:R-:W-:Y:S01]  /*b3c0*/  FFMA.FTZ R145, R60, R143, R145 ;  /* 0x0000008f3c917223 */ /* 0x000fe20000010091 */
[----:B------:R-:W-:Y:S01]  /*b3d0*/  F2FP.F16.E4M3.UNPACK_B R67, R50 ;  /* 0x00000032ff43723e */ /* 0x000fe200020006ff */
[--C-:B------:R-:W-:Y:S01]  /*b3e0*/  HADD2.F32 R65, -RZ, R64.reuse.H0_H0 ;  /* 0x20000040ff417230 */ /* 0x100fe20000004100 */
[----:B------:R-:W-:Y:S01]  /*b3f0*/  F2FP.F16.E4M3.UNPACK_B R62, R45 ;  /* 0x0000002dff3e723e */ /* 0x000fe200020006ff */
[----:B------:R-:W-:Y:S01]  /*b400*/  HADD2.F32 R64, -RZ, R64.H1_H1 ;  /* 0x30000040ff407230 */ /* 0x000fe20000004100 */
[----:B------:R-:W-:Y:S01]  /*b410*/  F2FP.SATFINITE.E4M3.F32.PACK_AB_MERGE_C R61, R70, R73, RZ ;  /* 0x00000049463d723e */ /* 0x000fe200048070ff */
[--C-:B------:R-:W-:Y:S01]  /*b420*/  HADD2.F32 R70, -RZ, R67.reuse.H0_H0 ;  /* 0x20000043ff467230 */ /* 0x100fe20000004100 */
[----:B------:R-:W-:Y:S01]  /*b430*/  F2FP.F16.E4M3.UNPACK_B R66, R48 ;  /* 0x00000030ff42723e */ /* 0x000fe200020006ff */
[----:B------:R-:W-:Y:S01]  /*b440*/  HADD2.F32 R67, -RZ, R67.H1_H1 ;  /* 0x30000043ff437230 */ /* 0x000fe20000004100 */
[----:B------:R-:W-:Y:S01]  /*b450*/  F2FP.SATFINITE.E4M3.F32.PACK_AB_MERGE_C R58, R63, R58, R56 ;  /* 0x0000003a3f3a723e */ /* 0x000fe20004807038 */
[----:B------:R-:W-:Y:S01]  /*b460*/  HADD2.F32 R63, -RZ, R62.H0_H0 ;  /* 0x2000003eff3f7230 */ /* 0x000fe20000004100 */
[----:B------:R-:W-:Y:S01]  /*b470*/  F2FP.SATFINITE.E4M3.F32.PACK_AB_MERGE_C R60, R75, R72, RZ ;  /* 0x000000484b3c723e */ /* 0x000fe200048070ff */
[----:B------:R-:W-:Y:S01]  /*b480*/  FMUL.FTZ R72, R65, R70 ;  /* 0x0000004641487220 */ /* 0x000fe20000410000 */
[----:B------:R-:W-:Y:S01]  /*b490*/  F2FP.SATFINITE.E4M3.F32.PACK_AB_MERGE_C R61, R71, R68, R61 ;  /* 0x00000044473d723e */ /* 0x000fe2000480703d */
[----:B------:R-:W-:-:S02]  /*b4a0*/  HADD2.F32 R68, -RZ, R66.H0_H0 ;  /* 0x20000042ff447230 */ /* 0x000fc40000004100 */
[----:B------:R-:W-:Y:S01]  /*b4b0*/  FMUL.FTZ R70, R63, R70 ;  /* 0x000000463f467220 */ /* 0x000fe20000410000 */
[----:B------:R-:W-:Y:S01]  /*b4c0*/  F2FP.SATFINITE.E4M3.F32.PACK_AB_MERGE_C R60, R144, R69, R60 ;  /* 0x00000045903c723e */ /* 0x000fe2000480703c */
[----:B------:R-:W-:Y:S02]  /*b4d0*/  HADD2.F32 R62, -RZ, R62.H1_H1 ;  /* 0x3000003eff3e7230 */ /* 0x000fe40000004100 */
[-C--:B------:R-:W-:Y:S01]  /*b4e0*/  FMUL.FTZ R69, R64, R67.reuse ;  /* 0x0000004340457220 */ /* 0x080fe20000410000 */
[-C--:B------:R-:W-:Y:S01]  /*b4f0*/  FFMA.FTZ R70, R65, R68.reuse, R70 ;  /* 0x0000004441467223 */ /* 0x080fe20000010046 */
[----:B------:R-:W-:Y:S02]  /*b500*/  HADD2.F32 R65, -RZ, R66.H1_H1 ;  /* 0x30000042ff417230 */ /* 0x000fe40000004100 */
[----:B------:R-:W-:Y:S01]  /*b510*/  FFMA.FTZ R72, R63, R68, -R72 ;  /* 0x000000443f487223 */ /* 0x000fe20000010848 */
[C---:B------:R-:W-:Y:S01]  /*b520*/  FMUL.FTZ R67, R62.reuse, R67 ;  /* 0x000000433e437220 */ /* 0x040fe20000410000 */
[----:B------:R-:W-:Y:S01]  /*b530*/  F2FP.F16.E4M3.UNPACK_B R45, R45.H1 ;  /* 0x0000002dff2d723e */ /* 0x000fe200030006ff */
[----:B------:R-:W-:Y:S01]  /*b540*/  FFMA.FTZ R71, R62, R65, -R69 ;  /* 0x000000413e477223 */ /* 0x000fe20000010845 */
[----:B------:R-:W-:Y:S01]  /*b550*/  F2FP.F16.E4M3.UNPACK_B R63, R49.H1 ;  /* 0x00000031ff3f723e */ /* 0x000fe200030006ff */
[----:B------:R-:W-:Y:S01]  /*b560*/  FFMA.FTZ R73, R64, R65, R67 ;  /* 0x0000004140497223 */ /* 0x000fe20000010043 */
[----:B------:R-:W-:Y:S01]  /*b570*/  F2FP.F16.E4M3.UNPACK_B R62, R50.H1 ;  /* 0x00000032ff3e723e */ /* 0x000fe200030006ff */
[----:B------:R-:W-:Y:S01]  /*b580*/  HADD2.F32 R49, -RZ, R45.H0_H0 ;  /* 0x2000002dff317230 */ /* 0x000fe20000004100 */
[----:B------:R-:W-:Y:S01]  /*b590*/  F2FP.F16.E4M3.UNPACK_B R48, R48.H1 ;  /* 0x00000030ff30723e */ /* 0x000fe200030006ff */
[--C-:B------:R-:W-:Y:S01]  /*b5a0*/  HADD2.F32 R50, -RZ, R63.reuse.H0_H0 ;  /* 0x2000003fff327230 */ /* 0x100fe20000004100 */
[----:B------:R-:W-:Y:S01]  /*b5b0*/  F2FP.SATFINITE.E4M3.F32.PACK_AB_MERGE_C R56, R145, R74, R76 ;  /* 0x0000004a9138723e */ /* 0x000fe2000480704c */
[----:B------:R-:W-:Y:S01]  /*b5c0*/  HADD2.F32 R64, -RZ, R62.H0_H0 ;  /* 0x2000003eff407230 */ /* 0x000fe20000004100 */
[----:B------:R-:W-:Y:S01]  /*b5d0*/  F2FP.F16.E4M3.UNPACK_B R67, R46.H1 ;  /* 0x0000002eff43723e */ /* 0x000fe200030006ff */
[----:B------:R-:W-:-:S02]  /*b5e0*/  HADD2.F32 R63, -RZ, R63.H1_H1 ;  /* 0x3000003fff3f7230 */ /* 0x000fc40000004100 */
[----:B------:R-:W-:Y:S02]  /*b5f0*/  HADD2.F32 R66, -RZ, R62.H1_H1 ;  /* 0x3000003eff427230 */ /* 0x000fe40000004100 */
[CC--:B------:R-:W-:Y:S01]  /*b600*/  FMUL.FTZ R68, R50.reuse, R64.reuse ;  /* 0x0000004032447220 */ /* 0x0c0fe20000410000 */
[----:B------:R-:W-:Y:S02]  /*b610*/  HADD2.F32 R45, -RZ, R45.H1_H1 ;  /* 0x3000002dff2d7230 */ /* 0x000fe40000004100 */
[----:B------:R-:W-:Y:S01]  /*b620*/  FMUL.FTZ R65, R49, R64 ;  /* 0x0000004031417220 */ /* 0x000fe20000410000 */
[--C-:B------:R-:W-:Y:S02]  /*b630*/  HADD2.F32 R62, -RZ, R48.reuse.H0_H0 ;  /* 0x20000030ff3e7230 */ /* 0x100fe40000004100 */
[-C--:B------:R-:W-:Y:S01]  /*b640*/  FMUL.FTZ R64, R63, R66.reuse ;  /* 0x000000423f407220 */ /* 0x080fe20000410000 */
[----:B------:R-:W-:Y:S02]  /*b650*/  HADD2.F32 R48, -RZ, R48.H1_H1 ;  /* 0x30000030ff307230 */ /* 0x000fe40000004100 */
[----:B------:R-:W-:Y:S01]  /*b660*/  FMUL.FTZ R66, R45, R66 ;  /* 0x000000422d427220 */ /* 0x000fe20000410000 */
[----:B------:R-:W-:Y:S01]  /*b670*/  FFMA.FTZ R75, R50, R62, R65 ;  /* 0x0000003e324b7223 */ /* 0x000fe20000010041 */
[----:B------:R-:W-:-:S02]  /*b680*/  F2FP.F16.E4M3.UNPACK_B R50, R51 ;  /* 0x00000033ff32723e */ /* 0x000fc400020006ff */
[----:B------:R-:W-:Y:S01]  /*b690*/  FFMA.FTZ R76, R63, R48, R66 ;  /* 0x000000303f4c7223 */ /* 0x000fe20000010042 */
[----:B------:R-:W-:Y:S01]  /*b6a0*/  F2FP.F16.E4M3.UNPACK_B R66, R46 ;  /* 0x0000002eff42723e */ /* 0x000fe200020006ff */
[----:B------:R-:W-:Y:S01]  /*b6b0*/  FFMA.FTZ R77, R45, R48, -R64 ;  /* 0x000000302d4d7223 */ /* 0x000fe20000010840 */
[-C--:B------:R-:W-:Y:S01]  /*b6c0*/  F2FP.F16.E4M3.UNPACK_B R45, R47.reuse ;  /* 0x0000002fff2d723e */ /* 0x080fe200020006ff */
[----:B------:R-:W-:Y:S01]  /*b6d0*/  FFMA.FTZ R74, R49, R62, -R68 ;  /* 0x0000003e314a7223 */ /* 0x000fe20000010844 */
[----:B------:R-:W-:Y:S01]  /*b6e0*/  F2FP.F16.E4M3.UNPACK_B R47, R47.H1 ;  /* 0x0000002fff2f723e */ /* 0x000fe200030006ff */
[----:B------:R-:W-:Y:S01]  /*b6f0*/  HADD2.F32 R62, -RZ, R50.H0_H0 ;  /* 0x20000032ff3e7230 */ /* 0x000fe20000004100 */
[-C--:B------:R-:W-:Y:S01]  /*b700*/  F2FP.F16.E4M3.UNPACK_B R46, R44.reuse ;  /* 0x0000002cff2e723e */ /* 0x080fe200020006ff */
[----:B------:R-:W-:Y:S01]  /*b710*/  HADD2.F32 R69, -RZ, R66.H0_H0 ;  /* 0x20000042ff457230 */ /* 0x000fe20000004100 */
[----:B------:R-:W-:Y:S01]  /*b720*/  F2FP.F16.E4M3.UNPACK_B R51, R51.H1 ;  /* 0x00000033ff33723e */ /* 0x000fe200030006ff */
[----:B------:R-:W-:Y:S01]  /*b730*/  HADD2.F32 R48, -RZ, R45.H0_H0 ;  /* 0x2000002dff307230 */ /* 0x000fe20000004100 */
[----:B------:R-:W-:Y:S01]  /*b740*/  F2FP.F16.E4M3.UNPACK_B R63, R44.H1 ;  /* 0x0000002cff3f723e */ /* 0x000fe200030006ff */
[----:B------:R-:W-:-:S02]  /*b750*/  HADD2.F32 R49, -RZ, R47.H0_H0 ;  /* 0x2000002fff317230 */ /* 0x000fc40000004100 */
[-C--:B------:R-:W-:Y:S01]  /*b760*/  FMUL.FTZ R79, R62, R69.reuse ;  /* 0x000000453e4f7220 */ /* 0x080fe20000410000 */
[----:B------:R-:W-:Y:S02]  /*b770*/  HADD2.F32 R68, -RZ, R67.H0_H0 ;  /* 0x20000043ff447230 */ /* 0x000fe40000004100 */
[C---:B------:R-:W-:Y:S01]  /*b780*/  FMUL.FTZ R69, R48.reuse, R69 ;  /* 0x0000004530457220 */ /* 0x040fe20000410000 */
[----:B------:R-:W-:Y:S01]  /*b790*/  HADD2.F32 R65, -RZ, R46.H0_H0 ;  /* 0x2000002eff417230 */ /* 0x000fe20000004100 */
[----:B------:R-:W-:Y:S01]  /*b7a0*/  F2FP.SATFINITE.E4M3.F32.PACK_AB_MERGE_C R74, R77, R74, RZ ;  /* 0x0000004a4d4a723e */ /* 0x000fe200048070ff */
[----:B------:R-:W-:Y:S02]  /*b7b0*/  HADD2.F32 R44, -RZ, R51.H0_H0 ;  /* 0x20000033ff2c7230 */ /* 0x000fe40000004100 */
[----:B------:R-:W-:Y:S01]  /*b7c0*/  FMUL.FTZ R81, R49, R68 ;  /* 0x0000004431517220 */ /* 0x000fe20000410000 */
[----:B------:R-:W-:Y:S02]  /*b7d0*/  HADD2.F32 R64, -RZ, R63.H0_H0 ;  /* 0x2000003fff407230 */ /* 0x000fe40000004100 */
[----:B------:R-:W-:Y:S01]  /*b7e0*/  FFMA.FTZ R79, R48, R65, -R79 ;  /* 0x00000041304f7223 */ /* 0x000fe2000001084f */
[----:B------:R-:W-:-:S02]  /*b7f0*/  HADD2.F32 R51, -RZ, R51.H1_H1 ;  /* 0x30000033ff337230 */ /* 0x000fc40000004100 */
[C---:B------:R-:W-:Y:S01]  /*b800*/  FMUL.FTZ R78, R44.reuse, R68 ;  /* 0x000000442c4e7220 */ /* 0x040fe20000410000 */
[----:B------:R-:W-:Y:S02]  /*b810*/  HADD2.F32 R48, -RZ, R67.H1_H1 ;  /* 0x30000043ff307230 */ /* 0x000fe40000004100 */
[-C--:B------:R-:W-:Y:S01]  /*b820*/  FFMA.FTZ R81, R44, R64.reuse, R81 ;  /* 0x000000402c517223 */ /* 0x080fe20000010051 */
[----:B------:R-:W-:Y:S02]  /*b830*/  HADD2.F32 R47, -RZ, R47.H1_H1 ;  /* 0x3000002fff2f7230 */ /* 0x000fe40000004100 */
[----:B------:R-:W-:Y:S01]  /*b840*/  FFMA.FTZ R69, R62, R65, R69 ;  /* 0x000000413e457223 */ /* 0x000fe20000010045 */
[----:B------:R-:W-:Y:S02]  /*b850*/  HADD2.F32 R50, -RZ, R50.H1_H1 ;  /* 0x30000032ff327230 */ /* 0x000fe40000004100 */
[----:B------:R-:W-:Y:S01]  /*b860*/  FFMA.FTZ R78, R49, R64, -R78 ;  /* 0x00000040314e7223 */ /* 0x000fe2000001084e */
[----:B------:R-:W-:-:S02]  /*b870*/  HADD2.F32 R66, -RZ, R66.H1_H1 ;  /* 0x30000042ff427230 */ /* 0x000fc40000004100 */
[-C--:B------:R-:W-:Y:S01]  /*b880*/  FMUL.FTZ R62, R51, R48.reuse ;  /* 0x00000030333e7220 */ /* 0x080fe20000410000 */
[----:B------:R-:W-:Y:S02]  /*b890*/  HADD2.F32 R45, -RZ, R45.H1_H1 ;  /* 0x3000002dff2d7230 */ /* 0x000fe40000004100 */
[----:B------:R-:W-:Y:S01]  /*b8a0*/  FMUL.FTZ R64, R47, R48 ;  /* 0x000000302f407220 */ /* 0x000fe20000410000 */
[----:B------:R-:W-:Y:S02]  /*b8b0*/  HADD2.F32 R44, -RZ, R63.H1_H1 ;  /* 0x3000003fff2c7230 */ /* 0x000fe40000004100 */
        /* <DEDUP_REMOVED lines=15> */
[----:B------:R-:W-:Y:S01]  /*b9b0*/  F2FP.SATFINITE.E4M3.F32.PACK_AB_MERGE_C R51, R46, R69, R64 ;  /* 0x000000452e33723e */ /* 0x000fe20004807040 */
[----:B------:R-:W-:Y:S01]  /*b9c0*/  IMAD.MOV.U32 R46, RZ, RZ, R58 ;  /* 0x000000ffff2e7224 */ /* 0x000fe200078e003a */
[----:B------:R-:W-:-:S07]  /*b9d0*/  F2FP.SATFINITE.E4M3.F32.PACK_AB_MERGE_C R49, R73, R70, R75 ;  /* 0x000000464931723e */ /* 0x000fce000480704b */
.L_x_1392:
[----:B------:R-:W-:Y:S05]  /*b9e0*/  BSYNC B1 ;  /* 0x0000000000017941 */ /* 0x000fea0003800000 */
.L_x_1391:
[----:B------:R-:W-:Y:S01]  /*b9f0*/  ISETP.GE.AND P2, PT, R59, R147, PT ;  /* 0x000000933b00720c */ /* 0x000fe20003f46270 */
[----:B------:R-:W-:Y:S02]  /*ba00*/  ULDC.64 UR4, c[0x0][0x208] ;  /* 0x0000820000047ab9 */ /* 0x000fe40000000a00 */
[----:B-1----:R3:W-:Y:S10]  /*ba10*/  STG.E.128 desc[UR4][R54.64], R44 ;  /* 0x0000002c36007986 */ /* 0x0027f4000c101d04 */
[----:B------:R-:W-:Y:S05]  /*ba20*/  @P2 BRA `(.L_x_1369) ;  /* 0x0000000400fc2947 */ /* 0x000fea0003800000 */
[--C-:B---3--:R-:W-:Y:S01]  /*ba30*/  SHF.R.S32.HI R44, RZ, 0x1f, R59.reuse ;  /* 0x0000001fff2c7819 */ /* 0x108fe2000001143b */
[----:B------:R-:W-:Y:S01]  /*ba40*/  ULDC.64 UR4, c[0x0][0x208] ;  /* 0x0000820000047ab9 */ /* 0x000fe20000000a00 */
[----:B------:R-:W-:-:S04]  /*ba50*/  IADD3 R59, P2, P3, R38, R124, R59 ;  /* 0x0000007c263b7210 */ /* 0x000fc80007b5e03b */
[----:B------:R-:W-:Y:S02]  /*ba60*/  IADD3.X R44, R32, R57, R44, P2, P3 ;  /* 0x00000039202c7210 */ /* 0x000fe400017e642c */
[----:B------:R-:W-:-:S05]  /*ba70*/  IADD3 R52, P2, R59, R52, RZ ;  /* 0x000000343b347210 */ /* 0x000fca0007f5e0ff */
[----:B------:R-:W-:-:S05]  /*ba80*/  IMAD.X R53, R44, 0x1, R53, P2 ;  /* 0x000000012c357824 */ /* 0x000fca00010e0635 */
[----:B--2---:R4:W-:Y:S01]  /*ba90*/  STG.E.128 desc[UR4][R52.64], R48 ;  /* 0x0000003034007986 */ /* 0x0049e2000c101d04 */
[----:B------:R-:W-:Y:S05]  /*baa0*/  BRA `(.L_x_1369) ;  /* 0x0000000400dc7947 */ /* 0x000fea0003800000 */
.L_x_1332:
[----:B------:R-:W2:Y:S02]  /*bab0*/  LDL R44, [R1+0x6c] ;  /* 0x00006c00012c7983 */ /* 0x000ea40000100800 */
[----:B--2---:R-:W-:-:S13]  /*bac0*/  R2UR UR4, R44 ;  /* 0x000000002c0472ca */ /* 0x004fda00000e0000 */
[----:B------:R-:W-:-:S06]  /*bad0*/  UISETP.NE.AND UP0, UPT, UR4, 0x3, UPT ;  /* 0x000000030400788c */ /* 0x000fcc000bf05270 */
[----:B------:R-:W-:-:S13]  /*bae0*/  PLOP3.LUT P5, PT, PT, PT, UP0, 0x80, 0x0 ;  /* 0x000000000000781c */ /* 0x000fda0003faf008 */
[----:B------:R-:W-:Y:S05]  /*baf0*/  @!P5 BRA `(.L_x_1393) ;  /* 0x000000000004d947 */ /* 0x000fea0003800000 */
[----:B------:R-:W-:Y:S01]  /*bb00*/  BPT.TRAP 0x1 ;  /* 0x000000040000795c */ /* 0x000fe20000300000 */
.L_x_1393:
[----:B------:R-:W2:Y:S01]  /*bb10*/  LDL R44, [R1+0x54] ;  /* 0x00005400012c7983 */ /* 0x000ea20000100800 */
[----:B------:R-:W-:Y:S01]  /*bb20*/  IMAD R103, R19, 0x8, R18 ;  /* 0x0000000813677824 */ /* 0x000fe200078e0212 */
[----:B------:R-:W-:Y:S01]  /*bb30*/  BSSY B1, `(.L_x_1394) ;  /* 0x0000008000017945 */ /* 0x000fe20003800000 */
[----:B------:R-:W-:Y:S01]  /*bb40*/  IMAD R112, R24, -0xe0, R2 ;  /* 0xffffff2018707824 */ /* 0x000fe200078e0202 */
[----:B------:R-:W-:-:S04]  /*bb50*/  SHF.R.S32.HI R45, RZ, 0x1f, R24 ;  /* 0x0000001fff2d7819 */ /* 0x000fc80000011418 */
[----:B------:R-:W-:Y:S02]  /*bb60*/  VIMNMX R112, R112, 0xe0, PT ;  /* 0x000000e070707848 */ /* 0x000fe40003fe0100 */
[----:B--2---:R-:W-:Y:S01]  /*bb70*/  SHF.L.U32 R129, R44, 0x1f, RZ ;  /* 0x0000001f2c817819 */ /* 0x004fe200000006ff */
[----:B------:R-:W-:-:S03]  /*bb80*/  IMAD R44, R13, R24, RZ ;  /* 0x000000180d2c7224 */ /* 0x000fc600078e02ff */
[----:B------:R-:W0:Y:S02]  /*bb90*/  SYNCS.PHASECHK.TRANS64.TRYWAIT P2, [R103+URZ+0x2e890], R129 ;  /* 0x02e89081670075a7 */ /* 0x000e24000804017f */
[----:B0-----:R-:W-:Y:S05]  /*bba0*/  @!P2 BRA `(.L_x_1395) ;  /* 0x000002ac00fca947 */ /* 0x001fea0003800000 */
.L_x_1720:
[----:B------:R-:W-:Y:S05]  /*bbb0*/  BSYNC B1 ;  /* 0x0000000000017941 */ /* 0x000fea0003800000 */
.L_x_1394:
[----:B------:R-:W-:Y:S01]  /*bbc0*/  ISETP.GE.AND P2, PT, R230, R112, PT ;  /* 0x00000070e600720c */ /* 0x000fe20003f46270 */
[----:B------:R-:W-:Y:S01]  /*bbd0*/  IMAD R45, R45, R130, R44 ;  /* 0x000000822d2d7224 */ /* 0x000fe200078e022c */
[----:B------:R-:W-:Y:S01]  /*bbe0*/  BSSY B1, `(.L_x_1396) ;  /* 0x0000016000017945 */ /* 0x000fe20003800000 */
[----:B------:R-:W-:-:S04]  /*bbf0*/  IMAD.WIDE.U32 R48, R130, R24, RZ ;  /* 0x0000001882307225 */ /* 0x000fc800078e00ff */
[----:B------:R-:W-:-:S06]  /*bc00*/  IMAD.IADD R52, R45, 0x1, R49 ;  /* 0x000000012d347824 */ /* 0x000fcc00078e0231 */
[----:B------:R-:W-:Y:S05]  /*bc10*/  @P2 BRA `(.L_x_1397) ;  /* 0x0000000000482947 */ /* 0x000fea0003800000 */
[----:B------:R-:W1:Y:S01]  /*bc20*/  @!P0 LDS.128 R44, [R111+0x20400] ;  /* 0x020400006f2c8984 */ /* 0x000e620000000c00 */
[----:B------:R-:W2:Y:S01]  /*bc30*/  @!P0 LDC.64 R50, c[0x0][0x2e8] ;  /* 0x0000ba00ff328b82 */ /* 0x000ea20000000a00 */
[----:B------:R-:W-:Y:S01]  /*bc40*/  ULDC.64 UR4, c[0x0][0x208] ;  /* 0x0000820000047ab9 */ /* 0x000fe20000000a00 */
[----:B--2---:R-:W-:-:S04]  /*bc50*/  @!P0 IADD3 R50, P2, P3, R48, R50, R33 ;  /* 0x0000003230328210 */ /* 0x004fc80007b5e021 */
[----:B------:R-:W-:-:S05]  /*bc60*/  @!P0 IADD3.X R51, R52, R51, R35, P2, P3 ;  /* 0x0000003334338210 */ /* 0x000fca00017e6423 */
[----:B-1----:R1:W-:Y:S01]  /*bc70*/  @!P0 STG.E.128 desc[UR4][R50.64], R44 ;  /* 0x0000002c32008986 */ /* 0x0023e2000c101d04 */
[----:B------:R-:W-:Y:S05]  /*bc80*/  @P1 BRA `(.L_x_1397) ;  /* 0x00000000002c1947 */ /* 0x000fea0003800000 */
[----:B------:R-:W-:Y:S01]  /*bc90*/  ULDC.64 UR4, c[0x0][0x2e8] ;  /* 0x0000ba0000047ab9 */ /* 0x000fe20000000a00 */
[----:B-1----:R-:W-:Y:S01]  /*bca0*/  VIADD R44, R21, 0x40 ;  /* 0x00000040152c7836 */ /* 0x002fe20000000000 */
[----:B------:R-:W-:Y:S01]  /*bcb0*/  IADD3 R50, P2, P3, R37, UR4, R48 ;  /* 0x0000000425327c10 */ /* 0x000fe2000fb5e030 */
[----:B------:R-:W-:-:S03]  /*bcc0*/  ULDC.64 UR6, c[0x0][0x208] ;  /* 0x0000820000067ab9 */ /* 0x000fc60000000a00 */
[----:B------:R-:W-:Y:S02]  /*bcd0*/  IADD3.X R51, R101, UR5, R52, P2, P3 ;  /* 0x0000000565337c10 */ /* 0x000fe400097e6434 */
[----:B------:R-:W-:-:S13]  /*bce0*/  LOP3.LUT P2, RZ, R231, 0x4, RZ, 0xc0, !PT ;  /* 0x00000004e7ff7812 */ /* 0x000fda000784c0ff */
[----:B------:R-:W-:-:S04]  /*bcf0*/  @P2 VIADD R44, R21, 0xffffffc0 ;  /* 0xffffffc0152c2836 */ /* 0x000fc80000000000 */
[----:B------:R-:W-:-:S04]  /*bd00*/  IMAD R45, R19, 0x7000, R44 ;  /* 0x00007000132d7824 */ /* 0x000fc800078e022c */
[----:B------:R-:W-:-:S06]  /*bd10*/  IMAD.IADD R45, R18, 0x1, R45 ;  /* 0x00000001122d7824 */ /* 0x000fcc00078e022d */
[----:B------:R-:W1:Y:S04]  /*bd20*/  LDS.128 R44, [R45+0x20400] ;  /* 0x020400002d2c7984 */ /* 0x000e680000000c00 */
[----:B-1----:R2:W-:Y:S02]  /*bd30*/  STG.E.128 desc[UR6][R50.64], R44 ;  /* 0x0000002c32007986 */ /* 0x0025e4000c101d06 */
.L_x_1397:
[----:B------:R-:W-:Y:S05]  /*bd40*/  BSYNC B1 ;  /* 0x0000000000017941 */ /* 0x000fea0003800000 */
.L_x_1396:
[----:B-12---:R-:W-:Y:S01]  /*bd50*/  VIADD R44, R230, 0x40 ;  /* 0x00000040e62c7836 */ /* 0x006fe20000000000 */
[----:B------:R-:W-:Y:S04]  /*bd60*/  BSSY B1, `(.L_x_1398) ;  /* 0x0000017000017945 */ /* 0x000fe80003800000 */
[----:B------:R-:W-:-:S13]  /*bd70*/  ISETP.GE.AND P2, PT, R44, R112, PT ;  /* 0x000000702c00720c */ /* 0x000fda0003f46270 */
[----:B------:R-:W-:Y:S05]  /*bd80*/  @P2 BRA `(.L_x_1399) ;  /* 0x0000000000502947 */ /* 0x000fea0003800000 */
[----:B------:R-:W1:Y:S01]  /*bd90*/  @!P0 LDS.128 R44, [R111+0x22400] ;  /* 0x022400006f2c8984 */ /* 0x000e620000000c00 */
[----:B------:R-:W2:Y:S01]  /*bda0*/  @!P0 LDC.64 R50, c[0x0][0x2e8] ;  /* 0x0000ba00ff328b82 */ /* 0x000ea20000000a00 */
[----:B------:R-:W-:Y:S01]  /*bdb0*/  IADD3 R54, P2, R98, R48, RZ ;  /* 0x0000003062367210 */ /* 0x000fe20007f5e0ff */
[----:B------:R-:W-:-:S04]  /*bdc0*/  ULDC.64 UR4, c[0x0][0x208] ;  /* 0x0000820000047ab9 */ /* 0x000fc80000000a00 */
[----:B------:R-:W-:Y:S01]  /*bdd0*/  IMAD.X R56, R52, 0x1, R99, P2 ;  /* 0x0000000134387824 */ /* 0x000fe200010e0663 */
        /* <DEDUP_REMOVED lines=15> */
.L_x_1399:
[----:B------:R-:W-:Y:S05]  /*bed0*/  BSYNC B1 ;  /* 0x0000000000017941 */ /* 0x000fea0003800000 */
.L_x_1398:
[----:B-12---:R-:W-:Y:S01]  /*bee0*/  VIADD R44, R230, 0x80 ;  /* 0x00000080e62c7836 */ /* 0x006fe20000000000 */
[----:B------:R-:W-:Y:S04]  /*bef0*/  BSSY B1, `(.L_x_1400) ;  /* 0x0000017000017945 */ /* 0x000fe80003800000 */
[----:B------:R-:W-:-:S13]  /*bf00*/  ISETP.GE.AND P2, PT, R44, R112, PT ;  /* 0x000000702c00720c */ /* 0x000fda0003f46270 */
[----:B------:R-:W-:Y:S05]  /*bf10*/  @P2 BRA `(.L_x_1401) ;  /* 0x0000000000502947 */ /* 0x000fea0003800000 */
[----:B------:R-:W1:Y:S01]  /*bf20*/  @!P0 LDS.128 R44, [R111+0x24400] ;  /* 0x024400006f2c8984 */ /* 0x000e620000000c00 */
[----:B------:R-:W2:Y:S01]  /*bf30*/  @!P0 LDC.64 R50, c[0x0][0x2e8] ;  /* 0x0000ba00ff328b82 */ /* 0x000ea20000000a00 */
[----:B------:R-:W-:Y:S01]  /*bf40*/  LEA R54, P2, R36, R48, 0x7 ;  /* 0x0000003024367211 */ /* 0x000fe200078438ff */
        /* <DEDUP_REMOVED lines=17> */
.L_x_1401:
[----:B------:R-:W-:Y:S05]  /*c060*/  BSYNC B1 ;  /* 0x0000000000017941 */ /* 0x000fea0003800000 */
.L_x_1400:
[----:B-12---:R-:W-:-:S05]  /*c070*/  VIADD R44, R230, 0xc0 ;  /* 0x000000c0e62c7836 */ /* 0x006fca0000000000 */
[----:B------:R-:W-:-:S13]  /*c080*/  ISETP.GE.AND P2, PT, R44, R112, PT ;  /* 0x000000702c00720c */ /* 0x000fda0003f46270 */
[----:B------:R-:W-:Y:S05]  /*c090*/  @P2 BRA `(.L_x_1369) ;  /* 0x0000000000602947 */ /* 0x000fea0003800000 */
[----:B------:R-:W1:Y:S01]  /*c0a0*/  LDC.64 R46, c[0x0][0x300] ;  /* 0x0000c000ff2e7b82 */ /* 0x000e620000000a00 */
[----:B------:R-:W-:Y:S01]  /*c0b0*/  IMAD.MOV.U32 R50, RZ, RZ, R48 ;  /* 0x000000ffff327224 */ /* 0x000fe200078e0030 */
[----:B------:R-:W-:Y:S01]  /*c0c0*/  ULDC.64 UR4, c[0x0][0x208] ;  /* 0x0000820000047ab9 */ /* 0x000fe20000000a00 */
[----:B------:R-:W-:-:S05]  /*c0d0*/  IMAD.MOV.U32 R51, RZ, RZ, R52 ;  /* 0x000000ffff337224 */ /* 0x000fca00078e0034 */
[----:B------:R-:W2:Y:S01]  /*c0e0*/  @!P0 LDC.64 R44, c[0x0][0x2e8] ;  /* 0x0000ba00ff2c8b82 */ /* 0x000ea20000000a00 */
[----:B-1----:R-:W-:-:S04]  /*c0f0*/  IMAD.WIDE.U32 R50, R46, 0xc0, R50 ;  /* 0x000000c02e327825 */ /* 0x002fc800078e0032 */
[----:B------:R-:W-:-:S04]  /*c100*/  IMAD R47, R47, 0xc0, RZ ;  /* 0x000000c02f2f7824 */ /* 0x000fc800078e02ff */
[----:B------:R-:W-:Y:S01]  /*c110*/  IMAD.IADD R52, R51, 0x1, R47 ;  /* 0x0000000133347824 */ /* 0x000fe200078e022f */
[----:B--2---:R-:W-:-:S04]  /*c120*/  @!P0 IADD3 R48, P2, P3, R50, R44, R33 ;  /* 0x0000002c32308210 */ /* 0x004fc80007b5e021 */
[----:B------:R-:W-:Y:S02]  /*c130*/  @!P0 IADD3.X R49, R52, R45, R35, P2, P3 ;  /* 0x0000002d34318210 */ /* 0x000fe400017e6423 */
[----:B------:R-:W1:Y:S04]  /*c140*/  @!P0 LDS.128 R44, [R111+0x26400] ;  /* 0x026400006f2c8984 */ /* 0x000e680000000c00 */
        /* <DEDUP_REMOVED lines=13> */
.L_x_1369:
[----:B------:R-:W-:Y:S05]  /*c220*/  BSYNC B0 ;  /* 0x0000000000007941 */ /* 0x000fea0003800000 */
.L_x_1331:
[----:B-1234-:R-:W1:Y:S01]  /*c230*/  S2R R44, SR_TID.X ;  /* 0x00000000002c7919 */ /* 0x01ee620000002100 */
[----:B------:R-:W-:Y:S01]  /*c240*/  @!PT LDS RZ, [RZ] ;  /* 0x00000000fffff984 */ /* 0x000fe20000000800 */
[----:B------:R-:W-:Y:S01]  /*c250*/  @!PT LDS RZ, [RZ] ;  /* 0x00000000fffff984 */ /* 0x000fe20000000800 */
[----:B------:R-:W-:Y:S01]  /*c260*/  @!PT LDS RZ, [RZ] ;  /* 0x00000000fffff984 */ /* 0x000fe20000000800 */
[----:B------:R-:W-:Y:S01]  /*c270*/  @!PT LDS RZ, [RZ] ;  /* 0x00000000fffff984 */ /* 0x000fe20000000800 */
[----:B------:R2:W-:Y:S06]  /*c280*/  MEMBAR.ALL.CTA ;  /* 0x0000000000007992 */ /* 0x0005ec0000008000 */
[----:B--2---:R-:W2:Y:S01]  /*c290*/  FENCE.VIEW.ASYNC.S ;  /* 0x00000000000073c6 */ /* 0x004ea20000000000 */
[----:B------:R-:W-:Y:S05]  /*c2a0*/  WARPSYNC.ALL ;  /* 0x0000000000007948 */ /* 0x000fea0003800000 */
[----:B------:R-:W-:Y:S01]  /*c2b0*/  BSSY B0, `(.L_x_1402) ;  /* 0x0000009000007945 */ /* 0x000fe20003800000 */
[----:B-1----:R-:W-:Y:S01]  /*c2c0*/  LOP3.LUT R44, R44, 0x7f, RZ, 0xc0, !PT ;  /* 0x0000007f2c2c7812 */ /* 0x002fe200078ec0ff */
[----:B--2---:R1:W-:Y:S03]  /*c2d0*/  BAR.SYNC.DEFER_BLOCKING R136, 0x80 ;  /* 0x000200880000751d */ /* 0x0043e60000010000 */
[----:B------:R-:W-:-:S13]  /*c2e0*/  ISETP.NE.AND P2, PT, R44, RZ, PT ;  /* 0x000000ff2c00720c */ /* 0x000fda0003f45270 */
[----:B------:R-:W-:-:S05]  /*c2f0*/  @!P2 VIADD R44, R103, 0x2e8a0 ;  /* 0x0002e8a0672ca836 */ /* 0x000fca0000000000 */
[----:B------:R-:W-:-:S04]  /*c300*/  @!P2 PRMT R44, RZ, 0x654, R44 ;  /* 0x00000654ff2ca816 */ /* 0x000fc8000000002c */
[----:B------:R1:W-:Y:S01]  /*c310*/  @!P2 SYNCS.ARRIVE.TRANS64.RED.A1T0 RZ, [R44+URZ], RZ ;  /* 0x000000ff2cffa9a7 */ /* 0x0003e2000810043f */
[----:B------:R-:W-:Y:S05]  /*c320*/  @!P5 BRA `(.L_x_1403) ;  /* 0x000000000004d947 */ /* 0x000fea0003800000 */
[----:B------:R-:W-:Y:S01]  /*c330*/  BPT.TRAP 0x1 ;  /* 0x000000040000795c */ /* 0x000fe20000300000 */
.L_x_1403:
[----:B------:R-:W-:Y:S05]  /*c340*/  BSYNC B0 ;  /* 0x0000000000007941 */ /* 0x000fea0003800000 */
.L_x_1402:
[----:B------:R-:W2:Y:S01]  /*c350*/  SYNCS.PHASECHK.TRANS64.TRYWAIT P3, [R103+URZ+0x2e8b0], R129 ;  /* 0x02e8b081670075a7 */ /* 0x000ea2000806017f */
[----:B------:R-:W-:Y:S01]  /*c360*/  ULDC.64 UR4, c[0x0][0x318] ;  /* 0x0000c60000047ab9 */ /* 0x000fe20000000a00 */
[----:B------:R-:W-:Y:S01]  /*c370*/  ULDC.64 UR60, c[0x0][0x328] ;  /* 0x0000ca00003c7ab9 */ /* 0x000fe20000000a00 */
[----:B-1----:R-:W-:Y:S01]  /*c380*/  IMAD.U32 R44, RZ, RZ, UR5 ;  /* 0x00000005ff2c7e24 */ /* 0x002fe2000f8e00ff */
[----:B------:R-:W-:Y:S01]  /*c390*/  BSSY B0, `(.L_x_1404) ;  /* 0x0000005000007945 */ /* 0x000fe20003800000 */
[----:B------:R-:W-:-:S03]  /*c3a0*/  IMAD.U32 R45, RZ, RZ, UR4 ;  /* 0x00000004ff2d7e24 */ /* 0x000fc6000f8e00ff */
[----:B------:R1:W-:Y:S04]  /*c3b0*/  STL [R1+0x8], R44 ;  /* 0x0000082c01007387 */ /* 0x0003e80000100800 */
[----:B------:R1:W-:Y:S02]  /*c3c0*/  STL [R1+0xc], R45 ;  /* 0x00000c2d01007387 */ /* 0x0003e40000100800 */
[----:B-12---:R-:W-:Y:S05]  /*c3d0*/  @!P3 BRA `(.L_x_1405) ;  /* 0x000002a80004b947 */ /* 0x006fea0003800000 */
.L_x_1721:
[----:B------:R-:W-:Y:S05]  /*c3e0*/  BSYNC B0 ;  /* 0x0000000000007941 */ /* 0x000fea0003800000 */
.L_x_1404:
[----:B------:R2:W5:Y:S04]  /*c3f0*/  LDL R54, [R1+0xc] ;  /* 0x00000c0001367983 */ /* 0x0005680000100800 */
[----:B------:R2:W5:Y:S01]  /*c400*/  LDL R53, [R1+0x8] ;  /* 0x0000080001357983 */ /* 0x0005620000100800 */
[----:B------:R-:W-:Y:S01]  /*c410*/  ISETP.GE.AND P3, PT, R230, R112, PT ;  /* 0x00000070e600720c */ /* 0x000fe20003f66270 */
[----:B------:R-:W-:Y:S01]  /*c420*/  BSSY B0, `(.L_x_1406) ;  /* 0x000001a000007945 */ /* 0x000fe20003800000 */
[----:B------:R-:W-:-:S11]  /*c430*/  IMAD.WIDE R48, R24, 0xe0, R94 ;  /* 0x000000e018307825 */ /* 0x000fd600078e025e */
[----:B--2---:R-:W-:Y:S05]  /*c440*/  @P3 BRA `(.L_x_1407) ;  /* 0x00000000005c3947 */ /* 0x004fea0003800000 */
[----:B------:R-:W-:Y:S01]  /*c450*/  ULDC UR6, c[0x0][0x2f4] ;  /* 0x0000bd0000067ab9 */ /* 0x000fe20000000800 */
[----:B------:R-:W-:Y:S01]  /*c460*/  PLOP3.LUT P4, PT, PT, PT, PT, 0x8, 0x0 ;  /* 0x000000000000781c */ /* 0x000fe20003f8e170 */
[----:B------:R-:W-:Y:S01]  /*c470*/  IMAD.MOV.U32 R44, RZ, RZ, R40 ;  /* 0x000000ffff2c7224 */ /* 0x000fe200078e0028 */
[----:B------:R-:W-:Y:S01]  /*c480*/  ISETP.GE.AND P3, PT, R4, UR6, PT ;  /* 0x0000000604007c0c */ /* 0x000fe2000bf66270 */
[----:B------:R-:W-:Y:S01]  /*c490*/  IMAD.MOV.U32 R45, RZ, RZ, R102 ;  /* 0x000000ffff2d7224 */ /* 0x000fe200078e0066 */
[----:B-----5:R-:W-:Y:S01]  /*c4a0*/  R2UR UR5, R54 ;  /* 0x00000000360572ca */ /* 0x020fe200000e0000 */
[----:B------:R-:W-:Y:S01]  /*c4b0*/  IMAD R47, R49, UR60, RZ ;  /* 0x0000003c312f7c24 */ /* 0x000fe2000f8e02ff */
[----:B------:R-:W-:Y:S01]  /*c4c0*/  R2UR UR4, R53 ;  /* 0x00000000350472ca */ /* 0x000fe200000e0000 */
[----:B------:R-:W-:-:S04]  /*c4d0*/  IMAD.WIDE.U32 R44, R48, UR60, R44 ;  /* 0x0000003c302c7c25 */ /* 0x000fc8000f8e002c */
[----:B------:R-:W-:-:S04]  /*c4e0*/  IMAD R47, R48, UR61, R47 ;  /* 0x0000003d302f7c24 */ /* 0x000fc8000f8e022f */
[----:B------:R-:W-:Y:S01]  /*c4f0*/  @!P3 LOP3.LUT P5, RZ, R231, 0x4, RZ, 0xc0, !PT ;  /* 0x00000004e7ffb812 */ /* 0x000fe200078ac0ff */
[----:B------:R-:W-:-:S03]  /*c500*/  @!P3 VIADD R52, R110, 0x40 ;  /* 0x000000406e34b836 */ /* 0x000fc60000000000 */
[----:B------:R-:W-:Y:S02]  /*c510*/  @!P3 PLOP3.LUT P4, PT, P5, PT, PT, 0x80, 0x0 ;  /* 0x000000000000b81c */ /* 0x000fe40002f8f070 */
[----:B------:R-:W-:-:S04]  /*c520*/  IADD3 R50, P5, R44, UR5, RZ ;  /* 0x000000052c327c10 */ /* 0x000fc8000ffbe0ff */
[----:B------:R-:W-:Y:S01]  /*c530*/  IADD3.X R51, R45, UR4, R47, P5, !PT ;  /* 0x000000042d337c10 */ /* 0x000fe2000affe42f */
[----:B------:R-:W-:-:S06]  /*c540*/  ULDC.64 UR4, c[0x0][0x208] ;  /* 0x0000820000047ab9 */ /* 0x000fcc0000000a00 */
[----:B------:R-:W-:Y:S01]  /*c550*/  @P4 VIADD R52, R110, 0xffffffc0 ;  /* 0xffffffc06e344836 */ /* 0x000fe20000000000 */
[----:B------:R-:W-:-:S03]  /*c560*/  ISETP.GE.AND P4, PT, R22, UR6, PT ;  /* 0x0000000616007c0c */ /* 0x000fc6000bf86270 */
[----:B------:R-:W-:-:S10]  /*c570*/  @!P3 IMAD.IADD R52, R18, 0x1, R52 ;  /* 0x000000011234b824 */ /* 0x000fd400078e0234 */
[----:B------:R-:W2:Y:S04]  /*c580*/  @!P4 LDS.128 R44, [R111+0xe400] ;  /* 0x00e400006f2cc984 */ /* 0x000ea80000000c00 */
[----:B--2---:R-:W-:Y:S04]  /*c590*/  @!P4 STG.E.128 desc[UR4][R50.64], R44 ;  /* 0x0000002c3200c986 */ /* 0x004fe8000c101d04 */
[----:B------:R-:W2:Y:S04]  /*c5a0*/  @!P3 LDS.128 R44, [R52+0xe400] ;  /* 0x00e40000342cb984 */ /* 0x000ea80000000c00 */
[----:B--2---:R2:W-:Y:S02]  /*c5b0*/  @!P3 STG.E.128 desc[UR4][R50.64+0x40], R44 ;  /* 0x0000402c3200b986 */ /* 0x0045e4000c101d04 */
.L_x_1407:
[----:B------:R-:W-:Y:S05]  /*c5c0*/  BSYNC B0 ;  /* 0x0000000000007941 */ /* 0x000fea0003800000 */
.L_x_1406:
[----:B--2---:R-:W-:Y:S01]  /*c5d0*/  VIADD R44, R230, 0x40 ;  /* 0x00000040e62c7836 */ /* 0x004fe20000000000 */
[----:B------:R-:W-:Y:S04]  /*c5e0*/  BSSY B0, `(.L_x_1408) ;  /* 0x000001c000007945 */ /* 0x000fe80003800000 */
[----:B------:R-:W-:-:S13]  /*c5f0*/  ISETP.GE.AND P3, PT, R44, R112, PT ;  /* 0x000000702c00720c */ /* 0x000fda0003f66270 */
[----:B------:R-:W-:Y:S05]  /*c600*/  @P3 BRA `(.L_x_1409) ;  /* 0x0000000000643947 */ /* 0x000fea0003800000 */
[----:B------:R-:W-:Y:S01]  /*c610*/  ULDC UR6, c[0x0][0x2f4] ;  /* 0x0000bd0000067ab9 */ /* 0x000fe20000000800 */
[----:B------:R-:W-:Y:S01]  /*c620*/  PLOP3.LUT P4, PT, PT, PT, PT, 0x8, 0x0 ;  /* 0x000000000000781c */ /* 0x000fe20003f8e170 */
[----:B------:R-:W-:Y:S01]  /*c630*/  IMAD.MOV.U32 R44, RZ, RZ, R40 ;  /* 0x000000ffff2c7224 */ /* 0x000fe200078e0028 */
[----:B------:R-:W-:Y:S01]  /*c640*/  ISETP.GE.AND P3, PT, R4, UR6, PT ;  /* 0x0000000604007c0c */ /* 0x000fe2000bf66270 */
[----:B------:R-:W-:Y:S01]  /*c650*/  IMAD.MOV.U32 R45, RZ, RZ, R102 ;  /* 0x000000ffff2d7224 */ /* 0x000fe200078e0066 */
[----:B-----5:R-:W-:Y:S02]  /*c660*/  R2UR UR4, R54 ;  /* 0x00000000360472ca */ /* 0x020fe400000e0000 */
[----:B------:R-:W-:-:S09]  /*c670*/  R2UR UR7, R53 ;  /* 0x00000000350772ca */ /* 0x000fd200000e0000 */
        /* <DEDUP_REMOVED lines=9> */
[----:B------:R-:W-:Y:S01]  /*c710*/  IMAD R47, R47, UR61, R46 ;  /* 0x0000003d2f2f7c24 */ /* 0x000fe2000f8e022e */
[----:B------:R-:W-:Y:S01]  /*c720*/  ULDC.64 UR4, c[0x0][0x208] ;  /* 0x0000820000047ab9 */ /* 0x000fe20000000a00 */
[----:B------:R-:W-:-:S03]  /*c730*/  @!P3 IMAD.IADD R52, R18, 0x1, R52 ;  /* 0x000000011234b824 */ /* 0x000fc600078e0234 */
[----:B------:R-:W-:Y:S02]  /*c740*/  IADD3.X R51, R45, UR7, R47, P4, !PT ;  /* 0x000000072d337c10 */ /* 0x000fe4000a7fe42f */
[----:B------:R-:W-:-:S13]  /*c750*/  ISETP.GE.AND P4, PT, R22, UR6, PT ;  /* 0x0000000616007c0c */ /* 0x000fda000bf86270 */
[----:B------:R-:W2:Y:S04]  /*c760*/  @!P4 LDS.128 R44, [R111+0x10400] ;  /* 0x010400006f2cc984 */ /* 0x000ea80000000c00 */
[----:B--2---:R-:W-:Y:S04]  /*c770*/  @!P4 STG.E.128 desc[UR4][R50.64], R44 ;  /* 0x0000002c3200c986 */ /* 0x004fe8000c101d04 */
[----:B------:R-:W2:Y:S04]  /*c780*/  @!P3 LDS.128 R44, [R52+0x10400] ;  /* 0x01040000342cb984 */ /* 0x000ea80000000c00 */
[----:B--2---:R2:W-:Y:S02]  /*c790*/  @!P3 STG.E.128 desc[UR4][R50.64+0x40], R44 ;  /* 0x0000402c3200b986 */ /* 0x0045e4000c101d04 */
.L_x_1409:
[----:B------:R-:W-:Y:S05]  /*c7a0*/  BSYNC B0 ;  /* 0x0000000000007941 */ /* 0x000fea0003800000 */
.L_x_1408:
        /* <DEDUP_REMOVED lines=29> */
.L_x_1411:
[----:B------:R-:W-:Y:S05]  /*c980*/  BSYNC B0 ;  /* 0x0000000000007941 */ /* 0x000fea0003800000 */
.L_x_1410:
        /* <DEDUP_REMOVED lines=21> */
[----:B------:R-:W-:Y:S01]  /*cae0*/  @!P3 IMAD.IADD R50, R18, 0x1, R50 ;  /* 0x000000011232b824 */ /* 0x000fe200078e0232 */
[----:B------:R-:W-:Y:S02]  /*caf0*/  ULDC.64 UR4, c[0x0][0x208] ;  /* 0x0000820000047ab9 */ /* 0x000fe40000000a00 */
[----:B------:R-:W-:Y:S02]  /*cb00*/  IADD3.X R49, R45, UR7, R47, P4, !PT ;  /* 0x000000072d317c10 */ /* 0x000fe4000a7fe42f */
[----:B------:R-:W-:-:S13]  /*cb10*/  ISETP.GE.AND P4, PT, R22, UR6, PT ;  /* 0x0000000616007c0c */ /* 0x000fda000bf86270 */
[----:B------:R-:W2:Y:S04]  /*cb20*/  @!P4 LDS.128 R44, [R111+0x14400] ;  /* 0x014400006f2cc984 */ /* 0x000ea80000000c00 */
[----:B--2---:R-:W-:Y:S04]  /*cb30*/  @!P4 STG.E.128 desc[UR4][R48.64], R44 ;  /* 0x0000002c3000c986 */ /* 0x004fe8000c101d04 */
[----:B------:R-:W2:Y:S04]  /*cb40*/  @!P3 LDS.128 R44, [R50+0x14400] ;  /* 0x01440000322cb984 */ /* 0x000ea80000000c00 */
[----:B--2---:R2:W-:Y:S02]  /*cb50*/  @!P3 STG.E.128 desc[UR4][R48.64+0x40], R44 ;  /* 0x0000402c3000b986 */ /* 0x0045e4000c101d04 */
.L_x_1413:
[----:B------:R-:W-:Y:S05]  /*cb60*/  BSYNC B0 ;  /* 0x0000000000007941 */ /* 0x000fea0003800000 */
.L_x_1412:
[----:B--2---:R-:W2:Y:S01]  /*cb70*/  LDL.LU R45, [R1+0x54] ;  /* 0x00005400012d7983 */ /* 0x004ea20000300800 */
[----:B01----:R-:W-:Y:S01]  /*cb80*/  @!P2 VIADD R103, R103, 0x2e8c0 ;  /* 0x0002e8c06767a836 */ /* 0x003fe20000000000 */
[----:B------:R-:W-:Y:S01]  /*cb90*/  ISETP.NE.AND P3, PT, R104, RZ, PT ;  /* 0x000000ff6800720c */ /* 0x000fe20003f65270 */
[----:B------:R-:W-:Y:S01]  /*cba0*/  VIADD R19, R19, 0x1 ;  /* 0x0000000113137836 */ /* 0x000fe20000000000 */
[----:B------:R-:W-:Y:S01]  /*cbb0*/  @!PT LDS RZ, [RZ] ;  /* 0x00000000fffff984 */ /* 0x000fe20000000800 */
[----:B------:R-:W-:Y:S01]  /*cbc0*/  @!PT LDS RZ, [RZ] ;  /* 0x00000000fffff984 */ /* 0x000fe20000000800 */
[----:B------:R-:W-:Y:S01]  /*cbd0*/  @!PT LDS RZ, [RZ] ;  /* 0x00000000fffff984 */ /* 0x000fe20000000800 */
[----:B------:R-:W-:Y:S01]  /*cbe0*/  @!PT LDS RZ, [RZ] ;  /* 0x00000000fffff984 */ /* 0x000fe20000000800 */
[----:B------:R0:W-:Y:S06]  /*cbf0*/  MEMBAR.ALL.CTA ;  /* 0x0000000000007992 */ /* 0x0001ec0000008000 */
[----:B0-----:R-:W0:Y:S01]  /*cc00*/  FENCE.VIEW.ASYNC.S ;  /* 0x00000000000073c6 */ /* 0x001e220000000000 */
[----:B------:R-:W-:Y:S01]  /*cc10*/  @!P2 PRMT R103, RZ, 0x654, R103 ;  /* 0x00000654ff67a816 */ /* 0x000fe20000000067 */
[----:B0-----:R0:W-:Y:S06]  /*cc20*/  BAR.SYNC.DEFER_BLOCKING R136, 0x80 ;  /* 0x000200880000751d */ /* 0x0011ec0000010000 */
[----:B------:R0:W-:Y:S01]  /*cc30*/  @!P2 SYNCS.ARRIVE.TRANS64.RED.A1T0 RZ, [R103+URZ], RZ ;  /* 0x000000ff67ffa9a7 */ /* 0x0001e2000810043f */
[----:B------:R-:W-:-:S04]  /*cc40*/  ISETP.NE.AND P2, PT, R19, 0x2, PT ;  /* 0x000000021300780c */ /* 0x000fc80003f45270 */
[----:B------:R-:W-:Y:S02]  /*cc50*/  SEL R44, RZ, 0x1, P2 ;  /* 0x00000001ff2c7807 */ /* 0x000fe40001000000 */
[----:B------:R-:W-:Y:S02]  /*cc60*/  SEL R19, R19, RZ, P2 ;  /* 0x000000ff13137207 */ /* 0x000fe40001000000 */
[----:B--2---:R-:W-:-:S05]  /*cc70*/  LOP3.LUT R45, R45, R44, RZ, 0x3c, !PT ;  /* 0x0000002c2d2d7212 */ /* 0x004fca00078e3cff */
[----:B------:R0:W-:Y:S01]  /*cc80*/  STL [R1+0x54], R45 ;  /* 0x0000542d01007387 */ /* 0x0001e20000100800 */
[----:B------:R-:W-:Y:S05]  /*cc90*/  @P3 BRA `(.L_x_1414) ;  /* 0xffffff5c00f43947 */ /* 0x000fea000383ffff */
[----:B0-----:R-:W0:Y:S01]  /*cca0*/  S2R R45, SR_TID.X ;  /* 0x00000000002d7919 */ /* 0x001e220000002100 */
[----:B------:R-:W-:Y:S02]  /*ccb0*/  PLOP3.LUT P0, PT, PT, PT, PT, 0x8, 0x0 ;  /* 0x000000000000781c */ /* 0x000fe40003f0e170 */
[----:B0-----:R-:W-:-:S04]  /*ccc0*/  SHF.R.U32.HI R45, RZ, 0x7, R45 ;  /* 0x00000007ff2d7819 */ /* 0x001fc8000001162d */
[----:B------:R-:W-:-:S13]  /*ccd0*/  ISETP.NE.AND P3, PT, R45, 0x1, PT ;  /* 0x000000012d00780c */ /* 0x000fda0003f65270 */
[----:B------:R-:W-:Y:S06]  /*cce0*/  @!P3 BAR.ARV 0x9, 0x100 ;  /* 0x024400000000bb1d */ /* 0x000fec0000002000 */
.L_x_1326:
[----:B------:R-:W-:Y:S05]  /*ccf0*/  @P0 BRA `(.L_x_1415) ;  /* 0x00000000000c0947 */ /* 0x000fea0003800000 */
[----:B------:R-:W0:Y:S01]  /*cd00*/  FENCE.VIEW.ASYNC.G ;  /* 0x00000000000073c6 */ /* 0x000e220000000100 */
[----:B------:R-:W-:Y:S05]  /*cd10*/  WARPSYNC.ALL ;  /* 0x0000000000007948 */ /* 0x000fea0003800000 */
[----:B0-----:R-:W-:Y:S06]  /*cd20*/  BAR.ARV 0xc, 0x180 ;  /* 0x0306000000007b1d */ /* 0x001fec0000002000 */
.L_x_1415:
[----:B------:R-:W2:Y:S01]  /*cd30*/  LDL R20, [R1+0x84] ;  /* 0x0000840001147983 */ /* 0x000ea20000100800 */
[----:B------:R-:W-:Y:S01]  /*cd40*/  ULDC.64 UR6, c[0x0][0x998] ;  /* 0x0002660000067ab9 */ /* 0x000fe20000000a00 */
[----:B------:R-:W-:Y:S02]  /*cd50*/  ULDC.64 UR4, c[0x0][0x990] ;  /* 0x0002640000047ab9 */ /* 0x000fe40000000a00 */
[----:B------:R-:W3:Y:S01]  /*cd60*/  LDL R15, [R1+0x8c] ;  /* 0x00008c00010f7983 */ /* 0x000ee20000100800 */
[----:B------:R-:W-:Y:S02]  /*cd70*/  ISETP.NE.U32.AND P1, PT, RZ, UR6, PT ;  /* 0x00000006ff007c0c */ /* 0x000fe4000bf25070 */
[----:B------:R-:W-:Y:S01]  /*cd80*/  ISETP.NE.U32.AND P0, PT, RZ, UR4, PT ;  /* 0x00000004ff007c0c */ /* 0x000fe2000bf05070 */
[----:B------:R-:W4:Y:S01]  /*cd90*/  LDL R14, [R1+0x64] ;  /* 0x00006400010e7983 */ /* 0x000f220000100800 */
[----:B------:R-:W-:Y:S01]  /*cda0*/  ISETP.NE.AND.EX P1, PT, RZ, UR7, PT, P1 ;  /* 0x00000007ff007c0c */ /* 0x000fe2000bf25310 */
[----:B------:R-:W-:Y:S01]  /*cdb0*/  ULDC.64 UR8, c[0x0][0x208] ;  /* 0x0000820000087ab9 */ /* 0x000fe20000000a00 */
[----:B------:R-:W-:-:S11]  /*cdc0*/  ISETP.NE.AND.EX P0, PT, RZ, UR5, PT, P0 ;  /* 0x00000005ff007c0c */ /* 0x000fd6000bf05300 */
[----:B------:R-:W0:Y:S08]  /*cdd0*/  @P1 LDC.64 R8, c[0x0][0x9b8] ;  /* 0x00026e00ff081b82 */ /* 0x000e300000000a00 */
[----:B------:R-:W1:Y:S08]  /*cde0*/  @P0 LDC.64 R6, c[0x0][0x9a8] ;  /* 0x00026a00ff060b82 */ /* 0x000e700000000a00 */
[----:B------:R-:W3:Y:S08]  /*cdf0*/  @P1 LDC.64 R12, c[0x0][0x9c0] ;  /* 0x00027000ff0c1b82 */ /* 0x000ef00000000a00 */
[----:B------:R-:W3:Y:S01]  /*ce00*/  @P0 LDC.64 R10, c[0x0][0x9b0] ;  /* 0x00026c00ff0a0b82 */ /* 0x000ee20000000a00 */
[----:B--2---:R-:W-:-:S02]  /*ce10*/  @P1 SHF.R.S32.HI R5, RZ, 0x1f, R20 ;  /* 0x0000001fff051819 */ /* 0x004fc40000011414 */
[----:B------:R-:W-:-:S03]  /*ce20*/  @P0 SHF.R.S32.HI R3, RZ, 0x1f, R20 ;  /* 0x0000001fff030819 */ /* 0x000fc60000011414 */
[----:B0-----:R-:W-:Y:S02]  /*ce30*/  @P1 IMAD R2, R5, R8, RZ ;  /* 0x0000000805021224 */ /* 0x001fe400078e02ff */
[----:B-1----:R-:W-:Y:S02]  /*ce40*/  @P0 IMAD R0, R3, R6, RZ ;  /* 0x0000000603000224 */ /* 0x002fe400078e02ff */
[C---:B------:R-:W-:Y:S02]  /*ce50*/  @P1 IMAD R9, R20.reuse, R9, R2 ;  /* 0x0000000914091224 */ /* 0x040fe400078e0202 */
[----:B------:R-:W-:-:S04]  /*ce60*/  @P1 IMAD.WIDE.U32 R4, R20, R8, RZ ;  /* 0x0000000814041225 */ /* 0x000fc800078e00ff */
[C---:B------:R-:W-:Y:S02]  /*ce70*/  @P0 IMAD R7, R20.reuse, R7, R0 ;  /* 0x0000000714070224 */ /* 0x040fe400078e0200 */
[----:B------:R-:W-:-:S04]  /*ce80*/  @P0 IMAD.WIDE.U32 R2, R20, R6, RZ ;  /* 0x0000000614020225 */ /* 0x000fc800078e00ff */
[----:B------:R-:W-:Y:S02]  /*ce90*/  @P1 IMAD.IADD R5, R5, 0x1, R9 ;  /* 0x0000000105051824 */ /* 0x000fe400078e0209 */
[----:B------:R-:W-:Y:S02]  /*cea0*/  @P0 IMAD.IADD R3, R3, 0x1, R7 ;  /* 0x0000000103030824 */ /* 0x000fe400078e0207 */
[----:B---3--:R-:W-:-:S04]  /*ceb0*/  @P1 IMAD.WIDE.U32 R6, R15, R12, R4 ;  /* 0x0000000c0f061225 */ /* 0x008fc800078e0004 */
[----:B------:R-:W-:Y:S01]  /*cec0*/  @P0 IMAD.WIDE.U32 R2, R15, R10, R2 ;  /* 0x0000000a0f020225 */ /* 0x000fe200078e0002 */
[----:B------:R-:W-:-:S03]  /*ced0*/  @P1 LEA R8, P3, R6, UR6, 0x2 ;  /* 0x0000000606081c11 */ /* 0x000fc6000f8610ff */
[C---:B------:R-:W-:Y:S01]  /*cee0*/  @P1 IMAD R5, R15.reuse, R13, R7 ;  /* 0x0000000d0f051224 */ /* 0x040fe200078e0207 */
[----:B------:R-:W-:Y:S01]  /*cef0*/  @P0 LEA R4, P2, R2, UR4, 0x2 ;  /* 0x0000000402040c11 */ /* 0x000fe2000f8410ff */
[----:B------:R-:W-:Y:S01]  /*cf00*/  @P0 IMAD R3, R15, R11, R3 ;  /* 0x0000000b0f030224 */ /* 0x000fe200078e0203 */
[----:B------:R-:W0:Y:S01]  /*cf10*/  LDC.64 R12, c[0x0][0x9e0] ;  /* 0x00027800ff0c7b82 */ /* 0x000e220000000a00 */
[----:B------:R-:W-:Y:S01]  /*cf20*/  IMAD.MOV.U32 R0, RZ, RZ, 0x3f800000 ;  /* 0x3f800000ff007424 */ /* 0x000fe200078e00ff */
[----:B------:R-:W-:Y:S01]  /*cf30*/  @P1 LEA.HI.X R9, R6, UR7, R5, 0x2, P3 ;  /* 0x0000000706091c11 */ /* 0x000fe200098f1405 */
[----:B----4-:R-:W-:Y:S01]  /*cf40*/  VIADD R7, R14, 0x7f ;  /* 0x0000007f0e077836 */ /* 0x010fe20000000000 */
[----:B------:R-:W-:Y:S01]  /*cf50*/  @P0 LEA.HI.X R5, R2, UR5, R3, 0x2, P2 ;  /* 0x0000000502050c11 */ /* 0x000fe200090f1403 */
[----:B------:R-:W-:Y:S01]  /*cf60*/  IMAD.MOV.U32 R3, RZ, RZ, 0x3f800000 ;  /* 0x3f800000ff037424 */ /* 0x000fe200078e00ff */
[----:B------:R-:W-:Y:S01]  /*cf70*/  ULDC UR4, c[0x0][0x988] ;  /* 0x0002620000047ab9 */ /* 0x000fe20000000800 */
[----:B------:R-:W2:Y:S01]  /*cf80*/  @P1 LDG.E R0, desc[UR8][R8.64] ;  /* 0x0000000808001981 */ /* 0x000ea2000c1e1900 */
[----:B------:R-:W1:Y:S03]  /*cf90*/  LDC R2, c[0x0][0x448] ;  /* 0x00011200ff027b82 */ /* 0x000e660000000800 */
[----:B------:R3:W2:Y:S01]  /*cfa0*/  @P0 LDG.E R3, desc[UR8][R4.64] ;  /* 0x0000000804030981 */ /* 0x0006a2000c1e1900 */
[----:B0-----:R-:W-:-:S02]  /*cfb0*/  ISETP.GE.AND P2, PT, R13, 0x1, PT ;  /* 0x000000010d00780c */ /* 0x001fc40003f46270 */
[----:B-1----:R-:W-:-:S13]  /*cfc0*/  ISETP.NE.AND P1, PT, R2, 0x1, PT ;  /* 0x000000010200780c */ /* 0x002fda0003f25270 */
[----:B------:R-:W0:Y:S08]  /*cfd0*/  @P1 LDC R2, c[0x0][0x44c] ;  /* 0x00011300ff021b82 */ /* 0x000e300000000800 */
[----:B------:R-:W1:Y:S01]  /*cfe0*/  @P1 LDC R11, c[0x0][0x450] ;  /* 0x00011400ff0b1b82 */ /* 0x000e620000000800 */
[----:B0-----:R-:W-:-:S05]  /*cff0*/  @P1 IMAD.HI.U32 R2, R7, R2, RZ ;  /* 0x0000000207021227 */ /* 0x001fca00078e00ff */
[----:B-1----:R-:W-:-:S05]  /*d000*/  @P1 SHF.R.U32.HI R7, RZ, R11, R2 ;  /* 0x0000000bff071219 */ /* 0x002fca0000011602 */
[----:B------:R-:W-:-:S04]  /*d010*/  IMAD.IADD R7, R138, 0x1, R7 ;  /* 0x000000018a077824 */ /* 0x000fc800078e0207 */
[----:B---3--:R-:W-:Y:S02]  /*d020*/  IMAD.IADD R4, R7, 0x1, R12 ;  /* 0x0000000107047824 */ /* 0x008fe400078e020c */
[----:B--2---:R-:W-:-:S04]  /*d030*/  FMUL.FTZ R0, R3, R0 ;  /* 0x0000000003007220 */ /* 0x004fc80000410000 */
[----:B------:R-:W-:Y:S01]  /*d040*/  FMUL.FTZ R2, R0, UR4 ;  /* 0x0000000400027c20 */ /* 0x000fe20008410000 */
[----:B------:R-:W-:Y:S06]  /*d050*/  @!P2 BRA `(.L_x_1416) ;  /* 0x000000000048a947 */ /* 0x000fec0003800000 */
        /* <DEDUP_REMOVED lines=11> */
.L_x_1418:
[----:B------:R-:W-:-:S13]  /*d110*/  ISETP.NE.AND P0, PT, R13, 0x1, PT ;  /* 0x000000010d00780c */ /* 0x000fda0003f05270 */
[----:B------:R-:W0:Y:S02]  /*d120*/  @P0 LDC.64 R6, c[0x0][0x9e8] ;  /* 0x00027a00ff060b82 */ /* 0x000e240000000a00 */
[----:B0-----:R-:W-:-:S05]  /*d130*/  @P0 IMAD.HI.U32 R6, R0, R6, RZ ;  /* 0x0000000600060227 */ /* 0x001fca00078e00ff */
[----:B------:R-:W-:-:S07]  /*d140*/  @P0 SHF.R.U32.HI R0, RZ, R7, R6 ;  /* 0x00000007ff000219 */ /* 0x000fce0000011606 */
.L_x_1419:
[----:B------:R-:W-:Y:S05]  /*d150*/  BSYNC B0 ;  /* 0x0000000000007941 */ /* 0x000fea0003800000 */
.L_x_1417:
[----:B------:R-:W-:-:S05]  /*d160*/  IMAD R3, R0, R13, R13 ;  /* 0x0000000d00037224 */ /* 0x000fca00078e020d */
[----:B------:R-:W-:-:S07]  /*d170*/  VIMNMX R4, R4, R3, PT ;  /* 0x0000000304047248 */ /* 0x000fce0003fe0100 */
.L_x_1416:
[----:B------:R-:W0:Y:S01]  /*d180*/  @P1 LDC R0, c[0x0][0x44c] ;  /* 0x00011300ff001b82 */ /* 0x000e220000000800 */
[----:B------:R-:W-:Y:S01]  /*d190*/  VIADD R5, R4, 0xdf ;  /* 0x000000df04057836 */ /* 0x000fe20000000000 */
[----:B------:R-:W-:Y:S01]  /*d1a0*/  ULDC UR4, c[0x0][0x9dc] ;  /* 0x0002770000047ab9 */ /* 0x000fe20000000800 */
[----:B------:R-:W-:-:S04]  /*d1b0*/  IMAD.MOV.U32 R4, RZ, RZ, RZ ;  /* 0x000000ffff047224 */ /* 0x000fc800078e00ff */
[----:B------:R-:W-:Y:S01]  /*d1c0*/  IMAD.HI R4, R5, -0x6db6db6d, R4 ;  /* 0x9249249305047827 */ /* 0x000fe200078e0204 */
[----:B------:R-:W1:Y:S03]  /*d1d0*/  @P1 LDC R6, c[0x0][0x450] ;  /* 0x00011400ff061b82 */ /* 0x000e660000000800 */
[----:B0-----:R-:W-:-:S04]  /*d1e0*/  @P1 IMAD.HI.U32 R3, R14, R0, RZ ;  /* 0x000000000e031227 */ /* 0x001fc800078e00ff */
[----:B------:R-:W-:Y:S01]  /*d1f0*/  IMAD.MOV.U32 R0, RZ, RZ, R14 ;  /* 0x000000ffff007224 */ /* 0x000fe200078e000e */
        /* <DEDUP_REMOVED lines=17> */
.L_x_1422:
[----:B------:R-:W-:-:S13]  /*d310*/  ISETP.NE.AND P0, PT, R13, 0x1, PT ;  /* 0x000000010d00780c */ /* 0x000fda0003f05270 */
[----:B------:R-:W0:Y:S02]  /*d320*/  @P0 LDC.64 R6, c[0x0][0x9e8] ;  /* 0x00027a00ff060b82 */ /* 0x000e240000000a00 */
[----:B0-----:R-:W-:-:S05]  /*d330*/  @P0 IMAD.HI.U32 R4, R0, R6, RZ ;  /* 0x0000000600040227 */ /* 0x001fca00078e00ff */
[----:B------:R-:W-:-:S07]  /*d340*/  @P0 SHF.R.U32.HI R0, RZ, R7, R4 ;  /* 0x00000007ff000219 */ /* 0x000fce0000011604 */
.L_x_1423:
[----:B------:R-:W-:Y:S05]  /*d350*/  BSYNC B0 ;  /* 0x0000000000007941 */ /* 0x000fea0003800000 */
.L_x_1421:
[----:B------:R-:W-:-:S05]  /*d360*/  IMAD R0, R0, R13, RZ ;  /* 0x0000000d00007224 */ /* 0x000fca00078e02ff */
[----:B------:R-:W-:-:S07]  /*d370*/  VIMNMX R5, R5, R0, !PT ;  /* 0x0000000005057248 */ /* 0x000fce0007fe0100 */
.L_x_1420:
[----:B------:R-:W-:Y:S01]  /*d380*/  IMAD.MOV.U32 R4, RZ, RZ, RZ ;  /* 0x000000ffff047224 */ /* 0x000fe200078e00ff */
[----:B------:R-:W-:Y:S01]  /*d390*/  BSSY B0, `(.L_x_1424) ;  /* 0x0000028000007945 */ /* 0x000fe20003800000 */
[----:B------:R-:W-:Y:S02]  /*d3a0*/  IMAD.MOV.U32 R136, RZ, RZ, RZ ;  /* 0x000000ffff887224 */ /* 0x000fe400078e00ff */
[----:B------:R-:W-:-:S05]  /*d3b0*/  IMAD.HI R5, R5, -0x6db6db6d, R4 ;  /* 0x9249249305057827 */ /* 0x000fca00078e0204 */
[----:B------:R-:W-:-:S04]  /*d3c0*/  SHF.R.U32.HI R0, RZ, 0x1f, R5 ;  /* 0x0000001fff007819 */ /* 0x000fc80000011605 */
[----:B------:R-:W-:-:S04]  /*d3d0*/  LEA.HI.SX32 R0, R5, R0, 0x19 ;  /* 0x0000000005007211 */ /* 0x000fc800078fcaff */
[----:B------:R-:W-:-:S04]  /*d3e0*/  VIMNMX R9, RZ, R0, !PT ;  /* 0x00000000ff097248 */ /* 0x000fc80007fe0100 */
[----:B------:R-:W-:-:S13]  /*d3f0*/  ISETP.GT.AND P0, PT, R139, R9, PT ;  /* 0x000000098b00720c */ /* 0x000fda0003f04270 */
[----:B------:R-:W-:Y:S05]  /*d400*/  @!P0 BRA `(.L_x_1425) ;  /* 0x0000000000808947 */ /* 0x000fea0003800000 */
[----:B------:R-:W2:Y:S01]  /*d410*/  LDL R3, [R1+0x9c] ;  /* 0x00009c0001037983 */ /* 0x000ea20000100800 */
[----:B------:R-:W-:Y:S01]  /*d420*/  ULDC UR4, c[0x0][0x9f0] ;  /* 0x00027c0000047ab9 */ /* 0x000fe20000000800 */
[----:B--2---:R-:W-:-:S04]  /*d430*/  ISETP.NE.AND P0, PT, R3, RZ, PT ;  /* 0x000000ff0300720c */ /* 0x004fc80003f05270 */
        /* <DEDUP_REMOVED lines=29> */
.L_x_1425:
[----:B------:R-:W-:Y:S05]  /*d610*/  BSYNC B0 ;  /* 0x0000000000007941 */ /* 0x000fea0003800000 */
.L_x_1424:
[----:B------:R-:W2:Y:S01]  /*d620*/  LDL R0, [R1+0xa4] ;  /* 0x0000a40001007983 */ /* 0x000ea20000100800 */
[----:B------:R-:W-:Y:S02]  /*d630*/  PLOP3.LUT P0, PT, PT, PT, PT, 0x80, 0x0 ;  /* 0x000000000000781c */ /* 0x000fe40003f0f070 */
[----:B------:R-:W-:Y:S02]  /*d640*/  CS2R R4, SRZ ;  /* 0x0000000000047805 */ /* 0x000fe4000001ff00 */
        /* <DEDUP_REMOVED lines=9> */
[----:B------:R-:W-:Y:S02]  /*d6e0*/  CS2R R104, SRZ ;  /* 0x0000000000687805 */ /* 0x000fe4000001ff00 */
[----:B------:R-:W-:Y:S02]  /*d6f0*/  CS2R R118, SRZ ;  /* 0x0000000000767805 */ /* 0x000fe4000001ff00 */
[----:B------:R-:W-:Y:S01]  /*d700*/  CS2R R72, SRZ ;  /* 0x0000000000487805 */ /* 0x000fe2000001ff00 */
[----:B------:R-:W-:Y:S01]  /*d710*/  IMAD.MOV.U32 R125, RZ, RZ, RZ ;  /* 0x000000ffff7d7224 */ /* 0x000fe200078e00ff */
[----:B------:R-:W-:Y:S02]  /*d720*/  CS2R R48, SRZ ;  /* 0x0000000000307805 */ /* 0x000fe4000001ff00 */
[----:B------:R-:W-:Y:S01]  /*d730*/  CS2R R102, SRZ ;  /* 0x0000000000667805 */ /* 0x000fe2000001ff00 */
[----:B------:R-:W-:Y:S01]  /*d740*/  IMAD.MOV.U32 R46, RZ, RZ, RZ ;  /* 0x000000ffff2e7224 */ /* 0x000fe200078e00ff */
[----:B------:R-:W-:Y:S01]  /*d750*/  CS2R R40, SRZ ;  /* 0x0000000000287805 */ /* 0x000fe2000001ff00 */
[----:B------:R-:W-:Y:S01]  /*d760*/  IMAD.MOV.U32 R42, RZ, RZ, RZ ;  /* 0x000000ffff2a7224 */ /* 0x000fe200078e00ff */
[----:B-----5:R-:W-:Y:S01]  /*d770*/  CS2R R52, SRZ ;  /* 0x0000000000347805 */ /* 0x020fe2000001ff00 */
[----:B------:R-:W-:Y:S01]  /*d780*/  IMAD.MOV.U32 R123, RZ, RZ, RZ ;  /* 0x000000ffff7b7224 */ /* 0x000fe200078e00ff */
[----:B------:R-:W-:-:S02]  /*d790*/  CS2R R114, SRZ ;  /* 0x0000000000727805 */ /* 0x000fc4000001ff00 */
[----:B------:R-:W-:Y:S02]  /*d7a0*/  CS2R R100, SRZ ;  /* 0x0000000000647805 */ /* 0x000fe4000001ff00 */
[----:B------:R-:W-:Y:S01]  /*d7b0*/  CS2R R84, SRZ ;  /* 0x0000000000547805 */ /* 0x000fe2000001ff00 */
[----:B------:R-:W-:Y:S01]  /*d7c0*/  IMAD.MOV.U32 R79, RZ, RZ, RZ ;  /* 0x000000ffff4f7224 */ /* 0x000fe200078e00ff */
[----:B------:R-:W-:Y:S02]  /*d7d0*/  CS2R R112, SRZ ;  /* 0x0000000000707805 */ /* 0x000fe4000001ff00 */
[----:B------:R-:W-:Y:S01]  /*d7e0*/  CS2R R28, SRZ ;  /* 0x00000000001c7805 */ /* 0x000fe2000001ff00 */
[----:B------:R-:W-:Y:S01]  /*d7f0*/  IMAD.MOV.U32 R82, RZ, RZ, RZ ;  /* 0x000000ffff527224 */ /* 0x000fe200078e00ff */
[----:B------:R-:W-:Y:S02]  /*d800*/  CS2R R80, SRZ ;  /* 0x0000000000507805 */ /* 0x000fe4000001ff00 */
[----:B------:R-:W-:-:S02]  /*d810*/  CS2R R56, SRZ ;  /* 0x0000000000387805 */ /* 0x000fc4000001ff00 */
[----:B------:R-:W-:Y:S02]  /*d820*/  CS2R R36, SRZ ;  /* 0x0000000000247805 */ /* 0x000fe4000001ff00 */
[----:B------:R-:W-:Y:S01]  /*d830*/  CS2R R60, SRZ ;  /* 0x00000000003c7805 */ /* 0x000fe2000001ff00 */
[----:B------:R-:W-:Y:S01]  /*d840*/  IMAD.MOV.U32 R12, RZ, RZ, RZ ;  /* 0x000000ffff0c7224 */ /* 0x000fe200078e00ff */
[----:B------:R-:W-:Y:S02]  /*d850*/  CS2R R68, SRZ ;  /* 0x0000000000447805 */ /* 0x000fe4000001ff00 */
[----:B------:R-:W-:Y:S01]  /*d860*/  CS2R R64, SRZ ;  /* 0x0000000000407805 */ /* 0x000fe2000001ff00 */
[----:B------:R-:W-:Y:S01]  /*d870*/  IMAD.MOV.U32 R111, RZ, RZ, RZ ;  /* 0x000000ffff6f7224 */ /* 0x000fe200078e00ff */
[----:B------:R-:W-:Y:S01]  /*d880*/  CS2R R10, SRZ ;  /* 0x00000000000a7805 */ /* 0x000fe2000001ff00 */
[----:B------:R-:W-:Y:S02]  /*d890*/  IMAD.MOV.U32 R51, RZ, RZ, RZ ;  /* 0x000000ffff337224 */ /* 0x000fe400078e00ff */
[----:B------:R-:W-:-:S02]  /*d8a0*/  IMAD.MOV.U32 R90, RZ, RZ, RZ ;  /* 0x000000ffff5a7224 */ /* 0x000fc400078e00ff */
[----:B------:R-:W-:Y:S02]  /*d8b0*/  IMAD.MOV.U32 R106, RZ, RZ, RZ ;  /* 0x000000ffff6a7224 */ /* 0x000fe400078e00ff */
[----:B--2---:R-:W-:Y:S02]  /*d8c0*/  IMAD R3, R0, R136, R9 ;  /* 0x0000008800037224 */ /* 0x004fe400078e0209 */
[----:B------:R-:W-:-:S03]  /*d8d0*/  IMAD.MOV.U32 R0, RZ, RZ, RZ ;  /* 0x000000ffff007224 */ /* 0x000fc600078e00ff */
[----:B------:R0:W-:Y:S01]  /*d8e0*/  STL [R1+0x74], R3 ;  /* 0x0000740301007387 */ /* 0x0001e20000100800 */
[----:B------:R-:W-:-:S04]  /*d8f0*/  VIADDMNMX R136, R3, R136, R139, PT ;  /* 0x0000008803887246 */ /* 0x000fc8000380018b */
[----:B------:R-:W-:-:S13]  /*d900*/  ISETP.GT.AND P1, PT, R136, R3, PT ;  /* 0x000000038800720c */ /* 0x000fda0003f24270 */
[----:B0-----:R-:W-:Y:S05]  /*d910*/  @!P1 BRA `(.L_x_1426) ;  /* 0x000001cc00a89947 */ /* 0x001fea0003800000 */
[----:B------:R-:W0:Y:S01]  /*d920*/  S2R R3, SR_TID.X ;  /* 0x0000000000037919 */ /* 0x000e220000002100 */
[----:B------:R-:W-:Y:S01]  /*d930*/  UMOV UR4, 0xffffffff ;  /* 0xffffffff00047882 */ /* 0x000fe20000000000 */
[----:B0-----:R-:W-:-:S05]  /*d940*/  VIADD R28, R3, 0xffffff80 ;  /* 0xffffff80031c7836 */ /* 0x001fca0000000000 */
[----:B------:R-:W-:-:S04]  /*d950*/  SHF.R.S32.HI R33, RZ, 0x1f, R28 ;  /* 0x0000001fff217819 */ /* 0x000fc8000001141c */
[----:B------:R-:W-:-:S04]  /*d960*/  LEA.HI R13, R33, R28, RZ, 0x7 ;  /* 0x0000001c210d7211 */ /* 0x000fc800078f38ff */
[----:B------:R-:W-:Y:S01]  /*d970*/  SHF.R.S32.HI R13, RZ, 0x7, R13 ;  /* 0x00000007ff0d7819 */ /* 0x000fe2000001140d */
[----:B------:R-:W-:Y:S06]  /*d980*/  BRA.DIV UR4, `(.L_x_1427) ;  /* 0x0000029204ac7947 */ /* 0x000fec000b800000 */
[----:B------:R-:W0:Y:S04]  /*d990*/  SHFL.IDX PT, R0, R13, RZ, 0x1f ;  /* 0x00001fff0d007589 */ /* 0x000e2800000e0000 */
[----:B0-----:R1:W-:Y:S02]  /*d9a0*/  STL [R1+0x58], R0 ;  /* 0x0000580001007387 */ /* 0x0013e40000100800 */
.L_x_1724:
[----:B------:R-:W1:Y:S01]  /*d9b0*/  LDL R3, [R1+0x58] ;  /* 0x0000580001037983 */ /* 0x000e620000100800 */
[----:B------:R-:W-:Y:S01]  /*d9c0*/  VIADD R25, R18, 0x1c400 ;  /* 0x0001c40012197836 */ /* 0x000fe20000000000 */
[----:B------:R-:W-:Y:S04]  /*d9d0*/  BSSY B6, `(.L_x_1428) ;  /* 0x0000019000067945 */ /* 0x000fe80003800000 */
[----:B------:R-:W-:Y:S02]  /*d9e0*/  LOP3.LUT P0, RZ, R25, 0x9f, RZ, 0xc0, !PT ;  /* 0x0000009f19ff7812 */ /* 0x000fe4000780c0ff */
[----:B-1----:R-:W-:-:S04]  /*d9f0*/  LEA.HI R0, R3, R3, RZ, 0x1 ;  /* 0x0000000303007211 */ /* 0x002fc800078f08ff */
[----:B------:R-:W-:-:S05]  /*da00*/  LOP3.LUT R0, R0, 0x1e, RZ, 0xc0, !PT ;  /* 0x0000001e00007812 */ /* 0x000fca00078ec0ff */
[----:B------:R-:W-:-:S04]  /*da10*/  IMAD.IADD R0, R3, 0x1, -R0 ;  /* 0x0000000103007824 */ /* 0x000fc800078e0a00 */
[----:B------:R-:W-:-:S05]  /*da20*/  IMAD R0, R0, 0x2000, R25 ;  /* 0x0000200000007824 */ /* 0x000fca00078e0219 */
        /* <DEDUP_REMOVED lines=19> */
.L_x_1429:
[----:B------:R-:W-:Y:S05]  /*db60*/  BSYNC B6 ;  /* 0x0000000000067941 */ /* 0x000fea0003800000 */
.L_x_1428:
[----:B------:R-:W-:Y:S02]  /*db70*/  ULDC UR4, c[0x0][0x3f4] ;  /* 0x0000fd0000047ab9 */ /* 0x000fe40000000800 */
[----:B------:R-:W-:-:S13]  /*db80*/  ISETP.LT.AND P0, PT, RZ, UR4, PT ;  /* 0x00000004ff007c0c */ /* 0x000fda000bf01270 */
[----:B------:R-:W-:Y:S05]  /*db90*/  @P0 BRA `(.L_x_1430) ;  /* 0x0000000000480947 */ /* 0x000fea0003800000 */
[----:B------:R-:W2:Y:S02]  /*dba0*/  LDL R20, [R1+0xa8] ;  /* 0x0000a80001147983 */ /* 0x000ea40000100800 */
[----:B--2---:R-:W-:-:S13]  /*dbb0*/  R2UR UR5, R20 ;  /* 0x00000000140572ca */ /* 0x004fda00000e0000 */
[----:B------:R-:W-:-:S04]  /*dbc0*/  ULEA.HI UR4, UR5, UR5, URZ, 0x1 ;  /* 0x0000000505047291 */ /* 0x000fc8000f8f083f */
[----:B------:R-:W-:-:S04]  /*dbd0*/  ULOP3.LUT UR4, UR4, 0xfffffffe, URZ, 0xc0, !UPT ;  /* 0xfffffffe04047892 */ /* 0x000fc8000f8ec03f */
[----:B------:R-:W-:-:S06]  /*dbe0*/  UIADD3 UR4, UR5, -UR4, URZ ;  /* 0x8000000405047290 */ /* 0x000fcc000fffe03f */
[----:B------:R-:W-:-:S05]  /*dbf0*/  IMAD.U32 R3, RZ, RZ, UR4 ;  /* 0x00000004ff037e24 */ /* 0x000fca000f8e00ff */
[----:B------:R-:W-:-:S04]  /*dc00*/  SHF.L.U32 R3, R3, 0x1f, RZ ;  /* 0x0000001f03037819 */ /* 0x000fc800000006ff */
[----:B------:R1:W2:Y:S03]  /*dc10*/  SYNCS.PHASECHK.TRANS64.TRYWAIT P0, [R18+URZ+0x2e800], R3 ;  /* 0x02e80003120075a7 */ /* 0x0002a6000800017f */
[----:B--2---:R-:W-:Y:S05]  /*dc20*/  @!P0 NANOSLEEP.SYNCS 0x989680 ;  /* 0x009896800000895d */ /* 0x004fea0003900000 */
[----:B------:R-:W2:Y:S01]  /*dc30*/  @!P0 SYNCS.PHASECHK.TRANS64 P0, [R18+URZ+0x2e800], R3 ;  /* 0x02e80003120085a7 */ /* 0x000ea2000800007f */
[----:B------:R-:W-:Y:S04]  /*dc40*/  BSSY B0, `(.L_x_1431) ;  /* 0x0000006000007945 */ /* 0x000fe80003800000 */
[----:B--2---:R-:W-:Y:S05]  /*dc50*/  @P0 BRA `(.L_x_1432) ;  /* 0x0000000000100947 */ /* 0x004fea0003800000 */
.L_x_1433:
[----:B--2---:R2:W3:Y:S02]  /*dc60*/  SYNCS.PHASECHK.TRANS64.TRYWAIT P0, [R18+URZ+0x2e800], R3 ;  /* 0x02e80003120075a7 */ /* 0x0044e4000800017f */
[----:B---3--:R-:W-:Y:S05]  /*dc70*/  @!P0 NANOSLEEP.SYNCS 0x989680 ;  /* 0x009896800000895d */ /* 0x008fea0003900000 */
[----:B------:R-:W3:Y:S02]  /*dc80*/  @!P0 SYNCS.PHASECHK.TRANS64 P0, [R18+URZ+0x2e800], R3 ;  /* 0x02e80003120085a7 */ /* 0x000ee4000800007f */
[----:B---3--:R-:W-:Y:S05]  /*dc90*/  @!P0 BRA `(.L_x_1433) ;  /* 0xfffffffc00f08947 */ /* 0x008fea000383ffff */
.L_x_1432:
[----:B------:R-:W-:Y:S05]  /*dca0*/  BSYNC B0 ;  /* 0x0000000000007941 */ /* 0x000fea0003800000 */
.L_x_1431:
[----:B------:R-:W-:Y:S05]  /*dcb0*/  BRA `(.L_x_1434) ;  /* 0x0000005000007947 */ /* 0x000fea0003800000 */
.L_x_1430:
[----:B------:R-:W-:Y:S01]  /*dcc0*/  LOP3.LUT P0, RZ, R25, 0x3ff, RZ, 0xc0, !PT ;  /* 0x000003ff19ff7812 */ /* 0x000fe2000780c0ff */
[----:B------:R-:W-:Y:S01]  /*dcd0*/  ULDC.64 UR4, c[0x0][0x3f8] ;  /* 0x0000fe0000047ab9 */ /* 0x000fe20000000a00 */
[----:B------:R-:W-:Y:S01]  /*dce0*/  SHF.R.S32.HI R0, RZ, 0x1f, R121 ;  /* 0x0000001fff007819 */ /* 0x000fe20000011479 */
[----:B------:R-:W-:Y:S01]  /*dcf0*/  ULDC.64 UR6, c[0x0][0x408] ;  /* 0x0001020000067ab9 */ /* 0x000fe20000000a00 */
[----:B------:R-:W-:Y:S01]  /*dd00*/  IMAD.WIDE.U32 R24, R121, UR4, RZ ;  /* 0x0000000479187c25 */ /* 0x000fe2000f8e00ff */
[----:B------:R-:W-:Y:S03]  /*dd10*/  BSSY B6, `(.L_x_1435) ;  /* 0x0000019000067945 */ /* 0x000fe60003800000 */
[C---:B------:R-:W-:Y:S02]  /*dd20*/  IMAD R4, R0.reuse, UR4, RZ ;  /* 0x0000000400047c24 */ /* 0x040fe4000f8e02ff */
[----:B------:R-:W-:-:S02]  /*dd30*/  IMAD R0, R0, UR6, RZ ;  /* 0x0000000600007c24 */ /* 0x000fc4000f8e02ff */
[C---:B------:R-:W-:Y:S02]  /*dd40*/  IMAD R29, R121.reuse, UR5, R4 ;  /* 0x00000005791d7c24 */ /* 0x040fe4000f8e0204 */
[C---:B------:R-:W-:Y:S02]  /*dd50*/  IMAD R31, R121.reuse, UR7, R0 ;  /* 0x00000007791f7c24 */ /* 0x040fe4000f8e0200 */
[----:B------:R-:W-:-:S04]  /*dd60*/  IMAD.WIDE.U32 R26, R121, UR6, RZ ;  /* 0x00000006791a7c25 */ /* 0x000fc8000f8e00ff */
[----:B------:R-:W-:Y:S02]  /*dd70*/  IMAD.IADD R29, R29, 0x1, R25 ;  /* 0x000000011d1d7824 */ /* 0x000fe400078e0219 */
        /* <DEDUP_REMOVED lines=18> */
.L_x_1436:
[----:B------:R-:W-:Y:S05]  /*dea0*/  BSYNC B6 ;  /* 0x0000000000067941 */ /* 0x000fea0003800000 */
.L_x_1435:
[----:B------:R-:W2:Y:S01]  /*deb0*/  LDL R40, [R1+0x64] ;  /* 0x0000640001287983 */ /* 0x000ea20000100800 */
[----:B------:R-:W-:Y:S01]  /*dec0*/  ULDC.U8 UR4, c[0x0][0x410] ;  /* 0x0001040000047ab9 */ /* 0x000fe20000000000 */
[----:B------:R-:W-:Y:S01]  /*ded0*/  LEA.HI R33, R33, R28, RZ, 0x2 ;  /* 0x0000001c21217211 */ /* 0x000fe200078f10ff */
[----:B------:R-:W-:Y:S01]  /*dee0*/  BSSY B0, `(.L_x_1437) ;  /* 0x00004d5000007945 */ /* 0x000fe20003800000 */
[----:B------:R-:W-:Y:S02]  /*def0*/  ISETP.NE.AND P0, PT, RZ, UR4, PT ;  /* 0x00000004ff007c0c */ /* 0x000fe4000bf05270 */
[----:B------:R-:W-:-:S05]  /*df00*/  LOP3.LUT R33, R33, 0xfffffffc, RZ, 0xc0, !PT ;  /* 0xfffffffc21217812 */ /* 0x000fca00078ec0ff */
[----:B------:R-:W-:Y:S02]  /*df10*/  IMAD.IADD R28, R28, 0x1, -R33 ;  /* 0x000000011c1c7824 */ /* 0x000fe400078e0a21 */
[----:B--2---:R-:W-:-:S04]  /*df20*/  IMAD.IADD R41, R230, 0x1, R40 ;  /* 0x00000001e6297824 */ /* 0x004fc800078e0228 */
[----:B------:R-:W-:Y:S05]  /*df30*/  @!P0 BRA `(.L_x_1438) ;  /* 0x0000002400c08947 */ /* 0x000fea0003800000 */
[----:B------:R-:W1:Y:S01]  /*df40*/  LDC R34, c[0x0][0x448] ;  /* 0x00011200ff227b82 */ /* 0x000e620000000800 */
[----:B------:R-:W-:Y:S01]  /*df50*/  IMAD R3, R28, 0x40, R41 ;  /* 0x000000401c037824 */ /* 0x000fe200078e0229 */
[----:B------:R-:W-:Y:S01]  /*df60*/  ULDC.64 UR4, c[0x0][0x3f8] ;  /* 0x0000fe0000047ab9 */ /* 0x000fe20000000a00 */
[----:B------:R-:W-:Y:S01]  /*df70*/  IMAD.MOV.U32 R8, RZ, RZ, R24 ;  /* 0x000000ffff087224 */ /* 0x000fe200078e0018 */
[----:B------:R-:W-:Y:S01]  /*df80*/  ULDC.64 UR6, c[0x0][0x408] ;  /* 0x0001020000067ab9 */ /* 0x000fe20000000a00 */
[----:B------:R-:W-:Y:S01]  /*df90*/  IMAD.MOV.U32 R9, RZ, RZ, R29 ;  /* 0x000000ffff097224 */ /* 0x000fe200078e001d */
[----:B------:R-:W-:Y:S01]  /*dfa0*/  ULDC.64 UR8, c[0x0][0x400] ;  /* 0x0001000000087ab9 */ /* 0x000fe20000000a00 */
[----:B------:R-:W-:Y:S01]  /*dfb0*/  IMAD.MOV.U32 R10, RZ, RZ, R26 ;  /* 0x000000ffff0a7224 */ /* 0x000fe200078e001a */
[----:B------:R-:W-:Y:S01]  /*dfc0*/  SHF.R.S32.HI R35, RZ, 0x1f, R228 ;  /* 0x0000001fff237819 */ /* 0x000fe200000114e4 */
[----:B------:R-:W-:Y:S01]  /*dfd0*/  IMAD.MOV.U32 R11, RZ, RZ, R31 ;  /* 0x000000ffff0b7224 */ /* 0x000fe200078e001f */
[----:B------:R-:W-:-:S02]  /*dfe0*/  SHF.R.S32.HI R37, RZ, 0x1f, R234 ;  /* 0x0000001fff257819 */ /* 0x000fc400000114ea */
[----:B-1----:R-:W-:-:S13]  /*dff0*/  ISETP.NE.AND P0, PT, R34, 0x1, PT ;  /* 0x000000012200780c */ /* 0x002fda0003f05270 */
[----:B------:R-:W1:Y:S08]  /*e000*/  @P0 LDC R0, c[0x0][0x44c] ;  /* 0x00011300ff000b82 */ /* 0x000e700000000800 */
[----:B------:R-:W2:Y:S01]  /*e010*/  @P0 LDC R5, c[0x0][0x450] ;  /* 0x00011400ff050b82 */ /* 0x000ea20000000800 */
[----:B-1----:R-:W-:-:S05]  /*e020*/  @P0 IMAD.HI.U32 R0, R3, R0, RZ ;  /* 0x0000000003000227 */ /* 0x002fca00078e00ff */
[----:B--2---:R-:W-:-:S04]  /*e030*/  @P0 SHF.R.U32.HI R3, RZ, R5, R0 ;  /* 0x00000005ff030219 */ /* 0x004fc80000011600 */
[----:B------:R-:W-:Y:S01]  /*e040*/  SHF.R.S32.HI R0, RZ, 0x1f, R3 ;  /* 0x0000001fff007819 */ /* 0x000fe20000011403 */
[----:B------:R-:W-:-:S04]  /*e050*/  IMAD.WIDE.U32 R8, R3, UR4, R8 ;  /* 0x0000000403087c25 */ /* 0x000fc8000f8e0008 */
[----:B------:R-:W-:Y:S02]  /*e060*/  IMAD R4, R0, UR4, RZ ;  /* 0x0000000400047c24 */ /* 0x000fe4000f8e02ff */
[----:B------:R-:W-:-:S04]  /*e070*/  IMAD.WIDE.U32 R10, R3, UR6, R10 ;  /* 0x00000006030a7c25 */ /* 0x000fc8000f8e000a */
[----:B------:R-:W-:Y:S01]  /*e080*/  IMAD R0, R0, UR6, RZ ;  /* 0x0000000600007c24 */ /* 0x000fe2000f8e02ff */
[----:B------:R-:W-:Y:S01]  /*e090*/  IADD3 R7, P1, R10, UR8, RZ ;  /* 0x000000080a077c10 */ /* 0x000fe2000ff3e0ff */
[C---:B------:R-:W-:Y:S01]  /*e0a0*/  IMAD R13, R3.reuse, UR5, R4 ;  /* 0x00000005030d7c24 */ /* 0x040fe2000f8e0204 */
[----:B------:R-:W-:Y:S01]  /*e0b0*/  ULDC.64 UR4, c[0x0][0x3e8] ;  /* 0x0000fa0000047ab9 */ /* 0x000fe20000000a00 */
[----:B------:R-:W-:Y:S01]  /*e0c0*/  IMAD R3, R3, UR7, R0 ;  /* 0x0000000703037c24 */ /* 0x000fe2000f8e0200 */
[----:B------:R-:W-:Y:S01]  /*e0d0*/  IADD3 R5, P0, R8, UR4, RZ ;  /* 0x0000000408057c10 */ /* 0x000fe2000ff1e0ff */
[----:B------:R-:W-:-:S03]  /*e0e0*/  UMOV UR4, 0xffffffff ;  /* 0xffffffff00047882 */ /* 0x000fc60000000000 */
[----:B------:R-:W-:Y:S02]  /*e0f0*/  IADD3.X R6, R9, UR5, R13, P0, !PT ;  /* 0x0000000509067c10 */ /* 0x000fe400087fe40d */
[----:B------:R-:W-:Y:S01]  /*e100*/  IADD3.X R8, R11, UR9, R3, P1, !PT ;  /* 0x000000090b087c10 */ /* 0x000fe20008ffe403 */
[----:B------:R-:W-:Y:S06]  /*e110*/  BRA.DIV UR4, `(.L_x_1439) ;  /* 0x0000028a04f07947 */ /* 0x000fec000b800000 */
[----:B------:R1:W2:Y:S04]  /*e120*/  SHFL.IDX PT, R0, R6, RZ, 0x1c1f ;  /* 0x001c1fff06007589 */ /* 0x0002a800000e0000 */
[----:B------:R1:W3:Y:S04]  /*e130*/  SHFL.IDX PT, R3, R5, RZ, 0x1c1f ;  /* 0x001c1fff05037589 */ /* 0x0002e800000e0000 */
[----:B------:R1:W4:Y:S04]  /*e140*/  SHFL.IDX PT, R4, R8, RZ, 0x1c1f ;  /* 0x001c1fff08047589 */ /* 0x00032800000e0000 */
[----:B0-----:R1:W0:Y:S02]  /*e150*/  SHFL.IDX PT, R14, R7, RZ, 0x1c1f ;  /* 0x001c1fff070e7589 */ /* 0x00122400000e0000 */
.L_x_1730:
[----:B------:R-:W5:Y:S01]  /*e160*/  LDL R9, [R1+0x10] ;  /* 0x0000100001097983 */ /* 0x000f620000100800 */
[----:B------:R-:W-:Y:S01]  /*e170*/  BSSY B1, `(.L_x_1440) ;  /* 0x000001c000017945 */ /* 0x000fe20003800000 */
[----:B------:R-:W-:Y:S02]  /*e180*/  CS2R R28, SRZ ;  /* 0x00000000001c7805 */ /* 0x000fe4000001ff00 */
[----:B------:R-:W-:Y:S02]  /*e190*/  CS2R R24, SRZ ;  /* 0x0000000000187805 */ /* 0x000fe4000001ff00 */
[----:B------:R-:W-:Y:S02]  /*e1a0*/  CS2R R30, SRZ ;  /* 0x00000000001e7805 */ /* 0x000fe4000001ff00 */
[----:B------:R-:W-:Y:S01]  /*e1b0*/  CS2R R20, SRZ ;  /* 0x0000000000147805 */ /* 0x000fe2000001ff00 */
[----:B-----5:R-:W-:-:S05]  /*e1c0*/  IMAD R34, R9, R34, RZ ;  /* 0x0000002209227224 */ /* 0x020fca00078e02ff */
[----:B------:R-:W-:-:S13]  /*e1d0*/  ISETP.GE.AND P0, PT, R41, R34, PT ;  /* 0x000000222900720c */ /* 0x000fda0003f06270 */
[----:B------:R-:W-:Y:S05]  /*e1e0*/  @P0 BRA `(.L_x_1441) ;  /* 0x0000000000500947 */ /* 0x000fea0003800000 */
[----:B------:R-:W-:Y:S01]  /*e1f0*/  ULDC UR4, c[0x0][0x3f4] ;  /* 0x0000fd0000047ab9 */ /* 0x000fe20000000800 */
[----:B------:R-:W-:Y:S02]  /*e200*/  CS2R R30, SRZ ;  /* 0x00000000001e7805 */ /* 0x000fe4000001ff00 */
[----:B------:R-:W-:Y:S02]  /*e210*/  ISETP.GE.AND P3, PT, R228, UR4, PT ;  /* 0x00000004e4007c0c */ /* 0x000fe4000bf66270 */
[----:B------:R-:W-:Y:S02]  /*e220*/  CS2R R20, SRZ ;  /* 0x0000000000147805 */ /* 0x000fe4000001ff00 */
[----:B------:R-:W-:Y:S02]  /*e230*/  ISETP.GE.AND P4, PT, R234, UR4, PT ;  /* 0x00000004ea007c0c */ /* 0x000fe4000bf86270 */
[----:B------:R-:W-:Y:S01]  /*e240*/  CS2R R24, SRZ ;  /* 0x0000000000187805 */ /* 0x000fe2000001ff00 */
[----:B------:R-:W-:-:S06]  /*e250*/  ULDC.64 UR6, c[0x0][0x208] ;  /* 0x0000820000067ab9 */ /* 0x000fcc0000000a00 */
[----:B---3--:R-:W-:-:S04]  /*e260*/  @!P3 IADD3 R10, P0, R228, R3, RZ ;  /* 0x00000003e40ab210 */ /* 0x008fc80007f1e0ff */
[CC--:B0-----:R-:W-:Y:S02]  /*e270*/  @!P4 IADD3 R26, P2, R234.reuse, R14.reuse, RZ ;  /* 0x0000000eea1ac210 */ /* 0x0c1fe40007f5e0ff */
[----:B------:R-:W-:Y:S01]  /*e280*/  @!P4 IADD3 R12, P1, R234, R3, RZ ;  /* 0x00000003ea0cc210 */ /* 0x000fe20007f3e0ff */
[----:B--2---:R-:W-:Y:S01]  /*e290*/  @!P3 IMAD.X R11, R0, 0x1, R35, P0 ;  /* 0x00000001000bb824 */ /* 0x004fe200000e0623 */
[----:B------:R-:W-:Y:S02]  /*e2a0*/  @!P3 IADD3 R14, P0, R228, R14, RZ ;  /* 0x0000000ee40eb210 */ /* 0x000fe40007f1e0ff */
[----:B------:R-:W-:Y:S01]  /*e2b0*/  CS2R R28, SRZ ;  /* 0x00000000001c7805 */ /* 0x000fe2000001ff00 */
[--C-:B----4-:R-:W-:Y:S02]  /*e2c0*/  @!P4 IMAD.X R27, R4, 0x1, R37.reuse, P2 ;  /* 0x00000001041bc824 */ /* 0x110fe400010e0625 */
[----:B------:R-:W-:Y:S01]  /*e2d0*/  @!P4 IMAD.X R13, R0, 0x1, R37, P1 ;  /* 0x00000001000dc824 */ /* 0x000fe200008e0625 */
[----:B------:R0:W5:Y:S01]  /*e2e0*/  @!P3 LD.E.64 R30, desc[UR6][R10.64] ;  /* 0x000000060a1eb980 */ /* 0x000162000c101b00 */
[----:B------:R-:W-:-:S03]  /*e2f0*/  @!P3 IMAD.X R15, R4, 0x1, R35, P0 ;  /* 0x00000001040fb824 */ /* 0x000fc600000e0623 */
[----:B------:R0:W5:Y:S04]  /*e300*/  @!P4 LD.E.64 R20, desc[UR6][R12.64] ;  /* 0x000000060c14c980 */ /* 0x000168000c101b00 */
[----:B------:R0:W5:Y:S04]  /*e310*/  @!P4 LD.E.64 R24, desc[UR6][R26.64] ;  /* 0x000000061a18c980 */ /* 0x000168000c101b00 */
[----:B------:R0:W5:Y:S02]  /*e320*/  @!P3 LD.E.64 R28, desc[UR6][R14.64] ;  /* 0x000000060e1cb980 */ /* 0x000164000c101b00 */
.L_x_1441:
[----:B------:R-:W-:Y:S05]  /*e330*/  BSYNC B1 ;  /* 0x0000000000017941 */ /* 0x000fea0003800000 */
.L_x_1440:
[----:B------:R-:W-:Y:S01]  /*e340*/  UMOV UR4, 0xffffffff ;  /* 0xffffffff00047882 */ /* 0x000fe20000000000 */
[----:B0-----:R-:W-:Y:S02]  /*e350*/  CS2R R26, SRZ ;  /* 0x00000000001a7805 */ /* 0x001fe4000001ff00 */
[----:B------:R-:W-:Y:S05]  /*e360*/  BRA.DIV UR4, `(.L_x_1442) ;  /* 0x0000028a04cc7947 */ /* 0x000fea000b800000 */
[----:B--2---:R0:W2:Y:S04]  /*e370*/  SHFL.IDX PT, R0, R6, 0x1, 0x1c1f ;  /* 0x003c1f0006007f89 */ /* 0x0040a800000e0000 */
[----:B---3--:R0:W3:Y:S04]  /*e380*/  SHFL.IDX PT, R3, R5, 0x1, 0x1c1f ;  /* 0x003c1f0005037f89 */ /* 0x0080e800000e0000 */
[----:B----4-:R0:W4:Y:S04]  /*e390*/  SHFL.IDX PT, R4, R8, 0x1, 0x1c1f ;  /* 0x003c1f0008047f89 */ /* 0x01012800000e0000 */
[----:B------:R0:W0:Y:S02]  /*e3a0*/  SHFL.IDX PT, R14, R7, 0x1, 0x1c1f ;  /* 0x003c1f00070e7f89 */ /* 0x00002400000e0000 */
.L_x_1736:
[----:B01----:R-:W-:Y:S01]  /*e3b0*/  VIADD R5, R41, 0x40 ;  /* 0x0000004029057836 */ /* 0x003fe20000000000 */
[----:B------:R-:W-:Y:S01]  /*e3c0*/  BSSY B1, `(.L_x_1443) ;  /* 0x000001a000017945 */ /* 0x000fe20003800000 */
[----:B------:R-:W-:Y:S02]  /*e3d0*/  CS2R R8, SRZ ;  /* 0x0000000000087805 */ /* 0x000fe4000001ff00 */
[----:B------:R-:W-:Y:S02]  /*e3e0*/  CS2R R12, SRZ ;  /* 0x00000000000c7805 */ /* 0x000fe4000001ff00 */
[----:B------:R-:W-:Y:S02]  /*e3f0*/  CS2R R10, SRZ ;  /* 0x00000000000a7805 */ /* 0x000fe4000001ff00 */
[----:B------:R-:W-:-:S13]  /*e400*/  ISETP.GE.AND P0, PT, R5, R34, PT ;  /* 0x000000220500720c */ /* 0x000fda0003f06270 */
[----:B------:R-:W-:Y:S05]  /*e410*/  @P0 BRA `(.L_x_1444) ;  /* 0x0000000000500947 */ /* 0x000fea0003800000 */
[----:B------:R-:W-:Y:S01]  /*e420*/  ULDC UR4, c[0x0][0x3f4] ;  /* 0x0000fd0000047ab9 */ /* 0x000fe20000000800 */
[----:B------:R-:W-:Y:S02]  /*e430*/  CS2R R10, SRZ ;  /* 0x00000000000a7805 */ /* 0x000fe4000001ff00 */
[----:B------:R-:W-:Y:S02]  /*e440*/  ISETP.GE.AND P4, PT, R228, UR4, PT ;  /* 0x00000004e4007c0c */ /* 0x000fe4000bf86270 */
[----:B------:R-:W-:Y:S02]  /*e450*/  CS2R R8, SRZ ;  /* 0x0000000000087805 */ /* 0x000fe4000001ff00 */
[----:B------:R-:W-:Y:S02]  /*e460*/  ISETP.GE.AND P5, PT, R234, UR4, PT ;  /* 0x00000004ea007c0c */ /* 0x000fe4000bfa6270 */
[----:B------:R-:W-:Y:S02]  /*e470*/  CS2R R12, SRZ ;  /* 0x00000000000c7805 */ /* 0x000fe4000001ff00 */
[----:B------:R-:W-:Y:S01]  /*e480*/  CS2R R26, SRZ ;  /* 0x00000000001a7805 */ /* 0x000fe2000001ff00 */
[----:B------:R-:W-:-:S04]  /*e490*/  ULDC.64 UR6, c[0x0][0x208] ;  /* 0x0000820000067ab9 */ /* 0x000fc80000000a00 */
[----:B------:R-:W-:-:S04]  /*e4a0*/  @!P4 IADD3 R38, P1, R228, R14, RZ ;  /* 0x0000000ee426c210 */ /* 0x000fc80007f3e0ff */
[-C--:B---3--:R-:W-:Y:S02]  /*e4b0*/  @!P5 IADD3 R32, P2, R234, R3.reuse, RZ ;  /* 0x00000003ea20d210 */ /* 0x088fe40007f5e0ff */
[----:B------:R-:W-:Y:S01]  /*e4c0*/  @!P4 IADD3 R6, P0, R228, R3, RZ ;  /* 0x00000003e406c210 */ /* 0x000fe20007f1e0ff */
[----:B----4-:R-:W-:Y:S01]  /*e4d0*/  @!P4 IMAD.X R39, R4, 0x1, R35, P1 ;  /* 0x000000010427c824 */ /* 0x010fe200008e0623 */
[----:B------:R-:W-:Y:S01]  /*e4e0*/  @!P5 IADD3 R14, P3, R234, R14, RZ ;  /* 0x0000000eea0ed210 */ /* 0x000fe20007f7e0ff */
[C---:B--2---:R-:W-:Y:S02]  /*e4f0*/  @!P5 IMAD.X R33, R0.reuse, 0x1, R37, P2 ;  /* 0x000000010021d824 */ /* 0x044fe400010e0625 */
[----:B------:R-:W-:Y:S01]  /*e500*/  @!P4 IMAD.X R7, R0, 0x1, R35, P0 ;  /* 0x000000010007c824 */ /* 0x000fe200000e0623 */
[----:B------:R0:W5:Y:S01]  /*e510*/  @!P4 LD.E.64 R26, desc[UR6][R38.64] ;  /* 0x00000006261ac980 */ /* 0x000162000c101b00 */
[----:B------:R-:W-:-:S03]  /*e520*/  @!P5 IMAD.X R15, R4, 0x1, R37, P3 ;  /* 0x00000001040fd824 */ /* 0x000fc600018e0625 */
[----:B------:R0:W5:Y:S04]  /*e530*/  @!P5 LD.E.64 R10, desc[UR6][R32.64] ;  /* 0x00000006200ad980 */ /* 0x000168000c101b00 */
[----:B------:R0:W5:Y:S04]  /*e540*/  @!P5 LD.E.64 R8, desc[UR6][R14.64] ;  /* 0x000000060e08d980 */ /* 0x000168000c101b00 */
[----:B------:R0:W5:Y:S02]  /*e550*/  @!P4 LD.E.64 R12, desc[UR6][R6.64] ;  /* 0x00000006060cc980 */ /* 0x000164000c101b00 */
.L_x_1444:
[----:B------:R-:W-:Y:S05]  /*e560*/  BSYNC B1 ;  /* 0x0000000000017941 */ /* 0x000fea0003800000 */
.L_x_1443:
[----:B--2---:R-:W2:Y:S04]  /*e570*/  LDL R0, [R1+0xa8] ;  /* 0x0000a80001007983 */ /* 0x004ea80000100800 */
[----:B----4-:R-:W4:Y:S01]  /*e580*/  LDL R4, [R1+0x88] ;  /* 0x0000880001047983 */ /* 0x010f220000100800 */
[----:B0-----:R-:W-:Y:S01]  /*e590*/  VIADDMNMX R15, R34, -R40, 0x80, PT ;  /* 0x00000080220f7446 */ /* 0x001fe20003800928 */
[----:B------:R-:W-:Y:S01]  /*e5a0*/  BSSY B1, `(.L_x_1445) ;  /* 0x0000013000017945 */ /* 0x000fe20003800000 */
[C---:B------:R-:W-:Y:S02]  /*e5b0*/  LOP3.LUT P2, RZ, R231.reuse, 0x4, RZ, 0xc0, !PT ;  /* 0x00000004e7ff7812 */ /* 0x040fe4000784c0ff */
[----:B------:R-:W-:Y:S02]  /*e5c0*/  ISETP.GE.AND P1, PT, R230, R15, PT ;  /* 0x0000000fe600720c */ /* 0x000fe40003f26270 */
[----:B--2---:R-:W-:Y:S01]  /*e5d0*/  R2UR UR5, R0 ;  /* 0x00000000000572ca */ /* 0x004fe200000e0000 */
[----:B------:R-:W-:-:S05]  /*e5e0*/  IMAD.SHL.U32 R0, R231, 0x80, RZ ;  /* 0x00000080e7007824 */ /* 0x000fca00078e00ff */
[----:B---3--:R-:W-:-:S04]  /*e5f0*/  LOP3.LUT R3, R0, 0x380, RZ, 0xc0, !PT ;  /* 0x0000038000037812 */ /* 0x008fc800078ec0ff */
[----:B------:R-:W-:Y:S02]  /*e600*/  LOP3.LUT R0, R3, 0x30, R22, 0xf8, !PT ;  /* 0x0000003003007812 */ /* 0x000fe400078ef816 */
[----:B------:R-:W-:Y:S01]  /*e610*/  SHF.R.U32.HI R3, RZ, 0x3, R3 ;  /* 0x00000003ff037819 */ /* 0x000fe20000011603 */
[----:B------:R-:W-:-:S03]  /*e620*/  ULEA.HI UR4, UR5, UR5, URZ, 0x1 ;  /* 0x0000000505047291 */ /* 0x000fc6000f8f083f */
[----:B------:R-:W-:Y:S01]  /*e630*/  LOP3.LUT R3, R0, R3, RZ, 0x3c, !PT ;  /* 0x0000000300037212 */ /* 0x000fe200078e3cff */
[----:B------:R-:W-:-:S03]  /*e640*/  ULOP3.LUT UR4, UR4, 0xfffffffe, URZ, 0xc0, !UPT ;  /* 0xfffffffe04047892 */ /* 0x000fc6000f8ec03f */
[----:B----4-:R-:W-:Y:S01]  /*e650*/  IADD3 R3, R18, R3, R4 ;  /* 0x0000000312037210 */ /* 0x010fe20007ffe004 */
[----:B------:R-:W-:-:S04]  /*e660*/  UIADD3 UR4, UR5, -UR4, URZ ;  /* 0x8000000405047290 */ /* 0x000fc8000fffe03f */
[C---:B------:R-:W-:Y:S02]  /*e670*/  VIADD R4, R3.reuse, 0x1c400 ;  /* 0x0001c40003047836 */ /* 0x040fe40000000000 */
[----:B------:R-:W-:Y:S02]  /*e680*/  IMAD.U32 R5, RZ, RZ, UR4 ;  /* 0x00000004ff057e24 */ /* 0x000fe4000f8e00ff */
[----:B------:R-:W-:-:S03]  /*e690*/  VIADD R0, R3, 0x1c440 ;  /* 0x0001c44003007836 */ /* 0x000fc60000000000 */
[----:B------:R-:W-:-:S04]  /*e6a0*/  SHF.L.U32 R5, R5, 0x1f, RZ ;  /* 0x0000001f05057819 */ /* 0x000fc800000006ff */
[----:B------:R-:W0:Y:S02]  /*e6b0*/  SYNCS.PHASECHK.TRANS64.TRYWAIT P0, [R18+URZ+0x2e800], R5 ;  /* 0x02e80005120075a7 */ /* 0x000e24000800017f */
[----:B0-----:R-:W-:Y:S05]  /*e6c0*/  @!P0 BRA `(.L_x_1446) ;  /* 0x0000028800648947 */ /* 0x001fea0003800000 */
.L_x_1737:
[----:B------:R-:W-:Y:S05]  /*e6d0*/  BSYNC B1 ;  /* 0x0000000000017941 */ /* 0x000fea0003800000 */
.L_x_1445:
[----:B------:R-:W-:Y:S01]  /*e6e0*/  BSSY B1, `(.L_x_1447) ;  /* 0x00000fa000017945 */ /* 0x000fe20003800000 */
[----:B------:R-:W-:-:S03]  /*e6f0*/  @P2 VIADD R0, R4, 0xffffffc0 ;  /* 0xffffffc004002836 */ /* 0x000fc60000000000 */
[----:B------:R-:W-:Y:S05]  /*e700*/  @P1 BRA `(.L_x_1448) ;  /* 0x0000000c00dc1947 */ /* 0x000fea0003800000 */
[----:B0-----:R-:W0:Y:S01]  /*e710*/  LDC R5, c[0x0][0x3f4] ;  /* 0x0000fd00ff057b82 */ /* 0x001e220000000800 */
[----:B------:R-:W-:Y:S01]  /*e720*/  BSSY B2, `(.L_x_1449) ;  /* 0x000007a000027945 */ /* 0x000fe20003800000 */
[-C--:B0-----:R-:W-:Y:S02]  /*e730*/  ISETP.GE.AND P0, PT, R228, R5.reuse, PT ;  /* 0x00000005e400720c */ /* 0x081fe40003f06270 */
[----:B------:R-:W-:-:S11]  /*e740*/  ISETP.GE.AND P1, PT, R234, R5, PT ;  /* 0x00000005ea00720c */ /* 0x000fd60003f26270 */
[----:B------:R-:W-:Y:S05]  /*e750*/  @P0 BRA `(.L_x_1450) ;  /* 0x0000000400d80947 */ /* 0x000fea0003800000 */
[----:B------:R-:W0:Y:S01]  /*e760*/  LDS.128 R4, [R3+0x1c400] ;  /* 0x01c4000003047984 */ /* 0x000e220000000c00 */
[----:B-----5:R-:W-:Y:S02]  /*e770*/  SHF.R.U32.HI R35, RZ, 0x8, R31 ;  /* 0x00000008ff237819 */ /* 0x020fe4000001161f */
[----:B------:R-:W-:Y:S02]  /*e780*/  LOP3.LUT R34, R31, 0xff, RZ, 0xc0, !PT ;  /* 0x000000ff1f227812 */ /* 0x000fe400078ec0ff */
[----:B------:R-:W-:Y:S02]  /*e790*/  LOP3.LUT R35, R35, 0xff, RZ, 0xc0, !PT ;  /* 0x000000ff23237812 */ /* 0x000fe400078ec0ff */
[----:B------:R-:W-:Y:S02]  /*e7a0*/  SHF.R.U32.HI R39, RZ, 0x8, R29 ;  /* 0x00000008ff277819 */ /* 0x000fe4000001161d */
[----:B------:R-:W-:Y:S02]  /*e7b0*/  PRMT R34, R35, 0x7604, R34 ;  /* 0x0000760423227816 */ /* 0x000fe40000000022 */
[----:B------:R-:W-:-:S02]  /*e7c0*/  SHF.R.U32.HI R35, RZ, 0x10, R31 ;  /* 0x00000010ff237819 */ /* 0x000fc4000001161f */
[----:B------:R-:W-:Y:S02]  /*e7d0*/  LOP3.LUT R38, R29, 0xff, RZ, 0xc0, !PT ;  /* 0x000000ff1d267812 */ /* 0x000fe400078ec0ff */
[----:B------:R-:W-:Y:S01]  /*e7e0*/  LOP3.LUT R39, R39, 0xff, RZ, 0xc0, !PT ;  /* 0x000000ff27277812 */ /* 0x000fe200078ec0ff */
[----:B------:R-:W-:Y:S01]  /*e7f0*/  IMAD.U32 R35, R35, 0x10000, RZ ;  /* 0x0001000023237824 */ /* 0x000fe200078e00ff */
[----:B------:R-:W-:Y:S02]  /*e800*/  SHF.R.U32.HI R40, RZ, 0x10, R29 ;  /* 0x00000010ff287819 */ /* 0x000fe4000001161d */
[----:B------:R-:W-:Y:S02]  /*e810*/  SHF.R.U32.HI R32, RZ, 0x8, R30 ;  /* 0x00000008ff207819 */ /* 0x000fe4000001161e */
[----:B------:R-:W-:Y:S01]  /*e820*/  PRMT R38, R39, 0x7604, R38 ;  /* 0x0000760427267816 */ /* 0x000fe20000000026 */
[----:B------:R-:W-:Y:S01]  /*e830*/  IMAD.U32 R39, R40, 0x10000, RZ ;  /* 0x0001000028277824 */ /* 0x000fe200078e00ff */
[----:B------:R-:W-:-:S02]  /*e840*/  LOP3.LUT R14, R30, 0xff, RZ, 0xc0, !PT ;  /* 0x000000ff1e0e7812 */ /* 0x000fc400078ec0ff */
[----:B------:R-:W-:Y:S02]  /*e850*/  LOP3.LUT R33, R32, 0xff, RZ, 0xc0, !PT ;  /* 0x000000ff20217812 */ /* 0x000fe400078ec0ff */
[----:B------:R-:W-:Y:S02]  /*e860*/  SHF.R.U32.HI R32, RZ, 0x8, R28 ;  /* 0x00000008ff207819 */ /* 0x000fe4000001161c */
[----:B------:R-:W-:Y:S02]  /*e870*/  PRMT R33, R33, 0x7604, R14 ;  /* 0x0000760421217816 */ /* 0x000fe4000000000e */
[----:B------:R-:W-:Y:S02]  /*e880*/  LOP3.LUT R14, R28, 0xff, RZ, 0xc0, !PT ;  /* 0x000000ff1c0e7812 */ /* 0x000fe400078ec0ff */
[----:B------:R-:W-:Y:S02]  /*e890*/  LOP3.LUT R37, R32, 0xff, RZ, 0xc0, !PT ;  /* 0x000000ff20257812 */ /* 0x000fe400078ec0ff */
[----:B------:R-:W-:-:S02]  /*e8a0*/  LOP3.LUT R35, R34, 0xff0000, R35, 0xf8, !PT ;  /* 0x00ff000022237812 */ /* 0x000fc400078ef823 */
[----:B------:R-:W-:Y:S02]  /*e8b0*/  LOP3.LUT R39, R38, 0xff0000, R39, 0xf8, !PT ;  /* 0x00ff000026277812 */ /* 0x000fe400078ef827 */
[----:B------:R-:W-:Y:S02]  /*e8c0*/  PRMT R37, R37, 0x7604, R14 ;  /* 0x0000760425257816 */ /* 0x000fe4000000000e */
[----:B------:R-:W-:Y:S02]  /*e8d0*/  LOP3.LUT R39, R39, 0xff000000, R29, 0xf8, !PT ;  /* 0xff00000027277812 */ /* 0x000fe400078ef81d */
[----:B------:R-:W-:Y:S02]  /*e8e0*/  LOP3.LUT R35, R35, 0xff000000, R31, 0xf8, !PT ;  /* 0xff00000023237812 */ /* 0x000fe400078ef81f */
[----:B------:R-:W-:Y:S02]  /*e8f0*/  LOP3.LUT R33, R33, 0xff0000, R30, 0xf8, !PT ;  /* 0x00ff000021217812 */ /* 0x000fe400078ef81e */
[----:B0-----:R-:W-:-:S02]  /*e900*/  F2FP.F16.E4M3.UNPACK_B R14, R6.H1 ;  /* 0x00000006ff0e723e */ /* 0x001fc400030006ff */
[----:B------:R-:W-:Y:S02]  /*e910*/  LOP3.LUT R37, R37, 0xff0000, R28, 0xf8, !PT ;  /* 0x00ff000025257812 */ /* 0x000fe400078ef81c */
[----:B------:R-:W-:Y:S02]  /*e920*/  F2FP.F16.E4M3.UNPACK_B R38, R39 ;  /* 0x00000027ff26723e */ /* 0x000fe400020006ff */
[----:B------:R-:W-:Y:S02]  /*e930*/  F2FP.F16.E4M3.UNPACK_B R32, R35 ;  /* 0x00000023ff20723e */ /* 0x000fe400020006ff */
[----:B------:R-:W-:Y:S01]  /*e940*/  LOP3.LUT R33, R33, 0xff000000, R30, 0xf8, !PT ;  /* 0xff00000021217812 */ /* 0x000fe200078ef81e */
[--C-:B------:R-:W-:Y:S01]  /*e950*/  HADD2.F32 R30, -RZ, R14.reuse.H0_H0 ;  /* 0x2000000eff1e7230 */ /* 0x100fe20000004100 */
[----:B------:R-:W-:Y:S01]  /*e960*/  LOP3.LUT R34, R37, 0xff000000, R28, 0xf8, !PT ;  /* 0xff00000025227812 */ /* 0x000fe200078ef81c */
[----:B------:R-:W-:Y:S01]  /*e970*/  HADD2.F32 R14, -RZ, R14.H1_H1 ;  /* 0x3000000eff0e7230 */ /* 0x000fe20000004100 */
[----:B------:R-:W-:Y:S01]  /*e980*/  F2FP.F16.E4M3.UNPACK_B R29, R6 ;  /* 0x00000006ff1d723e */ /* 0x000fe200020006ff */
[----:B------:R-:W-:Y:S01]  /*e990*/  HADD2.F32 R41, -RZ, R38.H1_H1 ;  /* 0x30000026ff297230 */ /* 0x000fe20000004100 */
[----:B------:R-:W-:Y:S01]  /*e9a0*/  F2FP.F16.E4M3.UNPACK_B R28, R5.H1 ;  /* 0x00000005ff1c723e */ /* 0x000fe200030006ff */
[----:B------:R-:W-:Y:S01]  /*e9b0*/  HADD2.F32 R37, -RZ, R32.H1_H1 ;  /* 0x30000020ff257230 */ /* 0x000fe20000004100 */
[----:B------:R-:W-:Y:S01]  /*e9c0*/  F2FP.F16.E4M3.UNPACK_B R31, R7 ;  /* 0x00000007ff1f723e */ /* 0x000fe200020006ff */
[----:B------:R-:W-:-:S02]  /*e9d0*/  HADD2.F32 R38, -RZ, R38.H0_H0 ;  /* 0x20000026ff267230 */ /* 0x000fc40000004100 */
[C---:B------:R-:W-:Y:S01]  /*e9e0*/  FMUL.FTZ R43, R14.reuse, R41 ;  /* 0x000000290e2b7220 */ /* 0x040fe20000410000 */
[----:B------:R-:W-:Y:S02]  /*e9f0*/  HADD2.F32 R32, -RZ, R32.H0_H0 ;  /* 0x20000020ff207230 */ /* 0x000fe40000004100 */
[----:B------:R-:W-:Y:S01]  /*ea00*/  FMUL.FTZ R40, R14, R37 ;  /* 0x000000250e287220 */ /* 0x000fe20000410000 */
[----:B------:R-:W-:Y:S01]  /*ea10*/  F2FP.F16.E4M3.UNPACK_B R14, R5 ;  /* 0x00000005ff0e723e */ /* 0x000fe200020006ff */
[--C-:B------:R-:W-:Y:S01]  /*ea20*/  HADD2.F32 R5, -RZ, R29.reuse.H1_H1 ;  /* 0x3000001dff057230 */ /* 0x100fe20000004100 */
[----:B------:R-:W-:Y:S01]  /*ea30*/  F2FP.F16.E4M3.UNPACK_B R39, R39.H1 ;  /* 0x00000027ff27723e */ /* 0x000fe200030006ff */
[C---:B------:R-:W-:Y:S01]  /*ea40*/  FFMA.FTZ R43, R30.reuse, R37, -R43 ;  /* 0x000000251e2b7223 */ /* 0x040fe2000001082b */
[----:B------:R-:W-:Y:S01]  /*ea50*/  FFMA.FTZ R44, R30, R41, R40 ;  /* 0x000000291e2c7223 */ /* 0x000fe20000010028 */
[----:B------:R-:W-:Y:S01]  /*ea60*/  HADD2.F32 R29, -RZ, R29.H0_H0 ;  /* 0x2000001dff1d7230 */ /* 0x000fe20000004100 */
[----:B------:R-:W-:Y:S01]  /*ea70*/  F2FP.F16.E4M3.UNPACK_B R35, R35.H1 ;  /* 0x00000023ff23723e */ /* 0x000fe200030006ff */
[C---:B------:R-:W-:Y:S01]  /*ea80*/  FMUL.FTZ R30, R5.reuse, R38 ;  /* 0x00000026051e7220 */ /* 0x040fe20000410000 */
[----:B------:R-:W-:Y:S01]  /*ea90*/  FMUL.FTZ R37, R5, R32 ;  /* 0x0000002005257220 */ /* 0x000fe20000410000 */
[----:B------:R-:W-:Y:S01]  /*eaa0*/  HADD2.F32 R5, -RZ, R31.H1_H1 ;  /* 0x3000001fff057230 */ /* 0x000fe20000004100 */
[----:B------:R-:W-:Y:S01]  /*eab0*/  F2FP.F16.E4M3.UNPACK_B R7, R7.H1 ;  /* 0x00000007ff07723e */ /* 0x000fe200030006ff */
[----:B------:R-:W-:-:S02]  /*eac0*/  HADD2.F32 R40, -RZ, R39.H0_H0 ;  /* 0x20000027ff287230 */ /* 0x000fc40000004100 */
[C---:B------:R-:W-:Y:S01]  /*ead0*/  FFMA.FTZ R41, R29.reuse, R32, -R30 ;  /* 0x000000201d297223 */ /* 0x040fe2000001081e */
[----:B------:R-:W-:Y:S02]  /*eae0*/  HADD2.F32 R30, -RZ, R35.H0_H0 ;  /* 0x20000023ff1e7230 */ /* 0x000fe40000004100 */
[----:B------:R-:W-:Y:S01]  /*eaf0*/  FFMA.FTZ R42, R29, R38, R37 ;  /* 0x000000261d2a7223 */ /* 0x000fe20000010025 */
[----:B------:R-:W-:Y:S02]  /*eb00*/  HADD2.F32 R31, -RZ, R31.H0_H0 ;  /* 0x2000001fff1f7230 */ /* 0x000fe40000004100 */
[C---:B------:R-:W-:Y:S01]  /*eb10*/  FMUL.FTZ R32, R5.reuse, R40 ;  /* 0x0000002805207220 */ /* 0x040fe20000410000 */
[----:B------:R-:W-:Y:S02]  /*eb20*/  HADD2.F32 R38, -RZ, R39.H1_H1 ;  /* 0x30000027ff267230 */ /* 0x000fe40000004100 */
[----:B------:R-:W-:Y:S01]  /*eb30*/  FMUL.FTZ R46, R5, R30 ;  /* 0x0000001e052e7220 */ /* 0x000fe20000410000 */
[----:B------:R-:W-:-:S02]  /*eb40*/  HADD2.F32 R29, -RZ, R7.H1_H1 ;  /* 0x30000007ff1d7230 */ /* 0x000fc40000004100 */
[C---:B------:R-:W-:Y:S01]  /*eb50*/  FFMA.FTZ R39, R31.reuse, R30, -R32 ;  /* 0x0000001e1f277223 */ /* 0x040fe20000010820 */
[----:B------:R-:W-:Y:S02]  /*eb60*/  HADD2.F32 R30, -RZ, R35.H1_H1 ;  /* 0x30000023ff1e7230 */ /* 0x000fe40000004100 */
[----:B------:R-:W-:Y:S01]  /*eb70*/  FFMA.FTZ R46, R31, R40, R46 ;  /* 0x000000281f2e7223 */ /* 0x000fe2000001002e */
[----:B------:R-:W-:Y:S01]  /*eb80*/  F2FP.F16.E4M3.UNPACK_B R6, R4 ;  /* 0x00000004ff06723e */ /* 0x000fe200020006ff */
[----:B------:R-:W-:Y:S02]  /*eb90*/  HADD2.F32 R5, -RZ, R7.H0_H0 ;  /* 0x20000007ff057230 */ /* 0x000fe40000004100 */
[C---:B------:R-:W-:Y:S01]  /*eba0*/  FMUL.FTZ R32, R29.reuse, R38 ;  /* 0x000000261d207220 */ /* 0x040fe20000410000 */
[----:B------:R-:W-:Y:S01]  /*ebb0*/  FMUL.FTZ R40, R29, R30 ;  /* 0x0000001e1d287220 */ /* 0x000fe20000410000 */
[----:B------:R-:W-:Y:S02]  /*ebc0*/  F2FP.F16.E4M3.UNPACK_B R4, R4.H1 ;  /* 0x00000004ff04723e */ /* 0x000fe400030006ff */
[----:B------:R-:W-:Y:S01]  /*ebd0*/  F2FP.F16.E4M3.UNPACK_B R31, R34 ;  /* 0x00000022ff1f723e */ /* 0x000fe200020006ff */
[C---:B------:R-:W-:Y:S01]  /*ebe0*/  FFMA.FTZ R45, R5.reuse, R30, -R32 ;  /* 0x0000001e052d7223 */ /* 0x040fe20000010820 */
[-C--:B------:R-:W-:Y:S01]  /*ebf0*/  F2FP.F16.E4M3.UNPACK_B R29, R33.reuse ;  /* 0x00000021ff1d723e */ /* 0x080fe200020006ff */
[----:B------:R-:W-:Y:S01]  /*ec00*/  FFMA.FTZ R48, R5, R38, R40 ;  /* 0x0000002605307223 */ /* 0x000fe20000010028 */
[----:B------:R-:W-:Y:S01]  /*ec10*/  HADD2.F32 R7, -RZ, R4.H1_H1 ;  /* 0x30000004ff077230 */ /* 0x000fe20000004100 */
[----:B------:R-:W-:Y:S01]  /*ec20*/  F2FP.F16.E4M3.UNPACK_B R33, R33.H1 ;  /* 0x00000021ff21723e */ /* 0x000fe200030006ff */
[----:B------:R-:W-:Y:S01]  /*ec30*/  HADD2.F32 R32, -RZ, R31.H1_H1 ;  /* 0x3000001fff207230 */ /* 0x000fe20000004100 */
[----:B------:R-:W-:Y:S01]  /*ec40*/  F2FP.F16.E4M3.UNPACK_B R34, R34.H1 ;  /* 0x00000022ff22723e */ /* 0x000fe200030006ff */
[----:B------:R-:W-:-:S02]  /*ec50*/  HADD2.F32 R30, -RZ, R29.H1_H1 ;  /* 0x3000001dff1e7230 */ /* 0x000fc40000004100 */
[----:B------:R-:W-:Y:S02]  /*ec60*/  HADD2.F32 R5, -RZ, R4.H0_H0 ;  /* 0x20000004ff057230 */ /* 0x000fe40000004100 */
[C---:B------:R-:W-:Y:S01]  /*ec70*/  FMUL.FTZ R38, R7.reuse, R32 ;  /* 0x0000002007267220 */ /* 0x040fe20000410000 */
[----:B------:R-:W-:Y:S02]  /*ec80*/  HADD2.F32 R31, -RZ, R31.H0_H0 ;  /* 0x2000001fff1f7230 */ /* 0x000fe40000004100 */
[-C--:B------:R-:W-:Y:S01]  /*ec90*/  FMUL.FTZ R40, R7, R30.reuse ;  /* 0x0000001e07287220 */ /* 0x080fe20000410000 */
[--C-:B------:R-:W-:Y:S02]  /*eca0*/  HADD2.F32 R4, -RZ, R6.reuse.H1_H1 ;  /* 0x30000006ff047230 */ /* 0x100fe40000004100 */
[C---:B------:R-:W-:Y:S01]  /*ecb0*/  FFMA.FTZ R38, R5.reuse, R30, -R38 ;  /* 0x0000001e05267223 */ /* 0x040fe20000010826 */
[----:B------:R-:W-:Y:S02]  /*ecc0*/  HADD2.F32 R29, -RZ, R29.H0_H0 ;  /* 0x2000001dff1d7230 */ /* 0x000fe40000004100 */
[----:B------:R-:W-:Y:S01]  /*ecd0*/  FFMA.FTZ R35, R5, R32, R40 ;  /* 0x0000002005237223 */ /* 0x000fe20000010028 */
[----:B------:R-:W-:-:S02]  /*ece0*/  HADD2.F32 R6, -RZ, R6.H0_H0 ;  /* 0x20000006ff067230 */ /* 0x000fc40000004100 */
[C---:B------:R-:W-:Y:S01]  /*ecf0*/  FMUL.FTZ R7, R4.reuse, R31 ;  /* 0x0000001f04077220 */ /* 0x040fe20000410000 */
[--C-:B------:R-:W-:Y:S02]  /*ed00*/  HADD2.F32 R5, -RZ, R28.reuse.H1_H1 ;  /* 0x3000001cff057230 */ /* 0x100fe40000004100 */
[-C--:B------:R-:W-:Y:S01]  /*ed10*/  FMUL.FTZ R4, R4, R29.reuse ;  /* 0x0000001d04047220 */ /* 0x080fe20000410000 */
[----:B------:R-:W-:Y:S02]  /*ed20*/  HADD2.F32 R28, -RZ, R28.H0_H0 ;  /* 0x2000001cff1c7230 */ /* 0x000fe40000004100 */
[C---:B------:R-:W-:Y:S01]  /*ed30*/  FFMA.FTZ R30, R6.reuse, R29, -R7 ;  /* 0x0000001d061e7223 */ /* 0x040fe20000010807 */
[----:B------:R-:W-:Y:S02]  /*ed40*/  HADD2.F32 R29, -RZ, R34.H1_H1 ;  /* 0x30000022ff1d7230 */ /* 0x000fe40000004100 */
[----:B------:R-:W-:Y:S01]  /*ed50*/  FFMA.FTZ R31, R6, R31, R4 ;  /* 0x0000001f061f7223 */ /* 0x000fe20000010004 */
[----:B------:R-:W-:-:S02]  /*ed60*/  HADD2.F32 R6, -RZ, R33.H1_H1 ;  /* 0x30000021ff067230 */ /* 0x000fc40000004100 */
[----:B------:R-:W-:Y:S02]  /*ed70*/  HADD2.F32 R7, -RZ, R34.H0_H0 ;  /* 0x20000022ff077230 */ /* 0x000fe40000004100 */
[C---:B------:R-:W-:Y:S01]  /*ed80*/  FMUL.FTZ R37, R5.reuse, R29 ;  /* 0x0000001d05257220 */ /* 0x040fe20000410000 */
[--C-:B------:R-:W-:Y:S02]  /*ed90*/  HADD2.F32 R4, -RZ, R14.reuse.H1_H1 ;  /* 0x3000000eff047230 */ /* 0x100fe40000004100 */
[-C--:B------:R-:W-:Y:S01]  /*eda0*/  FMUL.FTZ R32, R5, R6.reuse ;  /* 0x0000000605207220 */ /* 0x080fe20000410000 */
[----:B------:R-:W-:Y:S02]  /*edb0*/  HADD2.F32 R33, -RZ, R33.H0_H0 ;  /* 0x20000021ff217230 */ /* 0x000fe40000004100 */
[----:B------:R-:W-:Y:S01]  /*edc0*/  FFMA.FTZ R37, R28, R6, -R37 ;  /* 0x000000061c257223 */ /* 0x000fe20000010825 */
[----:B------:R-:W-:Y:S02]  /*edd0*/  HADD2.F32 R14, -RZ, R14.H0_H0 ;  /* 0x2000000eff0e7230 */ /* 0x000fe40000004100 */
[----:B------:R-:W-:Y:S01]  /*ede0*/  FMUL.FTZ R5, R4, R7 ;  /* 0x0000000704057220 */ /* 0x000fe20000410000 */
[----:B------:R-:W-:Y:S01]  /*edf0*/  FFMA.FTZ R32, R28, R29, R32 ;  /* 0x0000001d1c207223 */ /* 0x000fe20000010020 */
[----:B------:R-:W-:Y:S01]  /*ee00*/  FMUL.FTZ R4, R4, R33 ;  /* 0x0000002104047220 */ /* 0x000fe20000410000 */
[----:B------:R-:W-:Y:S01]  /*ee10*/  F2FP.SATFINITE.E4M3.F32.PACK_AB_MERGE_C R6, R44, R43, RZ ;  /* 0x0000002b2c06723e */ /* 0x000fe200048070ff */
[----:B------:R-:W-:-:S02]  /*ee20*/  FFMA.FTZ R5, R14, R33, -R5 ;  /* 0x000000210e057223 */ /* 0x000fc40000010805 */
[----:B------:R-:W-:Y:S01]  /*ee30*/  FFMA.FTZ R14, R14, R7, R4 ;  /* 0x000000070e0e7223 */ /* 0x000fe20000010004 */
[----:B------:R-:W-:Y:S02]  /*ee40*/  F2FP.SATFINITE.E4M3.F32.PACK_AB_MERGE_C R7, R48, R45, RZ ;  /* 0x0000002d3007723e */ /* 0x000fe400048070ff */
[----:B------:R-:W-:Y:S02]  /*ee50*/  F2FP.SATFINITE.E4M3.F32.PACK_AB_MERGE_C R4, R35, R38, RZ ;  /* 0x000000262304723e */ /* 0x000fe400048070ff */
[----:B------:R-:W-:Y:S02]  /*ee60*/  F2FP.SATFINITE.E4M3.F32.PACK_AB_MERGE_C R32, R32, R37, RZ ;  /* 0x000000252020723e */ /* 0x000fe400048070ff */
[----:B------:R-:W-:Y:S02]  /*ee70*/  F2FP.SATFINITE.E4M3.F32.PACK_AB_MERGE_C R6, R42, R41, R6 ;  /* 0x000000292a06723e */ /* 0x000fe40004807006 */
[----:B------:R-:W-:Y:S02]  /*ee80*/  F2FP.SATFINITE.E4M3.F32.PACK_AB_MERGE_C R7, R46, R39, R7 ;  /* 0x000000272e07723e */ /* 0x000fe40004807007 */
[----:B------:R-:W-:-:S02]  /*ee90*/  F2FP.SATFINITE.E4M3.F32.PACK_AB_MERGE_C R4, R31, R30, R4 ;  /* 0x0000001e1f04723e */ /* 0x000fc40004807004 */
[----:B------:R-:W-:-:S05]  /*eea0*/  F2FP.SATFINITE.E4M3.F32.PACK_AB_MERGE_C R5, R14, R5, R32 ;  /* 0x000000050e05723e */ /* 0x000fca0004807020 */
[----:B------:R0:W-:Y:S02]  /*eeb0*/  STS.128 [R3+0x1c400], R4 ;  /* 0x01c4000403007388 */ /* 0x0001e40000000c00 */
.L_x_1450:
[----:B------:R-:W-:Y:S05]  /*eec0*/  BSYNC B2 ;  /* 0x0000000000027941 */ /* 0x000fea0003800000 */
.L_x_1449:
[----:B------:R-:W-:Y:S05]  /*eed0*/  @P1 BRA `(.L_x_1448) ;  /* 0x0000000400e81947 */ /* 0x000fea0003800000 */
[----:B0-----:R-:W0:Y:S01]  /*eee0*/  LDS.128 R4, [R0] ;  /* 0x0000000000047984 */ /* 0x001e220000000c00 */
[----:B-----5:R-:W-:Y:S02]  /*eef0*/  SHF.R.U32.HI R28, RZ, 0x8, R21 ;  /* 0x00000008ff1c7819 */ /* 0x020fe40000011615 */
[----:B------:R-:W-:Y:S02]  /*ef00*/  SHF.R.U32.HI R32, RZ, 0x8, R25 ;  /* 0x00000008ff207819 */ /* 0x000fe40000011619 */
[----:B------:R-:W-:Y:S02]  /*ef10*/  LOP3.LUT R31, R21, 0xff, RZ, 0xc0, !PT ;  /* 0x000000ff151f7812 */ /* 0x000fe400078ec0ff */
[----:B------:R-:W-:Y:S02]  /*ef20*/  LOP3.LUT R35, R25, 0xff, RZ, 0xc0, !PT ;  /* 0x000000ff19237812 */ /* 0x000fe400078ec0ff */
[----:B------:R-:W-:Y:S02]  /*ef30*/  LOP3.LUT R28, R28, 0xff, RZ, 0xc0, !PT ;  /* 0x000000ff1c1c7812 */ /* 0x000fe400078ec0ff */
[----:B------:R-:W-:-:S02]  /*ef40*/  LOP3.LUT R32, R32, 0xff, RZ, 0xc0, !PT ;  /* 0x000000ff20207812 */ /* 0x000fc400078ec0ff */
[----:B------:R-:W-:Y:S02]  /*ef50*/  SHF.R.U32.HI R14, RZ, 0x8, R20 ;  /* 0x00000008ff0e7819 */ /* 0x000fe40000011614 */
[----:B------:R-:W-:Y:S02]  /*ef60*/  SHF.R.U32.HI R30, RZ, 0x8, R24 ;  /* 0x00000008ff1e7819 */ /* 0x000fe40000011618 */
[----:B------:R-:W-:Y:S02]  /*ef70*/  PRMT R31, R28, 0x7604, R31 ;  /* 0x000076041c1f7816 */ /* 0x000fe4000000001f */
[----:B------:R-:W-:Y:S02]  /*ef80*/  PRMT R35, R32, 0x7604, R35 ;  /* 0x0000760420237816 */ /* 0x000fe40000000023 */
[----:B------:R-:W-:Y:S02]  /*ef90*/  SHF.R.U32.HI R28, RZ, 0x10, R21 ;  /* 0x00000010ff1c7819 */ /* 0x000fe40000011615 */
[----:B------:R-:W-:-:S02]  /*efa0*/  SHF.R.U32.HI R32, RZ, 0x10, R25 ;  /* 0x00000010ff207819 */ /* 0x000fc40000011619 */
[----:B------:R-:W-:Y:S02]  /*efb0*/  LOP3.LUT R29, R20, 0xff, RZ, 0xc0, !PT ;  /* 0x000000ff141d7812 */ /* 0x000fe400078ec0ff */
[----:B------:R-:W-:Y:S02]  /*efc0*/  LOP3.LUT R14, R14, 0xff, RZ, 0xc0, !PT ;  /* 0x000000ff0e0e7812 */ /* 0x000fe400078ec0ff */
[----:B------:R-:W-:Y:S02]  /*efd0*/  LOP3.LUT R33, R24, 0xff, RZ, 0xc0, !PT ;  /* 0x000000ff18217812 */ /* 0x000fe400078ec0ff */
[----:B------:R-:W-:Y:S02]  /*efe0*/  LOP3.LUT R30, R30, 0xff, RZ, 0xc0, !PT ;  /* 0x000000ff1e1e7812 */ /* 0x000fe400078ec0ff */
[----:B------:R-:W-:Y:S02]  /*eff0*/  LOP3.LUT R28, R28, 0xff, RZ, 0xc0, !PT ;  /* 0x000000ff1c1c7812 */ /* 0x000fe400078ec0ff */
[----:B------:R-:W-:-:S02]  /*f000*/  LOP3.LUT R32, R32, 0xff, RZ, 0xc0, !PT ;  /* 0x000000ff20207812 */ /* 0x000fc400078ec0ff */
[----:B------:R-:W-:Y:S02]  /*f010*/  PRMT R29, R14, 0x7604, R29 ;  /* 0x000076040e1d7816 */ /* 0x000fe4000000001d */
[----:B------:R-:W-:Y:S02]  /*f020*/  PRMT R33, R30, 0x7604, R33 ;  /* 0x000076041e217816 */ /* 0x000fe40000000021 */
[----:B------:R-:W-:Y:S02]  /*f030*/  SHF.R.U32.HI R14, RZ, 0x10, R20 ;  /* 0x00000010ff0e7819 */ /* 0x000fe40000011614 */
[----:B------:R-:W-:Y:S02]  /*f040*/  SHF.R.U32.HI R30, RZ, 0x10, R24 ;  /* 0x00000010ff1e7819 */ /* 0x000fe40000011618 */
[----:B------:R-:W-:Y:S02]  /*f050*/  PRMT R31, R28, 0x7054, R31 ;  /* 0x000070541c1f7816 */ /* 0x000fe4000000001f */
[----:B------:R-:W-:-:S02]  /*f060*/  PRMT R35, R32, 0x7054, R35 ;  /* 0x0000705420237816 */ /* 0x000fc40000000023 */
[----:B------:R-:W-:Y:S02]  /*f070*/  LOP3.LUT R14, R14, 0xff, RZ, 0xc0, !PT ;  /* 0x000000ff0e0e7812 */ /* 0x000fe400078ec0ff */
[----:B------:R-:W-:Y:S02]  /*f080*/  LOP3.LUT R30, R30, 0xff, RZ, 0xc0, !PT ;  /* 0x000000ff1e1e7812 */ /* 0x000fe400078ec0ff */
[----:B------:R-:W-:Y:S02]  /*f090*/  LOP3.LUT R35, R35, 0xff000000, R25, 0xf8, !PT ;  /* 0xff00000023237812 */ /* 0x000fe400078ef819 */
[----:B------:R-:W-:Y:S02]  /*f0a0*/  LOP3.LUT R31, R31, 0xff000000, R21, 0xf8, !PT ;  /* 0xff0000001f1f7812 */ /* 0x000fe400078ef815 */
[----:B------:R-:W-:Y:S02]  /*f0b0*/  PRMT R29, R14, 0x7054, R29 ;  /* 0x000070540e1d7816 */ /* 0x000fe4000000001d */
[----:B------:R-:W-:-:S02]  /*f0c0*/  PRMT R33, R30, 0x7054, R33 ;  /* 0x000070541e217816 */ /* 0x000fc40000000021 */
[-C--:B0-----:R-:W-:Y:S02]  /*f0d0*/  F2FP.F16.E4M3.UNPACK_B R14, R6.reuse.H1 ;  /* 0x00000006ff0e723e */ /* 0x081fe400030006ff */
[----:B------:R-:W-:Y:S02]  /*f0e0*/  F2FP.F16.E4M3.UNPACK_B R32, R35 ;  /* 0x00000023ff20723e */ /* 0x000fe400020006ff */
[----:B------:R-:W-:Y:S02]  /*f0f0*/  F2FP.F16.E4M3.UNPACK_B R28, R31 ;  /* 0x0000001fff1c723e */ /* 0x000fe400020006ff */
[----:B------:R-:W-:Y:S01]  /*f100*/  LOP3.LUT R30, R33, 0xff000000, R24, 0xf8, !PT ;  /* 0xff000000211e7812 */ /* 0x000fe200078ef818 */
[--C-:B------:R-:W-:Y:S01]  /*f110*/  HADD2.F32 R24, -RZ, R14.reuse.H0_H0 ;  /* 0x2000000eff187230 */ /* 0x100fe20000004100 */
[----:B------:R-:W-:Y:S01]  /*f120*/  F2FP.F16.E4M3.UNPACK_B R21, R6 ;  /* 0x00000006ff15723e */ /* 0x000fe200020006ff */
[----:B------:R-:W-:Y:S01]  /*f130*/  HADD2.F32 R14, -RZ, R14.H1_H1 ;  /* 0x3000000eff0e7230 */ /* 0x000fe20000004100 */
[----:B------:R-:W-:Y:S01]  /*f140*/  LOP3.LUT R29, R29, 0xff000000, R20, 0xf8, !PT ;  /* 0xff0000001d1d7812 */ /* 0x000fe200078ef814 */
        /* <DEDUP_REMOVED lines=82> */
[----:B------:R1:W-:Y:S02]  /*f670*/  STS.128 [R0], R4 ;  /* 0x0000000400007388 */ /* 0x0003e40000000c00 */
.L_x_1448:
[----:B------:R-:W-:Y:S05]  /*f680*/  BSYNC B1 ;  /* 0x0000000000017941 */ /* 0x000fea0003800000 */
.L_x_1447:
[----:B01----:R-:W-:-:S05]  /*f690*/  VIADD R4, R230, 0x40 ;  /* 0x00000040e6047836 */ /* 0x003fca0000000000 */
[----:B------:R-:W-:-:S13]  /*f6a0*/  ISETP.GE.AND P0, PT, R4, R15, PT ;  /* 0x0000000f0400720c */ /* 0x000fda0003f06270 */
[----:B------:R-:W-:Y:S05]  /*f6b0*/  @P0 BRA `(.L_x_1451) ;  /* 0x00000034005c0947 */ /* 0x000fea0003800000 */
[----:B------:R-:W0:Y:S01]  /*f6c0*/  LDC R5, c[0x0][0x3f4] ;  /* 0x0000fd00ff057b82 */ /* 0x000e220000000800 */
[----:B------:R-:W-:Y:S01]  /*f6d0*/  BSSY B1, `(.L_x_1452) ;  /* 0x000007e000017945 */ /* 0x000fe20003800000 */
[-C--:B0-----:R-:W-:Y:S02]  /*f6e0*/  ISETP.GE.AND P0, PT, R228, R5.reuse, PT ;  /* 0x00000005e400720c */ /* 0x081fe40003f06270 */
[----:B------:R-:W-:-:S11]  /*f6f0*/  ISETP.GE.AND P1, PT, R234, R5, PT ;  /* 0x00000005ea00720c */ /* 0x000fd60003f26270 */
[----:B------:R-:W-:Y:S05]  /*f700*/  @P0 BRA `(.L_x_1453) ;  /* 0x0000000400e80947 */ /* 0x000fea0003800000 */
[----:B------:R-:W0:Y:S01]  /*f710*/  LDS.128 R4, [R3+0x1e400] ;  /* 0x01e4000003047984 */ /* 0x000e220000000c00 */
        /* <DEDUP_REMOVED lines=34> */
[----:B------:R-:W-:Y:S01]  /*f940*/  HADD2.F32 R12, -RZ, R14.H1_H1 ;  /* 0x3000000eff0c7230 */ /* 0x000fe20000004100 */
[----:B------:R-:W-:Y:S01]  /*f950*/  LOP3.LUT R29, R29, 0xff000000, R26, 0xf8, !PT ;  /* 0xff0000001d1d7812 */ /* 0x000fe200078ef81a */
[--C-:B------:R-:W-:Y:S01]  /*f960*/  HADD2.F32 R28, -RZ, R27.reuse.H1_H1 ;  /* 0x3000001bff1c7230 */ /* 0x100fe20000004100 */
[----:B------:R-:W-:Y:S01]  /*f970*/  F2FP.F16.E4M3.UNPACK_B R13, R5.H1 ;  /* 0x00000005ff0d723e */ /* 0x000fe200030006ff */
[----:B------:R-:W-:Y:S01]  /*f980*/  HADD2.F32 R26, -RZ, R24.H1_H1 ;  /* 0x30000018ff1a7230 */ /* 0x000fe20000004100 */
[----:B------:R-:W-:Y:S01]  /*f990*/  F2FP.F16.E4M3.UNPACK_B R20, R7 ;  /* 0x00000007ff14723e */ /* 0x000fe200020006ff */
[----:B------:R-:W-:Y:S01]  /*f9a0*/  HADD2.F32 R15, -RZ, R14.H0_H0 ;  /* 0x2000000eff0f7230 */ /* 0x000fe20000004100 */
[----:B------:R-:W-:Y:S01]  /*f9b0*/  F2FP.F16.E4M3.UNPACK_B R14, R6 ;  /* 0x00000006ff0e723e */ /* 0x000fe200020006ff */
[C---:B------:R-:W-:Y:S01]  /*f9c0*/  FMUL.FTZ R30, R12.reuse, R28 ;  /* 0x0000001c0c1e7220 */ /* 0x040fe20000410000 */
[----:B------:R-:W-:Y:S01]  /*f9d0*/  FMUL.FTZ R33, R12, R26 ;  /* 0x0000001a0c217220 */ /* 0x000fe20000410000 */
[----:B------:R-:W-:Y:S01]  /*f9e0*/  F2FP.F16.E4M3.UNPACK_B R12, R5 ;  /* 0x00000005ff0c723e */ /* 0x000fe200020006ff */
[----:B------:R-:W-:-:S02]  /*f9f0*/  HADD2.F32 R27, -RZ, R27.H0_H0 ;  /* 0x2000001bff1b7230 */ /* 0x000fc40000004100 */
[C---:B------:R-:W-:Y:S01]  /*fa00*/  FFMA.FTZ R32, R15.reuse, R26, -R30 ;  /* 0x0000001a0f207223 */ /* 0x040fe2000001081e */
[----:B------:R-:W-:Y:S02]  /*fa10*/  HADD2.F32 R5, -RZ, R14.H1_H1 ;  /* 0x3000000eff057230 */ /* 0x000fe40000004100 */
[----:B------:R-:W-:Y:S01]  /*fa20*/  FFMA.FTZ R35, R15, R28, R33 ;  /* 0x0000001c0f237223 */ /* 0x000fe20000010021 */
[----:B------:R-:W-:Y:S01]  /*fa30*/  HADD2.F32 R24, -RZ, R24.H0_H0 ;  /* 0x20000018ff187230 */ /* 0x000fe20000004100 */
[----:B------:R-:W-:Y:S01]  /*fa40*/  F2FP.F16.E4M3.UNPACK_B R31, R31.H1 ;  /* 0x0000001fff1f723e */ /* 0x000fe200030006ff */
[----:B------:R-:W-:Y:S01]  /*fa50*/  HADD2.F32 R14, -RZ, R14.H0_H0 ;  /* 0x2000000eff0e7230 */ /* 0x000fe20000004100 */
[----:B------:R-:W-:Y:S01]  /*fa60*/  F2FP.F16.E4M3.UNPACK_B R25, R25.H1 ;  /* 0x00000019ff19723e */ /* 0x000fe200030006ff */
[C---:B------:R-:W-:Y:S01]  /*fa70*/  FMUL.FTZ R15, R5.reuse, R27 ;  /* 0x0000001b050f7220 */ /* 0x040fe20000410000 */
[----:B------:R-:W-:Y:S01]  /*fa80*/  FMUL.FTZ R30, R5, R24 ;  /* 0x00000018051e7220 */ /* 0x000fe20000410000 */
[----:B------:R-:W-:Y:S01]  /*fa90*/  F2FP.F16.E4M3.UNPACK_B R7, R7.H1 ;  /* 0x00000007ff07723e */ /* 0x000fe200030006ff */
[----:B------:R-:W-:-:S02]  /*faa0*/  HADD2.F32 R5, -RZ, R20.H1_H1 ;  /* 0x30000014ff057230 */ /* 0x000fc40000004100 */
[C---:B------:R-:W-:Y:S01]  /*fab0*/  FFMA.FTZ R28, R14.reuse, R24, -R15 ;  /* 0x000000180e1c7223 */ /* 0x040fe2000001080f */
[----:B------:R-:W-:Y:S02]  /*fac0*/  HADD2.F32 R26, -RZ, R31.H0_H0 ;  /* 0x2000001fff1a7230 */ /* 0x000fe40000004100 */
[----:B------:R-:W-:Y:S01]  /*fad0*/  FFMA.FTZ R33, R14, R27, R30 ;  /* 0x0000001b0e217223 */ /* 0x000fe2000001001e */
[----:B------:R-:W-:Y:S01]  /*fae0*/  HADD2.F32 R15, -RZ, R25.H0_H0 ;  /* 0x20000019ff0f7230 */ /* 0x000fe20000004100 */
[----:B------:R-:W-:Y:S01]  /*faf0*/  F2FP.F16.E4M3.UNPACK_B R6, R4 ;  /* 0x00000004ff06723e */ /* 0x000fe200020006ff */
        /* <DEDUP_REMOVED lines=8> */
[----:B------:R-:W-:Y:S02]  /*fb80*/  HADD2.F32 R5, -RZ, R7.H0_H0 ;  /* 0x20000007ff057230 */ /* 0x000fe40000004100 */
[C---:B------:R-:W-:Y:S01]  /*fb90*/  FMUL.FTZ R24, R14.reuse, R31 ;  /* 0x0000001f0e187220 */ /* 0x040fe20000410000 */
[----:B------:R-:W-:Y:S01]  /*fba0*/  F2FP.F16.E4M3.UNPACK_B R4, R4.H1 ;  /* 0x00000004ff04723e */ /* 0x000fe200030006ff */
[----:B------:R-:W-:Y:S01]  /*fbb0*/  FMUL.FTZ R20, R14, R25 ;  /* 0x000000190e147220 */ /* 0x000fe20000410000 */
[----:B------:R-:W-:Y:S01]  /*fbc0*/  F2FP.F16.E4M3.UNPACK_B R15, R29 ;  /* 0x0000001dff0f723e */ /* 0x000fe200020006ff */
[C---:B------:R-:W-:Y:S01]  /*fbd0*/  FFMA.FTZ R34, R5.reuse, R25, -R24 ;  /* 0x0000001905227223 */ /* 0x040fe20000010818 */
[----:B------:R-:W-:Y:S01]  /*fbe0*/  F2FP.F16.E4M3.UNPACK_B R14, R21 ;  /* 0x00000015ff0e723e */ /* 0x000fe200020006ff */
[----:B------:R-:W-:Y:S01]  /*fbf0*/  FFMA.FTZ R31, R5, R31, R20 ;  /* 0x0000001f051f7223 */ /* 0x000fe20000010014 */
[----:B------:R-:W-:Y:S01]  /*fc00*/  HADD2.F32 R7, -RZ, R4.H1_H1 ;  /* 0x30000004ff077230 */ /* 0x000fe20000004100 */
[----:B------:R-:W-:Y:S01]  /*fc10*/  F2FP.F16.E4M3.UNPACK_B R21, R21.H1 ;  /* 0x00000015ff15723e */ /* 0x000fe200030006ff */
[----:B------:R-:W-:Y:S01]  /*fc20*/  HADD2.F32 R24, -RZ, R15.H1_H1 ;  /* 0x3000000fff187230 */ /* 0x000fe20000004100 */
[----:B------:R-:W-:Y:S01]  /*fc30*/  F2FP.F16.E4M3.UNPACK_B R29, R29.H1 ;  /* 0x0000001dff1d723e */ /* 0x000fe200030006ff */
[----:B------:R-:W-:Y:S01]  /*fc40*/  HADD2.F32 R20, -RZ, R14.H1_H1 ;  /* 0x3000000eff147230 */ /* 0x000fe20000004100 */
[----:B------:R-:W-:Y:S01]  /*fc50*/  F2FP.SATFINITE.E4M3.F32.PACK_AB_MERGE_C R31, R31, R34, RZ ;  /* 0x000000221f1f723e */ /* 0x000fe200048070ff */
[----:B------:R-:W-:-:S02]  /*fc60*/  HADD2.F32 R5, -RZ, R4.H0_H0 ;  /* 0x20000004ff057230 */ /* 0x000fc40000004100 */
[----:B------:R-:W-:Y:S01]  /*fc70*/  FMUL.FTZ R26, R7, R24 ;  /* 0x00000018071a7220 */ /* 0x000fe20000410000 */
[----:B------:R-:W-:Y:S02]  /*fc80*/  HADD2.F32 R25, -RZ, R15.H0_H0 ;  /* 0x2000000fff197230 */ /* 0x000fe40000004100 */
[----:B------:R-:W-:Y:S02]  /*fc90*/  HADD2.F32 R4, -RZ, R6.H1_H1 ;  /* 0x30000006ff047230 */ /* 0x000fe40000004100 */
[-C--:B------:R-:W-:Y:S01]  /*fca0*/  FFMA.FTZ R26, R5, R20.reuse, -R26 ;  /* 0x00000014051a7223 */ /* 0x080fe2000001081a */
[----:B------:R-:W-:Y:S02]  /*fcb0*/  HADD2.F32 R15, -RZ, R14.H0_H0 ;  /* 0x2000000eff0f7230 */ /* 0x000fe40000004100 */
[----:B------:R-:W-:Y:S01]  /*fcc0*/  FMUL.FTZ R14, R7, R20 ;  /* 0x00000014070e7220 */ /* 0x000fe20000410000 */
[----:B------:R-:W-:Y:S02]  /*fcd0*/  HADD2.F32 R6, -RZ, R6.H0_H0 ;  /* 0x20000006ff067230 */ /* 0x000fe40000004100 */
[C---:B------:R-:W-:Y:S01]  /*fce0*/  FMUL.FTZ R7, R4.reuse, R25 ;  /* 0x0000001904077220 */ /* 0x040fe20000410000 */
[----:B------:R-:W-:Y:S01]  /*fcf0*/  FMUL.FTZ R4, R4, R15 ;  /* 0x0000000f04047220 */ /* 0x000fe20000410000 */
[----:B------:R-:W-:-:S02]  /*fd00*/  FFMA.FTZ R27, R5, R24, R14 ;  /* 0x00000018051b7223 */ /* 0x000fc4000001000e */
[C---:B------:R-:W-:Y:S01]  /*fd10*/  FFMA.FTZ R15, R6.reuse, R15, -R7 ;  /* 0x0000000f060f7223 */ /* 0x040fe20000010807 */
[----:B------:R-:W-:Y:S02]  /*fd20*/  HADD2.F32 R5, -RZ, R13.H1_H1 ;  /* 0x3000000dff057230 */ /* 0x000fe40000004100 */
[----:B------:R-:W-:Y:S01]  /*fd30*/  FFMA.FTZ R20, R6, R25, R4 ;  /* 0x0000001906147223 */ /* 0x000fe20000010004 */
[----:B------:R-:W-:Y:S02]  /*fd40*/  HADD2.F32 R6, -RZ, R21.H1_H1 ;  /* 0x30000015ff067230 */ /* 0x000fe40000004100 */
[--C-:B------:R-:W-:Y:S02]  /*fd50*/  HADD2.F32 R14, -RZ, R29.reuse.H1_H1 ;  /* 0x3000001dff0e7230 */ /* 0x100fe40000004100 */
[----:B------:R-:W-:Y:S02]  /*fd60*/  HADD2.F32 R29, -RZ, R29.H0_H0 ;  /* 0x2000001dff1d7230 */ /* 0x000fe40000004100 */
[----:B------:R-:W-:Y:S01]  /*fd70*/  FMUL.FTZ R7, R5, R6 ;  /* 0x0000000605077220 */ /* 0x000fe20000410000 */
[----:B------:R-:W-:-:S02]  /*fd80*/  HADD2.F32 R4, -RZ, R12.H1_H1 ;  /* 0x3000000cff047230 */ /* 0x000fc40000004100 */
[----:B------:R-:W-:Y:S01]  /*fd90*/  FMUL.FTZ R24, R5, R14 ;  /* 0x0000000e05187220 */ /* 0x000fe20000410000 */
[----:B------:R-:W-:Y:S02]  /*fda0*/  HADD2.F32 R21, -RZ, R21.H0_H0 ;  /* 0x20000015ff157230 */ /* 0x000fe40000004100 */
[----:B------:R-:W-:Y:S02]  /*fdb0*/  HADD2.F32 R13, -RZ, R13.H0_H0 ;  /* 0x2000000dff0d7230 */ /* 0x000fe40000004100 */
[C---:B------:R-:W-:Y:S01]  /*fdc0*/  FMUL.FTZ R5, R4.reuse, R29 ;  /* 0x0000001d04057220 */ /* 0x040fe20000410000 */
[----:B------:R-:W-:Y:S02]  /*fdd0*/  HADD2.F32 R12, -RZ, R12.H0_H0 ;  /* 0x2000000cff0c7230 */ /* 0x000fe40000004100 */
        /* <DEDUP_REMOVED lines=8> */
[----:B------:R-:W-:Y:S02]  /*fe60*/  F2FP.SATFINITE.E4M3.F32.PACK_AB_MERGE_C R6, R33, R28, R6 ;  /* 0x0000001c2106723e */ /* 0x000fe40004807006 */
[----:B------:R-:W-:Y:S02]  /*fe70*/  F2FP.SATFINITE.E4M3.F32.PACK_AB_MERGE_C R7, R37, R30, R31 ;  /* 0x0000001e2507723e */ /* 0x000fe4000480701f */
[----:B------:R-:W-:Y:S02]  /*fe80*/  F2FP.SATFINITE.E4M3.F32.PACK_AB_MERGE_C R4, R20, R15, R4 ;  /* 0x0000000f1404723e */ /* 0x000fe40004807004 */
[----:B------:R-:W-:-:S05]  /*fe90*/  F2FP.SATFINITE.E4M3.F32.PACK_AB_MERGE_C R5, R12, R5, R24 ;  /* 0x000000050c05723e */ /* 0x000fca0004807018 */
[----:B------:R0:W-:Y:S02]  /*fea0*/  STS.128 [R3+0x1e400], R4 ;  /* 0x01e4000403007388 */ /* 0x0001e40000000c00 */
.L_x_1453:
[----:B------:R-:W-:Y:S05]  /*feb0*/  BSYNC B1 ;  /* 0x0000000000017941 */ /* 0x000fea0003800000 */
.L_x_1452:
[----:B------:R-:W-:Y:S05]  /*fec0*/  @P1 BRA `(.L_x_1451) ;  /* 0x0000002c00581947 */ /* 0x000fea0003800000 */
[----:B0-----:R-:W0:Y:S01]  /*fed0*/  LDS.128 R4, [R0+0x2000] ;  /* 0x0020000000047984 */ /* 0x001e220000000c00 */
[----:B-----5:R-:W-:Y:S02]  /*fee0*/  SHF.R.U32.HI R12, RZ, 0x8, R10 ;  /* 0x00000008ff0c7819 */ /* 0x020fe4000001160a */
[----:B------:R-:W-:Y:S02]  /*fef0*/  LOP3.LUT R3, R10, 0xff, RZ, 0xc0, !PT ;  /* 0x000000ff0a037812 */ /* 0x000fe400078ec0ff */
[----:B------:R-:W-:Y:S02]  /*ff00*/  LOP3.LUT R12, R12, 0xff, RZ, 0xc0, !PT ;  /* 0x000000ff0c0c7812 */ /* 0x000fe400078ec0ff */
[----:B------:R-:W-:Y:S02]  /*ff10*/  SHF.R.U32.HI R14, RZ, 0x8, R11 ;  /* 0x00000008ff0e7819 */ /* 0x000fe4000001160b */
[----:B------:R-:W-:Y:S02]  /*ff20*/  SHF.R.U32.HI R21, RZ, 0x8, R9 ;  /* 0x00000008ff157819 */ /* 0x000fe40000011609 */
[----:B------:R-:W-:-:S02]  /*ff30*/  PRMT R3, R12, 0x7604, R3 ;  /* 0x000076040c037816 */ /* 0x000fc40000000003 */
[----:B------:R-:W-:Y:S02]  /*ff40*/  LOP3.LUT R13, R11, 0xff, RZ, 0xc0, !PT ;  /* 0x000000ff0b0d7812 */ /* 0x000fe400078ec0ff */
[----:B------:R-:W-:Y:S02]  /*ff50*/  LOP3.LUT R14, R14, 0xff, RZ, 0xc0, !PT ;  /* 0x000000ff0e0e7812 */ /* 0x000fe400078ec0ff */
[----:B------:R-:W-:Y:S02]  /*ff60*/  SHF.R.U32.HI R24, RZ, 0x10, R11 ;  /* 0x00000010ff187819 */ /* 0x000fe4000001160b */
[----:B------:R-:W-:Y:S02]  /*ff70*/  SHF.R.U32.HI R12, RZ, 0x8, R8 ;  /* 0x00000008ff0c7819 */ /* 0x000fe40000011608 */
[----:B------:R-:W-:Y:S02]  /*ff80*/  SHF.R.U32.HI R25, RZ, 0x10, R9 ;  /* 0x00000010ff197819 */ /* 0x000fe40000011609 */
[----:B------:R-:W-:-:S02]  /*ff90*/  LOP3.LUT R20, R9, 0xff, RZ, 0xc0, !PT ;  /* 0x000000ff09147812 */ /* 0x000fc400078ec0ff */
[----:B------:R-:W-:Y:S01]  /*ffa0*/  LOP3.LUT R21, R21, 0xff, RZ, 0xc0, !PT ;  /* 0x000000ff15157812 */ /* 0x000fe200078ec0ff */
[----:B------:R-:W-:Y:S01]  /*ffb0*/  IMAD.U32 R25, R25, 0x10000, RZ ;  /* 0x0001000019197824 */ /* 0x000fe200078e00ff */
[----:B------:R-:W-:Y:S02]  /*ffc0*/  PRMT R13, R14, 0x7604, R13 ;  /* 0x000076040e0d7816 */ /* 0x000fe4000000000d */
[----:B------:R-:W-:Y:S01]  /*ffd0*/  LOP3.LUT R15, R12, 0xff, RZ, 0xc0, !PT ;  /* 0x000000ff0c0f7812 */ /* 0x000fe200078ec0ff */
[----:B------:R-:W-:Y:S01]  /*ffe0*/  IMAD.U32 R12, R24, 0x10000, RZ ;  /* 0x00010000180c7824 */ /* 0x000fe200078e00ff */
[----:B------:R-:W-:Y:S02]  /*fff0*/  LOP3.LUT R14, R8, 0xff, RZ, 0xc0, !PT ;  /* 0x000000ff080e7812 */ /* 0x000fe400078ec0ff */
[----:B------:R-:W-:Y:S02]  /*10000*/  PRMT R20, R21, 0x7604, R20 ;  /* 0x0000760415147816 */ /* 0x000fe40000000014 */
[----:B------:R-:W-:-:S02]  /*10010*/  PRMT R21, R15, 0x7604, R14 ;  /* 0x000076040f157816 */ /* 0x000fc4000000000e */
[----:B------:R-:W-:Y:S02]  /*10020*/  LOP3.LUT R15, R13, 0xff0000, R12, 0xf8, !PT ;  /* 0x00ff00000d0f7812 */ /* 0x000fe400078ef80c */
[----:B------:R-:W-:Y:S02]  /*10030*/  LOP3.LUT R25, R20, 0xff0000, R25, 0xf8, !PT ;  /* 0x00ff000014197812 */ /* 0x000fe400078ef819 */
[----:B------:R-:W-:Y:S02]  /*10040*/  LOP3.LUT R15, R15, 0xff000000, R11, 0xf8, !PT ;  /* 0xff0000000f0f7812 */ /* 0x000fe400078ef80b */
[----:B------:R-:W-:Y:S02]  /*10050*/  LOP3.LUT R25, R25, 0xff000000, R9, 0xf8, !PT ;  /* 0xff00000019197812 */ /* 0x000fe400078ef809 */
[----:B------:R-:W-:Y:S02]  /*10060*/  LOP3.LUT R13, R3, 0xff0000, R10, 0xf8, !PT ;  /* 0x00ff0000030d7812 */ /* 0x000fe400078ef80a */
[----:B0-----:R-:W-:-:S02]  /*10070*/  F2FP.F16.E4M3.UNPACK_B R3, R6.H1 ;  /* 0x00000006ff03723e */ /* 0x001fc400030006ff */
[--C-:B------:R-:W-:Y:S02]  /*10080*/  LOP3.LUT R21, R21, 0xff0000, R8.reuse, 0xf8, !PT ;  /* 0x00ff000015157812 */ /* 0x100fe400078ef808 */
[----:B------:R-:W-:Y:S01]  /*10090*/  F2FP.F16.E4M3.UNPACK_B R20, R25 ;  /* 0x00000019ff14723e */ /* 0x000fe200020006ff */
[--C-:B------:R-:W-:Y:S01]  /*100a0*/  HADD2.F32 R9, -RZ, R3.reuse.H0_H0 ;  /* 0x20000003ff097230 */ /* 0x100fe20000004100 */
[----:B------:R-:W-:Y:S02]  /*100b0*/  F2FP.F16.E4M3.UNPACK_B R12, R15 ;  /* 0x0000000fff0c723e */ /* 0x000fe400020006ff */
[----:B------:R-:W-:Y:S01]  /*100c0*/  LOP3.LUT R21, R21, 0xff000000, R8, 0xf8, !PT ;  /* 0xff00000015157812 */ /* 0x000fe200078ef808 */
[----:B------:R-:W-:Y:S01]  /*100d0*/  HADD2.F32 R8, -RZ, R3.H1_H1 ;  /* 0x30000003ff087230 */ /* 0x000fe20000004100 */
[----:B------:R-:W-:Y:S01]  /*100e0*/  F2FP.F16.E4M3.UNPACK_B R6, R6 ;  /* 0x00000006ff06723e */ /* 0x000fe200020006ff */
[----:B------:R-:W-:Y:S01]  /*100f0*/  HADD2.F32 R24, -RZ, R20.H1_H1 ;  /* 0x30000014ff187230 */ /* 0x000fe20000004100 */
[----:B------:R-:W-:Y:S01]  /*10100*/  LOP3.LUT R13, R13, 0xff000000, R10, 0xf8, !PT ;  /* 0xff0000000d0d7812 */ /* 0x000fe200078ef80a */
[----:B------:R-:W-:Y:S01]  /*10110*/  HADD2.F32 R14, -RZ, R12.H1_H1 ;  /* 0x3000000cff0e7230 */ /* 0x000fe20000004100 */
[-C--:B------:R-:W-:Y:S01]  /*10120*/  F2FP.F16.E4M3.UNPACK_B R10, R7.reuse ;  /* 0x00000007ff0a723e */ /* 0x080fe200020006ff */
[----:B------:R-:W-:Y:S01]  /*10130*/  HADD2.F32 R20, -RZ, R20.H0_H0 ;  /* 0x20000014ff147230 */ /* 0x000fe20000004100 */
[----:B------:R-:W-:Y:S01]  /*10140*/  F2FP.F16.E4M3.UNPACK_B R11, R7.H1 ;  /* 0x00000007ff0b723e */ /* 0x000fe200030006ff */
[C---:B------:R-:W-:Y:S01]  /*10150*/  FMUL.FTZ R26, R8.reuse, R24 ;  /* 0x00000018081a7220 */ /* 0x040fe20000410000 */
[----:B------:R-:W-:Y:S01]  /*10160*/  FMUL.FTZ R27, R8, R14 ;  /* 0x0000000e081b7220 */ /* 0x000fe20000410000 */
[-C--:B------:R-:W-:Y:S01]  /*10170*/  F2FP.F16.E4M3.UNPACK_B R7, R5.reuse ;  /* 0x00000005ff07723e */ /* 0x080fe200020006ff */
[----:B------:R-:W-:Y:S01]  /*10180*/  HADD2.F32 R12, -RZ, R12.H0_H0 ;  /* 0x2000000cff0c7230 */ /* 0x000fe20000004100 */
[----:B------:R-:W-:Y:S01]  /*10190*/  F2FP.F16.E4M3.UNPACK_B R8, R5.H1 ;  /* 0x00000005ff08723e */ /* 0x000fe200030006ff */
[----:B------:R-:W-:-:S02]  /*101a0*/  HADD2.F32 R5, -RZ, R6.H1_H1 ;  /* 0x30000006ff057230 */ /* 0x000fc40000004100 */
[C---:B------:R-:W-:Y:S01]  /*101b0*/  FFMA.FTZ R26, R9.reuse, R14, -R26 ;  /* 0x0000000e091a7223 */ /* 0x040fe2000001081a */
[----:B------:R-:W-:Y:S01]  /*101c0*/  FFMA.FTZ R29, R9, R24, R27 ;  /* 0x00000018091d7223 */ /* 0x000fe2000001001b */
[----:B------:R-:W-:Y:S01]  /*101d0*/  HADD2.F32 R6, -RZ, R6.H0_H0 ;  /* 0x20000006ff067230 */ /* 0x000fe20000004100 */
[----:B------:R-:W-:Y:S01]  /*101e0*/  F2FP.F16.E4M3.UNPACK_B R25, R25.H1 ;  /* 0x00000019ff19723e */ /* 0x000fe200030006ff */
[C---:B------:R-:W-:Y:S01]  /*101f0*/  FMUL.FTZ R9, R5.reuse, R20 ;  /* 0x0000001405097220 */ /* 0x040fe20000410000 */
[----:B------:R-:W-:Y:S01]  /*10200*/  F2FP.F16.E4M3.UNPACK_B R15, R15.H1 ;  /* 0x0000000fff0f723e */ /* 0x000fe200030006ff */
[-C--:B------:R-:W-:Y:S01]  /*10210*/  FMUL.FTZ R27, R5, R12.reuse ;  /* 0x0000000c051b7220 */ /* 0x080fe20000410000 */
[----:B------:R-:W-:Y:S02]  /*10220*/  HADD2.F32 R5, -RZ, R10.H1_H1 ;  /* 0x3000000aff057230 */ /* 0x000fe40000004100 */
[----:B------:R-:W-:Y:S01]  /*10230*/  FFMA.FTZ R24, R6, R12, -R9 ;  /* 0x0000000c06187223 */ /* 0x000fe20000010809 */
[----:B------:R-:W-:-:S02]  /*10240*/  HADD2.F32 R14, -RZ, R25.H0_H0 ;  /* 0x20000019ff0e7230 */ /* 0x000fc40000004100 */
[----:B------:R-:W-:Y:S01]  /*10250*/  FFMA.FTZ R27, R6, R20, R27 ;  /* 0x00000014061b7223 */ /* 0x000fe2000001001b */
[----:B------:R-:W-:Y:S01]  /*10260*/  HADD2.F32 R9, -RZ, R15.H0_H0 ;  /* 0x2000000fff097230 */ /* 0x000fe20000004100 */
[----:B------:R-:W-:Y:S01]  /*10270*/  F2FP.F16.E4M3.UNPACK_B R3, R4 ;  /* 0x00000004ff03723e */ /* 0x000fe200020006ff */
[----:B------:R-:W-:Y:S02]  /*10280*/  HADD2.F32 R10, -RZ, R10.H0_H0 ;  /* 0x2000000aff0a7230 */ /* 0x000fe40000004100 */
[C---:B------:R-:W-:Y:S01]  /*10290*/  FMUL.FTZ R31, R5.reuse, R14 ;  /* 0x0000000e051f7220 */ /* 0x040fe20000410000 */
[----:B------:R-:W-:Y:S02]  /*102a0*/  HADD2.F32 R25, -RZ, R25.H1_H1 ;  /* 0x30000019ff197230 */ /* 0x000fe40000004100 */
[-C--:B------:R-:W-:Y:S01]  /*102b0*/  FMUL.FTZ R5, R5, R9.reuse ;  /* 0x0000000905057220 */ /* 0x080fe20000410000 */
[----:B------:R-:W-:Y:S02]  /*102c0*/  HADD2.F32 R6, -RZ, R11.H1_H1 ;  /* 0x3000000bff067230 */ /* 0x000fe40000004100 */
[----:B------:R-:W-:Y:S01]  /*102d0*/  FFMA.FTZ R31, R10, R9, -R31 ;  /* 0x000000090a1f7223 */ /* 0x000fe2000001081f */
[----:B------:R-:W-:-:S02]  /*102e0*/  HADD2.F32 R15, -RZ, R15.H1_H1 ;  /* 0x3000000fff0f7230 */ /* 0x000fc40000004100 */
[----:B------:R-:W-:Y:S01]  /*102f0*/  FFMA.FTZ R28, R10, R14, R5 ;  /* 0x0000000e0a1c7223 */ /* 0x000fe20000010005 */
[----:B------:R-:W-:Y:S02]  /*10300*/  HADD2.F32 R11, -RZ, R11.H0_H0 ;  /* 0x2000000bff0b7230 */ /* 0x000fe40000004100 */
[C---:B------:R-:W-:Y:S01]  /*10310*/  FMUL.FTZ R12, R6.reuse, R25 ;  /* 0x00000019060c7220 */ /* 0x040fe20000410000 */
[----:B------:R-:W-:Y:S01]  /*10320*/  F2FP.F16.E4M3.UNPACK_B R5, R21 ;  /* 0x00000015ff05723e */ /* 0x000fe200020006ff */
[-C--:B------:R-:W-:Y:S01]  /*10330*/  FMUL.FTZ R10, R6, R15.reuse ;  /* 0x0000000f060a7220 */ /* 0x080fe20000410000 */
[----:B------:R-:W-:Y:S01]  /*10340*/  F2FP.F16.E4M3.UNPACK_B R4, R4.H1 ;  /* 0x00000004ff04723e */ /* 0x000fe200030006ff */
[C---:B------:R-:W-:Y:S01]  /*10350*/  FFMA.FTZ R30, R11.reuse, R15, -R12 ;  /* 0x0000000f0b1e7223 */ /* 0x040fe2000001080c */
[----:B------:R-:W-:Y:S01]  /*10360*/  F2FP.F16.E4M3.UNPACK_B R9, R13 ;  /* 0x0000000dff09723e */ /* 0x000fe200020006ff */
[----:B------:R-:W-:Y:S01]  /*10370*/  FFMA.FTZ R25, R11, R25, R10 ;  /* 0x000000190b197223 */ /* 0x000fe2000001000a */
[--C-:B------:R-:W-:Y:S01]  /*10380*/  HADD2.F32 R12, -RZ, R5.reuse.H1_H1 ;  /* 0x30000005ff0c7230 */ /* 0x100fe20000004100 */
[----:B------:R-:W-:Y:S01]  /*10390*/  F2FP.F16.E4M3.UNPACK_B R13, R13.H1 ;  /* 0x0000000dff0d723e */ /* 0x000fe200030006ff */
[----:B------:R-:W-:Y:S01]  /*103a0*/  HADD2.F32 R11, -RZ, R5.H0_H0 ;  /* 0x20000005ff0b7230 */ /* 0x000fe20000004100 */
[----:B------:R-:W-:Y:S01]  /*103b0*/  F2FP.F16.E4M3.UNPACK_B R21, R21.H1 ;  /* 0x00000015ff15723e */ /* 0x000fe200030006ff */
[----:B------:R-:W-:-:S02]  /*103c0*/  HADD2.F32 R6, -RZ, R4.H1_H1 ;  /* 0x30000004ff067230 */ /* 0x000fc40000004100 */
[----:B------:R-:W-:Y:S02]  /*103d0*/  HADD2.F32 R10, -RZ, R9.H1_H1 ;  /* 0x30000009ff0a7230 */ /* 0x000fe40000004100 */
[----:B------:R-:W-:Y:S02]  /*103e0*/  HADD2.F32 R5, -RZ, R4.H0_H0 ;  /* 0x20000004ff057230 */ /* 0x000fe40000004100 */
[C---:B------:R-:W-:Y:S01]  /*103f0*/  FMUL.FTZ R14, R6.reuse, R12 ;  /* 0x0000000c060e7220 */ /* 0x040fe20000410000 */
[----:B------:R-:W-:Y:S02]  /*10400*/  HADD2.F32 R4, -RZ, R3.H1_H1 ;  /* 0x30000003ff047230 */ /* 0x000fe40000004100 */
[-C--:B------:R-:W-:Y:S01]  /*10410*/  FMUL.FTZ R20, R6, R10.reuse ;  /* 0x0000000a06147220 */ /* 0x080fe20000410000 */
[----:B------:R-:W-:Y:S02]  /*10420*/  HADD2.F32 R9, -RZ, R9.H0_H0 ;  /* 0x20000009ff097230 */ /* 0x000fe40000004100 */
[----:B------:R-:W-:Y:S01]  /*10430*/  FFMA.FTZ R14, R5, R10, -R14 ;  /* 0x0000000a050e7223 */ /* 0x000fe2000001080e */
[----:B------:R-:W-:-:S02]  /*10440*/  HADD2.F32 R3, -RZ, R3.H0_H0 ;  /* 0x20000003ff037230 */ /* 0x000fc40000004100 */
[C---:B------:R-:W-:Y:S01]  /*10450*/  FMUL.FTZ R6, R4.reuse, R11 ;  /* 0x0000000b04067220 */ /* 0x040fe20000410000 */
[----:B------:R-:W-:Y:S01]  /*10460*/  FFMA.FTZ R15, R5, R12, R20 ;  /* 0x0000000c050f7223 */ /* 0x000fe20000010014 */
[-C--:B------:R-:W-:Y:S01]  /*10470*/  FMUL.FTZ R4, R4, R9.reuse ;  /* 0x0000000904047220 */ /* 0x080fe20000410000 */
[----:B------:R-:W-:Y:S02]  /*10480*/  HADD2.F32 R5, -RZ, R13.H1_H1 ;  /* 0x3000000dff057230 */ /* 0x000fe40000004100 */
[C---:B------:R-:W-:Y:S01]  /*10490*/  FFMA.FTZ R12, R3.reuse, R9, -R6 ;  /* 0x00000009030c7223 */ /* 0x040fe20000010806 */
[--C-:B------:R-:W-:Y:S02]  /*104a0*/  HADD2.F32 R9, -RZ, R21.reuse.H1_H1 ;  /* 0x30000015ff097230 */ /* 0x100fe40000004100 */
[----:B------:R-:W-:Y:S01]  /*104b0*/  FFMA.FTZ R11, R3, R11, R4 ;  /* 0x0000000b030b7223 */ /* 0x000fe20000010004 */
[----:B------:R-:W-:Y:S02]  /*104c0*/  HADD2.F32 R4, -RZ, R8.H1_H1 ;  /* 0x30000008ff047230 */ /* 0x000fe40000004100 */
[----:B------:R-:W-:-:S02]  /*104d0*/  HADD2.F32 R10, -RZ, R21.H0_H0 ;  /* 0x20000015ff0a7230 */ /* 0x000fc40000004100 */
[----:B------:R-:W-:Y:S02]  /*104e0*/  HADD2.F32 R3, -RZ, R7.H1_H1 ;  /* 0x30000007ff037230 */ /* 0x000fe40000004100 */
[C---:B------:R-:W-:Y:S01]  /*104f0*/  FMUL.FTZ R20, R4.reuse, R5 ;  /* 0x0000000504147220 */ /* 0x040fe20000410000 */
[----:B------:R-:W-:Y:S02]  /*10500*/  HADD2.F32 R6, -RZ, R13.H0_H0 ;  /* 0x2000000dff067230 */ /* 0x000fe40000004100 */
[----:B------:R-:W-:Y:S01]  /*10510*/  FMUL.FTZ R13, R4, R9 ;  /* 0x00000009040d7220 */ /* 0x000fe20000410000 */
        /* <DEDUP_REMOVED lines=12> */
[----:B------:R-:W-:Y:S02]  /*105e0*/  F2FP.SATFINITE.E4M3.F32.PACK_AB_MERGE_C R6, R27, R24, R6 ;  /* 0x000000181b06723e */ /* 0x000fe40004807006 */
[----:B------:R-:W-:Y:S02]  /*105f0*/  F2FP.SATFINITE.E4M3.F32.PACK_AB_MERGE_C R7, R28, R31, R7 ;  /* 0x0000001f1c07723e */ /* 0x000fe40004807007 */
[----:B------:R-:W-:-:S02]  /*10600*/  F2FP.SATFINITE.E4M3.F32.PACK_AB_MERGE_C R4, R11, R12, R4 ;  /* 0x0000000c0b04723e */ /* 0x000fc40004807004 */
[----:B------:R-:W-:-:S05]  /*10610*/  F2FP.SATFINITE.E4M3.F32.PACK_AB_MERGE_C R5, R10, R5, R13 ;  /* 0x000000050a05723e */ /* 0x000fca000480700d */
[----:B------:R3:W-:Y:S01]  /*10620*/  STS.128 [R0+0x2000], R4 ;  /* 0x0020000400007388 */ /* 0x0007e20000000c00 */
[----:B------:R-:W-:Y:S05]  /*10630*/  BRA `(.L_x_1451) ;  /* 0x00000024007c7947 */ /* 0x000fea0003800000 */
.L_x_1438:
        /* <DEDUP_REMOVED lines=8> */
[----:B-1----:R-:W-:-:S13]  /*106c0*/  ISETP.NE.AND P0, PT, R32, 0x1, PT ;  /* 0x000000012000780c */ /* 0x002fda0003f05270 */
[----:B------:R-:W1:Y:S08]  /*106d0*/  @P0 LDC R0, c[0x0][0x44c] ;  /* 0x00011300ff000b82 */ /* 0x000e700000000800 */
[----:B------:R-:W2:Y:S01]  /*106e0*/  @P0 LDC R5, c[0x0][0x450] ;  /* 0x00011400ff050b82 */ /* 0x000ea20000000800 */
[----:B-1----:R-:W-:-:S05]  /*106f0*/  @P0 IMAD.HI.U32 R0, R3, R0, RZ ;  /* 0x0000000003000227 */ /* 0x002fca00078e00ff */
[----:B--2---:R-:W-:Y:S01]  /*10700*/  @P0 SHF.R.U32.HI R3, RZ, R5, R0 ;  /* 0x00000005ff030219 */ /* 0x004fe20000011600 */
[----:B------:R-:W-:-:S03]  /*10710*/  IMAD.MOV.U32 R5, RZ, RZ, R31 ;  /* 0x000000ffff057224 */ /* 0x000fc600078e001f */
        /* <DEDUP_REMOVED lines=14> */
[----:B------:R-:W2:Y:S01]  /*10800*/  LDL R0, [R1+0x10] ;  /* 0x0000100001007983 */ /* 0x000ea20000100800 */
[----:B------:R-:W1:Y:S01]  /*10810*/  LDC R39, c[0x0][0x3f4] ;  /* 0x0000fd00ff277b82 */ /* 0x000e620000000800 */
[----:B------:R-:W-:Y:S02]  /*10820*/  ULDC.64 UR4, c[0x0][0x208] ;  /* 0x0000820000047ab9 */ /* 0x000fe40000000a00 */
[----:B------:R-:W3:Y:S04]  /*10830*/  SHFL.IDX PT, R5, R33, RZ, 0x1c1f ;  /* 0x001c1fff21057589 */ /* 0x000ee800000e0000 */
[----:B0-----:R-:W0:Y:S04]  /*10840*/  SHFL.IDX PT, R14, R37, RZ, 0x1c1f ;  /* 0x001c1fff250e7589 */ /* 0x001e2800000e0000 */
[----:B------:R-:W4:Y:S04]  /*10850*/  SHFL.IDX PT, R3, R10, RZ, 0x1c1f ;  /* 0x001c1fff0a037589 */ /* 0x000f2800000e0000 */
[----:B------:R-:W5:Y:S01]  /*10860*/  SHFL.IDX PT, R7, R35, RZ, 0x1c1f ;  /* 0x001c1fff23077589 */ /* 0x000f6200000e0000 */
[----:B-1----:R-:W-:Y:S01]  /*10870*/  ISETP.GE.AND P0, PT, R22, R39, PT ;  /* 0x000000271600720c */ /* 0x002fe20003f06270 */
[----:B--2---:R-:W-:-:S05]  /*10880*/  IMAD R32, R0, R32, RZ ;  /* 0x0000002000207224 */ /* 0x004fca00078e02ff */
[----:B------:R-:W-:-:S13]  /*10890*/  ISETP.GE.OR P1, PT, R41, R32, P0 ;  /* 0x000000202900720c */ /* 0x000fda0000726670 */
[C---:B---3--:R-:W-:Y:S02]  /*108a0*/  @!P1 IADD3 R0, P2, R22.reuse, R5, RZ ;  /* 0x0000000516009210 */ /* 0x048fe40007f5e0ff */
[----:B0-----:R-:W-:-:S03]  /*108b0*/  @!P1 IADD3 R14, P3, R22, R14, RZ ;  /* 0x0000000e160e9210 */ /* 0x001fc60007f7e0ff */
[--C-:B----4-:R-:W-:Y:S02]  /*108c0*/  @!P1 IMAD.X R5, R3, 0x1, R23.reuse, P2 ;  /* 0x0000000103059824 */ /* 0x110fe400010e0617 */
[----:B-----5:R-:W-:Y:S02]  /*108d0*/  @!P1 IMAD.X R3, R7, 0x1, R23, P3 ;  /* 0x0000000107039824 */ /* 0x020fe400018e0617 */
[----:B------:R-:W-:Y:S02]  /*108e0*/  @!P1 IMAD.MOV.U32 R4, RZ, RZ, R0 ;  /* 0x000000ffff049224 */ /* 0x000fe400078e0000 */
[----:B------:R-:W-:Y:S02]  /*108f0*/  @!P1 IMAD.MOV.U32 R28, RZ, RZ, R14 ;  /* 0x000000ffff1c9224 */ /* 0x000fe400078e000e */
[----:B------:R-:W-:Y:S02]  /*10900*/  @!P1 IMAD.MOV.U32 R29, RZ, RZ, R3 ;  /* 0x000000ffff1d9224 */ /* 0x000fe400078e0003 */
[----:B------:R-:W2:Y:S04]  /*10910*/  @!P1 LD.E.128 R4, desc[UR4][R4.64] ;  /* 0x0000000404049980 */ /* 0x000ea8000c101d00 */
[----:B------:R-:W3:Y:S01]  /*10920*/  @!P1 LD.E.128 R28, desc[UR4][R28.64] ;  /* 0x000000041c1c9980 */ /* 0x000ee2000c101d00 */
[----:B------:R-:W-:-:S02]  /*10930*/  CS2R R26, SRZ ;  /* 0x00000000001a7805 */ /* 0x000fc4000001ff00 */
[----:B------:R-:W-:Y:S02]  /*10940*/  CS2R R24, SRZ ;  /* 0x0000000000187805 */ /* 0x000fe4000001ff00 */
[----:B------:R-:W-:Y:S01]  /*10950*/  CS2R R20, SRZ ;  /* 0x0000000000147805 */ /* 0x000fe2000001ff00 */
[----:B------:R-:W0:Y:S01]  /*10960*/  SHFL.IDX PT, R33, R33, 0x1, 0x1c1f ;  /* 0x003c1f0021217f89 */ /* 0x000e2200000e0000 */
[----:B------:R-:W-:-:S03]  /*10970*/  CS2R R8, SRZ ;  /* 0x0000000000087805 */ /* 0x000fc6000001ff00 */
[----:B------:R1:W4:Y:S04]  /*10980*/  SHFL.IDX PT, R3, R10, 0x1, 0x1c1f ;  /* 0x003c1f000a037f89 */ /* 0x00032800000e0000 */
[----:B------:R-:W0:Y:S04]  /*10990*/  SHFL.IDX PT, R37, R37, 0x1, 0x1c1f ;  /* 0x003c1f0025257f89 */ /* 0x000e2800000e0000 */
[----:B------:R-:W0:Y:S01]  /*109a0*/  SHFL.IDX PT, R35, R35, 0x1, 0x1c1f ;  /* 0x003c1f0023237f89 */ /* 0x000e2200000e0000 */
[----:B--2---:R-:W-:Y:S02]  /*109b0*/  @!P1 IMAD.MOV.U32 R26, RZ, RZ, R4 ;  /* 0x000000ffff1a9224 */ /* 0x004fe400078e0004 */
[----:B------:R-:W-:Y:S01]  /*109c0*/  @!P1 IMAD.MOV.U32 R27, RZ, RZ, R5 ;  /* 0x000000ffff1b9224 */ /* 0x000fe200078e0005 */
[----:B------:R-:W-:Y:S01]  /*109d0*/  CS2R R4, SRZ ;  /* 0x0000000000047805 */ /* 0x000fe2000001ff00 */
[----:B------:R-:W-:-:S02]  /*109e0*/  @!P1 IMAD.MOV.U32 R24, RZ, RZ, R6 ;  /* 0x000000ffff189224 */ /* 0x000fc400078e0006 */
[----:B------:R-:W-:Y:S02]  /*109f0*/  @!P1 IMAD.MOV.U32 R25, RZ, RZ, R7 ;  /* 0x000000ffff199224 */ /* 0x000fe400078e0007 */
[----:B---3--:R-:W-:Y:S02]  /*10a00*/  @!P1 IMAD.MOV.U32 R20, RZ, RZ, R28 ;  /* 0x000000ffff149224 */ /* 0x008fe400078e001c */
[----:B------:R-:W-:Y:S02]  /*10a10*/  @!P1 IMAD.MOV.U32 R21, RZ, RZ, R29 ;  /* 0x000000ffff159224 */ /* 0x000fe400078e001d */
[----:B------:R-:W-:Y:S02]  /*10a20*/  @!P1 IMAD.MOV.U32 R8, RZ, RZ, R30 ;  /* 0x000000ffff089224 */ /* 0x000fe400078e001e */
[----:B01--4-:R-:W-:-:S07]  /*10a30*/  @!P1 IMAD.MOV.U32 R9, RZ, RZ, R31 ;  /* 0x000000ffff099224 */ /* 0x013fce00078e001f */
.L_x_1747:
[----:B------:R-:W-:Y:S01]  /*10a40*/  VIADD R41, R41, 0x40 ;  /* 0x0000004029297836 */ /* 0x000fe20000000000 */
[----:B------:R-:W-:Y:S01]  /*10a50*/  BSSY B1, `(.L_x_1455) ;  /* 0x0000011000017945 */ /* 0x000fe20003800000 */
[----:B------:R-:W-:Y:S02]  /*10a60*/  CS2R R6, SRZ ;  /* 0x0000000000067805 */ /* 0x000fe4000001ff00 */
[----:B------:R-:W-:Y:S02]  /*10a70*/  CS2R R12, SRZ ;  /* 0x00000000000c7805 */ /* 0x000fe4000001ff00 */
[----:B------:R-:W-:Y:S02]  /*10a80*/  CS2R R14, SRZ ;  /* 0x00000000000e7805 */ /* 0x000fe4000001ff00 */
[----:B------:R-:W-:-:S13]  /*10a90*/  ISETP.GE.AND P1, PT, R41, R32, PT ;  /* 0x000000202900720c */ /* 0x000fda0003f26270 */
[----:B------:R-:W-:Y:S05]  /*10aa0*/  @P1 BRA `(.L_x_1456) ;  /* 0x00000000002c1947 */ /* 0x000fea0003800000 */
[----:B------:R-:W-:Y:S02]  /*10ab0*/  CS2R R6, SRZ ;  /* 0x0000000000067805 */ /* 0x000fe4000001ff00 */
[----:B------:R-:W-:Y:S02]  /*10ac0*/  CS2R R12, SRZ ;  /* 0x00000000000c7805 */ /* 0x000fe4000001ff00 */
[----:B------:R-:W-:Y:S01]  /*10ad0*/  CS2R R14, SRZ ;  /* 0x00000000000e7805 */ /* 0x000fe2000001ff00 */
[----:B------:R-:W-:Y:S06]  /*10ae0*/  @P0 BRA `(.L_x_1456) ;  /* 0x00000000001c0947 */ /* 0x000fec0003800000 */
[C---:B------:R-:W-:Y:S01]  /*10af0*/  IADD3 R12, P1, R22.reuse, R33, RZ ;  /* 0x00000021160c7210 */ /* 0x040fe20007f3e0ff */
[----:B------:R-:W-:Y:S01]  /*10b00*/  ULDC.64 UR4, c[0x0][0x208] ;  /* 0x0000820000047ab9 */ /* 0x000fe20000000a00 */
[----:B------:R-:W-:-:S03]  /*10b10*/  IADD3 R4, P2, R22, R37, RZ ;  /* 0x0000002516047210 */ /* 0x000fc60007f5e0ff */
[--C-:B------:R-:W-:Y:S02]  /*10b20*/  IMAD.X R13, R3, 0x1, R23.reuse, P1 ;  /* 0x00000001030d7824 */ /* 0x100fe400008e0617 */
[----:B------:R-:W-:-:S04]  /*10b30*/  IMAD.X R5, R35, 0x1, R23, P2 ;  /* 0x0000000123057824 */ /* 0x000fc800010e0617 */
[----:B------:R-:W5:Y:S04]  /*10b40*/  LD.E.128 R12, desc[UR4][R12.64] ;  /* 0x000000040c0c7980 */ /* 0x000f68000c101d00 */
[----:B------:R-:W5:Y:S02]  /*10b50*/  LD.E.128 R4, desc[UR4][R4.64] ;  /* 0x0000000404047980 */ /* 0x000f64000c101d00 */
.L_x_1456:
[----:B------:R-:W-:Y:S05]  /*10b60*/  BSYNC B1 ;  /* 0x0000000000017941 */ /* 0x000fea0003800000 */
.L_x_1455:
[----:B------:R-:W2:Y:S04]  /*10b70*/  LDL R0, [R1+0xa8] ;  /* 0x0000a80001007983 */ /* 0x000ea80000100800 */
[----:B------:R-:W3:Y:S01]  /*10b80*/  LDL R10, [R1+0x64] ;  /* 0x00006400010a7983 */ /* 0x000ee20000100800 */
[----:B------:R-:W-:Y:S01]  /*10b90*/  BSSY B1, `(.L_x_1457) ;  /* 0x000000d000017945 */ /* 0x000fe20003800000 */
[----:B--2---:R-:W-:Y:S01]  /*10ba0*/  R2UR UR5, R0 ;  /* 0x00000000000572ca */ /* 0x004fe200000e0000 */
[----:B------:R-:W-:Y:S01]  /*10bb0*/  VIADD R0, R230, 0x40 ;  /* 0x00000040e6007836 */ /* 0x000fe20000000000 */
[----:B---3--:R-:W-:-:S04]  /*10bc0*/  VIADDMNMX R11, R32, -R10, 0x80, PT ;  /* 0x00000080200b7446 */ /* 0x008fc8000380090a */
[-C--:B------:R-:W-:Y:S02]  /*10bd0*/  ISETP.GE.OR P2, PT, R230, R11.reuse, P0 ;  /* 0x0000000be600720c */ /* 0x080fe40000746670 */
[----:B------:R-:W-:-:S05]  /*10be0*/  ISETP.GE.OR P0, PT, R0, R11, P0 ;  /* 0x0000000b0000720c */ /* 0x000fca0000706670 */
[----:B------:R-:W-:-:S04]  /*10bf0*/  ULEA.HI UR4, UR5, UR5, URZ, 0x1 ;  /* 0x0000000505047291 */ /* 0x000fc8000f8f083f */
[----:B------:R-:W-:-:S04]  /*10c00*/  ULOP3.LUT UR4, UR4, 0xfffffffe, URZ, 0xc0, !UPT ;  /* 0xfffffffe04047892 */ /* 0x000fc8000f8ec03f */
[----:B------:R-:W-:-:S06]  /*10c10*/  UIADD3 UR4, UR5, -UR4, URZ ;  /* 0x8000000405047290 */ /* 0x000fcc000fffe03f */
[----:B------:R-:W-:-:S05]  /*10c20*/  IMAD.U32 R3, RZ, RZ, UR4 ;  /* 0x00000004ff037e24 */ /* 0x000fca000f8e00ff */
[----:B------:R-:W-:-:S04]  /*10c30*/  SHF.L.U32 R3, R3, 0x1f, RZ ;  /* 0x0000001f03037819 */ /* 0x000fc800000006ff */
[----:B------:R-:W0:Y:S02]  /*10c40*/  SYNCS.PHASECHK.TRANS64.TRYWAIT P1, [R18+URZ+0x2e800], R3 ;  /* 0x02e80003120075a7 */ /* 0x000e24000802017f */
[----:B0-----:R-:W-:Y:S05]  /*10c50*/  @!P1 BRA `(.L_x_1458) ;  /* 0x0000026800489947 */ /* 0x001fea0003800000 */
.L_x_1748:
[----:B------:R-:W-:Y:S05]  /*10c60*/  BSYNC B1 ;  /* 0x0000000000017941 */ /* 0x000fea0003800000 */
.L_x_1457:
[----:B------:R-:W-:Y:S04]  /*10c70*/  BSSY B1, `(.L_x_1459) ;  /* 0x0000101000017945 */ /* 0x000fe80003800000 */
[----:B------:R-:W-:Y:S05]  /*10c80*/  @P2 BRA `(.L_x_1460) ;  /* 0x0000000c00fc2947 */ /* 0x000fea0003800000 */
[----:B------:R-:W2:Y:S01]  /*10c90*/  LDL R40, [R1+0x88] ;  /* 0x0000880001287983 */ /* 0x000ea20000100800 */
[----:B------:R-:W-:Y:S02]  /*10ca0*/  SHF.R.U32.HI R0, RZ, 0x8, R26 ;  /* 0x00000008ff007819 */ /* 0x000fe4000001161a */
[----:B0-----:R-:W-:Y:S02]  /*10cb0*/  LOP3.LUT R3, R26, 0xff, RZ, 0xc0, !PT ;  /* 0x000000ff1a037812 */ /* 0x001fe400078ec0ff */
[----:B------:R-:W-:Y:S02]  /*10cc0*/  LOP3.LUT R0, R0, 0xff, RZ, 0xc0, !PT ;  /* 0x000000ff00007812 */ /* 0x000fe400078ec0ff */
[----:B------:R-:W-:Y:S02]  /*10cd0*/  SHF.R.U32.HI R10, RZ, 0x8, R27 ;  /* 0x00000008ff0a7819 */ /* 0x000fe4000001161b */
[----:B------:R-:W-:Y:S02]  /*10ce0*/  SHF.R.U32.HI R28, RZ, 0x8, R24 ;  /* 0x00000008ff1c7819 */ /* 0x000fe40000011618 */
[----:B------:R-:W-:Y:S01]  /*10cf0*/  PRMT R37, R0, 0x7604, R3 ;  /* 0x0000760400257816 */ /* 0x000fe20000000003 */
[----:B------:R-:W-:Y:S01]  /*10d00*/  IMAD.SHL.U32 R3, R231, 0x80, RZ ;  /* 0x00000080e7037824 */ /* 0x000fe200078e00ff */
[----:B------:R-:W-:-:S02]  /*10d10*/  LOP3.LUT R11, R27, 0xff, RZ, 0xc0, !PT ;  /* 0x000000ff1b0b7812 */ /* 0x000fc400078ec0ff */
[----:B------:R-:W-:Y:S02]  /*10d20*/  LOP3.LUT R10, R10, 0xff, RZ, 0xc0, !PT ;  /* 0x000000ff0a0a7812 */ /* 0x000fe400078ec0ff */
[----:B------:R-:W-:Y:S02]  /*10d30*/  LOP3.LUT R29, R24, 0xff, RZ, 0xc0, !PT ;  /* 0x000000ff181d7812 */ /* 0x000fe400078ec0ff */
[----:B------:R-:W-:Y:S02]  /*10d40*/  LOP3.LUT R28, R28, 0xff, RZ, 0xc0, !PT ;  /* 0x000000ff1c1c7812 */ /* 0x000fe400078ec0ff */
[----:B------:R-:W-:Y:S02]  /*10d50*/  PRMT R38, R10, 0x7604, R11 ;  /* 0x000076040a267816 */ /* 0x000fe4000000000b */
[----:B------:R-:W-:Y:S02]  /*10d60*/  SHF.R.U32.HI R0, RZ, 0x8, R20 ;  /* 0x00000008ff007819 */ /* 0x000fe40000011614 */
[----:B------:R-:W-:Y:S01]  /*10d70*/  LOP3.LUT R10, R3, 0x380, RZ, 0xc0, !PT ;  /* 0x00000380030a7812 */ /* 0x000fe200078ec0ff */
[----:B------:R-:W-:Y:S01]  /*10d80*/  IMAD.IADD R3, R22, 0x1, R39 ;  /* 0x0000000116037824 */ /* 0x000fe200078e0227 */
[----:B------:R-:W-:-:S02]  /*10d90*/  PRMT R41, R28, 0x7604, R29 ;  /* 0x000076041c297816 */ /* 0x000fc4000000001d */
[----:B------:R-:W-:Y:S02]  /*10da0*/  SHF.R.U32.HI R11, RZ, 0x8, R25 ;  /* 0x00000008ff0b7819 */ /* 0x000fe40000011619 */
[----:B------:R-:W-:Y:S02]  /*10db0*/  LOP3.LUT R29, R0, 0xff, RZ, 0xc0, !PT ;  /* 0x000000ff001d7812 */ /* 0x000fe400078ec0ff */
[----:B------:R-:W-:Y:S02]  /*10dc0*/  LOP3.LUT R30, R20, 0xff, RZ, 0xc0, !PT ;  /* 0x000000ff141e7812 */ /* 0x000fe400078ec0ff */
[----:B------:R-:W-:Y:S02]  /*10dd0*/  LOP3.LUT R0, R10, 0x70, R22, 0xf8, !PT ;  /* 0x000000700a007812 */ /* 0x000fe400078ef816 */
[----:B------:R-:W-:Y:S02]  /*10de0*/  SHF.R.U32.HI R31, RZ, 0x3, R10 ;  /* 0x00000003ff1f7819 */ /* 0x000fe4000001160a */
[----:B------:R-:W-:-:S02]  /*10df0*/  LOP3.LUT R28, R25, 0xff, RZ, 0xc0, !PT ;  /* 0x000000ff191c7812 */ /* 0x000fc400078ec0ff */
[----:B------:R-:W-:Y:S02]  /*10e00*/  LOP3.LUT R11, R11, 0xff, RZ, 0xc0, !PT ;  /* 0x000000ff0b0b7812 */ /* 0x000fe400078ec0ff */
[----:B------:R-:W-:Y:S02]  /*10e10*/  LOP3.LUT R10, R10, 0x70, R3, 0xf8, !PT ;  /* 0x000000700a0a7812 */ /* 0x000fe400078ef803 */
[----:B------:R-:W-:Y:S02]  /*10e20*/  PRMT R45, R29, 0x7604, R30 ;  /* 0x000076041d2d7816 */ /* 0x000fe4000000001e */
[----:B------:R-:W-:Y:S02]  /*10e30*/  LOP3.LUT R3, R0, R31, RZ, 0x3c, !PT ;  /* 0x0000001f00037212 */ /* 0x000fe400078e3cff */
[----:B------:R-:W-:Y:S02]  /*10e40*/  SHF.R.U32.HI R29, RZ, 0x8, R21 ;  /* 0x00000008ff1d7819 */ /* 0x000fe40000011615 */
[----:B------:R-:W-:-:S02]  /*10e50*/  PRMT R43, R11, 0x7604, R28 ;  /* 0x000076040b2b7816 */ /* 0x000fc4000000001c */
[----:B------:R-:W-:Y:S02]  /*10e60*/  LOP3.LUT R11, R10, R31, RZ, 0x3c, !PT ;  /* 0x0000001f0a0b7212 */ /* 0x000fe400078e3cff */
[----:B------:R-:W-:Y:S02]  /*10e70*/  LOP3.LUT R10, R21, 0xff, RZ, 0xc0, !PT ;  /* 0x000000ff150a7812 */ /* 0x000fe400078ec0ff */
[----:B------:R-:W-:Y:S02]  /*10e80*/  SHF.R.U32.HI R28, RZ, 0x8, R8 ;  /* 0x00000008ff1c7819 */ /* 0x000fe40000011608 */
[----:B------:R-:W-:Y:S02]  /*10e90*/  SHF.R.U32.HI R34, RZ, 0x8, R9 ;  /* 0x00000008ff227819 */ /* 0x000fe40000011609 */
[----:B------:R-:W-:Y:S02]  /*10ea0*/  LOP3.LUT R33, R8, 0xff, RZ, 0xc0, !PT ;  /* 0x000000ff08217812 */ /* 0x000fe400078ec0ff */
[----:B------:R-:W-:-:S02]  /*10eb0*/  LOP3.LUT R35, R9, 0xff, RZ, 0xc0, !PT ;  /* 0x000000ff09237812 */ /* 0x000fc400078ec0ff */
[----:B------:R-:W-:Y:S02]  /*10ec0*/  LOP3.LUT R32, R28, 0xff, RZ, 0xc0, !PT ;  /* 0x000000ff1c207812 */ /* 0x000fe400078ec0ff */
[----:B------:R-:W-:Y:S02]  /*10ed0*/  LOP3.LUT R34, R34, 0xff, RZ, 0xc0, !PT ;  /* 0x000000ff22227812 */ /* 0x000fe400078ec0ff */
[----:B------:R-:W-:Y:S02]  /*10ee0*/  PRMT R49, R32, 0x7604, R33 ;  /* 0x0000760420317816 */ /* 0x000fe40000000021 */
[----:B------:R-:W-:Y:S02]  /*10ef0*/  PRMT R51, R34, 0x7604, R35 ;  /* 0x0000760422337816 */ /* 0x000fe40000000023 */
[----:B------:R-:W-:-:S04]  /*10f00*/  SHF.R.U32.HI R42, RZ, 0x10, R25 ;  /* 0x00000010ff2a7819 */ /* 0x000fc80000011619 */
[----:B------:R-:W-:-:S04]  /*10f10*/  LOP3.LUT R42, R42, 0xff, RZ, 0xc0, !PT ;  /* 0x000000ff2a2a7812 */ /* 0x000fc800078ec0ff */
[----:B------:R-:W-:Y:S02]  /*10f20*/  PRMT R43, R42, 0x7054, R43 ;  /* 0x000070542a2b7816 */ /* 0x000fe4000000002b */
[----:B------:R-:W-:Y:S02]  /*10f30*/  SHF.R.U32.HI R42, RZ, 0x10, R9 ;  /* 0x00000010ff2a7819 */ /* 0x000fe40000011609 */
[----:B------:R-:W-:Y:S02]  /*10f40*/  LOP3.LUT R43, R43, 0xff000000, R25, 0xf8, !PT ;  /* 0xff0000002b2b7812 */ /* 0x000fe400078ef819 */
[----:B------:R-:W-:-:S04]  /*10f50*/  LOP3.LUT R42, R42, 0xff, RZ, 0xc0, !PT ;  /* 0x000000ff2a2a7812 */ /* 0x000fc800078ec0ff */
[----:B------:R-:W-:-:S04]  /*10f60*/  PRMT R51, R42, 0x7054, R51 ;  /* 0x000070542a337816 */ /* 0x000fc80000000033 */
[----:B------:R-:W-:Y:S02]  /*10f70*/  LOP3.LUT R51, R51, 0xff000000, R9, 0xf8, !PT ;  /* 0xff00000033337812 */ /* 0x000fe400078ef809 */
[----:B--2---:R-:W-:Y:S02]  /*10f80*/  IADD3 R0, R18, R3, R40 ;  /* 0x0000000312007210 */ /* 0x004fe40007ffe028 */
[----:B------:R-:W-:-:S03]  /*10f90*/  LOP3.LUT R3, R29, 0xff, RZ, 0xc0, !PT ;  /* 0x000000ff1d037812 */ /* 0x000fc600078ec0ff */
[----:B------:R-:W0:Y:S01]  /*10fa0*/  LDS.128 R28, [R0+0x1c400] ;  /* 0x01c40000001c7984 */ /* 0x000e220000000c00 */
[----:B------:R-:W-:Y:S02]  /*10fb0*/  PRMT R47, R3, 0x7604, R10 ;  /* 0x00007604032f7816 */ /* 0x000fe4000000000a */
[----:B------:R-:W-:Y:S02]  /*10fc0*/  IADD3 R3, R18, R11, R40 ;  /* 0x0000000b12037210 */ /* 0x000fe40007ffe028 */
[----:B------:R-:W-:Y:S02]  /*10fd0*/  SHF.R.U32.HI R11, RZ, 0x10, R27 ;  /* 0x00000010ff0b7819 */ /* 0x000fe4000001161b */
[----:B------:R-:W-:Y:S01]  /*10fe0*/  SHF.R.U32.HI R40, RZ, 0x10, R24 ;  /* 0x00000010ff287819 */ /* 0x000fe20000011618 */
[----:B------:R-:W1:Y:S01]  /*10ff0*/  LDS.128 R32, [R3+0x1c400] ;  /* 0x01c4000003207984 */ /* 0x000e620000000c00 */
[----:B------:R-:W-:Y:S02]  /*11000*/  LOP3.LUT R11, R11, 0xff, RZ, 0xc0, !PT ;  /* 0x000000ff0b0b7812 */ /* 0x000fe400078ec0ff */
[----:B------:R-:W-:-:S02]  /*11010*/  LOP3.LUT R40, R40, 0xff, RZ, 0xc0, !PT ;  /* 0x000000ff28287812 */ /* 0x000fc400078ec0ff */
[----:B------:R-:W-:Y:S02]  /*11020*/  PRMT R11, R11, 0x7054, R38 ;  /* 0x000070540b0b7816 */ /* 0x000fe40000000026 */
[----:B------:R-:W-:Y:S02]  /*11030*/  SHF.R.U32.HI R38, RZ, 0x10, R21 ;  /* 0x00000010ff267819 */ /* 0x000fe40000011615 */
[----:B------:R-:W-:Y:S02]  /*11040*/  PRMT R41, R40, 0x7054, R41 ;  /* 0x0000705428297816 */ /* 0x000fe40000000029 */
[----:B------:R-:W-:Y:S02]  /*11050*/  LOP3.LUT R38, R38, 0xff, RZ, 0xc0, !PT ;  /* 0x000000ff26267812 */ /* 0x000fe400078ec0ff */
[----:B------:R-:W-:Y:S02]  /*11060*/  SHF.R.U32.HI R10, RZ, 0x10, R26 ;  /* 0x00000010ff0a7819 */ /* 0x000fe4000001161a */
[----:B------:R-:W-:-:S02]  /*11070*/  SHF.R.U32.HI R40, RZ, 0x10, R8 ;  /* 0x00000010ff287819 */ /* 0x000fc40000011608 */
[----:B------:R-:W-:Y:S02]  /*11080*/  PRMT R47, R38, 0x7054, R47 ;  /* 0x00007054262f7816 */ /* 0x000fe4000000002f */
[----:B------:R-:W-:Y:S02]  /*11090*/  LOP3.LUT R10, R10, 0xff, RZ, 0xc0, !PT ;  /* 0x000000ff0a0a7812 */ /* 0x000fe400078ec0ff */
[----:B------:R-:W-:Y:S02]  /*110a0*/  LOP3.LUT R40, R40, 0xff, RZ, 0xc0, !PT ;  /* 0x000000ff28287812 */ /* 0x000fe400078ec0ff */
[----:B------:R-:W-:Y:S02]  /*110b0*/  LOP3.LUT R47, R47, 0xff000000, R21, 0xf8, !PT ;  /* 0xff0000002f2f7812 */ /* 0x000fe400078ef815 */
[----:B------:R-:W-:Y:S02]  /*110c0*/  LOP3.LUT R38, R11, 0xff000000, R27, 0xf8, !PT ;  /* 0xff0000000b267812 */ /* 0x000fe400078ef81b */
[----:B------:R-:W-:-:S02]  /*110d0*/  LOP3.LUT R42, R41, 0xff000000, R24, 0xf8, !PT ;  /* 0xff000000292a7812 */ /* 0x000fc400078ef818 */
[----:B------:R-:W-:Y:S02]  /*110e0*/  PRMT R37, R10, 0x7054, R37 ;  /* 0x000070540a257816 */ /* 0x000fe40000000025 */
[----:B------:R-:W-:Y:S02]  /*110f0*/  PRMT R49, R40, 0x7054, R49 ;  /* 0x0000705428317816 */ /* 0x000fe40000000031 */
[----:B------:R-:W-:Y:S02]  /*11100*/  F2FP.F16.E4M3.UNPACK_B R44, R47.H1 ;  /* 0x0000002fff2c723e */ /* 0x000fe400030006ff */
[----:B------:R-:W-:Y:S02]  /*11110*/  SHF.R.U32.HI R10, RZ, 0x10, R20 ;  /* 0x00000010ff0a7819 */ /* 0x000fe40000011614 */
[----:B------:R-:W-:Y:S01]  /*11120*/  F2FP.F16.E4M3.UNPACK_B R40, R38.H1 ;  /* 0x00000026ff28723e */ /* 0x000fe200030006ff */
[--C-:B------:R-:W-:Y:S01]  /*11130*/  HADD2.F32 R46, -RZ, R44.reuse.H0_H0 ;  /* 0x2000002cff2e7230 */ /* 0x100fe20000004100 */
[----:B0-----:R-:W-:Y:S01]  /*11140*/  F2FP.F16.E4M3.UNPACK_B R9, R29 ;  /* 0x0000001dff09723e */ /* 0x001fe200020006ff */
[----:B------:R-:W-:Y:S01]  /*11150*/  HADD2.F32 R44, -RZ, R44.H1_H1 ;  /* 0x3000002cff2c7230 */ /* 0x000fe20000004100 */
[----:B-1----:R-:W-:Y:S01]  /*11160*/  F2FP.F16.E4M3.UNPACK_B R24, R33.H1 ;  /* 0x00000021ff18723e */ /* 0x002fe200030006ff */
[--C-:B------:R-:W-:Y:S01]  /*11170*/  HADD2.F32 R41, -RZ, R40.reuse.H0_H0 ;  /* 0x20000028ff297230 */ /* 0x100fe20000004100 */
[----:B------:R-:W-:Y:S01]  /*11180*/  LOP3.LUT R10, R10, 0xff, RZ, 0xc0, !PT ;  /* 0x000000ff0a0a7812 */ /* 0x000fe200078ec0ff */
[----:B------:R-:W-:Y:S01]  /*11190*/  HADD2.F32 R40, -RZ, R40.H1_H1 ;  /* 0x30000028ff287230 */ /* 0x000fe20000004100 */
[----:B------:R-:W-:Y:S01]  /*111a0*/  F2FP.F16.E4M3.UNPACK_B R29, R29.H1 ;  /* 0x0000001dff1d723e */ /* 0x000fe200030006ff */
[----:B------:R-:W-:Y:S01]  /*111b0*/  HADD2.F32 R25, -RZ, R24.H0_H0 ;  /* 0x20000018ff197230 */ /* 0x000fe20000004100 */
[----:B------:R-:W-:-:S02]  /*111c0*/  PRMT R45, R10, 0x7054, R45 ;  /* 0x000070540a2d7816 */ /* 0x000fc4000000002d */
[----:B------:R-:W-:Y:S01]  /*111d0*/  LOP3.LUT R48, R49, 0xff000000, R8, 0xf8, !PT ;  /* 0xff00000031307812 */ /* 0x000fe200078ef808 */
[--C-:B------:R-:W-:Y:S02]  /*111e0*/  HADD2.F32 R10, -RZ, R29.reuse.H0_H0 ;  /* 0x2000001dff0a7230 */ /* 0x100fe40000004100 */
[CC--:B------:R-:W-:Y:S01]  /*111f0*/  FMUL.FTZ R49, R25.reuse, R46.reuse ;  /* 0x0000002e19317220 */ /* 0x0c0fe20000410000 */
[----:B------:R-:W-:Y:S01]  /*11200*/  FMUL.FTZ R25, R25, R41 ;  /* 0x0000002919197220 */ /* 0x000fe20000410000 */
[----:B------:R-:W-:Y:S01]  /*11210*/  F2FP.F16.E4M3.UNPACK_B R33, R33 ;  /* 0x00000021ff21723e */ /* 0x000fe200020006ff */
[----:B------:R-:W-:Y:S01]  /*11220*/  HADD2.F32 R29, -RZ, R29.H1_H1 ;  /* 0x3000001dff1d7230 */ /* 0x000fe20000004100 */
[----:B------:R-:W-:Y:S01]  /*11230*/  F2FP.F16.E4M3.UNPACK_B R47, R47 ;  /* 0x0000002fff2f723e */ /* 0x000fe200020006ff */
[C---:B------:R-:W-:Y:S01]  /*11240*/  FFMA.FTZ R52, R10.reuse, R46, R25 ;  /* 0x0000002e0a347223 */ /* 0x040fe20000010019 */
[----:B------:R-:W-:Y:S01]  /*11250*/  FFMA.FTZ R50, R10, R41, -R49 ;  /* 0x000000290a327223 */ /* 0x000fe20000010831 */
[----:B------:R-:W-:Y:S01]  /*11260*/  F2FP.F16.E4M3.UNPACK_B R38, R38 ;  /* 0x00000026ff26723e */ /* 0x000fe200020006ff */
[----:B------:R-:W-:Y:S01]  /*11270*/  HADD2.F32 R25, -RZ, R24.H1_H1 ;  /* 0x30000018ff197230 */ /* 0x000fe20000004100 */
[-C--:B------:R-:W-:Y:S01]  /*11280*/  F2FP.F16.E4M3.UNPACK_B R27, R35.reuse ;  /* 0x00000023ff1b723e */ /* 0x080fe200020006ff */
[----:B------:R-:W-:Y:S01]  /*11290*/  HADD2.F32 R49, -RZ, R47.H0_H0 ;  /* 0x2000002fff317230 */ /* 0x000fe20000004100 */
[----:B------:R-:W-:Y:S01]  /*112a0*/  F2FP.F16.E4M3.UNPACK_B R35, R35.H1 ;  /* 0x00000023ff23723e */ /* 0x000fe200030006ff */
[----:B------:R-:W-:-:S02]  /*112b0*/  HADD2.F32 R24, -RZ, R33.H0_H0 ;  /* 0x20000021ff187230 */ /* 0x000fc40000004100 */
[C---:B------:R-:W-:Y:S01]  /*112c0*/  FMUL.FTZ R46, R25.reuse, R44 ;  /* 0x0000002c192e7220 */ /* 0x040fe20000410000 */
[----:B------:R-:W-:Y:S02]  /*112d0*/  HADD2.F32 R41, -RZ, R38.H0_H0 ;  /* 0x20000026ff297230 */ /* 0x000fe40000004100 */
[----:B------:R-:W-:Y:S01]  /*112e0*/  FMUL.FTZ R53, R25, R40 ;  /* 0x0000002819357220 */ /* 0x000fe20000410000 */
[----:B------:R-:W-:Y:S02]  /*112f0*/  HADD2.F32 R10, -RZ, R9.H0_H0 ;  /* 0x20000009ff0a7230 */ /* 0x000fe40000004100 */
[C---:B------:R-:W-:Y:S01]  /*11300*/  FMUL.FTZ R25, R24.reuse, R49 ;  /* 0x0000003118197220 */ /* 0x040fe20000410000 */
[----:B------:R-:W-:Y:S01]  /*11310*/  LOP3.LUT R45, R45, 0xff000000, R20, 0xf8, !PT ;  /* 0xff0000002d2d7812 */ /* 0x000fe200078ef814 */
[C---:B------:R-:W-:Y:S01]  /*11320*/  FFMA.FTZ R57, R29.reuse, R44, R53 ;  /* 0x0000002c1d397223 */ /* 0x040fe20000010035 */
[-C--:B------:R-:W-:Y:S01]  /*11330*/  FMUL.FTZ R24, R24, R41.reuse ;  /* 0x0000002918187220 */ /* 0x080fe20000410000 */
[C---:B------:R-:W-:Y:S01]  /*11340*/  FFMA.FTZ R44, R10.reuse, R41, -R25 ;  /* 0x000000290a2c7223 */ /* 0x040fe20000010819 */
[----:B------:R-:W-:Y:S01]  /*11350*/  F2FP.F16.E4M3.UNPACK_B R41, R51.H1 ;  /* 0x00000033ff29723e */ /* 0x000fe200030006ff */
[----:B------:R-:W-:Y:S01]  /*11360*/  FFMA.FTZ R55, R29, R40, -R46 ;  /* 0x000000281d377223 */ /* 0x000fe2000001082e */
[----:B------:R-:W-:Y:S01]  /*11370*/  F2FP.F16.E4M3.UNPACK_B R25, R43.H1 ;  /* 0x0000002bff19723e */ /* 0x000fe200030006ff */
[----:B------:R-:W-:Y:S01]  /*11380*/  FFMA.FTZ R49, R10, R49, R24 ;  /* 0x000000310a317223 */ /* 0x000fe20000010018 */
[-C--:B------:R-:W-:Y:S01]  /*11390*/  F2FP.F16.E4M3.UNPACK_B R20, R31.reuse ;  /* 0x0000001fff14723e */ /* 0x080fe200020006ff */
[----:B------:R-:W-:Y:S01]  /*113a0*/  HADD2.F32 R40, -RZ, R47.H1_H1 ;  /* 0x3000002fff287230 */ /* 0x000fe20000004100 */
[----:B------:R-:W-:Y:S01]  /*113b0*/  F2FP.F16.E4M3.UNPACK_B R31, R31.H1 ;  /* 0x0000001fff1f723e */ /* 0x000fe200030006ff */
[----:B------:R-:W-:Y:S01]  /*113c0*/  HADD2.F32 R33, -RZ, R33.H1_H1 ;  /* 0x30000021ff217230 */ /* 0x000fe20000004100 */
[----:B------:R-:W-:Y:S01]  /*113d0*/  F2FP.F16.E4M3.UNPACK_B R51, R51 ;  /* 0x00000033ff33723e */ /* 0x000fe200020006ff */
[----:B------:R-:W-:Y:S01]  /*113e0*/  HADD2.F32 R47, -RZ, R41.H0_H0 ;  /* 0x20000029ff2f7230 */ /* 0x000fe20000004100 */
[----:B------:R-:W-:Y:S01]  /*113f0*/  F2FP.F16.E4M3.UNPACK_B R43, R43 ;  /* 0x0000002bff2b723e */ /* 0x000fe200020006ff */
[----:B------:R-:W-:-:S02]  /*11400*/  HADD2.F32 R24, -RZ, R35.H0_H0 ;  /* 0x20000023ff187230 */ /* 0x000fc40000004100 */
[----:B------:R-:W-:Y:S01]  /*11410*/  FMUL.FTZ R46, R33, R40 ;  /* 0x00000028212e7220 */ /* 0x000fe20000410000 */
[----:B------:R-:W-:Y:S01]  /*11420*/  HADD2.F32 R29, -RZ, R25.H0_H0 ;  /* 0x20000019ff1d7230 */ /* 0x000fe20000004100 */
[----:B------:R-:W-:Y:S01]  /*11430*/  LOP3.LUT R37, R37, 0xff000000, R26, 0xf8, !PT ;  /* 0xff00000025257812 */ /* 0x000fe200078ef81a */
[----:B------:R-:W-:Y:S02]  /*11440*/  HADD2.F32 R38, -RZ, R38.H1_H1 ;  /* 0x30000026ff267230 */ /* 0x000fe40000004100 */
[C---:B------:R-:W-:Y:S01]  /*11450*/  FMUL.FTZ R59, R24.reuse, R47 ;  /* 0x0000002f183b7220 */ /* 0x040fe20000410000 */
[----:B------:R-:W-:Y:S02]  /*11460*/  HADD2.F32 R9, -RZ, R9.H1_H1 ;  /* 0x30000009ff097230 */ /* 0x000fe40000004100 */
[----:B------:R-:W-:Y:S01]  /*11470*/  FMUL.FTZ R24, R24, R29 ;  /* 0x0000001d18187220 */ /* 0x000fe20000410000 */
[----:B------:R-:W-:Y:S02]  /*11480*/  HADD2.F32 R10, -RZ, R31.H0_H0 ;  /* 0x2000001fff0a7230 */ /* 0x000fe40000004100 */
[----:B------:R-:W-:Y:S01]  /*11490*/  FMUL.FTZ R33, R33, R38 ;  /* 0x0000002621217220 */ /* 0x000fe20000410000 */
[----:B------:R-:W-:-:S02]  /*114a0*/  HADD2.F32 R35, -RZ, R35.H1_H1 ;  /* 0x30000023ff237230 */ /* 0x000fc40000004100 */
[C---:B------:R-:W-:Y:S01]  /*114b0*/  FFMA.FTZ R53, R9.reuse, R38, -R46 ;  /* 0x0000002609357223 */ /* 0x040fe2000001082e */
[----:B------:R-:W-:Y:S02]  /*114c0*/  HADD2.F32 R38, -RZ, R25.H1_H1 ;  /* 0x30000019ff267230 */ /* 0x000fe40000004100 */
[C---:B------:R-:W-:Y:S01]  /*114d0*/  FFMA.FTZ R59, R10.reuse, R29, -R59 ;  /* 0x0000001d0a3b7223 */ /* 0x040fe2000001083b */
[----:B------:R-:W-:Y:S01]  /*114e0*/  FFMA.FTZ R60, R10, R47, R24 ;  /* 0x0000002f0a3c7223 */ /* 0x000fe20000010018 */
[----:B------:R-:W-:Y:S02]  /*114f0*/  HADD2.F32 R25, -RZ, R51.H0_H0 ;  /* 0x20000033ff197230 */ /* 0x000fe40000004100 */
[----:B------:R-:W-:Y:S01]  /*11500*/  FFMA.FTZ R46, R9, R40, R33 ;  /* 0x00000028092e7223 */ /* 0x000fe20000010021 */
[----:B------:R-:W-:Y:S01]  /*11510*/  HADD2.F32 R10, -RZ, R27.H0_H0 ;  /* 0x2000001bff0a7230 */ /* 0x000fe20000004100 */
[-C--:B------:R-:W-:Y:S01]  /*11520*/  F2FP.F16.E4M3.UNPACK_B R21, R32.reuse ;  /* 0x00000020ff15723e */ /* 0x080fe200020006ff */
[----:B------:R-:W-:Y:S01]  /*11530*/  HADD2.F32 R40, -RZ, R41.H1_H1 ;  /* 0x30000029ff287230 */ /* 0x000fe20000004100 */
[----:B------:R-:W-:Y:S01]  /*11540*/  F2FP.F16.E4M3.UNPACK_B R32, R32.H1 ;  /* 0x00000020ff20723e */ /* 0x000fe200030006ff */
[----:B------:R-:W-:-:S02]  /*11550*/  HADD2.F32 R24, -RZ, R43.H0_H0 ;  /* 0x2000002bff187230 */ /* 0x000fc40000004100 */
[C---:B------:R-:W-:Y:S01]  /*11560*/  FMUL.FTZ R54, R10.reuse, R25 ;  /* 0x000000190a367220 */ /* 0x040fe20000410000 */
[----:B------:R-:W-:Y:S02]  /*11570*/  HADD2.F32 R9, -RZ, R20.H0_H0 ;  /* 0x20000014ff097230 */ /* 0x000fe40000004100 */
[C---:B------:R-:W-:Y:S01]  /*11580*/  FMUL.FTZ R56, R35.reuse, R40 ;  /* 0x0000002823387220 */ /* 0x040fe20000410000 */
[----:B------:R-:W-:Y:S02]  /*11590*/  HADD2.F32 R31, -RZ, R31.H1_H1 ;  /* 0x3000001fff1f7230 */ /* 0x000fe40000004100 */
[----:B------:R-:W-:Y:S01]  /*115a0*/  FMUL.FTZ R35, R35, R38 ;  /* 0x0000002623237220 */ /* 0x000fe20000410000 */
[-C--:B------:R-:W-:Y:S01]  /*115b0*/  FMUL.FTZ R10, R10, R24.reuse ;  /* 0x000000180a0a7220 */ /* 0x080fe20000410000 */
[----:B------:R-:W-:Y:S01]  /*115c0*/  FFMA.FTZ R47, R9, R24, -R54 ;  /* 0x00000018092f7223 */ /* 0x000fe20000010836 */
[----:B------:R-:W-:Y:S01]  /*115d0*/  F2FP.F16.E4M3.UNPACK_B R29, R45.H1 ;  /* 0x0000002dff1d723e */ /* 0x000fe200030006ff */
[C---:B------:R-:W-:Y:S01]  /*115e0*/  FFMA.FTZ R62, R31.reuse, R38, -R56 ;  /* 0x000000261f3e7223 */ /* 0x040fe20000010838 */
[----:B------:R-:W-:Y:S01]  /*115f0*/  F2FP.F16.E4M3.UNPACK_B R24, R37.H1 ;  /* 0x00000025ff18723e */ /* 0x000fe200030006ff */
[----:B------:R-:W-:Y:S01]  /*11600*/  FFMA.FTZ R61, R31, R40, R35 ;  /* 0x000000281f3d7223 */ /* 0x000fe20000010023 */
[-C--:B------:R-:W-:Y:S01]  /*11610*/  F2FP.F16.E4M3.UNPACK_B R8, R28.reuse ;  /* 0x0000001cff08723e */ /* 0x080fe200020006ff */
[----:B------:R-:W-:Y:S01]  /*11620*/  FFMA.FTZ R56, R9, R25, R10 ;  /* 0x0000001909387223 */ /* 0x000fe2000001000a */
[----:B------:R-:W-:Y:S01]  /*11630*/  F2FP.F16.E4M3.UNPACK_B R28, R28.H1 ;  /* 0x0000001cff1c723e */ /* 0x000fe200030006ff */
[----:B------:R-:W-:Y:S01]  /*11640*/  HADD2.F32 R31, -RZ, R29.H0_H0 ;  /* 0x2000001dff1f7230 */ /* 0x000fe20000004100 */
[----:B------:R-:W-:Y:S01]  /*11650*/  F2FP.F16.E4M3.UNPACK_B R45, R45 ;  /* 0x0000002dff2d723e */ /* 0x000fe200020006ff */
[----:B------:R-:W-:Y:S01]  /*11660*/  HADD2.F32 R10, -RZ, R32.H0_H0 ;  /* 0x20000020ff0a7230 */ /* 0x000fe20000004100 */
[----:B------:R-:W-:Y:S01]  /*11670*/  F2FP.F16.E4M3.UNPACK_B R37, R37 ;  /* 0x00000025ff25723e */ /* 0x000fe200020006ff */
[----:B------:R-:W-:Y:S01]  /*11680*/  HADD2.F32 R25, -RZ, R24.H0_H0 ;  /* 0x20000018ff197230 */ /* 0x000fe20000004100 */
[----:B------:R-:W-:Y:S01]  /*11690*/  F2FP.F16.E4M3.UNPACK_B R26, R34 ;  /* 0x00000022ff1a723e */ /* 0x000fe200020006ff */
[----:B------:R-:W-:-:S02]  /*116a0*/  HADD2.F32 R9, -RZ, R28.H0_H0 ;  /* 0x2000001cff097230 */ /* 0x000fc40000004100 */
[C---:B------:R-:W-:Y:S01]  /*116b0*/  FMUL.FTZ R38, R10.reuse, R31 ;  /* 0x0000001f0a267220 */ /* 0x040fe20000410000 */
[----:B------:R-:W-:Y:S02]  /*116c0*/  HADD2.F32 R43, -RZ, R43.H1_H1 ;  /* 0x3000002bff2b7230 */ /* 0x000fe40000004100 */
[-C--:B------:R-:W-:Y:S01]  /*116d0*/  FMUL.FTZ R10, R10, R25.reuse ;  /* 0x000000190a0a7220 */ /* 0x080fe20000410000 */
[----:B------:R-:W-:Y:S02]  /*116e0*/  HADD2.F32 R51, -RZ, R51.H1_H1 ;  /* 0x30000033ff337230 */ /* 0x000fe40000004100 */
[C---:B------:R-:W-:Y:S01]  /*116f0*/  FFMA.FTZ R38, R9.reuse, R25, -R38 ;  /* 0x0000001909267223 */ /* 0x040fe20000010826 */
[----:B------:R-:W-:Y:S02]  /*11700*/  HADD2.F32 R27, -RZ, R27.H1_H1 ;  /* 0x3000001bff1b7230 */ /* 0x000fe40000004100 */
[----:B------:R-:W-:Y:S01]  /*11710*/  FFMA.FTZ R31, R9, R31, R10 ;  /* 0x0000001f091f7223 */ /* 0x000fe2000001000a */
[----:B------:R-:W-:Y:S01]  /*11720*/  HADD2.F32 R29, -RZ, R29.H1_H1 ;  /* 0x3000001dff1d7230 */ /* 0x000fe20000004100 */
[----:B------:R-:W-:Y:S01]  /*11730*/  F2FP.F16.E4M3.UNPACK_B R34, R34.H1 ;  /* 0x00000022ff22723e */ /* 0x000fe200030006ff */
[----:B------:R-:W-:-:S02]  /*11740*/  HADD2.F32 R32, -RZ, R32.H1_H1 ;  /* 0x30000020ff207230 */ /* 0x000fc40000004100 */
[C---:B------:R-:W-:Y:S01]  /*11750*/  FMUL.FTZ R33, R27.reuse, R51 ;  /* 0x000000331b217220 */ /* 0x040fe20000410000 */
[----:B------:R-:W-:Y:S02]  /*11760*/  HADD2.F32 R20, -RZ, R20.H1_H1 ;  /* 0x30000014ff147230 */ /* 0x000fe40000004100 */
[----:B------:R-:W-:Y:S01]  /*11770*/  FMUL.FTZ R40, R27, R43 ;  /* 0x0000002b1b287220 */ /* 0x000fe20000410000 */
[----:B------:R-:W-:Y:S02]  /*11780*/  HADD2.F32 R9, -RZ, R24.H1_H1 ;  /* 0x30000018ff097230 */ /* 0x000fe40000004100 */
[----:B------:R-:W-:Y:S01]  /*11790*/  FMUL.FTZ R25, R32, R29 ;  /* 0x0000001d20197220 */ /* 0x000fe20000410000 */
[----:B------:R-:W-:Y:S02]  /*117a0*/  HADD2.F32 R28, -RZ, R28.H1_H1 ;  /* 0x3000001cff1c7230 */ /* 0x000fe40000004100 */
[C---:B------:R-:W-:Y:S01]  /*117b0*/  FFMA.FTZ R58, R20.reuse, R43, -R33 ;  /* 0x0000002b143a7223 */ /* 0x040fe20000010821 */
[----:B------:R-:W-:Y:S01]  /*117c0*/  FFMA.FTZ R51, R20, R51, R40 ;  /* 0x0000003314337223 */ /* 0x000fe20000010028 */
[----:B------:R-:W-:Y:S01]  /*117d0*/  FMUL.FTZ R32, R32, R9 ;  /* 0x0000000920207220 */ /* 0x000fe20000410000 */
[----:B------:R-:W-:-:S02]  /*117e0*/  HADD2.F32 R24, -RZ, R45.H0_H0 ;  /* 0x2000002dff187230 */ /* 0x000fc40000004100 */
[C---:B------:R-:W-:Y:S01]  /*117f0*/  FFMA.FTZ R33, R28.reuse, R9, -R25 ;  /* 0x000000091c217223 */ /* 0x040fe20000010819 */
[----:B------:R-:W-:Y:S02]  /*11800*/  HADD2.F32 R10, -RZ, R21.H0_H0 ;  /* 0x20000015ff0a7230 */ /* 0x000fe40000004100 */
[----:B------:R-:W-:Y:S01]  /*11810*/  FFMA.FTZ R40, R28, R29, R32 ;  /* 0x0000001d1c287223 */ /* 0x000fe20000010020 */
[----:B------:R-:W-:Y:S01]  /*11820*/  HADD2.F32 R20, -RZ, R37.H0_H0 ;  /* 0x20000025ff147230 */ /* 0x000fe20000004100 */
[----:B------:R-:W-:Y:S01]  /*11830*/  F2FP.F16.E4M3.UNPACK_B R25, R48.H1 ;  /* 0x00000030ff19723e */ /* 0x000fe200030006ff */
        /* <DEDUP_REMOVED lines=8> */
[----:B------:R-:W-:Y:S01]  /*118c0*/  HADD2.F32 R8, -RZ, R8.H1_H1 ;  /* 0x30000008ff087230 */ /* 0x000fe20000004100 */
[----:B------:R-:W-:Y:S01]  /*118d0*/  F2FP.F16.E4M3.UNPACK_B R10, R42.H1 ;  /* 0x0000002aff0a723e */ /* 0x000fe200030006ff */
[C---:B------:R-:W-:Y:S01]  /*118e0*/  FMUL.FTZ R20, R21.reuse, R37 ;  /* 0x0000002515147220 */ /* 0x040fe20000410000 */
[-C--:B------:R-:W-:Y:S01]  /*118f0*/  F2FP.F16.E4M3.UNPACK_B R11, R30.reuse ;  /* 0x0000001eff0b723e */ /* 0x080fe200020006ff */
[----:B------:R-:W-:Y:S01]  /*11900*/  FMUL.FTZ R27, R21, R45 ;  /* 0x0000002d151b7220 */ /* 0x000fe20000410000 */
[----:B------:R-:W-:Y:S01]  /*11910*/  F2FP.F16.E4M3.UNPACK_B R30, R30.H1 ;  /* 0x0000001eff1e723e */ /* 0x000fe200030006ff */
[----:B------:R-:W-:-:S02]  /*11920*/  HADD2.F32 R24, -RZ, R25.H0_H0 ;  /* 0x20000019ff187230 */ /* 0x000fc40000004100 */
[C---:B------:R-:W-:Y:S01]  /*11930*/  FFMA.FTZ R32, R8.reuse, R45, R20 ;  /* 0x0000002d08207223 */ /* 0x040fe20000010014 */
[----:B------:R-:W-:Y:S02]  /*11940*/  HADD2.F32 R9, -RZ, R34.H0_H0 ;  /* 0x20000022ff097230 */ /* 0x000fe40000004100 */
[----:B------:R-:W-:Y:S01]  /*11950*/  FFMA.FTZ R37, R8, R37, -R27 ;  /* 0x0000002508257223 */ /* 0x000fe2000001081b */
[--C-:B------:R-:W-:Y:S01]  /*11960*/  HADD2.F32 R20, -RZ, R10.reuse.H0_H0 ;  /* 0x2000000aff147230 */ /* 0x100fe20000004100 */
[----:B------:R-:W-:Y:S01]  /*11970*/  F2FP.F16.E4M3.UNPACK_B R42, R42 ;  /* 0x0000002aff2a723e */ /* 0x000fe200020006ff */
[----:B------:R-:W-:Y:S02]  /*11980*/  HADD2.F32 R21, -RZ, R10.H1_H1 ;  /* 0x3000000aff157230 */ /* 0x000fe40000004100 */
[C---:B------:R-:W-:Y:S01]  /*11990*/  FMUL.FTZ R27, R9.reuse, R24 ;  /* 0x00000018091b7220 */ /* 0x040fe20000410000 */
[----:B------:R-:W-:Y:S02]  /*119a0*/  HADD2.F32 R34, -RZ, R34.H1_H1 ;  /* 0x30000022ff227230 */ /* 0x000fe40000004100 */
[----:B------:R-:W-:Y:S01]  /*119b0*/  FMUL.FTZ R9, R9, R20 ;  /* 0x0000001409097220 */ /* 0x000fe20000410000 */
[----:B------:R-:W-:Y:S01]  /*119c0*/  HADD2.F32 R8, -RZ, R30.H0_H0 ;  /* 0x2000001eff087230 */ /* 0x000fe20000004100 */
[----:B------:R-:W-:Y:S01]  /*119d0*/  F2FP.F16.E4M3.UNPACK_B R48, R48 ;  /* 0x00000030ff30723e */ /* 0x000fe200020006ff */
[----:B------:R-:W-:-:S02]  /*119e0*/  HADD2.F32 R25, -RZ, R25.H1_H1 ;  /* 0x30000019ff197230 */ /* 0x000fc40000004100 */
[----:B------:R-:W-:Y:S01]  /*119f0*/  FMUL.FTZ R10, R34, R21 ;  /* 0x00000015220a7220 */ /* 0x000fe20000410000 */
[----:B------:R-:W-:Y:S02]  /*11a00*/  HADD2.F32 R30, -RZ, R30.H1_H1 ;  /* 0x3000001eff1e7230 */ /* 0x000fe40000004100 */
[----:B------:R-:W-:Y:S01]  /*11a10*/  FFMA.FTZ R27, R8, R20, -R27 ;  /* 0x00000014081b7223 */ /* 0x000fe2000001081b */
[----:B------:R-:W-:Y:S02]  /*11a20*/  HADD2.F32 R20, -RZ, R48.H0_H0 ;  /* 0x20000030ff147230 */ /* 0x000fe40000004100 */
[-C--:B------:R-:W-:Y:S01]  /*11a30*/  FMUL.FTZ R35, R34, R25.reuse ;  /* 0x0000001922237220 */ /* 0x080fe20000410000 */
[----:B------:R-:W-:Y:S01]  /*11a40*/  FFMA.FTZ R34, R8, R24, R9 ;  /* 0x0000001808227223 */ /* 0x000fe20000010009 */
[C---:B------:R-:W-:Y:S01]  /*11a50*/  FFMA.FTZ R41, R30.reuse, R25, R10 ;  /* 0x000000191e297223 */ /* 0x040fe2000001000a */
[----:B------:R-:W-:Y:S02]  /*11a60*/  HADD2.F32 R10, -RZ, R42.H0_H0 ;  /* 0x2000002aff0a7230 */ /* 0x000fe40000004100 */
[----:B------:R-:W-:Y:S01]  /*11a70*/  FFMA.FTZ R54, R30, R21, -R35 ;  /* 0x000000151e367223 */ /* 0x000fe20000010823 */
[----:B------:R-:W-:Y:S01]  /*11a80*/  HADD2.F32 R9, -RZ, R26.H0_H0 ;  /* 0x2000001aff097230 */ /* 0x000fe20000004100 */
[----:B------:R-:W-:Y:S01]  /*11a90*/  F2FP.SATFINITE.E4M3.F32.PACK_AB_MERGE_C R59, R62, R59, RZ ;  /* 0x0000003b3e3b723e */ /* 0x000fe200048070ff */
[----:B------:R-:W-:Y:S01]  /*11aa0*/  HADD2.F32 R42, -RZ, R42.H1_H1 ;  /* 0x3000002aff2a7230 */ /* 0x000fe20000004100 */
[----:B------:R-:W-:Y:S01]  /*11ab0*/  F2FP.SATFINITE.E4M3.F32.PACK_AB_MERGE_C R34, R41, R34, RZ ;  /* 0x000000222922723e */ /* 0x000fe200048070ff */
[----:B------:R-:W-:-:S02]  /*11ac0*/  HADD2.F32 R48, -RZ, R48.H1_H1 ;  /* 0x30000030ff307230 */ /* 0x000fc40000004100 */
[C---:B------:R-:W-:Y:S01]  /*11ad0*/  FMUL.FTZ R21, R9.reuse, R20 ;  /* 0x0000001409157220 */ /* 0x040fe20000410000 */
[----:B------:R-:W-:Y:S02]  /*11ae0*/  HADD2.F32 R26, -RZ, R26.H1_H1 ;  /* 0x3000001aff1a7230 */ /* 0x000fe40000004100 */
[----:B------:R-:W-:Y:S01]  /*11af0*/  FMUL.FTZ R9, R9, R10 ;  /* 0x0000000a09097220 */ /* 0x000fe20000410000 */
[--C-:B------:R-:W-:Y:S01]  /*11b00*/  HADD2.F32 R8, -RZ, R11.reuse.H0_H0 ;  /* 0x2000000bff087230 */ /* 0x100fe20000004100 */
[----:B------:R-:W-:Y:S01]  /*11b10*/  F2FP.SATFINITE.E4M3.F32.PACK_AB_MERGE_C R54, R54, R27, RZ ;  /* 0x0000001b3636723e */ /* 0x000fe200048070ff */
[----:B------:R-:W-:Y:S02]  /*11b20*/  HADD2.F32 R11, -RZ, R11.H1_H1 ;  /* 0x3000000bff0b7230 */ /* 0x000fe40000004100 */
[C---:B------:R-:W-:Y:S01]  /*11b30*/  FMUL.FTZ R24, R26.reuse, R48 ;  /* 0x000000301a187220 */ /* 0x040fe20000410000 */
[----:B------:R-:W-:Y:S01]  /*11b40*/  FMUL.FTZ R25, R26, R42 ;  /* 0x0000002a1a197220 */ /* 0x000fe20000410000 */
        /* <DEDUP_REMOVED lines=9> */
[----:B------:R-:W-:Y:S02]  /*11be0*/  F2FP.SATFINITE.E4M3.F32.PACK_AB_MERGE_C R25, R53, R44, R25 ;  /* 0x0000002c3519723e */ /* 0x000fe40004807019 */
[----:B------:R-:W-:-:S02]  /*11bf0*/  F2FP.SATFINITE.E4M3.F32.PACK_AB_MERGE_C R27, R58, R47, R59 ;  /* 0x0000002f3a1b723e */ /* 0x000fc4000480703b */
[----:B------:R-:W-:Y:S02]  /*11c00*/  F2FP.SATFINITE.E4M3.F32.PACK_AB_MERGE_C R24, R37, R28, R24 ;  /* 0x0000001c2518723e */ /* 0x000fe40004807018 */
[----:B------:R-:W-:Y:S02]  /*11c10*/  F2FP.SATFINITE.E4M3.F32.PACK_AB_MERGE_C R26, R26, R21, R54 ;  /* 0x000000151a1a723e */ /* 0x000fe40004807036 */
[----:B------:R-:W-:Y:S02]  /*11c20*/  F2FP.SATFINITE.E4M3.F32.PACK_AB_MERGE_C R9, R46, R49, R9 ;  /* 0x000000312e09723e */ /* 0x000fe40004807009 */
[----:B------:R-:W-:Y:S01]  /*11c30*/  F2FP.SATFINITE.E4M3.F32.PACK_AB_MERGE_C R11, R51, R56, R11 ;  /* 0x00000038330b723e */ /* 0x000fe2000480700b */
[----:B------:R1:W-:Y:S01]  /*11c40*/  STS.128 [R0+0x1c400], R24 ;  /* 0x01c4001800007388 */ /* 0x0003e20000000c00 */
[----:B------:R-:W-:Y:S02]  /*11c50*/  F2FP.SATFINITE.E4M3.F32.PACK_AB_MERGE_C R8, R32, R29, R8 ;  /* 0x0000001d2008723e */ /* 0x000fe40004807008 */
[----:B------:R-:W-:-:S05]  /*11c60*/  F2FP.SATFINITE.E4M3.F32.PACK_AB_MERGE_C R10, R35, R10, R34 ;  /* 0x0000000a230a723e */ /* 0x000fca0004807022 */
[----:B------:R1:W-:Y:S02]  /*11c70*/  STS.128 [R3+0x1c400], R8 ;  /* 0x01c4000803007388 */ /* 0x0003e40000000c00 */
.L_x_1460:
[----:B------:R-:W-:Y:S05]  /*11c80*/  BSYNC B1 ;  /* 0x0000000000017941 */ /* 0x000fea0003800000 */
.L_x_1459:
[----:B------:R-:W-:Y:S05]  /*11c90*/  @P0 BRA `(.L_x_1451) ;  /* 0x0000000c00e40947 */ /* 0x000fea0003800000 */
[----:B-1----:R-:W2:Y:S04]  /*11ca0*/  LDL R25, [R1+0x90] ;  /* 0x0000900001197983 */ /* 0x002ea80000100800 */
[----:B------:R-:W3:Y:S01]  /*11cb0*/  LDL R50, [R1+0xac] ;  /* 0x0000ac0001327983 */ /* 0x000ee20000100800 */
[----:B0----5:R-:W-:Y:S01]  /*11cc0*/  SHF.R.U32.HI R3, RZ, 0x8, R12 ;  /* 0x00000008ff037819 */ /* 0x021fe2000001160c */
[----:B------:R-:W-:Y:S01]  /*11cd0*/  VIADD R24, R230, 0x40 ;  /* 0x00000040e6187836 */ /* 0x000fe20000000000 */
[----:B------:R-:W-:Y:S01]  /*11ce0*/  LOP3.LUT R0, R12, 0xff, RZ, 0xc0, !PT ;  /* 0x000000ff0c007812 */ /* 0x000fe200078ec0ff */
[----:B------:R-:W-:Y:S01]  /*11cf0*/  IMAD.IADD R39, R22, 0x1, R39 ;  /* 0x0000000116277824 */ /* 0x000fe200078e0227 */
[----:B------:R-:W-:Y:S01]  /*11d00*/  LOP3.LUT R3, R3, 0xff, RZ, 0xc0, !PT ;  /* 0x000000ff03037812 */ /* 0x000fe200078ec0ff */
[----:B------:R-:W-:Y:S01]  /*11d10*/  IMAD.SHL.U32 R24, R24, 0x80, RZ ;  /* 0x0000008018187824 */ /* 0x000fe200078e00ff */
[----:B------:R-:W-:-:S02]  /*11d20*/  SHF.R.U32.HI R9, RZ, 0x8, R13 ;  /* 0x00000008ff097819 */ /* 0x000fc4000001160d */
[----:B------:R-:W-:Y:S02]  /*11d30*/  PRMT R21, R3, 0x7604, R0 ;  /* 0x0000760403157816 */ /* 0x000fe40000000000 */
[----:B------:R-:W-:Y:S02]  /*11d40*/  SHF.R.U32.HI R3, RZ, 0x8, R14 ;  /* 0x00000008ff037819 */ /* 0x000fe4000001160e */
[----:B------:R-:W-:Y:S02]  /*11d50*/  LOP3.LUT R0, R14, 0xff, RZ, 0xc0, !PT ;  /* 0x000000ff0e007812 */ /* 0x000fe400078ec0ff */
[----:B------:R-:W-:Y:S02]  /*11d60*/  LOP3.LUT R3, R3, 0xff, RZ, 0xc0, !PT ;  /* 0x000000ff03037812 */ /* 0x000fe400078ec0ff */
[----:B------:R-:W-:Y:S02]  /*11d70*/  LOP3.LUT R24, R24, 0x380, RZ, 0xc0, !PT ;  /* 0x0000038018187812 */ /* 0x000fe400078ec0ff */
[----:B------:R-:W-:-:S02]  /*11d80*/  PRMT R29, R3, 0x7604, R0 ;  /* 0x00007604031d7816 */ /* 0x000fc40000000000 */
[----:B------:R-:W-:Y:S01]  /*11d90*/  LOP3.LUT R0, R24, 0x70, R39, 0xf8, !PT ;  /* 0x0000007018007812 */ /* 0x000fe200078ef827 */
[----:B------:R-:W-:Y:S01]  /*11da0*/  VIADD R24, R230, 0x40 ;  /* 0x00000040e6187836 */ /* 0x000fe20000000000 */
[----:B------:R-:W-:Y:S02]  /*11db0*/  LOP3.LUT R8, R13, 0xff, RZ, 0xc0, !PT ;  /* 0x000000ff0d087812 */ /* 0x000fe400078ec0ff */
[----:B------:R-:W-:Y:S01]  /*11dc0*/  LOP3.LUT R9, R9, 0xff, RZ, 0xc0, !PT ;  /* 0x000000ff09097812 */ /* 0x000fe200078ec0ff */
[----:B------:R-:W-:Y:S01]  /*11dd0*/  IMAD.SHL.U32 R24, R24, 0x80, RZ ;  /* 0x0000008018187824 */ /* 0x000fe200078e00ff */
[----:B------:R-:W-:Y:S02]  /*11de0*/  SHF.R.U32.HI R11, RZ, 0x8, R4 ;  /* 0x00000008ff0b7819 */ /* 0x000fe40000011604 */
[----:B------:R-:W-:Y:S02]  /*11df0*/  PRMT R20, R9, 0x7604, R8 ;  /* 0x0000760409147816 */ /* 0x000fe40000000008 */
[----:B------:R-:W-:-:S02]  /*11e00*/  LOP3.LUT R24, R24, 0x380, RZ, 0xc0, !PT ;  /* 0x0000038018187812 */ /* 0x000fc400078ec0ff */
[----:B------:R-:W-:Y:S02]  /*11e10*/  SHF.R.U32.HI R9, RZ, 0x8, R15 ;  /* 0x00000008ff097819 */ /* 0x000fe4000001160f */
[----:B------:R-:W-:Y:S02]  /*11e20*/  SHF.R.U32.HI R24, RZ, 0x3, R24 ;  /* 0x00000003ff187819 */ /* 0x000fe40000011618 */
[----:B------:R-:W-:Y:S02]  /*11e30*/  LOP3.LUT R8, R15, 0xff, RZ, 0xc0, !PT ;  /* 0x000000ff0f087812 */ /* 0x000fe400078ec0ff */
[----:B------:R-:W-:Y:S02]  /*11e40*/  LOP3.LUT R3, R0, R24, RZ, 0x3c, !PT ;  /* 0x0000001800037212 */ /* 0x000fe400078e3cff */
[----:B------:R-:W-:Y:S02]  /*11e50*/  SHF.R.U32.HI R24, RZ, 0x8, R5 ;  /* 0x00000008ff187819 */ /* 0x000fe40000011605 */
[----:B------:R-:W-:-:S02]  /*11e60*/  LOP3.LUT R10, R4, 0xff, RZ, 0xc0, !PT ;  /* 0x000000ff040a7812 */ /* 0x000fc400078ec0ff */
[----:B------:R-:W-:Y:S02]  /*11e70*/  LOP3.LUT R9, R9, 0xff, RZ, 0xc0, !PT ;  /* 0x000000ff09097812 */ /* 0x000fe400078ec0ff */
[----:B------:R-:W-:Y:S02]  /*11e80*/  LOP3.LUT R11, R11, 0xff, RZ, 0xc0, !PT ;  /* 0x000000ff0b0b7812 */ /* 0x000fe400078ec0ff */
[----:B------:R-:W-:Y:S02]  /*11e90*/  PRMT R28, R9, 0x7604, R8 ;  /* 0x00007604091c7816 */ /* 0x000fe40000000008 */
[----:B------:R-:W-:Y:S02]  /*11ea0*/  PRMT R35, R11, 0x7604, R10 ;  /* 0x000076040b237816 */ /* 0x000fe4000000000a */
[----:B------:R-:W-:Y:S02]  /*11eb0*/  SHF.R.U32.HI R32, RZ, 0x8, R6 ;  /* 0x00000008ff207819 */ /* 0x000fe40000011606 */
[----:B------:R-:W-:-:S02]  /*11ec0*/  LOP3.LUT R30, R5, 0xff, RZ, 0xc0, !PT ;  /* 0x000000ff051e7812 */ /* 0x000fc400078ec0ff */
[----:B------:R-:W-:Y:S02]  /*11ed0*/  LOP3.LUT R31, R6, 0xff, RZ, 0xc0, !PT ;  /* 0x000000ff061f7812 */ /* 0x000fe400078ec0ff */
[----:B------:R-:W-:Y:S02]  /*11ee0*/  LOP3.LUT R32, R32, 0xff, RZ, 0xc0, !PT ;  /* 0x000000ff20207812 */ /* 0x000fe400078ec0ff */
[----:B------:R-:W-:Y:S02]  /*11ef0*/  SHF.R.U32.HI R37, RZ, 0x10, R5 ;  /* 0x00000010ff257819 */ /* 0x000fe40000011605 */
[----:B------:R-:W-:Y:S02]  /*11f00*/  PRMT R39, R32, 0x7604, R31 ;  /* 0x0000760420277816 */ /* 0x000fe4000000001f */
[----:B------:R-:W-:Y:S01]  /*11f10*/  SHF.R.U32.HI R31, RZ, 0x10, R15 ;  /* 0x00000010ff1f7819 */ /* 0x000fe2000001160f */
[----:B------:R-:W-:Y:S01]  /*11f20*/  IMAD.U32 R37, R37, 0x10000, RZ ;  /* 0x0001000025257824 */ /* 0x000fe200078e00ff */
[----:B------:R-:W-:-:S02]  /*11f30*/  SHF.R.U32.HI R34, RZ, 0x8, R7 ;  /* 0x00000008ff227819 */ /* 0x000fc40000011607 */
[----:B------:R-:W-:Y:S01]  /*11f40*/  LOP3.LUT R33, R7, 0xff, RZ, 0xc0, !PT ;  /* 0x000000ff07217812 */ /* 0x000fe200078ec0ff */
[----:B------:R-:W-:Y:S01]  /*11f50*/  IMAD.U32 R31, R31, 0x10000, RZ ;  /* 0x000100001f1f7824 */ /* 0x000fe200078e00ff */
[----:B------:R-:W-:Y:S02]  /*11f60*/  LOP3.LUT R34, R34, 0xff, RZ, 0xc0, !PT ;  /* 0x000000ff22227812 */ /* 0x000fe400078ec0ff */
[----:B------:R-:W-:Y:S02]  /*11f70*/  SHF.R.U32.HI R41, RZ, 0x10, R7 ;  /* 0x00000010ff297819 */ /* 0x000fe40000011607 */
[----:B------:R-:W-:Y:S02]  /*11f80*/  PRMT R34, R34, 0x7604, R33 ;  /* 0x0000760422227816 */ /* 0x000fe40000000021 */
[----:B------:R-:W-:Y:S01]  /*11f90*/  LOP3.LUT R33, R28, 0xff0000, R31, 0xf8, !PT ;  /* 0x00ff00001c217812 */ /* 0x000fe200078ef81f */
[----:B------:R-:W-:Y:S01]  /*11fa0*/  IMAD.U32 R41, R41, 0x10000, RZ ;  /* 0x0001000029297824 */ /* 0x000fe200078e00ff */
[----:B------:R-:W-:-:S02]  /*11fb0*/  LOP3.LUT R29, R29, 0xff0000, R14, 0xf8, !PT ;  /* 0x00ff00001d1d7812 */ /* 0x000fc400078ef80e */
[----:B------:R-:W-:Y:S02]  /*11fc0*/  LOP3.LUT R35, R35, 0xff0000, R4, 0xf8, !PT ;  /* 0x00ff000023237812 */ /* 0x000fe400078ef804 */
[----:B------:R-:W-:Y:S02]  /*11fd0*/  LOP3.LUT R31, R29, 0xff000000, R14, 0xf8, !PT ;  /* 0xff0000001d1f7812 */ /* 0x000fe400078ef80e */
[----:B------:R-:W-:Y:S02]  /*11fe0*/  LOP3.LUT R35, R35, 0xff000000, R4, 0xf8, !PT ;  /* 0xff00000023237812 */ /* 0x000fe400078ef804 */
[----:B------:R-:W-:Y:S02]  /*11ff0*/  LOP3.LUT R41, R34, 0xff0000, R41, 0xf8, !PT ;  /* 0x00ff000022297812 */ /* 0x000fe400078ef829 */
[----:B------:R-:W-:Y:S02]  /*12000*/  LOP3.LUT R33, R33, 0xff000000, R15, 0xf8, !PT ;  /* 0xff00000021217812 */ /* 0x000fe400078ef80f */
[----:B------:R-:W-:-:S02]  /*12010*/  LOP3.LUT R41, R41, 0xff000000, R7, 0xf8, !PT ;  /* 0xff00000029297812 */ /* 0x000fc400078ef807 */
[----:B------:R-:W-:Y:S02]  /*12020*/  LOP3.LUT R21, R21, 0xff0000, R12, 0xf8, !PT ;  /* 0x00ff000015157812 */ /* 0x000fe400078ef80c */
[----:B------:R-:W-:Y:S02]  /*12030*/  LOP3.LUT R39, R39, 0xff0000, R6, 0xf8, !PT ;  /* 0x00ff000027277812 */ /* 0x000fe400078ef806 */
[----:B------:R-:W-:Y:S02]  /*12040*/  LOP3.LUT R21, R21, 0xff000000, R12, 0xf8, !PT ;  /* 0xff00000015157812 */ /* 0x000fe400078ef80c */
[----:B------:R-:W-:Y:S02]  /*12050*/  LOP3.LUT R39, R39, 0xff000000, R6, 0xf8, !PT ;  /* 0xff00000027277812 */ /* 0x000fe400078ef806 */
[----:B--2---:R-:W-:Y:S02]  /*12060*/  IADD3 R0, R18, R3, R25 ;  /* 0x0000000312007210 */ /* 0x004fe40007ffe019 */
[----:B------:R-:W-:Y:S01]  /*12070*/  LOP3.LUT R3, R24, 0xff, RZ, 0xc0, !PT ;  /* 0x000000ff18037812 */ /* 0x000fe200078ec0ff */
[----:B---3--:R-:W0:Y:S03]  /*12080*/  LDS.128 R8, [R50+0x1c400] ;  /* 0x01c4000032087984 */ /* 0x008e260000000c00 */
[----:B------:R-:W-:Y:S01]  /*12090*/  PRMT R30, R3, 0x7604, R30 ;  /* 0x00007604031e7816 */ /* 0x000fe2000000001e */
[----:B------:R-:W1:Y:S01]  /*120a0*/  LDS.128 R24, [R0+0x1c400] ;  /* 0x01c4000000187984 */ /* 0x000e620000000c00 */
[----:B------:R-:W-:-:S02]  /*120b0*/  SHF.R.U32.HI R3, RZ, 0x10, R13 ;  /* 0x00000010ff037819 */ /* 0x000fc4000001160d */
[----:B------:R-:W-:-:S03]  /*120c0*/  LOP3.LUT R37, R30, 0xff0000, R37, 0xf8, !PT ;  /* 0x00ff00001e257812 */ /* 0x000fc600078ef825 */
[----:B------:R-:W-:Y:S01]  /*120d0*/  IMAD.U32 R3, R3, 0x10000, RZ ;  /* 0x0001000003037824 */ /* 0x000fe200078e00ff */
[----:B------:R-:W-:-:S04]  /*120e0*/  LOP3.LUT R37, R37, 0xff000000, R5, 0xf8, !PT ;  /* 0xff00000025257812 */ /* 0x000fc800078ef805 */
[----:B------:R-:W-:Y:S02]  /*120f0*/  LOP3.LUT R3, R20, 0xff0000, R3, 0xf8, !PT ;  /* 0x00ff000014037812 */ /* 0x000fe400078ef803 */
[-C--:B------:R-:W-:Y:S02]  /*12100*/  F2FP.F16.E4M3.UNPACK_B R32, R37.reuse ;  /* 0x00000025ff20723e */ /* 0x080fe400020006ff */
[----:B------:R-:W-:Y:S02]  /*12110*/  LOP3.LUT R28, R3, 0xff000000, R13, 0xf8, !PT ;  /* 0xff000000031c7812 */ /* 0x000fe400078ef80d */
[----:B------:R-:W-:Y:S01]  /*12120*/  F2FP.F16.E4M3.UNPACK_B R37, R37.H1 ;  /* 0x00000025ff25723e */ /* 0x000fe200030006ff */
[--C-:B------:R-:W-:Y:S01]  /*12130*/  HADD2.F32 R34, -RZ, R32.reuse.H0_H0 ;  /* 0x20000020ff227230 */ /* 0x100fe20000004100 */
[-C--:B------:R-:W-:Y:S01]  /*12140*/  F2FP.F16.E4M3.UNPACK_B R29, R28.reuse ;  /* 0x0000001cff1d723e */ /* 0x080fe200020006ff */
[----:B------:R-:W-:Y:S01]  /*12150*/  HADD2.F32 R32, -RZ, R32.H1_H1 ;  /* 0x30000020ff207230 */ /* 0x000fe20000004100 */
[----:B------:R-:W-:-:S03]  /*12160*/  F2FP.F16.E4M3.UNPACK_B R28, R28.H1 ;  /* 0x0000001cff1c723e */ /* 0x000fc600030006ff */
[--C-:B------:R-:W-:Y:S02]  /*12170*/  HADD2.F32 R30, -RZ, R29.reuse.H0_H0 ;  /* 0x2000001dff1e7230 */ /* 0x100fe40000004100 */
[----:B------:R-:W-:Y:S01]  /*12180*/  HADD2.F32 R29, -RZ, R29.H1_H1 ;  /* 0x3000001dff1d7230 */ /* 0x000fe20000004100 */
[-C--:B0-----:R-:W-:Y:S02]  /*12190*/  F2FP.F16.E4M3.UNPACK_B R4, R9.reuse ;  /* 0x00000009ff04723e */ /* 0x081fe400020006ff */
[----:B------:R-:W-:Y:S02]  /*121a0*/  F2FP.F16.E4M3.UNPACK_B R9, R9.H1 ;  /* 0x00000009ff09723e */ /* 0x000fe400030006ff */
[-C--:B-1----:R-:W-:Y:S01]  /*121b0*/  F2FP.F16.E4M3.UNPACK_B R13, R25.reuse ;  /* 0x00000019ff0d723e */ /* 0x082fe200020006ff */
[--C-:B------:R-:W-:Y:S01]  /*121c0*/  HADD2.F32 R5, -RZ, R4.reuse.H0_H0 ;  /* 0x20000004ff057230 */ /* 0x100fe20000004100 */
[----:B------:R-:W-:Y:S01]  /*121d0*/  F2FP.F16.E4M3.UNPACK_B R25, R25.H1 ;  /* 0x00000019ff19723e */ /* 0x000fe200030006ff */
[----:B------:R-:W-:Y:S01]  /*121e0*/  HADD2.F32 R4, -RZ, R4.H1_H1 ;  /* 0x30000004ff047230 */ /* 0x000fe20000004100 */
[----:B------:R-:W-:Y:S01]  /*121f0*/  F2FP.F16.E4M3.UNPACK_B R20, R27 ;  /* 0x0000001bff14723e */ /* 0x000fe200020006ff */
[--C-:B------:R-:W-:Y:S01]  /*12200*/  HADD2.F32 R14, -RZ, R13.reuse.H0_H0 ;  /* 0x2000000dff0e7230 */ /* 0x100fe20000004100 */
[----:B------:R-:W-:Y:S01]  /*12210*/  F2FP.F16.E4M3.UNPACK_B R7, R11 ;  /* 0x0000000bff07723e */ /* 0x000fe200020006ff */
[----:B------:R-:W-:Y:S01]  /*12220*/  HADD2.F32 R13, -RZ, R13.H1_H1 ;  /* 0x3000000dff0d7230 */ /* 0x000fe20000004100 */
[----:B------:R-:W-:-:S02]  /*12230*/  F2FP.F16.E4M3.UNPACK_B R27, R27.H1 ;  /* 0x0000001bff1b723e */ /* 0x000fc400030006ff */
[C---:B------:R-:W-:Y:S01]  /*12240*/  FMUL.FTZ R38, R14.reuse, R34 ;  /* 0x000000220e267220 */ /* 0x040fe20000410000 */
[----:B------:R-:W-:Y:S01]  /*12250*/  FMUL.FTZ R43, R14, R30 ;  /* 0x0000001e0e2b7220 */ /* 0x000fe20000410000 */
[----:B------:R-:W-:Y:S02]  /*12260*/  HADD2.F32 R14, -RZ, R25.H0_H0 ;  /* 0x20000019ff0e7230 */ /* 0x000fe40000004100 */
[----:B------:R-:W-:Y:S01]  /*12270*/  FMUL.FTZ R45, R13, R32 ;  /* 0x000000200d2d7220 */ /* 0x000fe20000410000 */
[C---:B------:R-:W-:Y:S01]  /*12280*/  FFMA.FTZ R38, R5.reuse, R30, -R38 ;  /* 0x0000001e05267223 */ /* 0x040fe20000010826 */
[----:B------:R-:W-:Y:S01]  /*12290*/  FFMA.FTZ R43, R5, R34, R43 ;  /* 0x00000022052b7223 */ /* 0x000fe2000001002b */
[----:B------:R-:W-:Y:S02]  /*122a0*/  HADD2.F32 R34, -RZ, R37.H0_H0 ;  /* 0x20000025ff227230 */ /* 0x000fe40000004100 */
[----:B------:R-:W-:Y:S01]  /*122b0*/  FMUL.FTZ R13, R13, R29 ;  /* 0x0000001d0d0d7220 */ /* 0x000fe20000410000 */
[----:B------:R-:W-:-:S02]  /*122c0*/  HADD2.F32 R30, -RZ, R28.H0_H0 ;  /* 0x2000001cff1e7230 */ /* 0x000fc40000004100 */
[----:B------:R-:W-:Y:S01]  /*122d0*/  FFMA.FTZ R45, R4, R29, -R45 ;  /* 0x0000001d042d7223 */ /* 0x000fe2000001082d */
[----:B------:R-:W-:Y:S02]  /*122e0*/  HADD2.F32 R5, -RZ, R9.H0_H0 ;  /* 0x20000009ff057230 */ /* 0x000fe40000004100 */
[----:B------:R-:W-:Y:S01]  /*122f0*/  FMUL.FTZ R42, R14, R34 ;  /* 0x000000220e2a7220 */ /* 0x000fe20000410000 */
[----:B------:R-:W-:Y:S01]  /*12300*/  FFMA.FTZ R40, R4, R32, R13 ;  /* 0x0000002004287223 */ /* 0x000fe2000001000d */
[-C--:B------:R-:W-:Y:S01]  /*12310*/  FMUL.FTZ R47, R14, R30.reuse ;  /* 0x0000001e0e2f7220 */ /* 0x080fe20000410000 */
        /* <DEDUP_REMOVED lines=8> */
[----:B------:R-:W-:Y:S01]  /*123a0*/  HADD2.F32 R32, -RZ, R29.H0_H0 ;  /* 0x2000001dff207230 */ /* 0x000fe20000004100 */
[----:B------:R-:W-:Y:S01]  /*123b0*/  F2FP.F16.E4M3.UNPACK_B R11, R11.H1 ;  /* 0x0000000bff0b723e */ /* 0x000fe200030006ff */
[----:B------:R-:W-:-:S02]  /*123c0*/  HADD2.F32 R5, -RZ, R20.H0_H0 ;  /* 0x20000014ff057230 */ /* 0x000fc40000004100 */
[----:B------:R-:W-:Y:S01]  /*123d0*/  FMUL.FTZ R34, R25, R30 ;  /* 0x0000001e19227220 */ /* 0x000fe20000410000 */
[----:B------:R-:W-:Y:S01]  /*123e0*/  HADD2.F32 R14, -RZ, R13.H0_H0 ;  /* 0x2000000dff0e7230 */ /* 0x000fe20000004100 */
[----:B------:R-:W-:Y:S01]  /*123f0*/  F2FP.F16.E4M3.UNPACK_B R12, R24 ;  /* 0x00000018ff0c723e */ /* 0x000fe200020006ff */
        /* <DEDUP_REMOVED lines=11> */
[----:B------:R-:W-:Y:S02]  /*124b0*/  HADD2.F32 R13, -RZ, R13.H1_H1 ;  /* 0x3000000dff0d7230 */ /* 0x000fe40000004100 */
[----:B------:R-:W-:Y:S01]  /*124c0*/  FFMA.FTZ R30, R9, R30, R25 ;  /* 0x0000001e091e7223 */ /* 0x000fe20000010019 */
[----:B------:R-:W-:Y:S02]  /*124d0*/  HADD2.F32 R14, -RZ, R41.H0_H0 ;  /* 0x20000029ff0e7230 */ /* 0x000fe40000004100 */
[----:B------:R-:W-:Y:S01]  /*124e0*/  FMUL.FTZ R28, R20, R29 ;  /* 0x0000001d141c7220 */ /* 0x000fe20000410000 */
[----:B------:R-:W-:-:S02]  /*124f0*/  HADD2.F32 R5, -RZ, R27.H0_H0 ;  /* 0x2000001bff057230 */ /* 0x000fc40000004100 */
[----:B------:R-:W-:Y:S01]  /*12500*/  FMUL.FTZ R20, R20, R13 ;  /* 0x0000000d14147220 */ /* 0x000fe20000410000 */
[----:B------:R-:W-:Y:S01]  /*12510*/  HADD2.F32 R9, -RZ, R33.H0_H0 ;  /* 0x20000021ff097230 */ /* 0x000fe20000004100 */
[----:B------:R-:W-:Y:S01]  /*12520*/  F2FP.F16.E4M3.UNPACK_B R24, R24.H1 ;  /* 0x00000018ff18723e */ /* 0x000fe200030006ff */
[----:B------:R-:W-:Y:S02]  /*12530*/  HADD2.F32 R7, -RZ, R7.H1_H1 ;  /* 0x30000007ff077230 */ /* 0x000fe40000004100 */
[CC--:B------:R-:W-:Y:S01]  /*12540*/  FMUL.FTZ R25, R5.reuse, R14.reuse ;  /* 0x0000000e05197220 */ /* 0x0c0fe20000410000 */
[----:B------:R-:W-:Y:S02]  /*12550*/  HADD2.F32 R4, -RZ, R11.H0_H0 ;  /* 0x2000000bff047230 */ /* 0x000fe40000004100 */
[----:B------:R-:W-:Y:S01]  /*12560*/  FMUL.FTZ R5, R5, R9 ;  /* 0x0000000905057220 */ /* 0x000fe20000410000 */
[----:B------:R-:W-:Y:S02]  /*12570*/  HADD2.F32 R27, -RZ, R27.H1_H1 ;  /* 0x3000001bff1b7230 */ /* 0x000fe40000004100 */
[C---:B------:R-:W-:Y:S01]  /*12580*/  FFMA.FTZ R44, R7.reuse, R13, -R28 ;  /* 0x0000000d072c7223 */ /* 0x040fe2000001081c */
[----:B------:R-:W-:Y:S01]  /*12590*/  FFMA.FTZ R29, R7, R29, R20 ;  /* 0x0000001d071d7223 */ /* 0x000fe20000010014 */
[----:B------:R-:W-:Y:S01]  /*125a0*/  F2FP.F16.E4M3.UNPACK_B R13, R35.H1 ;  /* 0x00000023ff0d723e */ /* 0x000fe200030006ff */
[C---:B------:R-:W-:Y:S01]  /*125b0*/  FFMA.FTZ R48, R4.reuse, R14, R5 ;  /* 0x0000000e04307223 */ /* 0x040fe20000010005 */
[----:B------:R-:W-:Y:S01]  /*125c0*/  F2FP.F16.E4M3.UNPACK_B R7, R21.H1 ;  /* 0x00000015ff07723e */ /* 0x000fe200030006ff */
[----:B------:R-:W-:Y:S01]  /*125d0*/  HADD2.F32 R28, -RZ, R41.H1_H1 ;  /* 0x30000029ff1c7230 */ /* 0x000fe20000004100 */
[-C--:B------:R-:W-:Y:S01]  /*125e0*/  F2FP.F16.E4M3.UNPACK_B R3, R8.reuse ;  /* 0x00000008ff03723e */ /* 0x080fe200020006ff */
[----:B------:R-:W-:Y:S01]  /*125f0*/  HADD2.F32 R14, -RZ, R33.H1_H1 ;  /* 0x30000021ff0e7230 */ /* 0x000fe20000004100 */
[----:B------:R-:W-:Y:S01]  /*12600*/  F2FP.F16.E4M3.UNPACK_B R8, R8.H1 ;  /* 0x00000008ff08723e */ /* 0x000fe200030006ff */
[----:B------:R-:W-:Y:S01]  /*12610*/  FFMA.FTZ R46, R4, R9, -R25 ;  /* 0x00000009042e7223 */ /* 0x000fe20000010819 */
[----:B------:R-:W-:-:S02]  /*12620*/  HADD2.F32 R20, -RZ, R13.H0_H0 ;  /* 0x2000000dff147230 */ /* 0x000fc40000004100 */
[C---:B------:R-:W-:Y:S01]  /*12630*/  FMUL.FTZ R32, R27.reuse, R28 ;  /* 0x0000001c1b207220 */ /* 0x040fe20000410000 */
[--C-:B------:R-:W-:Y:S02]  /*12640*/  HADD2.F32 R5, -RZ, R24.reuse.H0_H0 ;  /* 0x20000018ff057230 */ /* 0x100fe40000004100 */
[----:B------:R-:W-:Y:S01]  /*12650*/  FMUL.FTZ R27, R27, R14 ;  /* 0x0000000e1b1b7220 */ /* 0x000fe20000410000 */
[----:B------:R-:W-:Y:S01]  /*12660*/  HADD2.F32 R9, -RZ, R7.H0_H0 ;  /* 0x20000007ff097230 */ /* 0x000fe20000004100 */
[----:B------:R-:W-:Y:S01]  /*12670*/  F2FP.F16.E4M3.UNPACK_B R35, R35 ;  /* 0x00000023ff23723e */ /* 0x000fe200020006ff */
[----:B------:R-:W-:Y:S02]  /*12680*/  HADD2.F32 R11, -RZ, R11.H1_H1 ;  /* 0x3000000bff0b7230 */ /* 0x000fe40000004100 */
[C---:B------:R-:W-:Y:S01]  /*12690*/  FMUL.FTZ R25, R5.reuse, R20 ;  /* 0x0000001405197220 */ /* 0x040fe20000410000 */
[----:B------:R-:W-:Y:S02]  /*126a0*/  HADD2.F32 R13, -RZ, R13.H1_H1 ;  /* 0x3000000dff0d7230 */ /* 0x000fe40000004100 */
[----:B------:R-:W-:Y:S01]  /*126b0*/  FMUL.FTZ R5, R5, R9 ;  /* 0x0000000905057220 */ /* 0x000fe20000410000 */
[----:B------:R-:W-:-:S02]  /*126c0*/  HADD2.F32 R24, -RZ, R24.H1_H1 ;  /* 0x30000018ff187230 */ /* 0x000fc40000004100 */
[C---:B------:R-:W-:Y:S01]  /*126d0*/  FFMA.FTZ R33, R11.reuse, R14, -R32 ;  /* 0x0000000e0b217223 */ /* 0x040fe20000010820 */
[--C-:B------:R-:W-:Y:S02]  /*126e0*/  HADD2.F32 R4, -RZ, R8.reuse.H0_H0 ;  /* 0x20000008ff047230 */ /* 0x100fe40000004100 */
[----:B------:R-:W-:Y:S01]  /*126f0*/  FFMA.FTZ R41, R11, R28, R27 ;  /* 0x0000001c0b297223 */ /* 0x000fe2000001001b */
[----:B------:R-:W-:Y:S01]  /*12700*/  HADD2.F32 R7, -RZ, R7.H1_H1 ;  /* 0x30000007ff077230 */ /* 0x000fe20000004100 */
[----:B------:R-:W-:Y:S01]  /*12710*/  F2FP.F16.E4M3.UNPACK_B R21, R21 ;  /* 0x00000015ff15723e */ /* 0x000fe200020006ff */
[----:B------:R-:W-:Y:S02]  /*12720*/  HADD2.F32 R8, -RZ, R8.H1_H1 ;  /* 0x30000008ff087230 */ /* 0x000fe40000004100 */
[----:B------:R-:W-:Y:S01]  /*12730*/  FMUL.FTZ R11, R24, R13 ;  /* 0x0000000d180b7220 */ /* 0x000fe20000410000 */
[C---:B------:R-:W-:Y:S01]  /*12740*/  FFMA.FTZ R25, R4.reuse, R9, -R25 ;  /* 0x0000000904197223 */ /* 0x040fe20000010819 */
[----:B------:R-:W-:Y:S01]  /*12750*/  FFMA.FTZ R27, R4, R20, R5 ;  /* 0x00000014041b7223 */ /* 0x000fe20000010005 */
[----:B------:R-:W-:Y:S01]  /*12760*/  FMUL.FTZ R4, R24, R7 ;  /* 0x0000000718047220 */ /* 0x000fe20000410000 */
[----:B------:R-:W-:-:S02]  /*12770*/  HADD2.F32 R9, -RZ, R35.H0_H0 ;  /* 0x20000023ff097230 */ /* 0x000fc40000004100 */
[C---:B------:R-:W-:Y:S01]  /*12780*/  FFMA.FTZ R24, R8.reuse, R7, -R11 ;  /* 0x0000000708187223 */ /* 0x040fe2000001080b */
[--C-:B------:R-:W-:Y:S02]  /*12790*/  HADD2.F32 R5, -RZ, R12.reuse.H0_H0 ;  /* 0x2000000cff057230 */ /* 0x100fe40000004100 */
[----:B------:R-:W-:Y:S01]  /*127a0*/  FFMA.FTZ R28, R8, R13, R4 ;  /* 0x0000000d081c7223 */ /* 0x000fe20000010004 */
[----:B------:R-:W-:Y:S01]  /*127b0*/  HADD2.F32 R7, -RZ, R21.H0_H0 ;  /* 0x20000015ff077230 */ /* 0x000fe20000004100 */
[-C--:B------:R-:W-:Y:S01]  /*127c0*/  F2FP.F16.E4M3.UNPACK_B R15, R26.reuse ;  /* 0x0000001aff0f723e */ /* 0x080fe200020006ff */
[----:B------:R-:W-:Y:S02]  /*127d0*/  HADD2.F32 R4, -RZ, R3.H0_H0 ;  /* 0x20000003ff047230 */ /* 0x000fe40000004100 */
[C---:B------:R-:W-:Y:S01]  /*127e0*/  FMUL.FTZ R11, R5.reuse, R9 ;  /* 0x00000009050b7220 */ /* 0x040fe20000410000 */
[----:B------:R-:W-:Y:S02]  /*127f0*/  HADD2.F32 R35, -RZ, R35.H1_H1 ;  /* 0x30000023ff237230 */ /* 0x000fe40000004100 */
[----:B------:R-:W-:Y:S01]  /*12800*/  FMUL.FTZ R5, R5, R7 ;  /* 0x0000000705057220 */ /* 0x000fe20000410000 */
[----:B------:R-:W-:Y:S01]  /*12810*/  HADD2.F32 R12, -RZ, R12.H1_H1 ;  /* 0x3000000cff0c7230 */ /* 0x000fe20000004100 */
[----:B------:R-:W-:Y:S01]  /*12820*/  F2FP.F16.E4M3.UNPACK_B R26, R26.H1 ;  /* 0x0000001aff1a723e */ /* 0x000fe200030006ff */
[----:B------:R-:W-:Y:S01]  /*12830*/  HADD2.F32 R21, -RZ, R21.H1_H1 ;  /* 0x30000015ff157230 */ /* 0x000fe20000004100 */
[----:B------:R-:W-:Y:S01]  /*12840*/  F2FP.F16.E4M3.UNPACK_B R8, R39.H1 ;  /* 0x00000027ff08723e */ /* 0x000fe200030006ff */
[----:B------:R-:W-:Y:S01]  /*12850*/  HADD2.F32 R3, -RZ, R3.H1_H1 ;  /* 0x30000003ff037230 */ /* 0x000fe20000004100 */
[-C--:B------:R-:W-:Y:S01]  /*12860*/  F2FP.F16.E4M3.UNPACK_B R6, R10.reuse ;  /* 0x0000000aff06723e */ /* 0x080fe200020006ff */
[----:B------:R-:W-:Y:S01]  /*12870*/  FMUL.FTZ R20, R12, R35 ;  /* 0x000000230c147220 */ /* 0x000fe20000410000 */
[C---:B------:R-:W-:Y:S01]  /*12880*/  FFMA.FTZ R14, R4.reuse, R9, R5 ;  /* 0x00000009040e7223 */ /* 0x040fe20000010005 */
[----:B------:R-:W-:Y:S01]  /*12890*/  F2FP.F16.E4M3.UNPACK_B R10, R10.H1 ;  /* 0x0000000aff0a723e */ /* 0x000fe200030006ff */
[----:B------:R-:W-:Y:S01]  /*128a0*/  FFMA.FTZ R13, R4, R7, -R11 ;  /* 0x00000007040d7223 */ /* 0x000fe2000001080b */
[----:B------:R-:W-:Y:S01]  /*128b0*/  F2FP.F16.E4M3.UNPACK_B R5, R31.H1 ;  /* 0x0000001fff05723e */ /* 0x000fe200030006ff */
[----:B------:R-:W-:Y:S01]  /*128c0*/  FMUL.FTZ R12, R12, R21 ;  /* 0x000000150c0c7220 */ /* 0x000fe20000410000 */
[----:B------:R-:W-:-:S02]  /*128d0*/  HADD2.F32 R9, -RZ, R8.H0_H0 ;  /* 0x20000008ff097230 */ /* 0x000fc40000004100 */
        /* <DEDUP_REMOVED lines=10> */
[----:B------:R-:W-:Y:S01]  /*12980*/  FFMA.FTZ R21, R3, R7, -R12 ;  /* 0x0000000703157223 */ /* 0x000fe2000001080c */
[----:B------:R-:W-:Y:S01]  /*12990*/  HADD2.F32 R5, -RZ, R5.H1_H1 ;  /* 0x30000005ff057230 */ /* 0x000fe20000004100 */
[----:B------:R-:W-:Y:S01]  /*129a0*/  F2FP.F16.E4M3.UNPACK_B R39, R39 ;  /* 0x00000027ff27723e */ /* 0x000fe200020006ff */
[----:B------:R-:W-:Y:S02]  /*129b0*/  HADD2.F32 R10, -RZ, R10.H1_H1 ;  /* 0x3000000aff0a7230 */ /* 0x000fe40000004100 */
[C---:B------:R-:W-:Y:S01]  /*129c0*/  FMUL.FTZ R7, R26.reuse, R11 ;  /* 0x0000000b1a077220 */ /* 0x040fe20000410000 */
[----:B------:R-:W-:Y:S01]  /*129d0*/  F2FP.SATFINITE.E4M3.F32.PACK_AB_MERGE_C R41, R41, R48, RZ ;  /* 0x000000302929723e */ /* 0x000fe200048070ff */
[----:B------:R-:W-:Y:S01]  /*129e0*/  FMUL.FTZ R8, R26, R5 ;  /* 0x000000051a087220 */ /* 0x000fe20000410000 */
[----:B------:R-:W-:Y:S01]  /*129f0*/  FFMA.FTZ R26, R3, R9, R4 ;  /* 0x00000009031a7223 */ /* 0x000fe20000010004 */
[----:B------:R-:W-:Y:S01]  /*12a00*/  FFMA.FTZ R32, R10, R5, -R7 ;  /* 0x000000050a207223 */ /* 0x000fe20000010807 */
[----:B------:R-:W-:-:S02]  /*12a10*/  HADD2.F32 R5, -RZ, R31.H0_H0 ;  /* 0x2000001fff057230 */ /* 0x000fc40000004100 */
[----:B------:R-:W-:Y:S01]  /*12a20*/  FFMA.FTZ R11, R10, R11, R8 ;  /* 0x0000000b0a0b7223 */ /* 0x000fe20000010008 */
[----:B------:R-:W-:Y:S02]  /*12a30*/  HADD2.F32 R7, -RZ, R39.H0_H0 ;  /* 0x20000027ff077230 */ /* 0x000fe40000004100 */
[----:B------:R-:W-:Y:S02]  /*12a40*/  HADD2.F32 R4, -RZ, R15.H0_H0 ;  /* 0x2000000fff047230 */ /* 0x000fe40000004100 */
[----:B------:R-:W-:Y:S01]  /*12a50*/  HADD2.F32 R31, -RZ, R31.H1_H1 ;  /* 0x3000001fff1f7230 */ /* 0x000fe20000004100 */
[----:B------:R-:W-:Y:S01]  /*12a60*/  F2FP.SATFINITE.E4M3.F32.PACK_AB_MERGE_C R26, R11, R26, RZ ;  /* 0x0000001a0b1a723e */ /* 0x000fe200048070ff */
[----:B------:R-:W-:Y:S02]  /*12a70*/  HADD2.F32 R39, -RZ, R39.H1_H1 ;  /* 0x30000027ff277230 */ /* 0x000fe40000004100 */
[----:B------:R-:W-:Y:S01]  /*12a80*/  FMUL.FTZ R8, R4, R7 ;  /* 0x0000000704087220 */ /* 0x000fe20000410000 */
[----:B------:R-:W-:-:S02]  /*12a90*/  HADD2.F32 R15, -RZ, R15.H1_H1 ;  /* 0x3000000fff0f7230 */ /* 0x000fc40000004100 */
[----:B------:R-:W-:Y:S01]  /*12aa0*/  FMUL.FTZ R4, R4, R5 ;  /* 0x0000000504047220 */ /* 0x000fe20000410000 */
[--C-:B------:R-:W-:Y:S01]  /*12ab0*/  HADD2.F32 R3, -RZ, R6.reuse.H0_H0 ;  /* 0x20000006ff037230 */ /* 0x100fe20000004100 */
[----:B------:R-:W-:Y:S01]  /*12ac0*/  F2FP.SATFINITE.E4M3.F32.PACK_AB_MERGE_C R11, R29, R34, R41 ;  /* 0x000000221d0b723e */ /* 0x000fe20004807029 */
        /* <DEDUP_REMOVED lines=13> */
[----:B------:R-:W-:-:S02]  /*12ba0*/  F2FP.SATFINITE.E4M3.F32.PACK_AB_MERGE_C R5, R45, R38, R5 ;  /* 0x000000262d05723e */ /* 0x000fc40004807005 */
[----:B------:R-:W-:Y:S02]  /*12bb0*/  F2FP.SATFINITE.E4M3.F32.PACK_AB_MERGE_C R7, R44, R49, R7 ;  /* 0x000000312c07723e */ /* 0x000fe40004807007 */
[----:B------:R-:W-:Y:S02]  /*12bc0*/  F2FP.SATFINITE.E4M3.F32.PACK_AB_MERGE_C R4, R20, R13, R4 ;  /* 0x0000000d1404723e */ /* 0x000fe40004807004 */
[----:B------:R-:W-:Y:S02]  /*12bd0*/  F2FP.SATFINITE.E4M3.F32.PACK_AB_MERGE_C R6, R31, R10, R6 ;  /* 0x0000000a1f06723e */ /* 0x000fe40004807006 */
[----:B------:R-:W-:Y:S02]  /*12be0*/  F2FP.SATFINITE.E4M3.F32.PACK_AB_MERGE_C R9, R40, R43, R9 ;  /* 0x0000002b2809723e */ /* 0x000fe40004807009 */
[----:B------:R-:W-:Y:S01]  /*12bf0*/  F2FP.SATFINITE.E4M3.F32.PACK_AB_MERGE_C R8, R35, R14, R8 ;  /* 0x0000000e2308723e */ /* 0x000fe20004807008 */
[----:B------:R2:W-:Y:S01]  /*12c00*/  STS.128 [R50+0x1c400], R4 ;  /* 0x01c4000432007388 */ /* 0x0005e20000000c00 */
[----:B------:R-:W-:-:S05]  /*12c10*/  F2FP.SATFINITE.E4M3.F32.PACK_AB_MERGE_C R10, R12, R3, R26 ;  /* 0x000000030c0a723e */ /* 0x000fca000480701a */
[----:B------:R2:W-:Y:S02]  /*12c20*/  STS.128 [R0+0x1c400], R8 ;  /* 0x01c4000800007388 */ /* 0x0005e40000000c00 */
.L_x_1451:
[----:B------:R-:W-:Y:S05]  /*12c30*/  BSYNC B0 ;  /* 0x0000000000007941 */ /* 0x000fea0003800000 */
.L_x_1437:
        /* <DEDUP_REMOVED lines=8> */
.L_x_1434:
[----:B-123--:R-:W2:Y:S02]  /*12cc0*/  LDL R0, [R1+0x6c] ;  /* 0x00006c0001007983 */ /* 0x00eea40000100800 */
[----:B--2---:R-:W-:-:S13]  /*12cd0*/  R2UR UR4, R0 ;  /* 0x00000000000472ca */ /* 0x004fda00000e0000 */
[----:B------:R-:W-:-:S05]  /*12ce0*/  IMAD.U32 R0, RZ, RZ, UR4 ;  /* 0x00000004ff007e24 */ /* 0x000fca000f8e00ff */
[----:B------:R-:W-:-:S13]  /*12cf0*/  ISETP.NE.AND P0, PT, R0, 0x3, PT ;  /* 0x000000030000780c */ /* 0x000fda0003f05270 */
[----:B------:R-:W-:Y:S05]  /*12d00*/  @!P0 BRA `(.L_x_1461) ;  /* 0x0000000000048947 */ /* 0x000fea0003800000 */
[----:B------:R-:W-:Y:S01]  /*12d10*/  BPT.TRAP 0x1 ;  /* 0x000000040000795c */ /* 0x000fe20000300000 */
.L_x_1461:
[----:B------:R-:W-:Y:S01]  /*12d20*/  IMAD R0, R233, 0x8, R18 ;  /* 0x00000008e9007824 */ /* 0x000fe200078e0212 */
[----:B0----5:R-:W-:-:S04]  /*12d30*/  SHF.L.U32 R5, R232, 0x1f, RZ ;  /* 0x0000001fe8057819 */ /* 0x021fc800000006ff */
[----:B------:R0:W1:Y:S01]  /*12d40*/  SYNCS.PHASECHK.TRANS64.TRYWAIT P2, [R0+URZ+0x2e830], R5 ;  /* 0x02e83005000075a7 */ /* 0x000062000804017f */
[----:B------:R-:W-:Y:S05]  /*12d50*/  @!P0 BRA `(.L_x_1462) ;  /* 0x0000000000048947 */ /* 0x000fea0003800000 */
[----:B------:R-:W-:Y:S01]  /*12d60*/  BPT.TRAP 0x1 ;  /* 0x000000040000795c */ /* 0x000fe20000300000 */
.L_x_1462:
[----:B------:R-:W2:Y:S02]  /*12d70*/  S2R R3, SR_TID.X ;  /* 0x0000000000037919 */ /* 0x000ea40000002100 */
[----:B--2---:R-:W-:Y:S01]  /*12d80*/  LOP3.LUT R4, R3, 0x7f, RZ, 0xc0, !PT ;  /* 0x0000007f03047812 */ /* 0x004fe200078ec0ff */
[----:B------:R-:W-:-:S03]  /*12d90*/  VIADD R3, R18, 0x20400 ;  /* 0x0002040012037836 */ /* 0x000fc60000000000 */
[----:B------:R-:W-:Y:S02]  /*12da0*/  ISETP.NE.AND P1, PT, R4, RZ, PT ;  /* 0x000000ff0400720c */ /* 0x000fe40003f25270 */
[----:B------:R-:W-:-:S04]  /*12db0*/  SHF.R.U32.HI R3, RZ, 0x4, R3 ;  /* 0x00000004ff037819 */ /* 0x000fc80000011603 */
[----:B------:R-:W-:Y:S01]  /*12dc0*/  LOP3.LUT R3, R3, 0x3fff, RZ, 0xc0, !PT ;  /* 0x00003fff03037812 */ /* 0x000fe200078ec0ff */
[----:B-1----:R-:W-:Y:S06]  /*12dd0*/  @P2 BRA `(.L_x_1463) ;  /* 0x0000000000082947 */ /* 0x002fec0003800000 */
[----:B------:R-:W1:Y:S02]  /*12de0*/  SYNCS.PHASECHK.TRANS64.TRYWAIT P2, [R0+URZ+0x2e830], R5 ;  /* 0x02e83005000075a7 */ /* 0x000e64000804017f */
[----:B-1----:R-:W-:Y:S05]  /*12df0*/  @!P2 BRA `(.L_x_1464) ;  /* 0x0000024400f4a947 */ /* 0x002fea0003800000 */
.L_x_1463:
[----:B------:R-:W-:Y:S01]  /*12e00*/  LOP3.LUT R3, R3, 0x10000, RZ, 0xfc, !PT ;  /* 0x0001000003037812 */ /* 0x000fe200078efcff */
[----:B------:R-:W-:Y:S05]  /*12e10*/  WARPSYNC.ALL ;  /* 0x0000000000007948 */ /* 0x000fea0003800000 */
[----:B------:R2:W-:Y:S01]  /*12e20*/  STL [R1+0x5c], R3 ;  /* 0x00005c0301007387 */ /* 0x0005e20000100800 */
[----:B------:R-:W-:-:S03]  /*12e30*/  IMAD R12, R233, 0x700, R3 ;  /* 0x00000700e90c7824 */ /* 0x000fc600078e0203 */
[----:B------:R-:W3:Y:S01]  /*12e40*/  LDL R192, [R1+0x64] ;  /* 0x0000640001c07983 */ /* 0x000ee20000100800 */
[----:B------:R-:W-:Y:S02]  /*12e50*/  IMAD.MOV.U32 R13, RZ, RZ, 0x40000040 ;  /* 0x40000040ff0d7424 */ /* 0x000fe400078e00ff */
[----:B------:R-:W-:Y:S01]  /*12e60*/  IMAD.MOV.U32 R9, RZ, RZ, 0x40000040 ;  /* 0x40000040ff097424 */ /* 0x000fe200078e00ff */
[----:B------:R-:W-:Y:S01]  /*12e70*/  WARPGROUP.ARRIVE ;  /* 0x00000000000079c5 */ /* 0x000fe20000000000 */
[----:B------:R-:W-:Y:S01]  /*12e80*/  VIADD R8, R12, 0x300 ;  /* 0x000003000c087836 */ /* 0x000fe20000000000 */
[----:B--2---:R-:W3:Y:S01]  /*12e90*/  LDL R3, [R1+0x70] ;  /* 0x0000700001037983 */ /* 0x004ee20000100800 */
[----:B01----:R-:W-:Y:S01]  /*12ea0*/  IMAD.MOV.U32 R5, RZ, RZ, 0x40000040 ;  /* 0x40000040ff057424 */ /* 0x003fe200078e00ff */
[----:B------:R-:W0:Y:S02]  /*12eb0*/  LDC R193, c[0x0][0x448] ;  /* 0x00011200ffc17b82 */ /* 0x000e240000000800 */
[----:B------:R-:W-:Y:S01]  /*12ec0*/  R2UR UR18, R8 ;  /* 0x00000000081272ca */ /* 0x000fe200000e0000 */
[----:B------:R-:W2:Y:S01]  /*12ed0*/  LDL R142, [R1+0x50] ;  /* 0x00005000018e7983 */ /* 0x000ea20000100800 */
[----:B------:R-:W-:-:S02]  /*12ee0*/  LOP3.LUT R8, R36, 0x10000, RZ, 0xfc, !PT ;  /* 0x0001000024087812 */ /* 0x000fc400078efcff */
[----:B------:R-:W-:Y:S01]  /*12ef0*/  R2UR UR6, R12 ;  /* 0x000000000c0672ca */ /* 0x000fe200000e0000 */
[----:B------:R-:W4:Y:S01]  /*12f00*/  LDL R195, [R1+0x14] ;  /* 0x0000140001c37983 */ /* 0x000f220000100800 */
[----:B------:R-:W-:Y:S02]  /*12f10*/  R2UR UR7, R13 ;  /* 0x000000000d0772ca */ /* 0x000fe400000e0000 */
[----:B------:R-:W-:Y:S01]  /*12f20*/  R2UR UR4, R8 ;  /* 0x00000000080472ca */ /* 0x000fe200000e0000 */
[----:B------:R-:W5:Y:S01]  /*12f30*/  LDL R194, [R1+0x10] ;  /* 0x0000100001c27983 */ /* 0x000f620000100800 */
[----:B------:R-:W-:-:S13]  /*12f40*/  R2UR UR5, R9 ;  /* 0x00000000090572ca */ /* 0x000fda00000e0000 */
[----:B------:R-:W-:Y:S01]  /*12f50*/  QGMMA.64x32x32.F32.E4M3.E4M3 R120, gdesc[UR4], RZ, !UPT, gsb0 ;  /* 0x00600000047879f3 */ /* 0x000fe2000c0008ff */
[----:B------:R-:W-:Y:S01]  /*12f60*/  VIADD R4, R12, 0x100 ;  /* 0x000001000c047836 */ /* 0x000fe20000000000 */
[----:B------:R-:W-:Y:S02]  /*12f70*/  R2UR UR11, R5 ;  /* 0x00000000050b72ca */ /* 0x000fe400000e0000 */
[----:B------:R-:W-:Y:S02]  /*12f80*/  R2UR UR8, R8 ;  /* 0x00000000080872ca */ /* 0x000fe400000e0000 */
[----:B------:R-:W-:Y:S02]  /*12f90*/  R2UR UR10, R4 ;  /* 0x00000000040a72ca */ /* 0x000fe400000e0000 */
[----:B------:R-:W-:Y:S01]  /*12fa0*/  R2UR UR9, R9 ;  /* 0x00000000090972ca */ /* 0x000fe200000e0000 */
[----:B------:R-:W-:Y:S02]  /*12fb0*/  WARPGROUP.DEPBAR.LE gsb0, 0x0 ;  /* 0x00008000000079c5 */ /* 0x000fe40000010000 */
[----:B------:R-:W-:-:S10]  /*12fc0*/  WARPGROUP.ARRIVE ;  /* 0x00000000000079c5 */ /* 0x000fd40000000000 */
[----:B------:R-:W-:Y:S01]  /*12fd0*/  QGMMA.64x32x32.F32.E4M3.E4M3 R104, gdesc[UR8], RZ, !UPT, gsb0 ;  /* 0x00600000086879f3 */ /* 0x000fe2000c0008ff */
[----:B------:R-:W-:Y:S02]  /*12fe0*/  VIADD R6, R12, 0x200 ;  /* 0x000002000c067836 */ /* 0x000fe40000000000 */
[----:B------:R-:W-:Y:S01]  /*12ff0*/  IMAD.MOV.U32 R7, RZ, RZ, 0x40000040 ;  /* 0x40000040ff077424 */ /* 0x000fe200078e00ff */
[----:B------:R-:W-:Y:S02]  /*13000*/  R2UR UR12, R8 ;  /* 0x00000000080c72ca */ /* 0x000fe400000e0000 */
[----:B------:R-:W-:Y:S02]  /*13010*/  R2UR UR14, R6 ;  /* 0x00000000060e72ca */ /* 0x000fe400000e0000 */
[----:B------:R-:W-:Y:S02]  /*13020*/  R2UR UR15, R7 ;  /* 0x00000000070f72ca */ /* 0x000fe400000e0000 */
[----:B------:R-:W-:Y:S01]  /*13030*/  R2UR UR13, R9 ;  /* 0x00000000090d72ca */ /* 0x000fe200000e0000 */
[----:B------:R-:W-:-:S02]  /*13040*/  WARPGROUP.DEPBAR.LE gsb0, 0x0 ;  /* 0x00008000000079c5 */ /* 0x000fc40000010000 */
[----:B------:R-:W-:-:S10]  /*13050*/  WARPGROUP.ARRIVE ;  /* 0x00000000000079c5 */ /* 0x000fd40000000000 */
[----:B------:R-:W-:Y:S01]  /*13060*/  QGMMA.64x32x32.F32.E4M3.E4M3 R88, gdesc[UR12], RZ, !UPT, gsb0 ;  /* 0x006000000c5879f3 */ /* 0x000fe2000c0008ff */
[C---:B------:R-:W-:Y:S02]  /*13070*/  R2UR UR19, R9.reuse ;  /* 0x00000000091372ca */ /* 0x040fe400000e0000 */
[----:B------:R-:W-:Y:S02]  /*13080*/  R2UR UR16, R8 ;  /* 0x00000000081072ca */ /* 0x000fe400000e0000 */
[----:B------:R-:W-:Y:S01]  /*13090*/  R2UR UR17, R9 ;  /* 0x00000000091172ca */ /* 0x000fe200000e0000 */
[----:B------:R-:W-:Y:S02]  /*130a0*/  WARPGROUP.DEPBAR.LE gsb0, 0x0 ;  /* 0x00008000000079c5 */ /* 0x000fe40000010000 */
[----:B------:R-:W-:-:S10]  /*130b0*/  WARPGROUP.ARRIVE ;  /* 0x00000000000079c5 */ /* 0x000fd40000000000 */
        /* <DEDUP_REMOVED lines=22> */
[----:B------:R-:W-:Y:S01]  /*13220*/  VIADD R10, R12, 0x302 ;  /* 0x000003020c0a7836 */ /* 0x000fe20000000000 */
[----:B------:R-:W-:-:S02]  /*13230*/  WARPGROUP.DEPBAR.LE gsb0, 0x0 ;  /* 0x00008000000079c5 */ /* 0x000fc40000010000 */
[----:B------:R-:W-:-:S09]  /*13240*/  WARPGROUP.ARRIVE ;  /* 0x00000000000079c5 */ /* 0x000fd20000000000 */
[----:B------:R-:W-:Y:S01]  /*13250*/  QGMMA.64x32x32.F32.E4M3.E4M3 R24, gdesc[UR28], RZ, !UPT, gsb0 ;  /* 0x006000001c1879f3 */ /* 0x000fe2000c0008ff */
[----:B------:R-:W-:Y:S01]  /*13260*/  IMAD.MOV.U32 R11, RZ, RZ, 0x40000040 ;  /* 0x40000040ff0b7424 */ /* 0x000fe200078e00ff */
[----:B------:R-:W-:Y:S01]  /*13270*/  R2UR UR18, R10 ;  /* 0x000000000a1272ca */ /* 0x000fe200000e0000 */
[----:B------:R-:W-:Y:S02]  /*13280*/  VIADD R4, R12, 0x2 ;  /* 0x000000020c047836 */ /* 0x000fe40000000000 */
[----:B------:R-:W-:Y:S01]  /*13290*/  IMAD.MOV.U32 R5, RZ, RZ, 0x40000040 ;  /* 0x40000040ff057424 */ /* 0x000fe200078e00ff */
[----:B------:R-:W-:Y:S01]  /*132a0*/  R2UR UR19, R11 ;  /* 0x000000000b1372ca */ /* 0x000fe200000e0000 */
[----:B------:R-:W-:Y:S02]  /*132b0*/  VIADD R10, R8, 0x2 ;  /* 0x00000002080a7836 */ /* 0x000fe40000000000 */
[----:B------:R-:W-:Y:S01]  /*132c0*/  IMAD.MOV.U32 R11, RZ, RZ, 0x40000040 ;  /* 0x40000040ff0b7424 */ /* 0x000fe200078e00ff */
[----:B------:R-:W-:-:S02]  /*132d0*/  R2UR UR6, R4 ;  /* 0x00000000040672ca */ /* 0x000fc400000e0000 */
[----:B------:R-:W-:Y:S02]  /*132e0*/  R2UR UR7, R5 ;  /* 0x00000000050772ca */ /* 0x000fe400000e0000 */
[----:B------:R-:W-:Y:S02]  /*132f0*/  R2UR UR4, R10 ;  /* 0x000000000a0472ca */ /* 0x000fe400000e0000 */
[----:B------:R-:W-:Y:S01]  /*13300*/  R2UR UR5, R11 ;  /* 0x000000000b0572ca */ /* 0x000fe200000e0000 */
[----:B------:R-:W-:Y:S02]  /*13310*/  WARPGROUP.DEPBAR.LE gsb0, 0x0 ;  /* 0x00008000000079c5 */ /* 0x000fe40000010000 */
[----:B------:R-:W-:-:S10]  /*13320*/  WARPGROUP.ARRIVE ;  /* 0x00000000000079c5 */ /* 0x000fd40000000000 */
[----:B------:R-:W-:Y:S01]  /*13330*/  QGMMA.64x32x32.F32.E4M3.E4M3 R120, gdesc[UR4], R120, gsb0 ;  /* 0x00600000047879f3 */ /* 0x000fe20008000878 */
        /* <DEDUP_REMOVED lines=18> */
[----:B------:R-:W-:Y:S02]  /*13460*/  R2UR UR16, R10 ;  /* 0x000000000a1072ca */ /* 0x000fe400000e0000 */
[----:B------:R-:W-:Y:S01]  /*13470*/  R2UR UR17, R11 ;  /* 0x000000000b1172ca */ /* 0x000fe200000e0000 */
[----:B------:R-:W-:Y:S01]  /*13480*/  VIADD R6, R12, 0x402 ;  /* 0x000004020c067836 */ /* 0x000fe20000000000 */
[----:B------:R-:W-:Y:S02]  /*13490*/  WARPGROUP.DEPBAR.LE gsb0, 0x0 ;  /* 0x00008000000079c5 */ /* 0x000fe40000010000 */
[----:B------:R-:W-:-:S09]  /*134a0*/  WARPGROUP.ARRIVE ;  /* 0x00000000000079c5 */ /* 0x000fd20000000000 */
[----:B------:R-:W-:Y:S01]  /*134b0*/  QGMMA.64x32x32.F32.E4M3.E4M3 R72, gdesc[UR16], R72, gsb0 ;  /* 0x00600000104879f3 */ /* 0x000fe20008000848 */
[----:B------:R-:W-:Y:S01]  /*134c0*/  IMAD.MOV.U32 R7, RZ, RZ, 0x40000040 ;  /* 0x40000040ff077424 */ /* 0x000fe200078e00ff */
[----:B------:R-:W-:Y:S02]  /*134d0*/  R2UR UR22, R6 ;  /* 0x00000000061672ca */ /* 0x000fe400000e0000 */
        /* <DEDUP_REMOVED lines=24> */
[C---:B------:R-:W-:Y:S02]  /*13660*/  VIADD R6, R12.reuse, 0x104 ;  /* 0x000001040c067836 */ /* 0x040fe40000000000 */
[----:B------:R-:W-:Y:S02]  /*13670*/  IMAD.MOV.U32 R7, RZ, RZ, 0x40000040 ;  /* 0x40000040ff077424 */ /* 0x000fe400078e00ff */
[----:B------:R-:W-:Y:S01]  /*13680*/  VIADD R4, R12, 0x4 ;  /* 0x000000040c047836 */ /* 0x000fe20000000000 */
[----:B------:R-:W-:Y:S01]  /*13690*/  R2UR UR10, R6 ;  /* 0x00000000060a72ca */ /* 0x000fe200000e0000 */
        /* <DEDUP_REMOVED lines=58> */
[----:B------:R-:W-:-:S02]  /*13a40*/  VIADD R4, R12, 0x6 ;  /* 0x000000060c047836 */ /* 0x000fc40000000000 */
[----:B------:R-:W-:Y:S01]  /*13a50*/  IMAD.MOV.U32 R5, RZ, RZ, 0x40000040 ;  /* 0x40000040ff057424 */ /* 0x000fe200078e00ff */
[----:B------:R-:W-:Y:S02]  /*13a60*/  WARPGROUP.DEPBAR.LE gsb0, 0x0 ;  /* 0x00008000000079c5 */ /* 0x000fe40000010000 */
[----:B------:R-:W-:-:S07]  /*13a70*/  WARPGROUP.ARRIVE ;  /* 0x00000000000079c5 */ /* 0x000fce0000000000 */
[----:B------:R-:W-:Y:S01]  /*13a80*/  QGMMA.64x32x32.F32.E4M3.E4M3 R24, gdesc[UR28], R24, gsb0 ;  /* 0x006000001c1879f3 */ /* 0x000fe20008000818 */
[----:B------:R-:W-:Y:S01]  /*13a90*/  R2UR UR6, R4 ;  /* 0x00000000040672ca */ /* 0x000fe200000e0000 */
[----:B------:R-:W-:Y:S01]  /*13aa0*/  VIADD R4, R12, 0x206 ;  /* 0x000002060c047836 */ /* 0x000fe20000000000 */
[----:B------:R-:W-:Y:S01]  /*13ab0*/  R2UR UR7, R5 ;  /* 0x00000000050772ca */ /* 0x000fe200000e0000 */
[----:B------:R-:W-:-:S03]  /*13ac0*/  IMAD.MOV.U32 R5, RZ, RZ, 0x40000040 ;  /* 0x40000040ff057424 */ /* 0x000fc600078e00ff */
[----:B------:R-:W-:Y:S01]  /*13ad0*/  R2UR UR14, R4 ;  /* 0x00000000040e72ca */ /* 0x000fe200000e0000 */
[----:B------:R-:W-:Y:S01]  /*13ae0*/  VIADD R4, R8, 0x6 ;  /* 0x0000000608047836 */ /* 0x000fe20000000000 */
[----:B------:R-:W-:Y:S01]  /*13af0*/  R2UR UR15, R5 ;  /* 0x00000000050f72ca */ /* 0x000fe200000e0000 */
[----:B------:R-:W-:-:S03]  /*13b00*/  IMAD.MOV.U32 R5, RZ, RZ, 0x40000040 ;  /* 0x40000040ff057424 */ /* 0x000fc600078e00ff */
[----:B------:R-:W-:Y:S02]  /*13b10*/  R2UR UR4, R4 ;  /* 0x00000000040472ca */ /* 0x000fe400000e0000 */
[----:B------:R-:W-:Y:S01]  /*13b20*/  R2UR UR5, R5 ;  /* 0x00000000050572ca */ /* 0x000fe200000e0000 */
[----:B------:R-:W-:Y:S02]  /*13b30*/  WARPGROUP.DEPBAR.LE gsb0, 0x0 ;  /* 0x00008000000079c5 */ /* 0x000fe40000010000 */
[----:B------:R-:W-:-:S10]  /*13b40*/  WARPGROUP.ARRIVE ;  /* 0x00000000000079c5 */ /* 0x000fd40000000000 */
[----:B------:R-:W-:Y:S01]  /*13b50*/  QGMMA.64x32x32.F32.E4M3.E4M3 R120, gdesc[UR4], R120, gsb0 ;  /* 0x00600000047879f3 */ /* 0x000fe20008000878 */
[----:B------:R-:W-:Y:S02]  /*13b60*/  VIADD R14, R12, 0x106 ;  /* 0x000001060c0e7836 */ /* 0x000fe40000000000 */
[----:B------:R-:W-:Y:S01]  /*13b70*/  IMAD.MOV.U32 R15, RZ, RZ, 0x40000040 ;  /* 0x40000040ff0f7424 */ /* 0x000fe200078e00ff */
[----:B------:R-:W-:Y:S01]  /*13b80*/  R2UR UR8, R4 ;  /* 0x00000000040872ca */ /* 0x000fe200000e0000 */
[----:B------:R-:W-:Y:S01]  /*13b90*/  VIADD R20, R12, 0x306 ;  /* 0x000003060c147836 */ /* 0x000fe20000000000 */
[----:B------:R-:W-:Y:S01]  /*13ba0*/  R2UR UR10, R14 ;  /* 0x000000000e0a72ca */ /* 0x000fe200000e0000 */
[----:B------:R-:W-:Y:S01]  /*13bb0*/  IMAD.MOV.U32 R21, RZ, RZ, 0x40000040 ;  /* 0x40000040ff157424 */ /* 0x000fe200078e00ff */
[----:B------:R-:W-:Y:S01]  /*13bc0*/  R2UR UR11, R15 ;  /* 0x000000000f0b72ca */ /* 0x000fe200000e0000 */
[----:B------:R-:W-:Y:S01]  /*13bd0*/  IMAD.MOV.U32 R13, RZ, RZ, 0x40000040 ;  /* 0x40000040ff0d7424 */ /* 0x000fe200078e00ff */
[----:B------:R-:W-:Y:S01]  /*13be0*/  R2UR UR9, R5 ;  /* 0x00000000050972ca */ /* 0x000fe200000e0000 */
[----:B---3--:R-:W-:Y:S01]  /*13bf0*/  IMAD.IADD R141, R3, 0x1, R192 ;  /* 0x00000001038d7824 */ /* 0x008fe200078e02c0 */
[----:B------:R-:W-:Y:S01]  /*13c00*/  R2UR UR12, R4 ;  /* 0x00000000040c72ca */ /* 0x000fe200000e0000 */
[----:B------:R-:W-:Y:S01]  /*13c10*/  @!P1 VIADD R0, R0, 0x2e840 ;  /* 0x0002e84000009836 */ /* 0x000fe20000000000 */
[----:B------:R-:W-:Y:S01]  /*13c20*/  R2UR UR13, R5 ;  /* 0x00000000050d72ca */ /* 0x000fe200000e0000 */
[----:B------:R-:W-:Y:S01]  /*13c30*/  IMAD.MOV.U32 R139, RZ, RZ, -0xe0 ;  /* 0xffffff20ff8b7424 */ /* 0x000fe200078e00ff */
[----:B------:R-:W-:Y:S01]  /*13c40*/  R2UR UR16, R4 ;  /* 0x00000000041072ca */ /* 0x000fe200000e0000 */
[----:B------:R-:W-:Y:S01]  /*13c50*/  ULDC UR4, c[0x0][0x9dc] ;  /* 0x0002770000047ab9 */ /* 0x000fe20000000800 */
[----:B------:R-:W-:-:S02]  /*13c60*/  WARPGROUP.DEPBAR.LE gsb0, 0x0 ;  /* 0x00008000000079c5 */ /* 0x000fc40000010000 */
        /* <DEDUP_REMOVED lines=8> */
[----:B------:R-:W-:Y:S02]  /*13cf0*/  VIADD R14, R12, 0x406 ;  /* 0x000004060c0e7836 */ /* 0x000fe40000000000 */
[----:B------:R-:W-:Y:S01]  /*13d00*/  IMAD.MOV.U32 R15, RZ, RZ, 0x40000040 ;  /* 0x40000040ff0f7424 */ /* 0x000fe200078e00ff */
[----:B------:R-:W-:Y:S01]  /*13d10*/  R2UR UR20, R4 ;  /* 0x00000000041472ca */ /* 0x000fe200000e0000 */
[----:B------:R-:W1:Y:S01]  /*13d20*/  LDC.64 R20, c[0x0][0x9e0] ;  /* 0x00027800ff147b82 */ /* 0x000e620000000a00 */
[----:B------:R-:W-:-:S02]  /*13d30*/  WARPGROUP.DEPBAR.LE gsb0, 0x0 ;  /* 0x00008000000079c5 */ /* 0x000fc40000010000 */
[----:B------:R-:W-:-:S06]  /*13d40*/  WARPGROUP.ARRIVE ;  /* 0x00000000000079c5 */ /* 0x000fcc0000000000 */
[----:B------:R-:W-:Y:S01]  /*13d50*/  QGMMA.64x32x32.F32.E4M3.E4M3 R72, gdesc[UR16], R72, gsb0 ;  /* 0x00600000104879f3 */ /* 0x000fe20008000848 */
        /* <DEDUP_REMOVED lines=15> */
[----:B------:R-:W-:Y:S01]  /*13e50*/  VIADD R12, R12, 0x606 ;  /* 0x000006060c0c7836 */ /* 0x000fe20000000000 */
[----:B------:R-:W-:Y:S02]  /*13e60*/  R2UR UR31, R13 ;  /* 0x000000000d1f72ca */ /* 0x000fe400000e0000 */
[----:B------:R-:W-:Y:S02]  /*13e70*/  R2UR UR28, R4 ;  /* 0x00000000041c72ca */ /* 0x000fe400000e0000 */
[----:B------:R-:W-:Y:S02]  /*13e80*/  R2UR UR30, R12 ;  /* 0x000000000c1e72ca */ /* 0x000fe400000e0000 */
[----:B------:R-:W-:Y:S02]  /*13e90*/  R2UR UR29, R5 ;  /* 0x00000000051d72ca */ /* 0x000fe400000e0000 */
[----:B0-----:R-:W-:-:S13]  /*13ea0*/  ISETP.NE.AND P2, PT, R193, 0x1, PT ;  /* 0x00000001c100780c */ /* 0x001fda0003f45270 */
[----:B------:R-:W0:Y:S08]  /*13eb0*/  @P2 LDC R12, c[0x0][0x44c] ;  /* 0x00011300ff0c2b82 */ /* 0x000e300000000800 */
[----:B------:R-:W3:Y:S01]  /*13ec0*/  @P2 LDC R14, c[0x0][0x450] ;  /* 0x00011400ff0e2b82 */ /* 0x000ee20000000800 */
[----:B------:R-:W-:Y:S02]  /*13ed0*/  WARPGROUP.DEPBAR.LE gsb0, 0x0 ;  /* 0x00008000000079c5 */ /* 0x000fe40000010000 */
[----:B------:R-:W-:-:S06]  /*13ee0*/  WARPGROUP.ARRIVE ;  /* 0x00000000000079c5 */ /* 0x000fcc0000000000 */
[----:B------:R-:W-:Y:S01]  /*13ef0*/  QGMMA.64x32x32.F32.E4M3.E4M3 R24, gdesc[UR28], R24, gsb0 ;  /* 0x006000001c1879f3 */ /* 0x000fe20008000818 */
[----:B0-----:R-:W-:-:S05]  /*13f00*/  @P2 IMAD.HI.U32 R3, R141, R12, RZ ;  /* 0x0000000c8d032227 */ /* 0x001fca00078e00ff */
[----:B---3--:R-:W-:Y:S01]  /*13f10*/  @P2 SHF.R.U32.HI R141, RZ, R14, R3 ;  /* 0x0000000eff8d2219 */ /* 0x008fe20000011603 */
[----:B------:R-:W-:-:S04]  /*13f20*/  IMAD R139, R136, R139, 0xe1 ;  /* 0x000000e1888b7424 */ /* 0x000fc800078e028b */
[----:B------:R-:W0:Y:S01]  /*13f30*/  SHFL.IDX PT, R3, R141, RZ, 0x1c1f ;  /* 0x001c1fff8d037589 */ /* 0x000e2200000e0000 */
[----:B------:R-:W-:Y:S02]  /*13f40*/  LOP3.LUT R17, R17, 0xffdfffff, RZ, 0xc0, !PT ;  /* 0xffdfffff11117812 */ /* 0x000fe400078ec0ff */
[----:B------:R-:W-:Y:S01]  /*13f50*/  @!P1 PRMT R0, RZ, 0x654, R0 ;  /* 0x00000654ff009816 */ /* 0x000fe20000000000 */
[----:B------:R-:W-:Y:S01]  /*13f60*/  IMAD.U32 R14, RZ, RZ, UR4 ;  /* 0x00000004ff0e7e24 */ /* 0x000fe2000f8e00ff */
[----:B------:R-:W-:Y:S02]  /*13f70*/  @P2 LOP3.LUT R17, R17, 0x200000, RZ, 0xfc, !PT ;  /* 0x0020000011112812 */ /* 0x000fe400078efcff */
[----:B-1----:R-:W-:Y:S02]  /*13f80*/  ISETP.GE.AND P2, PT, R21, 0x1, PT ;  /* 0x000000011500780c */ /* 0x002fe40003f46270 */
[----:B------:R-:W-:Y:S01]  /*13f90*/  LOP3.LUT R138, RZ, R14, RZ, 0x33, !PT ;  /* 0x0000000eff8a7212 */ /* 0x000fe200078e33ff */
[----:B----4-:R-:W-:Y:S01]  /*13fa0*/  IMAD R140, R136, -0xe0, R195 ;  /* 0xffffff20888c7824 */ /* 0x010fe200078e02c3 */
[----:B------:R-:W-:-:S04]  /*13fb0*/  LOP3.LUT R17, R17, 0xffefffff, RZ, 0xc0, !PT ;  /* 0xffefffff11117812 */ /* 0x000fc800078ec0ff */
[----:B--2---:R-:W-:-:S05]  /*13fc0*/  IADD3 R140, -R142, 0xe0, R140 ;  /* 0x000000e08e8c7810 */ /* 0x004fca0007ffe18c */
[----:B------:R-:W-:Y:S01]  /*13fd0*/  @P2 LOP3.LUT R17, R17, 0x100000, RZ, 0xfc, !PT ;  /* 0x0010000011112812 */ /* 0x000fe200078efcff */
[----:B------:R-:W-:Y:S02]  /*13fe0*/  WARPGROUP.DEPBAR.LE gsb0, 0x0 ;  /* 0x00008000000079c5 */ /* 0x000fe40000010000 */
[----:B------:R1:W-:Y:S02]  /*13ff0*/  @!P1 SYNCS.ARRIVE.TRANS64.RED.A1T0 RZ, [R0+URZ], RZ ;  /* 0x000000ff00ff99a7 */ /* 0x0003e4000810043f */
[----:B-1----:R-:W-:-:S05]  /*14000*/  IADD3 R0, R195, R139, -R142 ;  /* 0x0000008bc3007210 */ /* 0x002fca0007ffe88e */
[----:B-----5:R-:W-:Y:S02]  /*14010*/  IMAD.IADD R15, R0, 0x1, -R194 ;  /* 0x00000001000f7824 */ /* 0x020fe400078e0ac2 */
[----:B------:R-:W-:Y:S02]  /*14020*/  VIADD R139, R139, 0xffffffff ;  /* 0xffffffff8b8b7836 */ /* 0x000fe40000000000 */
[C---:B------:R-:W-:Y:S02]  /*14030*/  IMAD.IADD R138, R15.reuse, 0x1, R138 ;  /* 0x000000010f8a7824 */ /* 0x040fe400078e028a */
[----:B------:R-:W-:Y:S02]  /*14040*/  IMAD.IADD R15, R15, 0x1, R20 ;  /* 0x000000010f0f7824 */ /* 0x000fe400078e0214 */
[----:B------:R-:W-:Y:S02]  /*14050*/  IMAD.IADD R0, R139, 0x1, -R142 ;  /* 0x000000018b007824 */ /* 0x000fe400078e0a8e */
[----:B0-----:R-:W-:Y:S01]  /*14060*/  IMAD.IADD R13, R138, 0x1, R3 ;  /* 0x000000018a0d7824 */ /* 0x001fe200078e0203 */
[----:B------:R-:W-:Y:S01]  /*14070*/  VIADDMNMX R12, R3, R15, R140, PT ;  /* 0x0000000f030c7246 */ /* 0x000fe2000380018c */
[----:B------:R-:W-:Y:S06]  /*14080*/  @!P2 BRA `(.L_x_1465) ;  /* 0x00000000004ca947 */ /* 0x000fec0003800000 */
[----:B------:R-:W-:Y:S01]  /*14090*/  IADD3 R3, -R194, R195, R3 ;  /* 0x000000c3c2037210 */ /* 0x000fe20007ffe103 */
[----:B------:R-:W-:Y:S03]  /*140a0*/  BSSY B0, `(.L_x_1466) ;  /* 0x000000e000007945 */ /* 0x000fe60003800000 */
        /* <DEDUP_REMOVED lines=9> */
.L_x_1467:
[----:B------:R-:W-:-:S13]  /*14140*/  ISETP.NE.AND P2, PT, R21, 0x1, PT ;  /* 0x000000011500780c */ /* 0x000fda0003f45270 */
[----:B------:R-:W0:Y:S02]  /*14150*/  @P2 LDC.64 R142, c[0x0][0x9e8] ;  /* 0x00027a00ff8e2b82 */ /* 0x000e240000000a00 */
[----:B0-----:R-:W-:-:S05]  /*14160*/  @P2 IMAD.HI.U32 R142, R3, R142, RZ ;  /* 0x0000008e038e2227 */ /* 0x001fca00078e00ff */
[----:B------:R-:W-:-:S07]  /*14170*/  @P2 SHF.R.U32.HI R3, RZ, R143, R142 ;  /* 0x0000008fff032219 */ /* 0x000fce000001168e */
.L_x_1468:
[----:B------:R-:W-:Y:S05]  /*14180*/  BSYNC B0 ;  /* 0x0000000000007941 */ /* 0x000fea0003800000 */
.L_x_1466:
[----:B------:R-:W-:-:S05]  /*14190*/  IMAD R142, R3, R21, R0 ;  /* 0x00000015038e7224 */ /* 0x000fca00078e0200 */
[----:B------:R-:W-:Y:S02]  /*141a0*/  VIMNMX R13, R13, R142, !PT ;  /* 0x0000008e0d0d7248 */ /* 0x000fe40007fe0100 */
[----:B------:R-:W-:-:S07]  /*141b0*/  VIADDMNMX R12, R142, R21, R12, PT ;  /* 0x000000158e0c7246 */ /* 0x000fce000380010c */
.L_x_1465:
[C---:B------:R-:W-:Y:S01]  /*141c0*/  ISETP.GE.AND P2, PT, R139.reuse, 0x2, PT ;  /* 0x000000028b00780c */ /* 0x040fe20003f46270 */
[----:B------:R-:W0:Y:S01]  /*141d0*/  SHFL.IDX PT, R141, R141, 0x1, 0x1c1f ;  /* 0x003c1f008d8d7f89 */ /* 0x000e2200000e0000 */
[----:B------:R-:W-:Y:S02]  /*141e0*/  ISETP.GE.AND P3, PT, R139, 0x9, PT ;  /* 0x000000098b00780c */ /* 0x000fe40003f66270 */
[----:B------:R-:W-:Y:S02]  /*141f0*/  P2R R3, PR, RZ, 0x4 ;  /* 0x00000004ff037803 */ /* 0x000fe40000000000 */
[----:B------:R-:W-:Y:S02]  /*14200*/  ISETP.GT.AND P2, PT, R13, 0x1, !P2 ;  /* 0x000000010d00780c */ /* 0x000fe40005744270 */
[----:B------:R-:W-:Y:S02]  /*14210*/  P2R R142, PR, RZ, 0x8 ;  /* 0x00000008ff8e7803 */ /* 0x000fe40000000000 */
[----:B------:R-:W-:-:S02]  /*14220*/  ISETP.LT.OR P2, PT, R12, 0x2, P2 ;  /* 0x000000020c00780c */ /* 0x000fc40001741670 */
[----:B------:R-:W-:Y:S02]  /*14230*/  ISETP.GE.AND P5, PT, R139, 0x29, PT ;  /* 0x000000298b00780c */ /* 0x000fe40003fa6270 */
[----:B------:R-:W-:Y:S02]  /*14240*/  FSEL R121, R121, -INF , !P2 ;  /* 0xff80000079797808 */ /* 0x000fe40005000000 */
[----:B------:R-:W-:Y:S02]  /*14250*/  ISETP.GT.AND P2, PT, R13, 0x8, !P3 ;  /* 0x000000080d00780c */ /* 0x000fe40005f44270 */
[----:B------:R-:W-:Y:S02]  /*14260*/  ISETP.GE.AND P3, PT, R139, 0xa, PT ;  /* 0x0000000a8b00780c */ /* 0x000fe40003f66270 */
[----:B------:R-:W-:Y:S02]  /*14270*/  ISETP.LT.OR P2, PT, R12, 0x9, P2 ;  /* 0x000000090c00780c */ /* 0x000fe40001741670 */
[----:B------:R-:W-:-:S02]  /*14280*/  P2R R143, PR, RZ, 0x8 ;  /* 0x00000008ff8f7803 */ /* 0x000fc40000000000 */
[----:B------:R-:W-:Y:S01]  /*14290*/  FSEL R124, R124, -INF , !P2 ;  /* 0xff8000007c7c7808 */ /* 0x000fe20005000000 */
[----:B0-----:R-:W-:Y:S01]  /*142a0*/  IMAD.IADD R138, R138, 0x1, R141 ;  /* 0x000000018a8a7824 */ /* 0x001fe200078e028d */
        /* <DEDUP_REMOVED lines=21> */
[----:B------:R-:W-:Y:S02]  /*14400*/  P2R R148, PR, RZ, 0x20 ;  /* 0x00000020ff947803 */ /* 0x000fe40000000000 */
[----:B------:R-:W-:-:S02]  /*14410*/  ISETP.LT.OR P2, PT, R12, 0x1a, P2 ;  /* 0x0000001a0c00780c */ /* 0x000fc40001741670 */
[----:B------:R-:W-:Y:S02]  /*14420*/  VIADDMNMX R140, R141, R15, R140, PT ;  /* 0x0000000f8d8c7246 */ /* 0x000fe4000380018c */
        /* <DEDUP_REMOVED lines=26> */
[C---:B------:R-:W-:Y:S02]  /*145d0*/  ISETP.LT.OR P4, PT, R12.reuse, 0x32, P4 ;  /* 0x000000320c00780c */ /* 0x040fe40002781670 */
        /* <DEDUP_REMOVED lines=213> */
[----:B------:R-:W-:-:S13]  /*15330*/  ISETP.GE.AND P6, PT, R21, 0x1, PT ;  /* 0x000000011500780c */ /* 0x000fda0003fc6270 */
[----:B------:R-:W-:Y:S05]  /*15340*/  @!P6 BRA `(.L_x_1469) ;  /* 0x00000000004ce947 */ /* 0x000fea0003800000 */
        /* <DEDUP_REMOVED lines=11> */
.L_x_1471:
[----:B------:R-:W-:-:S13]  /*15400*/  ISETP.NE.AND P6, PT, R21, 0x1, PT ;  /* 0x000000011500780c */ /* 0x000fda0003fc5270 */
[----:B------:R-:W0:Y:S02]  /*15410*/  @P6 LDC.64 R12, c[0x0][0x9e8] ;  /* 0x00027a00ff0c6b82 */ /* 0x000e240000000a00 */
[----:B0-----:R-:W-:-:S05]  /*15420*/  @P6 IMAD.HI.U32 R12, R15, R12, RZ ;  /* 0x0000000c0f0c6227 */ /* 0x001fca00078e00ff */
[----:B------:R-:W-:-:S07]  /*15430*/  @P6 SHF.R.U32.HI R15, RZ, R13, R12 ;  /* 0x0000000dff0f6219 */ /* 0x000fce000001160c */
.L_x_1472:
[----:B------:R-:W-:Y:S05]  /*15440*/  BSYNC B0 ;  /* 0x0000000000007941 */ /* 0x000fea0003800000 */
.L_x_1470:
[----:B------:R-:W-:-:S05]  /*15450*/  IMAD R15, R15, R21, R0 ;  /* 0x000000150f0f7224 */ /* 0x000fca00078e0200 */
[----:B------:R-:W-:Y:S02]  /*15460*/  VIMNMX R138, R138, R15, !PT ;  /* 0x0000000f8a8a7248 */ /* 0x000fe40007fe0100 */
[----:B------:R-:W-:-:S07]  /*15470*/  VIADDMNMX R140, R15, R21, R140, PT ;  /* 0x000000150f8c7246 */ /* 0x000fce000380018c */
.L_x_1469:
[C---:B------:R-:W-:Y:S02]  /*15480*/  ISETP.GT.AND P2, PT, R138.reuse, 0x20, !P2 ;  /* 0x000000208a00780c */ /* 0x040fe40005744270 */
[----:B------:R-:W-:Y:S02]  /*15490*/  ISETP.GT.AND P3, PT, R138, 0x21, !P3 ;  /* 0x000000218a00780c */ /* 0x000fe40005f64270 */
[C---:B------:R-:W-:Y:S02]  /*154a0*/  ISETP.LT.OR P2, PT, R140.reuse, 0x21, P2 ;  /* 0x000000218c00780c */ /* 0x040fe40001741670 */
[----:B------:R-:W-:Y:S02]  /*154b0*/  ISETP.LT.OR P3, PT, R140, 0x22, P3 ;  /* 0x000000228c00780c */ /* 0x000fe40001f61670 */
[----:B------:R-:W-:Y:S02]  /*154c0*/  FSEL R13, R106, -INF , !P2 ;  /* 0xff8000006a0d7808 */ /* 0x000fe40005000000 */
[----:B------:R-:W-:-:S02]  /*154d0*/  ISETP.NE.AND P2, PT, R148, RZ, PT ;  /* 0x000000ff9400720c */ /* 0x000fc40003f45270 */
[----:B------:R-:W-:Y:S02]  /*154e0*/  FSEL R107, R107, -INF , !P3 ;  /* 0xff8000006b6b7808 */ /* 0x000fe40005800000 */
[----:B------:R-:W-:Y:S02]  /*154f0*/  ISETP.GT.AND P2, PT, R138, 0x28, !P2 ;  /* 0x000000288a00780c */ /* 0x000fe40005744270 */
[----:B------:R-:W-:Y:S02]  /*15500*/  ISETP.NE.AND P3, PT, R153, RZ, PT ;  /* 0x000000ff9900720c */ /* 0x000fe40003f65270 */
[----:B------:R-:W-:Y:S02]  /*15510*/  ISETP.LT.OR P2, PT, R140, 0x29, P2 ;  /* 0x000000298c00780c */ /* 0x000fe40001741670 */
[----:B------:R-:W-:Y:S02]  /*15520*/  ISETP.NE.AND P6, PT, R154, RZ, PT ;  /* 0x000000ff9a00720c */ /* 0x000fe40003fc5270 */
[----:B------:R-:W-:-:S02]  /*15530*/  FSEL R15, R110, -INF , !P2 ;  /* 0xff8000006e0f7808 */ /* 0x000fc40005000000 */
[----:B------:R-:W-:Y:S02]  /*15540*/  ISETP.NE.AND P2, PT, R149, RZ, PT ;  /* 0x000000ff9500720c */ /* 0x000fe40003f45270 */
[C---:B------:R-:W-:Y:S02]  /*15550*/  ISETP.GT.AND P5, PT, R138.reuse, RZ, !P5 ;  /* 0x000000ff8a00720c */ /* 0x040fe40006fa4270 */
[----:B------:R-:W-:Y:S02]  /*15560*/  ISETP.GT.AND P2, PT, R138, 0x29, !P2 ;  /* 0x000000298a00780c */ /* 0x000fe40005744270 */
[C---:B------:R-:W-:Y:S02]  /*15570*/  ISETP.LT.OR P5, PT, R140.reuse, 0x1, P5 ;  /* 0x000000018c00780c */ /* 0x040fe40002fa1670 */
[----:B------:R-:W-:Y:S02]  /*15580*/  ISETP.LT.OR P2, PT, R140, 0x2a, P2 ;  /* 0x0000002a8c00780c */ /* 0x000fe40001741670 */
[----:B------:R-:W-:-:S02]  /*15590*/  FSEL R122, R122, -INF , !P5 ;  /* 0xff8000007a7a7808 */ /* 0x000fc40006800000 */
[----:B------:R-:W-:Y:S02]  /*155a0*/  FSEL R111, R111, -INF , !P2 ;  /* 0xff8000006f6f7808 */ /* 0x000fe40005000000 */
[----:B------:R-:W-:Y:S02]  /*155b0*/  ISETP.NE.AND P2, PT, R150, RZ, PT ;  /* 0x000000ff9600720c */ /* 0x000fe40003f45270 */
[----:B------:R-:W-:Y:S02]  /*155c0*/  ISETP.NE.AND P5, PT, R188, RZ, PT ;  /* 0x000000ffbc00720c */ /* 0x000fe40003fa5270 */
[C---:B------:R-:W-:Y:S02]  /*155d0*/  ISETP.GT.AND P2, PT, R138.reuse, 0x30, !P2 ;  /* 0x000000308a00780c */ /* 0x040fe40005744270 */
[----:B------:R-:W-:Y:S02]  /*155e0*/  ISETP.GT.AND P4, PT, R138, 0xd8, !P4 ;  /* 0x000000d88a00780c */ /* 0x000fe40006784270 */
[----:B------:R-:W-:-:S02]  /*155f0*/  ISETP.LT.OR P2, PT, R140, 0x31, P2 ;  /* 0x000000318c00780c */ /* 0x000fc40001741670 */
[----:B------:R-:W-:Y:S02]  /*15600*/  ISETP.LT.OR P4, PT, R140, 0xd9, P4 ;  /* 0x000000d98c00780c */ /* 0x000fe40002781670 */
        /* <DEDUP_REMOVED lines=99> */
[----:B------:R-:W-:Y:S02]  /*15c40*/  FMNMX.FTZ R3, R120, R121, !PT ;  /* 0x0000007978037209 */ /* 0x000fe40007810000 */
[----:B------:R-:W-:Y:S02]  /*15c50*/  ISETP.LT.OR P2, PT, R140, 0x92, P2 ;  /* 0x000000928c00780c */ /* 0x000fe40001741670 */
[----:B------:R-:W-:-:S02]  /*15c60*/  FMNMX.FTZ R0, R124, R3, !PT ;  /* 0x000000037c007209 */ /* 0x000fc40007810000 */
[----:B------:R-:W-:Y:S02]  /*15c70*/  FSEL R67, R67, -INF , !P2 ;  /* 0xff80000043437808 */ /* 0x000fe40005000000 */
[----:B------:R-:W-:Y:S02]  /*15c80*/  FMNMX.FTZ R3, R125, R0, !PT ;  /* 0x000000007d037209 */ /* 0x000fe40007810000 */
[----:B------:R-:W-:Y:S02]  /*15c90*/  ISETP.GT.AND P2, PT, R138, 0x98, !P6 ;  /* 0x000000988a00780c */ /* 0x000fe40007744270 */
[----:B------:R-:W-:Y:S02]  /*15ca0*/  FMNMX.FTZ R0, R128, R3, !PT ;  /* 0x0000000380007209 */ /* 0x000fe40007810000 */
[----:B------:R-:W-:Y:S02]  /*15cb0*/  ISETP.LT.OR P2, PT, R140, 0x99, P2 ;  /* 0x000000998c00780c */ /* 0x000fe40001741670 */
[----:B------:R-:W-:-:S02]  /*15cc0*/  FMNMX.FTZ R3, R129, R0, !PT ;  /* 0x0000000081037209 */ /* 0x000fc40007810000 */
[----:B------:R-:W-:Y:S02]  /*15cd0*/  FSEL R173, R70, -INF , !P2 ;  /* 0xff80000046ad7808 */ /* 0x000fe40005000000 */
[----:B------:R-:W-:Y:S02]  /*15ce0*/  FMNMX.FTZ R0, R132, R3, !PT ;  /* 0x0000000384007209 */ /* 0x000fe40007810000 */
[----:B------:R-:W-:Y:S02]  /*15cf0*/  ISETP.NE.AND P2, PT, R177, RZ, PT ;  /* 0x000000ffb100720c */ /* 0x000fe40003f45270 */
[----:B------:R-:W-:Y:S02]  /*15d00*/  FMNMX.FTZ R3, R133, R0, !PT ;  /* 0x0000000085037209 */ /* 0x000fe40007810000 */
[----:B------:R-:W-:Y:S02]  /*15d10*/  ISETP.GT.AND P2, PT, R138, 0x99, !P2 ;  /* 0x000000998a00780c */ /* 0x000fe40005744270 */
[----:B------:R-:W-:-:S02]  /*15d20*/  FMNMX.FTZ R0, R104, R3, !PT ;  /* 0x0000000368007209 */ /* 0x000fc40007810000 */
[----:B------:R-:W-:Y:S02]  /*15d30*/  ISETP.LT.OR P2, PT, R140, 0x9a, P2 ;  /* 0x0000009a8c00780c */ /* 0x000fe40001741670 */
[----:B------:R-:W-:Y:S02]  /*15d40*/  FMNMX.FTZ R3, R105, R0, !PT ;  /* 0x0000000069037209 */ /* 0x000fe40007810000 */
[----:B------:R-:W-:Y:S02]  /*15d50*/  FSEL R71, R71, -INF , !P2 ;  /* 0xff80000047477808 */ /* 0x000fe40005000000 */
[----:B------:R-:W-:Y:S02]  /*15d60*/  FMNMX.FTZ R0, R108, R3, !PT ;  /* 0x000000036c007209 */ /* 0x000fe40007810000 */
[----:B------:R-:W-:Y:S02]  /*15d70*/  ISETP.NE.AND P2, PT, R178, RZ, PT ;  /* 0x000000ffb200720c */ /* 0x000fe40003f45270 */
[----:B------:R-:W-:-:S02]  /*15d80*/  FMNMX.FTZ R3, R109, R0, !PT ;  /* 0x000000006d037209 */ /* 0x000fc40007810000 */
[----:B------:R-:W-:Y:S02]  /*15d90*/  ISETP.GT.AND P2, PT, R138, 0xa0, !P2 ;  /* 0x000000a08a00780c */ /* 0x000fe40005744270 */
[----:B------:R-:W-:Y:S02]  /*15da0*/  FMNMX.FTZ R0, R112, R3, !PT ;  /* 0x0000000370007209 */ /* 0x000fe40007810000 */
[----:B------:R-:W-:Y:S02]  /*15db0*/  ISETP.LT.OR P2, PT, R140, 0xa1, P2 ;  /* 0x000000a18c00780c */ /* 0x000fe40001741670 */
[----:B------:R-:W-:Y:S02]  /*15dc0*/  FMNMX.FTZ R3, R113, R0, !PT ;  /* 0x0000000071037209 */ /* 0x000fe40007810000 */
[----:B------:R-:W-:Y:S02]  /*15dd0*/  FSEL R175, R42, -INF , !P2 ;  /* 0xff8000002aaf7808 */ /* 0x000fe40005000000 */
[----:B------:R-:W-:-:S02]  /*15de0*/  FMNMX.FTZ R0, R116, R3, !PT ;  /* 0x0000000374007209 */ /* 0x000fc40007810000 */
[----:B------:R-:W-:Y:S02]  /*15df0*/  ISETP.NE.AND P2, PT, R179, RZ, PT ;  /* 0x000000ffb300720c */ /* 0x000fe40003f45270 */
        /* <DEDUP_REMOVED lines=21> */
[----:B------:R-:W-:Y:S02]  /*15f50*/  FMNMX.FTZ R3, R73, R0, !PT ;  /* 0x0000000049037209 */ /* 0x000fe40007810000 */
        /* <DEDUP_REMOVED lines=29> */
[----:B------:R-:W-:Y:S02]  /*16130*/  ISETP.GT.AND P2, PT, R138, 0x1, !P3 ;  /* 0x000000018a00780c */ /* 0x000fe40005f44270 */
[----:B------:R-:W-:-:S02]  /*16140*/  FMNMX.FTZ R3, R69, R0, !PT ;  /* 0x0000000045037209 */ /* 0x000fc40007810000 */
[----:B------:R-:W-:Y:S02]  /*16150*/  ISETP.LT.OR P2, PT, R140, 0x2, P2 ;  /* 0x000000028c00780c */ /* 0x000fe40001741670 */
[----:B------:R-:W-:Y:S02]  /*16160*/  ISETP.NE.AND P6, PT, R142, RZ, PT ;  /* 0x000000ff8e00720c */ /* 0x000fe40003fc5270 */
[----:B------:R-:W-:Y:S02]  /*16170*/  FMNMX.FTZ R0, R40, R3, !PT ;  /* 0x0000000328007209 */ /* 0x000fe40007810000 */
[----:B------:R-:W-:Y:S02]  /*16180*/  FSEL R123, R123, -INF , !P2 ;  /* 0xff8000007b7b7808 */ /* 0x000fe40005000000 */
        /* <DEDUP_REMOVED lines=34> */
[----:B------:R-:W-:Y:S01]  /*163b0*/  ISETP.NE.AND P2, PT, R147, RZ, PT ;  /* 0x000000ff9300720c */ /* 0x000fe20003f45270 */
[----:B------:R-:W0:Y:S01]  /*163c0*/  SHFL.BFLY PT, R3, R0, 0x2, 0x1f ;  /* 0x0c401f0000037f89 */ /* 0x000e2200000e0000 */
[----:B------:R-:W-:Y:S02]  /*163d0*/  ISETP.NE.AND P3, PT, R189, RZ, PT ;  /* 0x000000ffbd00720c */ /* 0x000fe40003f65270 */
[----:B------:R-:W-:Y:S02]  /*163e0*/  ISETP.GT.AND P2, PT, R138, 0x19, !P2 ;  /* 0x000000198a00780c */ /* 0x000fe40005744270 */
[----:B------:R-:W-:-:S02]  /*163f0*/  ISETP.NE.AND P6, PT, R190, RZ, PT ;  /* 0x000000ffbe00720c */ /* 0x000fc40003fc5270 */
[----:B------:R-:W-:-:S04]  /*16400*/  ISETP.LT.OR P2, PT, R140, 0x1a, P2 ;  /* 0x0000001a8c00780c */ /* 0x000fc80001741670 */
[----:B------:R-:W-:Y:S02]  /*16410*/  FSEL R135, R135, -INF , !P2 ;  /* 0xff80000087877808 */ /* 0x000fe40005000000 */
[----:B------:R-:W-:-:S04]  /*16420*/  ISETP.NE.AND P2, PT, R186, RZ, PT ;  /* 0x000000ffba00720c */ /* 0x000fc80003f45270 */
[----:B------:R-:W-:-:S04]  /*16430*/  ISETP.GT.AND P2, PT, R138, 0xc0, !P2 ;  /* 0x000000c08a00780c */ /* 0x000fc80005744270 */
[----:B------:R-:W-:-:S04]  /*16440*/  ISETP.LT.OR P2, PT, R140, 0xc1, P2 ;  /* 0x000000c18c00780c */ /* 0x000fc80001741670 */
[----:B------:R-:W-:Y:S02]  /*16450*/  FSEL R147, R26, -INF , !P2 ;  /* 0xff8000001a937808 */ /* 0x000fe40005000000 */
[----:B0-----:R-:W-:Y:S02]  /*16460*/  FMNMX.FTZ R26, R0, R3, !PT ;  /* 0x00000003001a7209 */ /* 0x001fe40007810000 */
[----:B------:R-:W-:Y:S02]  /*16470*/  FMNMX.FTZ R0, R122, R123, !PT ;  /* 0x0000007b7a007209 */ /* 0x000fe40007810000 */
[----:B------:R-:W-:Y:S01]  /*16480*/  ISETP.NE.AND P2, PT, R187, RZ, PT ;  /* 0x000000ffbb00720c */ /* 0x000fe20003f45270 */
[----:B------:R-:W0:Y:S01]  /*16490*/  SHFL.BFLY PT, R3, R26, 0x1, 0x1f ;  /* 0x0c201f001a037f89 */ /* 0x000e2200000e0000 */
[----:B------:R-:W-:Y:S02]  /*164a0*/  FMNMX.FTZ R0, R183, R0, !PT ;  /* 0x00000000b7007209 */ /* 0x000fe40007810000 */
[----:B------:R-:W-:-:S02]  /*164b0*/  ISETP.GT.AND P2, PT, R138, 0xc1, !P2 ;  /* 0x000000c18a00780c */ /* 0x000fc40005744270 */
[----:B------:R-:W-:Y:S02]  /*164c0*/  FMNMX.FTZ R0, R127, R0, !PT ;  /* 0x000000007f007209 */ /* 0x000fe40007810000 */
[----:B------:R-:W-:Y:S02]  /*164d0*/  ISETP.LT.OR P2, PT, R140, 0xc2, P2 ;  /* 0x000000c28c00780c */ /* 0x000fe40001741670 */
[----:B------:R-:W-:Y:S02]  /*164e0*/  FMNMX.FTZ R0, R143, R0, !PT ;  /* 0x000000008f007209 */ /* 0x000fe40007810000 */
[----:B------:R-:W-:Y:S02]  /*164f0*/  FSEL R27, R27, -INF , !P2 ;  /* 0xff8000001b1b7808 */ /* 0x000fe40005000000 */
        /* <DEDUP_REMOVED lines=15> */
[----:B0-----:R-:W-:Y:S02]  /*165f0*/  FMNMX.FTZ R3, R26, R3, !PT ;  /* 0x000000031a037209 */ /* 0x001fe40007810000 */
[----:B------:R-:W-:Y:S02]  /*16600*/  FMNMX.FTZ R0, R115, R0, !PT ;  /* 0x0000000073007209 */ /* 0x000fe40007810000 */
[----:B------:R-:W-:Y:S01]  /*16610*/  ISETP.LT.OR P2, PT, R140, 0xd1, P2 ;  /* 0x000000d18c00780c */ /* 0x000fe20001741670 */
[----:B------:R-:W-:-:S01]  /*16620*/  FFMA.FTZ R189, R2, R3, -8 ;  /* 0xc100000002bd7423 */ /* 0x000fc20000010003 */
[----:B------:R-:W-:Y:S02]  /*16630*/  FMNMX.FTZ R0, R149, R0, !PT ;  /* 0x0000000095007209 */ /* 0x000fe40007810000 */
[----:B------:R-:W-:-:S02]  /*16640*/  FSEL R187, R34, -INF , !P2 ;  /* 0xff80000022bb7808 */ /* 0x000fc40005000000 */
[----:B------:R-:W-:Y:S02]  /*16650*/  FMNMX.FTZ R0, R119, R0, !PT ;  /* 0x0000000077007209 */ /* 0x000fe40007810000 */
[----:B------:R-:W-:Y:S02]  /*16660*/  FSETP.NEU.FTZ.AND P2, PT, R3, -INF , PT ;  /* 0xff8000000300780b */ /* 0x000fe40003f5d000 */
[----:B------:R-:W-:Y:S02]  /*16670*/  FMNMX.FTZ R0, R151, R0, !PT ;  /* 0x0000000097007209 */ /* 0x000fe40007810000 */
[----:B------:R-:W-:Y:S02]  /*16680*/  ISETP.NE.AND P6, PT, R191, RZ, PT ;  /* 0x000000ffbf00720c */ /* 0x000fe40003fc5270 */
[----:B------:R-:W-:Y:S02]  /*16690*/  FMNMX.FTZ R0, R91, R0, !PT ;  /* 0x000000005b007209 */ /* 0x000fe40007810000 */
[----:B------:R-:W-:-:S02]  /*166a0*/  FSEL R189, R189, RZ, P2 ;  /* 0x000000ffbdbd7208 */ /* 0x000fc40001000000 */
[----:B------:R-:W-:Y:S02]  /*166b0*/  FMNMX.FTZ R0, R153, R0, !PT ;  /* 0x0000000099007209 */ /* 0x000fe40007810000 */
[----:B------:R-:W-:Y:S01]  /*166c0*/  ISETP.GT.AND P2, PT, R138, 0xd1, !P6 ;  /* 0x000000d18a00780c */ /* 0x000fe20007744270 */
[C-C-:B------:R-:W-:Y:S01]  /*166d0*/  FFMA.FTZ R12, R2.reuse, R120, -R189.reuse ;  /* 0x00000078020c7223 */ /* 0x140fe200000108bd */
[----:B------:R-:W-:Y:S01]  /*166e0*/  FMNMX.FTZ R0, R95, R0, !PT ;  /* 0x000000005f007209 */ /* 0x000fe20007810000 */
[--C-:B------:R-:W-:Y:S01]  /*166f0*/  FFMA.FTZ R121, R2, R121, -R189.reuse ;  /* 0x0000007902797223 */ /* 0x100fe200000108bd */
[----:B------:R-:W-:Y:S01]  /*16700*/  ISETP.LT.OR P2, PT, R140, 0xd2, P2 ;  /* 0x000000d28c00780c */ /* 0x000fe20001741670 */
[C-C-:B------:R-:W-:Y:S01]  /*16710*/  FFMA.FTZ R26, R2.reuse, R124, -R189.reuse ;  /* 0x0000007c021a7223 */ /* 0x140fe200000108bd */
[----:B------:R-:W-:Y:S01]  /*16720*/  FMNMX.FTZ R0, R155, R0, !PT ;  /* 0x000000009b007209 */ /* 0x000fe20007810000 */
[----:B------:R-:W-:Y:S01]  /*16730*/  MUFU.EX2 R12, R12 ;  /* 0x0000000c000c7308 */ /* 0x000fe20000000800 */
[----:B------:R-:W-:Y:S01]  /*16740*/  ISETP.NE.AND P6, PT, R139, RZ, PT ;  /* 0x000000ff8b00720c */ /* 0x000fe20003fc5270 */
[C-C-:B------:R-:W-:Y:S01]  /*16750*/  FFMA.FTZ R139, R2.reuse, R41, -R189.reuse ;  /* 0x00000029028b7223 */ /* 0x140fe200000108bd */
[----:B------:R-:W-:Y:S01]  /*16760*/  FMNMX.FTZ R0, R99, R0, !PT ;  /* 0x0000000063007209 */ /* 0x000fe20007810000 */
[C-C-:B------:R-:W-:Y:S01]  /*16770*/  FFMA.FTZ R125, R2.reuse, R125, -R189.reuse ;  /* 0x0000007d027d7223 */ /* 0x140fe200000108bd */
[----:B------:R-:W-:Y:S01]  /*16780*/  FSEL R35, R35, -INF , !P2 ;  /* 0xff80000023237808 */ /* 0x000fe20005000000 */
[--C-:B------:R-:W-:Y:S01]  /*16790*/  FFMA.FTZ R74, R2, R76, -R189.reuse ;  /* 0x0000004c024a7223 */ /* 0x100fe200000108bd */
[----:B------:R-:W-:Y:S01]  /*167a0*/  FMNMX.FTZ R0, R157, R0, !PT ;  /* 0x000000009d007209 */ /* 0x000fe20007810000 */
[----:B------:R-:W-:Y:S01]  /*167b0*/  MUFU.EX2 R121, R121 ;  /* 0x0000007900797308 */ /* 0x000fe20000000800 */
[----:B------:R-:W-:Y:S01]  /*167c0*/  ISETP.GT.AND P2, PT, R138, 0xd9, !P6 ;  /* 0x000000d98a00780c */ /* 0x000fe20007744270 */
[C-C-:B------:R-:W-:Y:S01]  /*167d0*/  FFMA.FTZ R76, R2.reuse, R80, -R189.reuse ;  /* 0x00000050024c7223 */ /* 0x140fe200000108bd */
[----:B------:R-:W-:Y:S01]  /*167e0*/  FMNMX.FTZ R0, R103, R0, !PT ;  /* 0x0000000067007209 */ /* 0x000fe20007810000 */
[--C-:B------:R-:W-:Y:S01]  /*167f0*/  FFMA.FTZ R30, R2, R128, -R189.reuse ;  /* 0x00000080021e7223 */ /* 0x100fe200000108bd */
[----:B------:R-:W-:Y:S01]  /*16800*/  ISETP.LT.OR P2, PT, R140, 0xda, P2 ;  /* 0x000000da8c00780c */ /* 0x000fe20001741670 */
[--C-:B------:R-:W-:Y:S01]  /*16810*/  FFMA.FTZ R129, R2, R129, -R189.reuse ;  /* 0x0000008102817223 */ /* 0x100fe200000108bd */
[----:B------:R-:W-:Y:S01]  /*16820*/  FMNMX.FTZ R0, R159, R0, !PT ;  /* 0x000000009f007209 */ /* 0x000fe20007810000 */
[----:B------:R-:W-:Y:S01]  /*16830*/  MUFU.EX2 R26, R26 ;  /* 0x0000001a001a7308 */ /* 0x000fe20000000800 */
[----:B------:R-:W-:Y:S01]  /*16840*/  FSEL R41, R38, -INF , !P4 ;  /* 0xff80000026297808 */ /* 0x000fe20006000000 */
[C-C-:B------:R-:W-:Y:S01]  /*16850*/  FFMA.FTZ R34, R2.reuse, R132, -R189.reuse ;  /* 0x0000008402227223 */ /* 0x140fe200000108bd */
[----:B------:R-:W-:Y:S01]  /*16860*/  FMNMX.FTZ R0, R75, R0, !PT ;  /* 0x000000004b007209 */ /* 0x000fe20007810000 */
[C-C-:B------:R-:W-:Y:S01]  /*16870*/  FFMA.FTZ R38, R2.reuse, R44, -R189.reuse ;  /* 0x0000002c02267223 */ /* 0x140fe200000108bd */
[----:B------:R-:W-:Y:S01]  /*16880*/  FSEL R39, R39, -INF , !P2 ;  /* 0xff80000027277808 */ /* 0x000fe20005000000 */
[C-C-:B------:R-:W-:Y:S01]  /*16890*/  FFMA.FTZ R44, R2.reuse, R48, -R189.reuse ;  /* 0x00000030022c7223 */ /* 0x140fe200000108bd */
[----:B------:R-:W-:Y:S01]  /*168a0*/  FMNMX.FTZ R0, R161, R0, !PT ;  /* 0x00000000a1007209 */ /* 0x000fe20007810000 */
[----:B------:R-:W-:Y:S01]  /*168b0*/  MUFU.EX2 R125, R125 ;  /* 0x0000007d007d7308 */ /* 0x000fe20000000800 */
[----:B------:R-:W-:-:S01]  /*168c0*/  FFMA.FTZ R133, R2, R133, -R189 ;  /* 0x0000008502857223 */ /* 0x000fc200000108bd */
[C-C-:B------:R-:W-:Y:S01]  /*168d0*/  FFMA.FTZ R48, R2.reuse, R52, -R189.reuse ;  /* 0x0000003402307223 */ /* 0x140fe200000108bd */
[----:B------:R-:W-:Y:S01]  /*168e0*/  FMNMX.FTZ R0, R79, R0, !PT ;  /* 0x000000004f007209 */ /* 0x000fe20007810000 */
[C-C-:B------:R-:W-:Y:S01]  /*168f0*/  FFMA.FTZ R42, R2.reuse, R104, -R189.reuse ;  /* 0x00000068022a7223 */ /* 0x140fe200000108bd */
[----:B------:R-:W-:-:S01]  /*16900*/  FFMA.FTZ R46, R2, R108, -R189 ;  /* 0x0000006c022e7223 */ /* 0x000fc200000108bd */
        /* <DEDUP_REMOVED lines=26> */
[----:B------:R-:W0:Y:S01]  /*16ab0*/  MUFU.EX2 R133, R133 ;  /* 0x0000008500857308 */ /* 0x000e220000000800 */
        /* <DEDUP_REMOVED lines=16> */
[----:B0-----:R-:W-:Y:S01]  /*16bc0*/  F2FP.SATFINITE.E4M3.F32.PACK_AB_MERGE_C R226, R133, R34, RZ ;  /* 0x0000002285e2723e */ /* 0x001fe200048070ff */
[C-C-:B------:R-:W-:Y:S01]  /*16bd0*/  FFMA.FTZ R64, R2.reuse, R64, -R189.reuse ;  /* 0x0000004002407223 */ /* 0x140fe200000108bd */
[----:B------:R-:W-:Y:S01]  /*16be0*/  FMNMX.FTZ R0, R71, R0, !PT ;  /* 0x0000000047007209 */ /* 0x000fe20007810000 */
[C-C-:B------:R-:W-:Y:S01]  /*16bf0*/  FFMA.FTZ R65, R2.reuse, R65, -R189.reuse ;  /* 0x0000004102417223 */ /* 0x140fe200000108bd */
[----:B------:R-:W-:Y:S01]  /*16c00*/  F2FP.SATFINITE.E4M3.F32.PACK_AB_MERGE_C R224, R125, R26, RZ ;  /* 0x0000001a7de0723e */ /* 0x000fe200048070ff */
[C-C-:B------:R-:W-:Y:S01]  /*16c10*/  FFMA.FTZ R45, R2.reuse, R45, -R189.reuse ;  /* 0x0000002d022d7223 */ /* 0x140fe200000108bd */
[----:B------:R-:W-:Y:S01]  /*16c20*/  FMNMX.FTZ R0, R175, R0, !PT ;  /* 0x00000000af007209 */ /* 0x000fe20007810000 */
[----:B------:R-:W-:Y:S01]  /*16c30*/  MUFU.EX2 R46, R46 ;  /* 0x0000002e002e7308 */ /* 0x000fe20000000800 */
[----:B------:R-:W-:Y:S01]  /*16c40*/  F2FP.SATFINITE.E4M3.F32.PACK_AB_MERGE_C R224, R121, R12, R224 ;  /* 0x0000000c79e0723e */ /* 0x000fe200048070e0 */
[C-C-:B------:R-:W-:Y:S01]  /*16c50*/  FFMA.FTZ R40, R2.reuse, R40, -R189.reuse ;  /* 0x0000002802287223 */ /* 0x140fe200000108bd */
[----:B------:R-:W-:Y:S01]  /*16c60*/  FMNMX.FTZ R0, R43, R0, !PT ;  /* 0x000000002b007209 */ /* 0x000fe20007810000 */
[C-C-:B------:R-:W-:Y:S01]  /*16c70*/  FFMA.FTZ R53, R2.reuse, R53, -R189.reuse ;  /* 0x0000003502357223 */ /* 0x140fe200000108bd */
[----:B------:R-:W-:Y:S01]  /*16c80*/  F2FP.SATFINITE.E4M3.F32.PACK_AB_MERGE_C R226, R129, R30, R226 ;  /* 0x0000001e81e2723e */ /* 0x000fe200048070e2 */
        /* <DEDUP_REMOVED lines=14> */
[----:B------:R-:W-:Y:S01]  /*16d70*/  FFMA.FTZ R33, R2, R33, -R189 ;  /* 0x0000002102217223 */ /* 0x000fe200000108bd */
[----:B------:R-:W-:-:S02]  /*16d80*/  ISETP.NE.AND P6, PT, R193, 0x1, PT ;  /* 0x00000001c100780c */ /* 0x000fc40003fc5270 */
        /* <DEDUP_REMOVED lines=18> */
[----:B------:R-:W-:-:S03]  /*16eb0*/  F2FP.SATFINITE.E4M3.F32.PACK_AB_MERGE_C R222, R113, R50, R222 ;  /* 0x0000003271de723e */ /* 0x000fc600048070de */
[----:B------:R-:W0:Y:S01]  /*16ec0*/  SHFL.BFLY PT, R191, R0, 0x2, 0x1f ;  /* 0x0c401f0000bf7f89 */ /* 0x000e2200000e0000 */
[----:B------:R-:W-:Y:S08]  /*16ed0*/  MUFU.EX2 R62, R62 ;  /* 0x0000003e003e7308 */ /* 0x000ff00000000800 */
[----:B------:R-:W1:Y:S08]  /*16ee0*/  MUFU.EX2 R93, R93 ;  /* 0x0000005d005d7308 */ /* 0x000e700000000800 */
[----:B------:R-:W-:Y:S01]  /*16ef0*/  MUFU.EX2 R66, R66 ;  /* 0x0000004200427308 */ /* 0x000fe20000000800 */
[----:B0-----:R-:W-:-:S07]  /*16f00*/  FMNMX.FTZ R191, R0, R191, !PT ;  /* 0x000000bf00bf7209 */ /* 0x001fce0007810000 */
[----:B------:R-:W-:Y:S01]  /*16f10*/  MUFU.EX2 R97, R97 ;  /* 0x0000006100617308 */ /* 0x000fe20000000800 */
[----:B-1----:R-:W-:Y:S01]  /*16f20*/  F2FP.SATFINITE.E4M3.F32.PACK_AB_MERGE_C R216, R93, R62, RZ ;  /* 0x0000003e5dd8723e */ /* 0x002fe200048070ff */
[----:B------:R-:W0:Y:S03]  /*16f30*/  SHFL.BFLY PT, R0, R191, 0x1, 0x1f ;  /* 0x0c201f00bf007f89 */ /* 0x000e2600000e0000 */
[----:B------:R-:W-:-:S03]  /*16f40*/  F2FP.SATFINITE.E4M3.F32.PACK_AB_MERGE_C R216, R89, R58, R216 ;  /* 0x0000003a59d8723e */ /* 0x000fc600048070d8 */
[----:B------:R-:W-:Y:S08]  /*16f50*/  MUFU.EX2 R70, R70 ;  /* 0x0000004600467308 */ /* 0x000ff00000000800 */
[----:B------:R-:W1:Y:S08]  /*16f60*/  MUFU.EX2 R101, R101 ;  /* 0x0000006500657308 */ /* 0x000e700000000800 */
[----:B------:R-:W-:Y:S01]  /*16f70*/  MUFU.EX2 R72, R72 ;  /* 0x0000004800487308 */ /* 0x000fe20000000800 */
[----:B0-----:R-:W-:-:S04]  /*16f80*/  FMNMX.FTZ R0, R191, R0, !PT ;  /* 0x00000000bf007209 */ /* 0x001fc80007810000 */
[----:B------:R-:W-:Y:S01]  /*16f90*/  FSETP.NEU.FTZ.AND P2, PT, R0, -INF , PT ;  /* 0xff8000000000780b */ /* 0x000fe20003f5d000 */
[----:B------:R-:W-:-:S02]  /*16fa0*/  FFMA.FTZ R80, R2, R0, -8 ;  /* 0xc100000002507423 */ /* 0x000fc40000010000 */
[----:B------:R-:W-:Y:S01]  /*16fb0*/  MUFU.EX2 R73, R73 ;  /* 0x0000004900497308 */ /* 0x000fe20000000800 */
[----:B-1----:R-:W-:Y:S02]  /*16fc0*/  F2FP.SATFINITE.E4M3.F32.PACK_AB_MERGE_C R218, R101, R70, RZ ;  /* 0x0000004665da723e */ /* 0x002fe400048070ff */
[----:B------:R-:W-:Y:S02]  /*16fd0*/  FSEL R80, R80, RZ, P2 ;  /* 0x000000ff50507208 */ /* 0x000fe40001000000 */
[----:B------:R-:W-:-:S03]  /*16fe0*/  F2FP.SATFINITE.E4M3.F32.PACK_AB_MERGE_C R218, R97, R66, R218 ;  /* 0x0000004261da723e */ /* 0x000fc600048070da */
[----:B------:R-:W-:Y:S01]  /*16ff0*/  MUFU.EX2 R74, R74 ;  /* 0x0000004a004a7308 */ /* 0x000fe20000000800 */
[----:B------:R-:W-:-:S01]  /*17000*/  FFMA.FTZ R90, R2, R111, -R80 ;  /* 0x0000006f025a7223 */ /* 0x000fc20000010850 */
[----:B------:R-:W-:Y:S01]  /*17010*/  FFMA.FTZ R111, R2, R119, -R80 ;  /* 0x00000077026f7223 */ /* 0x000fe20000010850 */
[----:B------:R-:W-:-:S01]  /*17020*/  FADD.FTZ R119, R12, R121 ;  /* 0x000000790c777221 */ /* 0x000fc20000010000 */
[C-C-:B------:R-:W-:Y:S01]  /*17030*/  FFMA.FTZ R52, R2.reuse, R122, -R80.reuse ;  /* 0x0000007a02347223 */ /* 0x140fe20000010850 */
[----:B------:R-:W-:-:S01]  /*17040*/  FFMA.FTZ R123, R2, R123, -R80 ;  /* 0x0000007b027b7223 */ /* 0x000fc20000010850 */
[----:B------:R-:W-:Y:S01]  /*17050*/  FFMA.FTZ R82, R2, R183, -R80 ;  /* 0x000000b702527223 */ /* 0x000fe20000010850 */
[----:B------:R-:W-:-:S01]  /*17060*/  FADD.FTZ R110, R26, R119 ;  /* 0x000000771a6e7221 */ /* 0x000fc20000010000 */
[C-C-:B------:R-:W-:Y:S01]  /*17070*/  FFMA.FTZ R108, R2.reuse, R83, -R80.reuse ;  /* 0x00000053026c7223 */ /* 0x140fe20000010850 */
[----:B------:R-:W-:-:S01]  /*17080*/  FFMA.FTZ R127, R2, R127, -R80 ;  /* 0x0000007f027f7223 */ /* 0x000fc20000010850 */
[----:B------:R-:W-:Y:S01]  /*17090*/  MUFU.EX2 R52, R52 ;  /* 0x0000003400347308 */ /* 0x000fe20000000800 */
[----:B------:R-:W-:-:S01]  /*170a0*/  FADD.FTZ R83, R125, R110 ;  /* 0x0000006e7d537221 */ /* 0x000fc20000010000 */
[C-C-:B------:R-:W-:Y:S01]  /*170b0*/  FFMA.FTZ R84, R2.reuse, R143, -R80.reuse ;  /* 0x0000008f02547223 */ /* 0x140fe20000010850 */
[----:B------:R-:W-:-:S01]  /*170c0*/  FFMA.FTZ R131, R2, R131, -R80 ;  /* 0x0000008302837223 */ /* 0x000fc20000010850 */
[----:B------:R-:W-:Y:S01]  /*170d0*/  FFMA.FTZ R86, R2, R145, -R80 ;  /* 0x0000009102567223 */ /* 0x000fe20000010850 */
[----:B------:R-:W-:-:S01]  /*170e0*/  FADD.FTZ R110, R30, R83 ;  /* 0x000000531e6e7221 */ /* 0x000fc20000010000 */
[C-C-:B------:R-:W-:Y:S01]  /*170f0*/  FFMA.FTZ R135, R2.reuse, R135, -R80.reuse ;  /* 0x0000008702877223 */ /* 0x140fe20000010850 */
[----:B------:R-:W-:-:S01]  /*17100*/  FFMA.FTZ R13, R2, R13, -R80 ;  /* 0x0000000d020d7223 */ /* 0x000fc20000010850 */
[----:B------:R-:W0:Y:S01]  /*17110*/  MUFU.EX2 R123, R123 ;  /* 0x0000007b007b7308 */ /* 0x000e220000000800 */
[----:B------:R-:W-:-:S01]  /*17120*/  FADD.FTZ R119, R129, R110 ;  /* 0x0000006e81777221 */ /* 0x000fc20000010000 */
[C-C-:B------:R-:W-:Y:S01]  /*17130*/  FFMA.FTZ R110, R2.reuse, R87, -R80.reuse ;  /* 0x00000057026e7223 */ /* 0x140fe20000010850 */
[----:B------:R-:W-:-:S01]  /*17140*/  FFMA.FTZ R92, R2, R141, -R80 ;  /* 0x0000008d025c7223 */ /* 0x000fc20000010850 */
[----:B------:R-:W-:Y:S01]  /*17150*/  FFMA.FTZ R88, R2, R107, -R80 ;  /* 0x0000006b02587223 */ /* 0x000fe20000010850 */
[----:B------:R-:W-:-:S01]  /*17160*/  FADD.FTZ R112, R34, R119 ;  /* 0x0000007722707221 */ /* 0x000fc20000010000 */
[C-C-:B------:R-:W-:Y:S01]  /*17170*/  FFMA.FTZ R15, R2.reuse, R15, -R80.reuse ;  /* 0x0000000f020f7223 */ /* 0x140fe20000010850 */
[----:B------:R-:W-:-:S01]  /*17180*/  FFMA.FTZ R107, R2, R115, -R80 ;  /* 0x00000073026b7223 */ /* 0x000fc20000010850 */
[----:B------:R-:W1:Y:S01]  /*17190*/  MUFU.EX2 R82, R82 ;  /* 0x0000005200527308 */ /* 0x000e620000000800 */
[----:B------:R-:W-:-:S01]  /*171a0*/  FADD.FTZ R119, R133, R112 ;  /* 0x0000007085777221 */ /* 0x000fc20000010000 */
[C-C-:B------:R-:W-:Y:S01]  /*171b0*/  FFMA.FTZ R94, R2.reuse, R149, -R80.reuse ;  /* 0x00000095025e7223 */ /* 0x140fe20000010850 */
[----:B------:R-:W-:-:S01]  /*171c0*/  FFMA.FTZ R96, R2, R151, -R80 ;  /* 0x0000009702607223 */ /* 0x000fc20000010850 */
[----:B------:R-:W-:Y:S01]  /*171d0*/  FFMA.FTZ R91, R2, R91, -R80 ;  /* 0x0000005b025b7223 */ /* 0x000fe20000010850 */
[----:B------:R-:W-:-:S01]  /*171e0*/  FADD.FTZ R114, R42, R119 ;  /* 0x000000772a727221 */ /* 0x000fc20000010000 */
[C-C-:B------:R-:W-:Y:S01]  /*171f0*/  FFMA.FTZ R98, R2.reuse, R153, -R80.reuse ;  /* 0x0000009902627223 */ /* 0x140fe20000010850 */
[----:B------:R-:W-:-:S01]  /*17200*/  FFMA.FTZ R95, R2, R95, -R80 ;  /* 0x0000005f025f7223 */ /* 0x000fc20000010850 */
[----:B------:R-:W2:Y:S01]  /*17210*/  MUFU.EX2 R127, R127 ;  /* 0x0000007f007f7308 */ /* 0x000ea20000000800 */
[----:B0-----:R-:W-:-:S01]  /*17220*/  FADD.FTZ R87, R52, R123 ;  /* 0x0000007b34577221 */ /* 0x001fc20000010000 */
[----:B------:R-:W-:Y:S01]  /*17230*/  FADD.FTZ R141, R105, R114 ;  /* 0x00000072698d7221 */ /* 0x000fe20000010000 */
[----:B------:R-:W-:-:S01]  /*17240*/  FFMA.FTZ R100, R2, R155, -R80 ;  /* 0x0000009b02647223 */ /* 0x000fc20000010850 */
[C-C-:B------:R-:W-:Y:S01]  /*17250*/  FFMA.FTZ R99, R2.reuse, R99, -R80.reuse ;  /* 0x0000006302637223 */ /* 0x140fe20000010850 */
[----:B------:R-:W-:-:S01]  /*17260*/  FFMA.FTZ R102, R2, R157, -R80 ;  /* 0x0000009d02667223 */ /* 0x000fc20000010850 */
[----:B------:R-:W-:Y:S01]  /*17270*/  FADD.FTZ R116, R46, R141 ;  /* 0x0000008d2e747221 */ /* 0x000fe20000010000 */
        /* <DEDUP_REMOVED lines=19> */
[----:B------:R-:W-:Y:S01]  /*173b0*/  FADD.FTZ R119, R109, R116 ;  /* 0x000000746d777221 */ /* 0x000fe20000010000 */
[----:B------:R-:W-:-:S01]  /*173c0*/  FFMA.FTZ R43, R2, R43, -R80 ;  /* 0x0000002b022b7223 */ /* 0x000fc20000010850 */
[--C-:B------:R-:W-:Y:S01]  /*173d0*/  FFMA.FTZ R177, R2, R177, -R80.reuse ;  /* 0x000000b102b17223 */ /* 0x100fe20000010850 */
[----:B------:R-:W-:Y:S01]  /*173e0*/  F2FP.SATFINITE.E4M3.F32.PACK_AB_MERGE_C R82, R127, R82, RZ ;  /* 0x000000527f52723e */ /* 0x000fe200048070ff */
[----:B------:R-:W-:Y:S01]  /*173f0*/  FADD.FTZ R116, R50, R119 ;  /* 0x0000007732747221 */ /* 0x000fe20000010000 */
[----:B------:R-:W-:-:S01]  /*17400*/  FFMA.FTZ R179, R2, R179, -R80 ;  /* 0x000000b302b37223 */ /* 0x000fc20000010850 */
[----:B------:R-:W0:Y:S01]  /*17410*/  MUFU.EX2 R135, R135 ;  /* 0x0000008700877308 */ /* 0x000e220000000800 */
[----:B-1----:R-:W-:-:S01]  /*17420*/  FADD.FTZ R59, R131, R114 ;  /* 0x00000072833b7221 */ /* 0x002fc20000010000 */
[----:B------:R-:W-:Y:S01]  /*17430*/  F2FP.SATFINITE.E4M3.F32.PACK_AB_MERGE_C R225, R123, R52, R82 ;  /* 0x000000347be1723e */ /* 0x000fe20004807052 */
[----:B------:R-:W-:-:S01]  /*17440*/  FFMA.FTZ R181, R2, R181, -R80 ;  /* 0x000000b502b57223 */ /* 0x000fc20000010850 */
[C-C-:B------:R-:W-:Y:S01]  /*17450*/  FFMA.FTZ R55, R2.reuse, R55, -R80.reuse ;  /* 0x0000003702377223 */ /* 0x140fe20000010850 */
[----:B------:R-:W-:-:S01]  /*17460*/  FFMA.FTZ R147, R2, R147, -R80 ;  /* 0x0000009302937223 */ /* 0x000fc20000010850 */
[C-C-:B------:R-:W-:Y:S01]  /*17470*/  FFMA.FTZ R185, R2.reuse, R185, -R80.reuse ;  /* 0x000000b902b97223 */ /* 0x140fe20000010850 */
[----:B------:R-:W-:-:S01]  /*17480*/  FFMA.FTZ R31, R2, R31, -R80 ;  /* 0x0000001f021f7223 */ /* 0x000fc20000010850 */
[----:B------:R-:W1:Y:S01]  /*17490*/  MUFU.EX2 R13, R13 ;  /* 0x0000000d000d7308 */ /* 0x000e620000000800 */
[----:B--2---:R-:W-:-:S01]  /*174a0*/  FADD.FTZ R114, R86, R59 ;  /* 0x0000003b56727221 */ /* 0x004fc20000010000 */
[----:B------:R-:W-:Y:S01]  /*174b0*/  FADD.FTZ R59, R113, R116 ;  /* 0x00000074713b7221 */ /* 0x000fe20000010000 */
[----:B------:R-:W-:-:S01]  /*174c0*/  FFMA.FTZ R187, R2, R187, -R80 ;  /* 0x000000bb02bb7223 */ /* 0x000fc20000010850 */
[C-C-:B------:R-:W-:Y:S01]  /*174d0*/  FFMA.FTZ R35, R2.reuse, R35, -R80.reuse ;  /* 0x0000002302237223 */ /* 0x140fe20000010850 */
[----:B------:R-:W-:-:S01]  /*174e0*/  FFMA.FTZ R41, R2, R41, -R80 ;  /* 0x0000002902297223 */ /* 0x000fc20000010850 */
[----:B------:R-:W-:Y:S01]  /*174f0*/  FADD.FTZ R116, R54, R59 ;  /* 0x0000003b36747221 */ /* 0x000fe20000010000 */
[----:B------:R-:W-:-:S01]  /*17500*/  FFMA.FTZ R59, R2, R63, -R80 ;  /* 0x0000003f023b7223 */ /* 0x000fc20000010850 */
[----:B------:R-:W2:Y:S01]  /*17510*/  MUFU.EX2 R88, R88 ;  /* 0x0000005800587308 */ /* 0x000ea20000000800 */
[----:B0-----:R-:W-:-:S01]  /*17520*/  FADD.FTZ R114, R135, R114 ;  /* 0x0000007287727221 */ /* 0x001fc20000010000 */
[----:B------:R-:W-:Y:S01]  /*17530*/  FADD.FTZ R63, R117, R116 ;  /* 0x00000074753f7221 */ /* 0x000fe20000010000 */
[----:B------:R-:W-:-:S01]  /*17540*/  FFMA.FTZ R39, R2, R39, -R80 ;  /* 0x0000002702277223 */ /* 0x000fc20000010850 */
[----:B------:R-:W-:-:S02]  /*17550*/  F2FP.SATFINITE.E4M3.F32.PACK_AB_MERGE_C R86, R135, R86, RZ ;  /* 0x000000568756723e */ /* 0x000fc400048070ff */
[----:B------:R-:W-:-:S02]  /*17560*/  FADD.FTZ R46, R58, R63 ;  /* 0x0000003f3a2e7221 */ /* 0x000fc40000010000 */
[----:B------:R-:W0:Y:S01]  /*17570*/  MUFU.EX2 R15, R15 ;  /* 0x0000000f000f7308 */ /* 0x000e220000000800 */
[----:B-1----:R-:W-:-:S01]  /*17580*/  FADD.FTZ R119, R13, R114 ;  /* 0x000000720d777221 */ /* 0x002fc20000010000 */
[----:B------:R-:W-:Y:S01]  /*17590*/  FADD.FTZ R109, R89, R46 ;  /* 0x0000002e596d7221 */ /* 0x000fe20000010000 */
[----:B------:R-:W-:-:S03]  /*175a0*/  F2FP.SATFINITE.E4M3.F32.PACK_AB_MERGE_C R227, R131, R84, R86 ;  /* 0x0000005483e3723e */ /* 0x000fc60004807056 */
        /* <DEDUP_REMOVED lines=11> */
[----:B------:R-:W-:Y:S01]  /*17660*/  FADD.FTZ R101, R101, R42 ;  /* 0x0000002a65657221 */ /* 0x000fe20000010000 */
[----:B------:R-:W-:-:S03]  /*17670*/  F2FP.SATFINITE.E4M3.F32.PACK_AB_MERGE_C R90, R90, R15, RZ ;  /* 0x0000000f5a5a723e */ /* 0x000fc600048070ff */
[----:B------:R-:W-:Y:S01]  /*17680*/  FADD.FTZ R46, R72, R101 ;  /* 0x00000065482e7221 */ /* 0x000fe20000010000 */
[----:B------:R-:W-:Y:S01]  /*17690*/  F2FP.SATFINITE.E4M3.F32.PACK_AB_MERGE_C R221, R88, R13, R90 ;  /* 0x0000000d58dd723e */ /* 0x000fe2000480705a */
[----:B------:R-:W1:Y:S01]  /*176a0*/  MUFU.EX2 R94, R94 ;  /* 0x0000005e005e7308 */ /* 0x000e620000000800 */
[----:B--2---:R-:W-:-:S01]  /*176b0*/  FADD.FTZ R34, R92, R63 ;  /* 0x0000003f5c227221 */ /* 0x004fc20000010000 */
[----:B------:R-:W-:Y:S01]  /*176c0*/  FFMA.FTZ R63, R2, R67, -R80 ;  /* 0x00000043023f7223 */ /* 0x000fe20000010850 */
[----:B------:R-:W-:-:S05]  /*176d0*/  FADD.FTZ R89, R73, R46 ;  /* 0x0000002e49597221 */ /* 0x000fca0000010000 */
        /* <DEDUP_REMOVED lines=8> */
[----:B------:R-:W2:Y:S01]  /*17760*/  MUFU.EX2 R98, R98 ;  /* 0x0000006200627308 */ /* 0x000ea20000000800 */
[----:B0-----:R-:W-:-:S01]  /*17770*/  FADD.FTZ R34, R96, R67 ;  /* 0x0000004360227221 */ /* 0x001fc20000010000 */
[----:B------:R-:W-:-:S06]  /*17780*/  FFMA.FTZ R67, R2, R71, -R80 ;  /* 0x0000004702437223 */ /* 0x000fcc0000010850 */
[----:B------:R-:W0:Y:S01]  /*17790*/  MUFU.EX2 R95, R95 ;  /* 0x0000005f005f7308 */ /* 0x000e220000000800 */
[----:B-1----:R-:W-:-:S01]  /*177a0*/  FADD.FTZ R71, R91, R34 ;  /* 0x000000225b477221 */ /* 0x002fc20000010000 */
[----:B------:R-:W-:-:S06]  /*177b0*/  FFMA.FTZ R34, R2, R175, -R80 ;  /* 0x000000af02227223 */ /* 0x000fcc0000010850 */
        /* <DEDUP_REMOVED lines=9> */
[----:B--2---:R-:W-:Y:S01]  /*17850*/  F2FP.SATFINITE.E4M3.F32.PACK_AB_MERGE_C R212, R77, R74, RZ ;  /* 0x0000004a4dd4723e */ /* 0x004fe200048070ff */
[----:B------:R-:W-:-:S03]  /*17860*/  FADD.FTZ R74, R74, R89 ;  /* 0x000000594a4a7221 */ /* 0x000fc60000010000 */
[----:B------:R-:W-:Y:S01]  /*17870*/  F2FP.SATFINITE.E4M3.F32.PACK_AB_MERGE_C R212, R73, R72, R212 ;  /* 0x0000004849d4723e */ /* 0x000fe200048070d4 */
[----:B------:R-:W-:-:S02]  /*17880*/  FADD.FTZ R77, R77, R74 ;  /* 0x0000004a4d4d7221 */ /* 0x000fc40000010000 */
[----:B------:R-:W-:Y:S01]  /*17890*/  MUFU.EX2 R78, R78 ;  /* 0x0000004e004e7308 */ /* 0x000fe20000000800 */
[----:B0-----:R-:W-:-:S07]  /*178a0*/  FADD.FTZ R71, R99, R42 ;  /* 0x0000002a63477221 */ /* 0x001fce0000010000 */
        /* <DEDUP_REMOVED lines=8> */
[----:B--2---:R-:W-:-:S01]  /*17930*/  FADD.FTZ R71, R103, R42 ;  /* 0x0000002a67477221 */ /* 0x004fc20000010000 */
[C-C-:B------:R-:W-:Y:S01]  /*17940*/  FFMA.FTZ R42, R2.reuse, R51, -R80.reuse ;  /* 0x00000033022a7223 */ /* 0x140fe20000010850 */
[----:B------:R-:W-:-:S01]  /*17950*/  FFMA.FTZ R51, R2, R27, -R80 ;  /* 0x0000001b02337223 */ /* 0x000fc20000010850 */
[----:B------:R-:W-:-:S04]  /*17960*/  F2FP.SATFINITE.E4M3.F32.PACK_AB_MERGE_C R102, R103, R102, RZ ;  /* 0x000000666766723e */ /* 0x000fc800048070ff */
[----:B------:R-:W2:Y:S01]  /*17970*/  MUFU.EX2 R75, R75 ;  /* 0x0000004b004b7308 */ /* 0x000ea20000000800 */
[C---:B0-----:R-:W-:Y:S01]  /*17980*/  F2FP.SATFINITE.E4M3.F32.PACK_AB_MERGE_C R214, R81.reuse, R76, R214 ;  /* 0x0000004c51d6723e */ /* 0x041fe200048070d6 */
[----:B------:R-:W-:Y:S01]  /*17990*/  FADD.FTZ R81, R81, R46 ;  /* 0x0000002e51517221 */ /* 0x000fe20000010000 */
[----:B------:R-:W-:-:S03]  /*179a0*/  F2FP.SATFINITE.E4M3.F32.PACK_AB_MERGE_C R219, R99, R100, R102 ;  /* 0x0000006463db723e */ /* 0x000fc60004807066 */
[----:B------:R-:W-:Y:S02]  /*179b0*/  FADD.FTZ R78, R78, R81 ;  /* 0x000000514e4e7221 */ /* 0x000fe40000010000 */
[----:B------:R-:W0:Y:S01]  /*179c0*/  MUFU.EX2 R106, R106 ;  /* 0x0000006a006a7308 */ /* 0x000e220000000800 */
[----:B-1----:R-:W-:-:S01]  /*179d0*/  FADD.FTZ R46, R104, R71 ;  /* 0x00000047682e7221 */ /* 0x002fc20000010000 */
[----:B------:R-:W-:-:S06]  /*179e0*/  FADD.FTZ R85, R85, R78 ;  /* 0x0000004e55557221 */ /* 0x000fcc0000010000 */
[----:B------:R-:W1:Y:S01]  /*179f0*/  MUFU.EX2 R115, R115 ;  /* 0x0000007300737308 */ /* 0x000e620000000800 */
[----:B--2---:R-:W-:-:S07]  /*17a00*/  FADD.FTZ R71, R75, R46 ;  /* 0x0000002e4b477221 */ /* 0x004fce0000010000 */
[----:B------:R-:W-:Y:S01]  /*17a10*/  MUFU.EX2 R79, R79 ;  /* 0x0000004f004f7308 */ /* 0x000fe20000000800 */
[----:B0-----:R-:W-:-:S07]  /*17a20*/  FADD.FTZ R50, R106, R71 ;  /* 0x000000476a327221 */ /* 0x001fce0000010000 */
[----:B------:R-:W-:Y:S01]  /*17a30*/  MUFU.EX2 R108, R108 ;  /* 0x0000006c006c7308 */ /* 0x000fe20000000800 */
[----:B-1----:R-:W-:-:S01]  /*17a40*/  FADD.FTZ R50, R115, R50 ;  /* 0x0000003273327221 */ /* 0x002fc20000010000 */
[----:B------:R-:W-:-:S04]  /*17a50*/  F2FP.SATFINITE.E4M3.F32.PACK_AB_MERGE_C R106, R115, R106, RZ ;  /* 0x0000006a736a723e */ /* 0x000fc800048070ff */
[----:B------:R-:W-:Y:S02]  /*17a60*/  F2FP.SATFINITE.E4M3.F32.PACK_AB_MERGE_C R213, R75, R104, R106 ;  /* 0x000000684bd5723e */ /* 0x000fe4000480706a */
[----:B------:R-:W-:Y:S08]  /*17a70*/  MUFU.EX2 R60, R60 ;  /* 0x0000003c003c7308 */ /* 0x000ff00000000800 */
[----:B------:R-:W0:Y:S08]  /*17a80*/  MUFU.EX2 R61, R61 ;  /* 0x0000003d003d7308 */ /* 0x000e300000000800 */
[----:B------:R-:W-:Y:S08]  /*17a90*/  MUFU.EX2 R83, R83 ;  /* 0x0000005300537308 */ /* 0x000ff00000000800 */
[----:B------:R-:W-:Y:S01]  /*17aa0*/  MUFU.EX2 R56, R56 ;  /* 0x0000003800387308 */ /* 0x000fe20000000800 */
[----:B0-----:R-:W-:-:S07]  /*17ab0*/  F2FP.SATFINITE.E4M3.F32.PACK_AB_MERGE_C R208, R61, R60, RZ ;  /* 0x0000003c3dd0723e */ /* 0x001fce00048070ff */
[----:B------:R-:W0:Y:S08]  /*17ac0*/  MUFU.EX2 R57, R57 ;  /* 0x0000003900397308 */ /* 0x000e300000000800 */
[----:B------:R-:W1:Y:S08]  /*17ad0*/  MUFU.EX2 R110, R110 ;  /* 0x0000006e006e7308 */ /* 0x000e700000000800 */
[----:B------:R-:W2:Y:S01]  /*17ae0*/  MUFU.EX2 R87, R87 ;  /* 0x0000005700577308 */ /* 0x000ea20000000800 */
[----:B0-----:R-:W-:Y:S01]  /*17af0*/  F2FP.SATFINITE.E4M3.F32.PACK_AB_MERGE_C R208, R57, R56, R208 ;  /* 0x0000003839d0723e */ /* 0x001fe200048070d0 */
[----:B------:R-:W-:-:S04]  /*17b00*/  FADD.FTZ R56, R56, R85 ;  /* 0x0000005538387221 */ /* 0x000fc80000010000 */
[----:B------:R-:W-:Y:S02]  /*17b10*/  FADD.FTZ R57, R57, R56 ;  /* 0x0000003839397221 */ /* 0x000fe40000010000 */
[----:B------:R0:W-:Y:S02]  /*17b20*/  MUFU.EX2 R46, R47 ;  /* 0x0000002f002e7308 */ /* 0x0001e40000000800 */
[----:B------:R-:W-:-:S04]  /*17b30*/  FADD.FTZ R60, R60, R57 ;  /* 0x000000393c3c7221 */ /* 0x000fc80000010000 */
[----:B------:R-:W-:Y:S02]  /*17b40*/  FADD.FTZ R61, R61, R60 ;  /* 0x0000003c3d3d7221 */ /* 0x000fe40000010000 */
[----:B------:R-:W3:Y:S01]  /*17b50*/  MUFU.EX2 R112, R112 ;  /* 0x0000007000707308 */ /* 0x000ee20000000800 */
[----:B0-----:R-:W-:-:S04]  /*17b60*/  FADD.FTZ R47, R79, R50 ;  /* 0x000000324f2f7221 */ /* 0x001fc80000010000 */
[----:B------:R-:W-:-:S03]  /*17b70*/  FADD.FTZ R50, R108, R47 ;  /* 0x0000002f6c327221 */ /* 0x000fc60000010000 */
[----:B------:R-:W-:Y:S01]  /*17b80*/  MUFU.EX2 R68, R68 ;  /* 0x0000004400447308 */ /* 0x000fe20000000800 */
[----:B------:R-:W-:-:S01]  /*17b90*/  FADD.FTZ R47, R83, R50 ;  /* 0x00000032532f7221 */ /* 0x000fc20000010000 */
[----:B-1----:R-:W-:-:S03]  /*17ba0*/  F2FP.SATFINITE.E4M3.F32.PACK_AB_MERGE_C R83, R110, R83, RZ ;  /* 0x000000536e53723e */ /* 0x002fc600048070ff */
[----:B------:R-:W-:Y:S01]  /*17bb0*/  FADD.FTZ R50, R110, R47 ;  /* 0x0000002f6e327221 */ /* 0x000fe20000010000 */
[----:B------:R-:W-:Y:S02]  /*17bc0*/  F2FP.SATFINITE.E4M3.F32.PACK_AB_MERGE_C R215, R108, R79, R83 ;  /* 0x0000004f6cd7723e */ /* 0x000fe40004807053 */
[----:B------:R-:W0:Y:S01]  /*17bd0*/  MUFU.EX2 R69, R69 ;  /* 0x0000004500457308 */ /* 0x000e220000000800 */
[----:B--2---:R-:W-:-:S04]  /*17be0*/  FADD.FTZ R15, R87, R50 ;  /* 0x00000032570f7221 */ /* 0x004fc80000010000 */
[----:B---3--:R-:W-:-:S03]  /*17bf0*/  FADD.FTZ R15, R112, R15 ;  /* 0x0000000f700f7221 */ /* 0x008fc60000010000 */
        /* <DEDUP_REMOVED lines=31> */
[C---:B0-----:R-:W-:Y:S01]  /*17df0*/  F2FP.SATFINITE.E4M3.F32.PACK_AB_MERGE_C R15, R67.reuse, R30, RZ ;  /* 0x0000001e430f723e */ /* 0x041fe200048070ff */
[----:B------:R-:W-:Y:S01]  /*17e00*/  FADD.FTZ R67, R67, R52 ;  /* 0x0000003443437221 */ /* 0x000fe20000010000 */
[----:B------:R-:W-:-:S02]  /*17e10*/  FADD.FTZ R40, R38, R139 ;  /* 0x0000008b26287221 */ /* 0x000fc40000010000 */
[----:B------:R-:W-:Y:S02]  /*17e20*/  F2FP.SATFINITE.E4M3.F32.PACK_AB_MERGE_C R211, R63, R12, R15 ;  /* 0x0000000c3fd3723e */ /* 0x000fe4000480700f */
[----:B------:R-:W-:-:S01]  /*17e30*/  FADD.FTZ R45, R45, R40 ;  /* 0x000000282d2d7221 */ /* 0x000fc20000010000 */
[----:B------:R-:W0:Y:S01]  /*17e40*/  MUFU.EX2 R177, R177 ;  /* 0x000000b100b17308 */ /* 0x000e220000000800 */
[----:B--2---:R-:W-:-:S07]  /*17e50*/  FADD.FTZ R30, R34, R67 ;  /* 0x00000043221e7221 */ /* 0x004fce0000010000 */
[----:B------:R-:W-:Y:S01]  /*17e60*/  MUFU.EX2 R48, R48 ;  /* 0x0000003000307308 */ /* 0x000fe20000000800 */
[----:B-1----:R-:W-:-:S07]  /*17e70*/  FADD.FTZ R38, R43, R30 ;  /* 0x0000001e2b267221 */ /* 0x002fce0000010000 */
[----:B------:R-:W1:Y:S01]  /*17e80*/  MUFU.EX2 R53, R53 ;  /* 0x0000003500357308 */ /* 0x000e620000000800 */
[----:B0-----:R-:W-:-:S01]  /*17e90*/  FADD.FTZ R13, R177, R38 ;  /* 0x00000026b10d7221 */ /* 0x001fc20000010000 */
[----:B------:R-:W-:-:S03]  /*17ea0*/  F2FP.SATFINITE.E4M3.F32.PACK_AB_MERGE_C R177, R46, R177, RZ ;  /* 0x000000b12eb1723e */ /* 0x000fc600048070ff */
[----:B------:R-:W-:Y:S01]  /*17eb0*/  FADD.FTZ R46, R46, R13 ;  /* 0x0000000d2e2e7221 */ /* 0x000fe20000010000 */
[----:B------:R-:W-:Y:S02]  /*17ec0*/  F2FP.SATFINITE.E4M3.F32.PACK_AB_MERGE_C R205, R43, R34, R177 ;  /* 0x000000222bcd723e */ /* 0x000fe400048070b1 */
[----:B------:R-:W-:Y:S08]  /*17ed0*/  MUFU.EX2 R44, R44 ;  /* 0x0000002c002c7308 */ /* 0x000ff00000000800 */
[----:B------:R-:W0:Y:S01]  /*17ee0*/  MUFU.EX2 R49, R49 ;  /* 0x0000003100317308 */ /* 0x000e220000000800 */
[----:B-1----:R-:W-:-:S07]  /*17ef0*/  F2FP.SATFINITE.E4M3.F32.PACK_AB_MERGE_C R47, R53, R48, RZ ;  /* 0x00000030352f723e */ /* 0x002fce00048070ff */
        /* <DEDUP_REMOVED lines=11> */
[----:B------:R-:W-:Y:S01]  /*17fb0*/  MUFU.EX2 R29, R29 ;  /* 0x0000001d001d7308 */ /* 0x000fe20000000800 */
[----:B0-----:R-:W-:-:S02]  /*17fc0*/  FADD.FTZ R13, R181, R40 ;  /* 0x00000028b50d7221 */ /* 0x001fc40000010000 */
[----:B------:R-:W0:Y:S05]  /*17fd0*/  @P6 LDC R40, c[0x0][0x44c] ;  /* 0x00011300ff286b82 */ /* 0x000e2a0000000800 */
[----:B------:R-:W1:Y:S08]  /*17fe0*/  MUFU.EX2 R50, R55 ;  /* 0x0000003700327308 */ /* 0x000e700000000800 */
[----:B------:R-:W-:Y:S08]  /*17ff0*/  MUFU.EX2 R24, R24 ;  /* 0x0000001800187308 */ /* 0x000ff00000000800 */
[----:B------:R-:W-:Y:S01]  /*18000*/  MUFU.EX2 R25, R25 ;  /* 0x0000001900197308 */ /* 0x000fe20000000800 */
[C---:B-1----:R-:W-:Y:S01]  /*18010*/  F2FP.SATFINITE.E4M3.F32.PACK_AB_MERGE_C R181, R50.reuse, R181, RZ ;  /* 0x000000b532b5723e */ /* 0x042fe200048070ff */
[----:B------:R-:W-:Y:S01]  /*18020*/  FADD.FTZ R50, R50, R13 ;  /* 0x0000000d32327221 */ /* 0x000fe20000010000 */
[----:B0-----:R-:W-:-:S02]  /*18030*/  @P6 IMAD.HI.U32 R40, R192, R40, RZ ;  /* 0x00000028c0286227 */ /* 0x001fc400078e00ff */
[----:B------:R-:W-:-:S03]  /*18040*/  F2FP.SATFINITE.E4M3.F32.PACK_AB_MERGE_C R207, R42, R27, R181 ;  /* 0x0000001b2acf723e */ /* 0x000fc600048070b5 */
[----:B------:R-:W0:Y:S08]  /*18050*/  MUFU.EX2 R147, R147 ;  /* 0x0000009300937308 */ /* 0x000e300000000800 */
[----:B------:R-:W-:Y:S08]  /*18060*/  MUFU.EX2 R26, R51 ;  /* 0x00000033001a7308 */ /* 0x000ff00000000800 */
[----:B------:R-:W-:Y:S01]  /*18070*/  MUFU.EX2 R185, R185 ;  /* 0x000000b900b97308 */ /* 0x000fe20000000800 */
[----:B0-----:R-:W-:-:S07]  /*18080*/  FADD.FTZ R13, R147, R50 ;  /* 0x00000032930d7221 */ /* 0x001fce0000010000 */
[----:B------:R-:W-:Y:S08]  /*18090*/  MUFU.EX2 R36, R36 ;  /* 0x0000002400247308 */ /* 0x000ff00000000800 */
[----:B------:R-:W0:Y:S08]  /*180a0*/  MUFU.EX2 R37, R37 ;  /* 0x0000002500257308 */ /* 0x000e300000000800 */
[----:B------:R1:W2:Y:S08]  /*180b0*/  MUFU.EX2 R30, R31 ;  /* 0x0000001f001e7308 */ /* 0x0002b00000000800 */
[----:B------:R-:W-:Y:S01]  /*180c0*/  MUFU.EX2 R32, R32 ;  /* 0x0000002000207308 */ /* 0x000fe20000000800 */
[----:B-1----:R-:W-:-:S02]  /*180d0*/  F2FP.SATFINITE.E4M3.F32.PACK_AB_MERGE_C R31, R29, R28, RZ ;  /* 0x0000001c1d1f723e */ /* 0x002fc400048070ff */
[----:B0-----:R-:W-:Y:S02]  /*180e0*/  F2FP.SATFINITE.E4M3.F32.PACK_AB_MERGE_C R15, R37, R36, RZ ;  /* 0x00000024250f723e */ /* 0x001fe400048070ff */
[C---:B------:R-:W-:Y:S01]  /*180f0*/  F2FP.SATFINITE.E4M3.F32.PACK_AB_MERGE_C R200, R25.reuse, R24, R31 ;  /* 0x0000001819c8723e */ /* 0x040fe2000480701f */
[----:B------:R-:W-:Y:S01]  /*18100*/  FADD.FTZ R24, R24, R53 ;  /* 0x0000003518187221 */ /* 0x000fe20000010000 */
[----:B------:R-:W0:Y:S01]  /*18110*/  @P6 LDC R31, c[0x0][0x450] ;  /* 0x00011400ff1f6b82 */ /* 0x000e220000000800 */
[----:B------:R-:W1:Y:S02]  /*18120*/  MUFU.EX2 R33, R33 ;  /* 0x0000002100217308 */ /* 0x000e640000000800 */
[----:B------:R-:W-:-:S01]  /*18130*/  FADD.FTZ R25, R25, R24 ;  /* 0x0000001819197221 */ /* 0x000fc20000010000 */
[----:B------:R-:W-:-:S03]  /*18140*/  FADD.FTZ R24, R26, R13 ;  /* 0x0000000d1a187221 */ /* 0x000fc60000010000 */
[----:B------:R-:W-:Y:S01]  /*18150*/  FADD.FTZ R28, R28, R25 ;  /* 0x000000191c1c7221 */ /* 0x000fe20000010000 */
[----:B------:R-:W-:-:S01]  /*18160*/  FADD.FTZ R13, R185, R24 ;  /* 0x00000018b90d7221 */ /* 0x000fc20000010000 */
[----:B------:R-:W3:Y:S01]  /*18170*/  MUFU.EX2 R187, R187 ;  /* 0x000000bb00bb7308 */ /* 0x000ee20000000800 */
[C---:B--2---:R-:W-:Y:S01]  /*18180*/  F2FP.SATFINITE.E4M3.F32.PACK_AB_MERGE_C R185, R30.reuse, R185, RZ ;  /* 0x000000b91eb9723e */ /* 0x044fe200048070ff */
[----:B------:R-:W-:Y:S01]  /*18190*/  FADD.FTZ R29, R29, R28 ;  /* 0x0000001c1d1d7221 */ /* 0x000fe20000010000 */
[----:B------:R-:W-:-:S02]  /*181a0*/  FADD.FTZ R30, R30, R13 ;  /* 0x0000000d1e1e7221 */ /* 0x000fc40000010000 */
[----:B------:R-:W-:Y:S01]  /*181b0*/  F2FP.SATFINITE.E4M3.F32.PACK_AB_MERGE_C R201, R26, R147, R185 ;  /* 0x000000931ac9723e */ /* 0x000fe200048070b9 */
[----:B------:R-:W-:Y:S02]  /*181c0*/  IMAD.MOV.U32 R26, RZ, RZ, R192 ;  /* 0x000000ffff1a7224 */ /* 0x000fe400078e00c0 */
[----:B------:R-:W2:Y:S01]  /*181d0*/  MUFU.EX2 R38, R35 ;  /* 0x0000002300267308 */ /* 0x000ea20000000800 */
[----:B-1----:R-:W-:Y:S01]  /*181e0*/  F2FP.SATFINITE.E4M3.F32.PACK_AB_MERGE_C R202, R33, R32, R15 ;  /* 0x0000002021ca723e */ /* 0x002fe2000480700f */
[----:B------:R-:W-:-:S04]  /*181f0*/  FADD.FTZ R32, R32, R29 ;  /* 0x0000001d20207221 */ /* 0x000fc80000010000 */
[----:B------:R-:W-:Y:S01]  /*18200*/  FADD.FTZ R33, R33, R32 ;  /* 0x0000002021217221 */ /* 0x000fe20000010000 */
[----:B0-----:R-:W-:Y:S01]  /*18210*/  @P6 SHF.R.U32.HI R26, RZ, R31, R40 ;  /* 0x0000001fff1a6219 */ /* 0x001fe20000011628 */
[----:B------:R-:W-:Y:S01]  /*18220*/  MUFU.EX2 R41, R41 ;  /* 0x0000002900297308 */ /* 0x000fe20000000800 */
[----:B---3--:R-:W-:-:S01]  /*18230*/  FADD.FTZ R13, R187, R30 ;  /* 0x0000001ebb0d7221 */ /* 0x008fc20000010000 */
[----:B------:R-:W-:Y:S01]  /*18240*/  FADD.FTZ R36, R36, R33 ;  /* 0x0000002124247221 */ /* 0x000fe20000010000 */
[----:B------:R-:W-:Y:S01]  /*18250*/  ISETP.GE.AND P6, PT, R21, 0x1, PT ;  /* 0x000000011500780c */ /* 0x000fe20003fc6270 */
[----:B------:R-:W-:-:S04]  /*18260*/  IMAD.IADD R137, R137, 0x1, R26 ;  /* 0x0000000189897824 */ /* 0x000fc800078e021a */
[----:B------:R-:W0:Y:S01]  /*18270*/  MUFU.EX2 R12, R39 ;  /* 0x00000027000c7308 */ /* 0x000e220000000800 */
[----:B--2---:R-:W-:-:S01]  /*18280*/  FADD.FTZ R24, R38, R13 ;  /* 0x0000000d26187221 */ /* 0x004fc20000010000 */
[----:B0-----:R-:W-:-:S03]  /*18290*/  F2FP.SATFINITE.E4M3.F32.PACK_AB_MERGE_C R13, R12, R41, RZ ;  /* 0x000000290c0d723e */ /* 0x001fc600048070ff */
[----:B------:R-:W-:Y:S01]  /*182a0*/  FADD.FTZ R41, R41, R24 ;  /* 0x0000001829297221 */ /* 0x000fe20000010000 */
[----:B------:R-:W-:Y:S01]  /*182b0*/  F2FP.SATFINITE.E4M3.F32.PACK_AB_MERGE_C R203, R38, R187, R13 ;  /* 0x000000bb26cb723e */ /* 0x000fe2000480700d */
[----:B------:R-:W-:Y:S02]  /*182c0*/  FADD.FTZ R13, R37, R36 ;  /* 0x00000024250d7221 */ /* 0x000fe40000010000 */
[----:B------:R-:W-:-:S01]  /*182d0*/  FADD.FTZ R15, R12, R41 ;  /* 0x000000290c0f7221 */ /* 0x000fc20000010000 */
[----:B------:R-:W-:Y:S02]  /*182e0*/  VIADD R12, R136, 0xfffffffe ;  /* 0xfffffffe880c7836 */ /* 0x000fe40000000000 */
[----:B------:R0:W-:Y:S04]  /*182f0*/  STL [R1+0x4], R13 ;  /* 0x0000040d01007387 */ /* 0x0001e80000100800 */
[----:B------:R1:W-:Y:S01]  /*18300*/  STL [R1], R15 ;  /* 0x0000000f01007387 */ /* 0x0003e20000100800 */
[----:B0-----:R-:W-:Y:S01]  /*18310*/  IMAD.IADD R13, R137, 0x1, R20 ;  /* 0x00000001890d7824 */ /* 0x001fe200078e0214 */
[----:B------:R-:W-:Y:S06]  /*18320*/  @!P6 BRA `(.L_x_1473) ;  /* 0x000000000048e947 */ /* 0x000fec0003800000 */
[C---:B------:R-:W-:Y:S01]  /*18330*/  ISETP.GT.AND P2, PT, R137.reuse, RZ, PT ;  /* 0x000000ff8900720c */ /* 0x040fe20003f44270 */
[----:B------:R-:W-:Y:S01]  /*18340*/  BSSY B0, `(.L_x_1474) ;  /* 0x000000e000007945 */ /* 0x000fe20003800000 */
[----:B-1----:R-:W-:-:S11]  /*18350*/  VIADD R15, R137, 0xffffffff ;  /* 0xffffffff890f7836 */ /* 0x002fd60000000000 */
        /* <DEDUP_REMOVED lines=8> */
.L_x_1475:
[----:B------:R-:W-:-:S13]  /*183e0*/  ISETP.NE.AND P2, PT, R21, 0x1, PT ;  /* 0x000000011500780c */ /* 0x000fda0003f45270 */
[----:B------:R-:W0:Y:S02]  /*183f0*/  @P2 LDC.64 R24, c[0x0][0x9e8] ;  /* 0x00027a00ff182b82 */ /* 0x000e240000000a00 */
[----:B0-----:R-:W-:-:S05]  /*18400*/  @P2 IMAD.HI.U32 R20, R15, R24, RZ ;  /* 0x000000180f142227 */ /* 0x001fca00078e00ff */
[----:B------:R-:W-:-:S07]  /*18410*/  @P2 SHF.R.U32.HI R15, RZ, R25, R20 ;  /* 0x00000019ff0f2219 */ /* 0x000fce0000011614 */
.L_x_1476:
[----:B------:R-:W-:Y:S05]  /*18420*/  BSYNC B0 ;  /* 0x0000000000007941 */ /* 0x000fea0003800000 */
.L_x_1474:
[----:B------:R-:W-:-:S05]  /*18430*/  IMAD R20, R15, R21, R21 ;  /* 0x000000150f147224 */ /* 0x000fca00078e0215 */
[----:B------:R-:W-:-:S07]  /*18440*/  VIMNMX R13, R13, R20, PT ;  /* 0x000000140d0d7248 */ /* 0x000fce0003fe0100 */
.L_x_1473:
[----:B-1----:R-:W2:Y:S01]  /*18450*/  LDL R15, [R1+0x74] ;  /* 0x00007400010f7983 */ /* 0x002ea20000100800 */
[----:B------:R-:W-:Y:S01]  /*18460*/  IMAD.MOV.U32 R20, RZ, RZ, RZ ;  /* 0x000000ffff147224 */ /* 0x000fe200078e00ff */
[----:B------:R-:W-:Y:S01]  /*18470*/  CS2R R24, SRZ ;  /* 0x0000000000187805 */ /* 0x000fe2000001ff00 */
[----:B------:R-:W-:Y:S01]  /*18480*/  IMAD.MOV.U32 R21, RZ, RZ, R13 ;  /* 0x000000ffff157224 */ /* 0x000fe200078e000d */
[----:B------:R-:W-:Y:S02]  /*18490*/  CS2R R26, SRZ ;  /* 0x00000000001a7805 */ /* 0x000fe4000001ff00 */
[----:B------:R-:W-:Y:S02]  /*184a0*/  CS2R R28, SRZ ;  /* 0x00000000001c7805 */ /* 0x000fe4000001ff00 */
[----:B------:R-:W-:Y:S01]  /*184b0*/  CS2R R30, SRZ ;  /* 0x00000000001e7805 */ /* 0x000fe2000001ff00 */
[----:B------:R-:W-:Y:S01]  /*184c0*/  IMAD.HI R13, R13, -0x6db6db6d, R20 ;  /* 0x924924930d0d7827 */ /* 0x000fe200078e0214 */
[----:B------:R-:W-:-:S02]  /*184d0*/  CS2R R32, SRZ ;  /* 0x0000000000207805 */ /* 0x000fc4000001ff00 */
[----:B------:R-:W-:Y:S02]  /*184e0*/  CS2R R34, SRZ ;  /* 0x0000000000227805 */ /* 0x000fe4000001ff00 */
[----:B------:R-:W-:Y:S02]  /*184f0*/  CS2R R36, SRZ ;  /* 0x0000000000247805 */ /* 0x000fe4000001ff00 */
[----:B------:R-:W-:Y:S02]  /*18500*/  CS2R R38, SRZ ;  /* 0x0000000000267805 */ /* 0x000fe4000001ff00 */
[----:B------:R-:W-:Y:S02]  /*18510*/  SHF.R.U32.HI R20, RZ, 0x1f, R13 ;  /* 0x0000001fff147819 */ /* 0x000fe4000001160d */
[----:B------:R-:W-:Y:S02]  /*18520*/  CS2R R40, SRZ ;  /* 0x0000000000287805 */ /* 0x000fe4000001ff00 */
[----:B------:R-:W-:-:S02]  /*18530*/  CS2R R42, SRZ ;  /* 0x00000000002a7805 */ /* 0x000fc4000001ff00 */
[----:B------:R-:W-:Y:S02]  /*18540*/  CS2R R44, SRZ ;  /* 0x00000000002c7805 */ /* 0x000fe4000001ff00 */
[----:B------:R-:W-:Y:S02]  /*18550*/  LEA.HI.SX32 R20, R13, R20, 0x19 ;  /* 0x000000140d147211 */ /* 0x000fe400078fcaff */
        /* <DEDUP_REMOVED lines=21> */
[----:B--2---:R-:W-:-:S04]  /*186b0*/  VIMNMX R15, R15, R20, !PT ;  /* 0x000000140f0f7248 */ /* 0x004fc80007fe0100 */
[----:B------:R-:W-:Y:S01]  /*186c0*/  ISETP.GE.AND P2, PT, R12, R15, PT ;  /* 0x0000000f0c00720c */ /* 0x000fe20003f46270 */
[----:B------:R0:W-:-:S12]  /*186d0*/  STL [R1+0x60], R15 ;  /* 0x0000600f01007387 */ /* 0x0001d80000100800 */
[----:B0-----:R-:W-:Y:S05]  /*186e0*/  @!P2 BRA `(.L_x_1477) ;  /* 0x000000680068a947 */ /* 0x001fea0003800000 */
        /* <DEDUP_REMOVED lines=32> */
.L_x_1496:
[----:B------:R-:W2:Y:S01]  /*188f0*/  LDL R14, [R1+0x58] ;  /* 0x00005800010e7983 */ /* 0x000ea20000100800 */
[----:B------:R-:W-:Y:S01]  /*18900*/  VIADD R13, R233, 0x1 ;  /* 0x00000001e90d7836 */ /* 0x000fe20000000000 */
[----:B------:R-:W-:Y:S05]  /*18910*/  YIELD ;  /* 0x0000000000007946 */ /* 0x000fea0003800000 */
[----:B------:R-:W-:-:S04]  /*18920*/  ISETP.NE.AND P2, PT, R13, 0x2, PT ;  /* 0x000000020d00780c */ /* 0x000fc80003f45270 */
[----:B------:R-:W-:Y:S02]  /*18930*/  SEL R235, RZ, 0x1, P2 ;  /* 0x00000001ffeb7807 */ /* 0x000fe40001000000 */
[----:B------:R-:W-:Y:S02]  /*18940*/  SEL R13, R13, RZ, P2 ;  /* 0x000000ff0d0d7207 */ /* 0x000fe40001000000 */
[----:B------:R-:W-:Y:S02]  /*18950*/  LOP3.LUT R235, R232, R235, RZ, 0x3c, !PT ;  /* 0x000000ebe8eb7212 */ /* 0x000fe400078e3cff */
[----:B--2---:R-:W-:-:S13]  /*18960*/  ISETP.NE.AND P2, PT, R14, RZ, PT ;  /* 0x000000ff0e00720c */ /* 0x004fda0003f45270 */
[----:B0-----:R-:W-:Y:S05]  /*18970*/  @P2 BRA `(.L_x_1478) ;  /* 0x0000000000302947 */ /* 0x001fea0003800000 */
[----:B------:R-:W-:Y:S05]  /*18980*/  @!P0 BRA `(.L_x_1479) ;  /* 0x0000000000048947 */ /* 0x000fea0003800000 */
[----:B------:R-:W-:Y:S01]  /*18990*/  BPT.TRAP 0x1 ;  /* 0x000000040000795c */ /* 0x000fe20000300000 */
.L_x_1479:
[----:B------:R-:W-:Y:S01]  /*189a0*/  IMAD R15, R13, 0x8, R18 ;  /* 0x000000080d0f7824 */ /* 0x000fe200078e0212 */
[----:B------:R-:W-:-:S04]  /*189b0*/  SHF.L.U32 R14, R235, 0x1f, RZ ;  /* 0x0000001feb0e7819 */ /* 0x000fc800000006ff */
[----:B------:R0:W1:Y:S01]  /*189c0*/  SYNCS.PHASECHK.TRANS64.TRYWAIT P3, [R15+URZ+0x2e830], R14 ;  /* 0x02e8300e0f0075a7 */ /* 0x000062000806017f */
[----:B------:R-:W-:Y:S05]  /*189d0*/  @!P0 BRA `(.L_x_1480) ;  /* 0x0000000000048947 */ /* 0x000fea0003800000 */
[----:B------:R-:W-:Y:S01]  /*189e0*/  BPT.TRAP 0x1 ;  /* 0x000000040000795c */ /* 0x000fe20000300000 */
.L_x_1480:
[----:B------:R-:W-:Y:S04]  /*189f0*/  BSSY B0, `(.L_x_1478) ;  /* 0x0000004000007945 */ /* 0x000fe80003800000 */
[----:B-1----:R-:W-:Y:S05]  /*18a00*/  @P3 BRA `(.L_x_1481) ;  /* 0x0000000000083947 */ /* 0x002fea0003800000 */
[----:B------:R-:W1:Y:S02]  /*18a10*/  SYNCS.PHASECHK.TRANS64.TRYWAIT P3, [R15+URZ+0x2e830], R14 ;  /* 0x02e8300e0f0075a7 */ /* 0x000e64000806017f */
[----:B-1----:R-:W-:Y:S05]  /*18a20*/  @!P3 BRA `(.L_x_1482) ;  /* 0x000001e800fcb947 */ /* 0x002fea0003800000 */
.L_x_1481:
[----:B------:R-:W-:Y:S05]  /*18a30*/  BSYNC B0 ;  /* 0x0000000000007941 */ /* 0x000fea0003800000 */
.L_x_1478:
[----:B------:R-:W2:Y:S01]  /*18a40*/  LDL R20, [R1+0x5c] ;  /* 0x00005c0001147983 */ /* 0x000ea20000100800 */
[----:B------:R-:W-:Y:S05]  /*18a50*/  WARPSYNC.ALL ;  /* 0x0000000000007948 */ /* 0x000fea0003800000 */
[----:B01----:R-:W0:Y:S01]  /*18a60*/  S2R R14, SR_TID.X ;  /* 0x00000000000e7919 */ /* 0x003e220000002100 */
[----:B------:R-:W-:Y:S01]  /*18a70*/  IMAD.MOV.U32 R89, RZ, RZ, 0x40000040 ;  /* 0x40000040ff597424 */ /* 0x000fe200078e00ff */
[C---:B------:R-:W-:Y:S01]  /*18a80*/  R2UR UR12, R8.reuse ;  /* 0x00000000080c72ca */ /* 0x040fe200000e0000 */
[----:B------:R-:W-:Y:S01]  /*18a90*/  IMAD.MOV.U32 R15, RZ, RZ, 0x40000040 ;  /* 0x40000040ff0f7424 */ /* 0x000fe200078e00ff */
[----:B------:R-:W-:Y:S01]  /*18aa0*/  R2UR UR13, R9 ;  /* 0x00000000090d72ca */ /* 0x000fe200000e0000 */
[----:B------:R-:W-:Y:S01]  /*18ab0*/  IMAD.MOV.U32 R21, RZ, RZ, 0x40000040 ;  /* 0x40000040ff157424 */ /* 0x000fe200078e00ff */
[----:B------:R-:W-:Y:S01]  /*18ac0*/  R2UR UR15, R89 ;  /* 0x00000000590f72ca */ /* 0x000fe200000e0000 */
[----:B------:R-:W-:Y:S01]  /*18ad0*/  IMAD.MOV.U32 R91, RZ, RZ, 0x40000040 ;  /* 0x40000040ff5b7424 */ /* 0x000fe200078e00ff */
[----:B------:R-:W-:Y:S01]  /*18ae0*/  R2UR UR23, R15 ;  /* 0x000000000f1772ca */ /* 0x000fe200000e0000 */
[----:B------:R-:W-:Y:S01]  /*18af0*/  STL [R1+0xd8], R23 ;  /* 0x0000d81701007387 */ /* 0x000fe20000100800 */
[----:B------:R-:W-:Y:S01]  /*18b00*/  R2UR UR20, R8 ;  /* 0x00000000081472ca */ /* 0x000fe200000e0000 */
[----:B------:R-:W-:Y:S01]  /*18b10*/  IMAD.MOV.U32 R89, RZ, RZ, 0x40000040 ;  /* 0x40000040ff597424 */ /* 0x000fe200078e00ff */
[----:B------:R-:W-:Y:S01]  /*18b20*/  R2UR UR21, R9 ;  /* 0x00000000091572ca */ /* 0x000fe200000e0000 */
[----:B------:R-:W-:Y:S01]  /*18b30*/  STL [R1+0xd4], R22 ;  /* 0x0000d41601007387 */ /* 0x000fe20000100800 */
[----:B------:R-:W-:-:S02]  /*18b40*/  R2UR UR7, R15 ;  /* 0x000000000f0772ca */ /* 0x000fc400000e0000 */
[----:B------:R-:W-:Y:S01]  /*18b50*/  R2UR UR11, R21 ;  /* 0x00000000150b72ca */ /* 0x000fe200000e0000 */
[----:B------:R-:W-:Y:S01]  /*18b60*/  STL [R1+0xd0], R19 ;  /* 0x0000d01301007387 */ /* 0x000fe20000100800 */
[----:B------:R-:W-:Y:S02]  /*18b70*/  R2UR UR25, R15 ;  /* 0x000000000f1972ca */ /* 0x000fe400000e0000 */
[C---:B------:R-:W-:Y:S01]  /*18b80*/  R2UR UR27, R21.reuse ;  /* 0x00000000151b72ca */ /* 0x040fe200000e0000 */
[----:B------:R-:W-:Y:S01]  /*18b90*/  STL [R1+0xcc], R18 ;  /* 0x0000cc1201007387 */ /* 0x000fe20000100800 */
[----:B------:R-:W-:Y:S02]  /*18ba0*/  R2UR UR29, R21 ;  /* 0x00000000151d72ca */ /* 0x000fe400000e0000 */
[----:B------:R-:W-:Y:S01]  /*18bb0*/  R2UR UR31, R91 ;  /* 0x000000005b1f72ca */ /* 0x000fe200000e0000 */
[----:B------:R1:W-:Y:S01]  /*18bc0*/  STL [R1+0xc8], R17 ;  /* 0x0000c81101007387 */ /* 0x0003e20000100800 */
[----:B------:R-:W-:-:S02]  /*18bd0*/  R2UR UR39, R15 ;  /* 0x000000000f2772ca */ /* 0x000fc400000e0000 */
[----:B------:R-:W-:Y:S01]  /*18be0*/  MOV R237, UR7 ;  /* 0x0000000700ed7c02 */ /* 0x000fe20008000f00 */
[----:B------:R-:W-:Y:S01]  /*18bf0*/  UMOV UR7, UR11 ;  /* 0x0000000b00077c82 */ /* 0x000fe20008000000 */
[----:B------:R-:W-:Y:S01]  /*18c00*/  R2UR UR11, R91 ;  /* 0x000000005b0b72ca */ /* 0x000fe200000e0000 */
[----:B------:R-:W-:Y:S01]  /*18c10*/  STL [R1+0xc4], R16 ;  /* 0x0000c41001007387 */ /* 0x000fe20000100800 */
[----:B0-----:R-:W-:Y:S02]  /*18c20*/  SHF.R.U32.HI R14, RZ, 0x7, R14 ;  /* 0x00000007ff0e7819 */ /* 0x001fe4000001160e */
[----:B------:R-:W-:Y:S01]  /*18c30*/  R2UR UR36, R8 ;  /* 0x00000000082472ca */ /* 0x000fe200000e0000 */
[----:B------:R-:W-:Y:S01]  /*18c40*/  STL [R1+0xc0], R12 ;  /* 0x0000c00c01007387 */ /* 0x000fe20000100800 */
[----:B-1----:R-:W-:Y:S01]  /*18c50*/  MOV R17, UR7 ;  /* 0x0000000700117c02 */ /* 0x002fe20008000f00 */
[----:B------:R-:W-:Y:S01]  /*18c60*/  VIADD R92, R14, 0x8 ;  /* 0x000000080e5c7836 */ /* 0x000fe20000000000 */
[----:B------:R-:W-:Y:S01]  /*18c70*/  UMOV UR7, UR29 ;  /* 0x0000001d00077c82 */ /* 0x000fe20008000000 */
[----:B------:R-:W-:Y:S01]  /*18c80*/  STL [R1+0xbc], R3 ;  /* 0x0000bc0301007387 */ /* 0x000fe20000100800 */
[----:B------:R-:W-:-:S02]  /*18c90*/  R2UR UR29, R9 ;  /* 0x00000000091d72ca */ /* 0x000fc400000e0000 */
[----:B------:R-:W-:Y:S01]  /*18ca0*/  R2UR UR37, R9 ;  /* 0x00000000092572ca */ /* 0x000fe200000e0000 */
[----:B------:R0:W-:Y:S01]  /*18cb0*/  BAR.SYNC.DEFER_BLOCKING R92, 0x100 ;  /* 0x0004005c0000751d */ /* 0x0001e20000010000 */
[----:B------:R-:W-:Y:S02]  /*18cc0*/  R2UR UR47, R21 ;  /* 0x00000000152f72ca */ /* 0x000fe400000e0000 */
[----:B------:R-:W-:Y:S02]  /*18cd0*/  R2UR UR44, R8 ;  /* 0x00000000082c72ca */ /* 0x000fe400000e0000 */
[----:B------:R-:W-:Y:S02]  /*18ce0*/  R2UR UR45, R9 ;  /* 0x00000000092d72ca */ /* 0x000fe400000e0000 */
[C---:B------:R-:W-:Y:S01]  /*18cf0*/  R2UR UR19, R15.reuse ;  /* 0x000000000f1372ca */ /* 0x040fe200000e0000 */
[----:B------:R1:W-:Y:S01]  /*18d00*/  STL [R1+0xb8], R2 ;  /* 0x0000b80201007387 */ /* 0x0003e20000100800 */
[----:B------:R-:W-:Y:S01]  /*18d10*/  R2UR UR5, R15 ;  /* 0x000000000f0572ca */ /* 0x000fe200000e0000 */
[----:B------:R-:W-:Y:S01]  /*18d20*/  IMAD.MOV.U32 R15, RZ, RZ, 0x40000040 ;  /* 0x40000040ff0f7424 */ /* 0x000fe200078e00ff */
[----:B------:R-:W-:Y:S01]  /*18d30*/  R2UR UR17, R21 ;  /* 0x00000000151172ca */ /* 0x000fe200000e0000 */
[----:B------:R3:W-:Y:S01]  /*18d40*/  STL [R1+0xb4], R0 ;  /* 0x0000b40001007387 */ /* 0x0007e20000100800 */
[----:B------:R-:W-:-:S02]  /*18d50*/  R2UR UR9, R91 ;  /* 0x000000005b0972ca */ /* 0x000fc400000e0000 */
[----:B------:R-:W-:Y:S02]  /*18d60*/  MOV R96, UR7 ;  /* 0x0000000700607c02 */ /* 0x000fe40008000f00 */
[----:B------:R-:W-:Y:S01]  /*18d70*/  R2UR UR33, R91 ;  /* 0x000000005b2172ca */ /* 0x000fe200000e0000 */
[----:B------:R-:W-:Y:S01]  /*18d80*/  IMAD.MOV.U32 R91, RZ, RZ, 0x40000040 ;  /* 0x40000040ff5b7424 */ /* 0x000fe200078e00ff */
[----:B-1----:R-:W-:Y:S01]  /*18d90*/  MOV R2, UR11 ;  /* 0x0000000b00027c02 */ /* 0x002fe20008000f00 */
[----:B------:R-:W-:Y:S01]  /*18da0*/  UMOV UR11, UR25 ;  /* 0x00000019000b7c82 */ /* 0x000fe20008000000 */
[----:B------:R-:W-:Y:S02]  /*18db0*/  R2UR UR25, R9 ;  /* 0x00000000091972ca */ /* 0x000fe400000e0000 */
[----:B------:R-:W-:Y:S01]  /*18dc0*/  MOV R19, UR11 ;  /* 0x0000000b00137c02 */ /* 0x000fe20008000f00 */
[----:B------:R-:W-:Y:S01]  /*18dd0*/  WARPGROUP.ARRIVE ;  /* 0x00000000000079c5 */ /* 0x000fe20000000000 */
[----:B------:R-:W-:Y:S01]  /*18de0*/  UMOV UR11, UR19 ;  /* 0x00000013000b7c82 */ /* 0x000fe20008000000 */
[----:B------:R-:W-:Y:S01]  /*18df0*/  R2UR UR19, R15 ;  /* 0x000000000f1372ca */ /* 0x000fe200000e0000 */
[----:B------:R-:W-:Y:S01]  /*18e00*/  IMAD.MOV.U32 R15, RZ, RZ, 0x40000040 ;  /* 0x40000040ff0f7424 */ /* 0x000fe200078e00ff */
[----:B------:R-:W-:Y:S01]  /*18e10*/  UMOV UR7, UR9 ;  /* 0x0000000900077c82 */ /* 0x000fe20008000000 */
[----:B------:R-:W-:-:S02]  /*18e20*/  R2UR UR9, R9 ;  /* 0x00000000090972ca */ /* 0x000fc400000e0000 */
[----:B------:R-:W-:Y:S01]  /*18e30*/  MOV R94, UR11 ;  /* 0x0000000b005e7c02 */ /* 0x000fe20008000f00 */
[----:B------:R-:W-:Y:S01]  /*18e40*/  UMOV UR11, UR5 ;  /* 0x00000005000b7c82 */ /* 0x000fe20008000000 */
[----:B------:R-:W-:Y:S02]  /*18e50*/  R2UR UR43, R91 ;  /* 0x000000005b2b72ca */ /* 0x000fe400000e0000 */
[----:B------:R-:W-:Y:S02]  /*18e60*/  R2UR UR59, R89 ;  /* 0x00000000593b72ca */ /* 0x000fe400000e0000 */
[----:B------:R-:W-:Y:S01]  /*18e70*/  R2UR UR5, R11 ;  /* 0x000000000b0572ca */ /* 0x000fe200000e0000 */
[----:B--2---:R-:W-:-:S04]  /*18e80*/  IMAD R88, R13, 0x700, R20 ;  /* 0x000007000d587824 */ /* 0x004fc800078e0214 */
[C---:B------:R-:W-:Y:S01]  /*18e90*/  VIADD R14, R88.reuse, 0x100 ;  /* 0x00000100580e7836 */ /* 0x040fe20000000000 */
[C---:B------:R-:W-:Y:S01]  /*18ea0*/  R2UR UR14, R88.reuse ;  /* 0x00000000580e72ca */ /* 0x040fe200000e0000 */
[C---:B------:R-:W-:Y:S02]  /*18eb0*/  VIADD R20, R88.reuse, 0x200 ;  /* 0x0000020058147836 */ /* 0x040fe40000000000 */
        /* <DEDUP_REMOVED lines=10> */
[----:B------:R-:W-:Y:S01]  /*18f60*/  QGMMA.64x32x32.F32.E4M3.E4M3 R184, gdesc[UR12], RZ, !UPT, gsb0 ;  /* 0x006000000cb879f3 */ /* 0x000fe2000c0008ff */
        /* <DEDUP_REMOVED lines=19> */
[----:B------:R-:W-:-:S02]  /*190a0*/  R2UR UR12, R10 ;  /* 0x000000000a0c72ca */ /* 0x000fc400000e0000 */
[----:B------:R-:W-:Y:S01]  /*190b0*/  R2UR UR6, R14 ;  /* 0x000000000e0672ca */ /* 0x000fe200000e0000 */
[----:B------:R-:W-:Y:S01]  /*190c0*/  VIADD R14, R88, 0x304 ;  /* 0x00000304580e7836 */ /* 0x000fe20000000000 */
[----:B------:R-:W-:Y:S01]  /*190d0*/  R2UR UR14, R20 ;  /* 0x00000000140e72ca */ /* 0x000fe200000e0000 */
[----:B------:R-:W-:Y:S01]  /*190e0*/  VIADD R20, R88, 0x404 ;  /* 0x0000040458147836 */ /* 0x000fe20000000000 */
[----:B------:R-:W-:Y:S02]  /*190f0*/  R2UR UR13, R11 ;  /* 0x000000000b0d72ca */ /* 0x000fe400000e0000 */
[----:B------:R-:W-:Y:S01]  /*19100*/  MOV R12, UR15 ;  /* 0x0000000f000c7c02 */ /* 0x000fe20008000f00 */
[----:B------:R-:W-:Y:S02]  /*19110*/  UMOV UR15, UR33 ;  /* 0x00000021000f7c82 */ /* 0x000fe40008000000 */
[----:B------:R-:W-:Y:S01]  /*19120*/  MOV R23, UR15 ;  /* 0x0000000f00177c02 */ /* 0x000fe20008000f00 */
[----:B------:R-:W-:-:S03]  /*19130*/  UMOV UR15, UR17 ;  /* 0x00000011000f7c82 */ /* 0x000fc60008000000 */
[----:B------:R-:W-:Y:S01]  /*19140*/  MOV R236, UR6 ;  /* 0x0000000600ec7c02 */ /* 0x000fe20008000f00 */
[----:B------:R-:W-:Y:S01]  /*19150*/  UMOV UR6, UR10 ;  /* 0x0000000a00067c82 */ /* 0x000fe20008000000 */
[----:B------:R-:W-:Y:S01]  /*19160*/  R2UR UR10, R90 ;  /* 0x000000005a0a72ca */ /* 0x000fe200000e0000 */
[----:B------:R-:W-:Y:S01]  /*19170*/  VIADD R90, R88, 0x206 ;  /* 0x00000206585a7836 */ /* 0x000fe20000000000 */
[----:B------:R-:W-:Y:S01]  /*19180*/  MOV R16, UR6 ;  /* 0x0000000600107c02 */ /* 0x000fe20008000f00 */
[----:B------:R-:W-:Y:S01]  /*19190*/  UMOV UR6, UR28 ;  /* 0x0000001c00067c82 */ /* 0x000fe20008000000 */
[C---:B------:R-:W-:Y:S02]  /*191a0*/  R2UR UR28, R8.reuse ;  /* 0x00000000081c72ca */ /* 0x040fe400000e0000 */
[----:B------:R-:W-:Y:S01]  /*191b0*/  MOV R95, UR6 ;  /* 0x00000006005f7c02 */ /* 0x000fe20008000f00 */
[----:B------:R-:W-:Y:S01]  /*191c0*/  UMOV UR6, UR8 ;  /* 0x0000000800067c82 */ /* 0x000fe20008000000 */
[----:B------:R-:W-:-:S02]  /*191d0*/  R2UR UR8, R8 ;  /* 0x00000000080872ca */ /* 0x000fc400000e0000 */
[----:B------:R-:W-:Y:S02]  /*191e0*/  R2UR UR42, R90 ;  /* 0x000000005a2a72ca */ /* 0x000fe400000e0000 */
[----:B------:R-:W-:Y:S01]  /*191f0*/  MOV R3, UR14 ;  /* 0x0000000e00037c02 */ /* 0x000fe20008000f00 */
[----:B------:R-:W-:Y:S01]  /*19200*/  UMOV UR14, UR32 ;  /* 0x00000020000e7c82 */ /* 0x000fe20008000000 */
[----:B---3--:R-:W-:Y:S01]  /*19210*/  MOV R0, UR10 ;  /* 0x0000000a00007c02 */ /* 0x008fe20008000f00 */
[----:B------:R-:W-:Y:S01]  /*19220*/  UMOV UR10, UR24 ;  /* 0x00000018000a7c82 */ /* 0x000fe20008000000 */
[----:B------:R-:W-:Y:S02]  /*19230*/  R2UR UR24, R8 ;  /* 0x00000000081872ca */ /* 0x000fe400000e0000 */
[----:B------:R-:W-:Y:S01]  /*19240*/  MOV R18, UR10 ;  /* 0x0000000a00127c02 */ /* 0x000fe20008000f00 */
[----:B------:R-:W-:Y:S01]  /*19250*/  UMOV UR10, UR18 ;  /* 0x00000012000a7c82 */ /* 0x000fe20008000000 */
[----:B------:R-:W-:Y:S01]  /*19260*/  R2UR UR18, R14 ;  /* 0x000000000e1272ca */ /* 0x000fe200000e0000 */
[----:B------:R-:W-:Y:S01]  /*19270*/  VIADD R14, R88, 0x504 ;  /* 0x00000504580e7836 */ /* 0x000fe20000000000 */
[----:B------:R-:W-:Y:S01]  /*19280*/  MOV R93, UR10 ;  /* 0x0000000a005d7c02 */ /* 0x000fe20008000f00 */
[----:B------:R-:W-:-:S02]  /*19290*/  WARPGROUP.DEPBAR.LE gsb0, 0x0 ;  /* 0x00008000000079c5 */ /* 0x000fc40000010000 */
[----:B------:R-:W-:Y:S01]  /*192a0*/  WARPGROUP.ARRIVE ;  /* 0x00000000000079c5 */ /* 0x000fe20000000000 */
[----:B------:R-:W-:Y:S01]  /*192b0*/  UMOV UR10, UR4 ;  /* 0x00000004000a7c82 */ /* 0x000fe20008000000 */
[----:B------:R-:W-:Y:S02]  /*192c0*/  R2UR UR4, R10 ;  /* 0x000000000a0472ca */ /* 0x000fe400000e0000 */
[----:B------:R-:W-:Y:S01]  /*192d0*/  MOV R22, UR14 ;  /* 0x0000000e00167c02 */ /* 0x000fe20008000f00 */
[----:B------:R-:W-:Y:S01]  /*192e0*/  UMOV UR14, UR16 ;  /* 0x00000010000e7c82 */ /* 0x000fe20008000000 */
[----:B------:R-:W-:Y:S01]  /*192f0*/  QGMMA.64x32x32.F32.E4M3.E4M3 R168, gdesc[UR20], RZ, !UPT, gsb0 ;  /* 0x0060000014a879f3 */ /* 0x000fe2000c0008ff */
[----:B------:R-:W-:Y:S01]  /*19300*/  R2UR UR22, R20 ;  /* 0x00000000141672ca */ /* 0x000fe200000e0000 */
[----:B------:R-:W-:Y:S01]  /*19310*/  VIADD R20, R88, 0x604 ;  /* 0x0000060458147836 */ /* 0x000fe20000000000 */
[----:B------:R-:W-:Y:S01]  /*19320*/  R2UR UR23, R21 ;  /* 0x00000000151772ca */ /* 0x000fe200000e0000 */
[----:B------:R-:W-:Y:S01]  /*19330*/  IMAD.MOV.U32 R21, RZ, RZ, 0x40000040 ;  /* 0x40000040ff157424 */ /* 0x000fe200078e00ff */
[----:B------:R-:W-:-:S02]  /*19340*/  WARPGROUP.DEPBAR.LE gsb0, 0x0 ;  /* 0x00008000000079c5 */ /* 0x000fc40000010000 */
[----:B------:R-:W-:-:S06]  /*19350*/  WARPGROUP.ARRIVE ;  /* 0x00000000000079c5 */ /* 0x000fcc0000000000 */
[----:B------:R-:W-:Y:S01]  /*19360*/  QGMMA.64x32x32.F32.E4M3.E4M3 R152, gdesc[UR24], RZ, !UPT, gsb0 ;  /* 0x00600000189879f3 */ /* 0x000fe2000c0008ff */
        /* <DEDUP_REMOVED lines=21> */
[----:B------:R-:W-:-:S03]  /*194c0*/  IMAD.MOV.U32 R21, RZ, RZ, 0x40000040 ;  /* 0x40000040ff157424 */ /* 0x000fc600078e00ff */
[----:B------:R-:W-:Y:S01]  /*194d0*/  R2UR UR50, R20 ;  /* 0x00000000143272ca */ /* 0x000fe200000e0000 */
[----:B------:R-:W-:Y:S01]  /*194e0*/  IMAD.MOV.U32 R20, RZ, RZ, R96 ;  /* 0x000000ffff147224 */ /* 0x000fe200078e0060 */
[----:B------:R-:W-:Y:S01]  /*194f0*/  R2UR UR51, R21 ;  /* 0x00000000153372ca */ /* 0x000fe200000e0000 */
[----:B------:R-:W-:Y:S01]  /*19500*/  IMAD.MOV.U32 R21, RZ, RZ, R95 ;  /* 0x000000ffff157224 */ /* 0x000fe200078e005f */
[----:B------:R-:W-:Y:S02]  /*19510*/  WARPGROUP.DEPBAR.LE gsb0, 0x0 ;  /* 0x00008000000079c5 */ /* 0x000fe40000010000 */
[----:B------:R-:W-:-:S06]  /*19520*/  WARPGROUP.ARRIVE ;  /* 0x00000000000079c5 */ /* 0x000fcc0000000000 */
[----:B------:R-:W-:Y:S01]  /*19530*/  QGMMA.64x32x32.F32.E4M3.E4M3 R104, gdesc[UR44], RZ, !UPT, gsb0 ;  /* 0x006000002c6879f3 */ /* 0x000fe2000c0008ff */
[----:B------:R-:W-:Y:S01]  /*19540*/  R2UR UR46, R14 ;  /* 0x000000000e2e72ca */ /* 0x000fe200000e0000 */
[C---:B------:R-:W-:Y:S01]  /*19550*/  VIADD R14, R88.reuse, 0x506 ;  /* 0x00000506580e7836 */ /* 0x040fe20000000000 */
[----:B------:R-:W-:Y:S01]  /*19560*/  R2UR UR47, R15 ;  /* 0x000000000f2f72ca */ /* 0x000fe200000e0000 */
[----:B------:R-:W-:Y:S02]  /*19570*/  IMAD.MOV.U32 R15, RZ, RZ, 0x40000040 ;  /* 0x40000040ff0f7424 */ /* 0x000fe400078e00ff */
[----:B------:R-:W-:Y:S01]  /*19580*/  VIADD R88, R88, 0x606 ;  /* 0x0000060658587836 */ /* 0x000fe20000000000 */
[----:B------:R-:W-:Y:S01]  /*19590*/  R2UR UR54, R14 ;  /* 0x000000000e3672ca */ /* 0x000fe200000e0000 */
[----:B------:R-:W-:Y:S01]  /*195a0*/  IMAD.MOV.U32 R14, RZ, RZ, R94 ;  /* 0x000000ffff0e7224 */ /* 0x000fe200078e005e */
[----:B------:R-:W-:Y:S01]  /*195b0*/  R2UR UR55, R15 ;  /* 0x000000000f3772ca */ /* 0x000fe200000e0000 */
[----:B------:R-:W-:Y:S01]  /*195c0*/  IMAD.MOV.U32 R15, RZ, RZ, R93 ;  /* 0x000000ffff0f7224 */ /* 0x000fe200078e005d */
[----:B------:R-:W-:Y:S01]  /*195d0*/  R2UR UR58, R88 ;  /* 0x00000000583a72ca */ /* 0x000fe200000e0000 */
[----:B------:R-:W-:-:S02]  /*195e0*/  WARPGROUP.DEPBAR.LE gsb0, 0x0 ;  /* 0x00008000000079c5 */ /* 0x000fc40000010000 */
[----:B0-----:R-:W-:-:S06]  /*195f0*/  WARPGROUP.ARRIVE ;  /* 0x00000000000079c5 */ /* 0x001fcc0000000000 */
[----:B------:R-:W-:Y:S01]  /*19600*/  QGMMA.64x32x32.F32.E4M3.E4M3 R88, gdesc[UR8], RZ, !UPT, gsb0 ;  /* 0x00600000085879f3 */ /* 0x000fe2000c0008ff */
[----:B------:R-:W-:Y:S02]  /*19610*/  R2UR UR11, R14 ;  /* 0x000000000e0b72ca */ /* 0x000fe400000e0000 */
[----:B------:R-:W-:Y:S01]  /*19620*/  R2UR UR10, R15 ;  /* 0x000000000f0a72ca */ /* 0x000fe200000e0000 */
[----:B------:R-:W-:Y:S02]  /*19630*/  WARPGROUP.DEPBAR.LE gsb0, 0x0 ;  /* 0x00008000000079c5 */ /* 0x000fe40000010000 */
[----:B------:R-:W-:-:S06]  /*19640*/  WARPGROUP.ARRIVE ;  /* 0x00000000000079c5 */ /* 0x000fcc0000000000 */
[----:B------:R-:W-:Y:S01]  /*19650*/  QGMMA.64x32x32.F32.E4M3.E4M3 R184, gdesc[UR4], R184, gsb0 ;  /* 0x0060000004b879f3 */ /* 0x000fe200080008b8 */
[----:B------:R-:W-:Y:S02]  /*19660*/  R2UR UR8, R10 ;  /* 0x000000000a0872ca */ /* 0x000fe400000e0000 */
[----:B------:R-:W-:Y:S02]  /*19670*/  R2UR UR9, R11 ;  /* 0x000000000b0972ca */ /* 0x000fe400000e0000 */
        /* <DEDUP_REMOVED lines=9> */
[----:B------:R0:W5:Y:S01]  /*19710*/  LDL.LU R23, [R1+0xd8] ;  /* 0x0000d80001177983 */ /* 0x0001620000300800 */
[----:B------:R-:W-:Y:S02]  /*19720*/  R2UR UR12, R10 ;  /* 0x000000000a0c72ca */ /* 0x000fe400000e0000 */
[----:B------:R-:W-:Y:S01]  /*19730*/  R2UR UR13, R11 ;  /* 0x000000000b0d72ca */ /* 0x000fe200000e0000 */
        /* <DEDUP_REMOVED lines=107> */
[----:B------:R-:W-:Y:S03]  /*19df0*/  QGMMA.64x32x32.F32.E4M3.E4M3 R88, gdesc[UR56], R88, gsb0 ;  /* 0x00600000385879f3 */ /* 0x000fe60008000858 */
[----:B------:R-:W-:Y:S02]  /*19e00*/  WARPGROUP.DEPBAR.LE gsb0, 0x0 ;  /* 0x00008000000079c5 */ /* 0x000fe40000010000 */
[----:B0-----:R-:W-:Y:S05]  /*19e10*/  @P2 BRA `(.L_x_1483) ;  /* 0x0000000000282947 */ /* 0x001fea0003800000 */
[----:B------:R-:W-:Y:S05]  /*19e20*/  @!P0 BRA `(.L_x_1484) ;  /* 0x0000000000048947 */ /* 0x000fea0003800000 */
[----:B------:R-:W-:Y:S01]  /*19e30*/  BPT.TRAP 0x1 ;  /* 0x000000040000795c */ /* 0x000fe20000300000 */
.L_x_1484:
[----:B------:R-:W-:Y:S01]  /*19e40*/  SHF.L.U32 R14, R232, 0x1f, RZ ;  /* 0x0000001fe80e7819 */ /* 0x000fe200000006ff */
[----:B-----5:R-:W-:-:S04]  /*19e50*/  IMAD R15, R233, 0x8, R18 ;  /* 0x00000008e90f7824 */ /* 0x020fc800078e0212 */
[----:B------:R0:W1:Y:S01]  /*19e60*/  SYNCS.PHASECHK.TRANS64.TRYWAIT P2, [R15+URZ+0x2e850], R14 ;  /* 0x02e8500e0f0075a7 */ /* 0x000062000804017f */
[----:B------:R-:W-:Y:S05]  /*19e70*/  @!P0 BRA `(.L_x_1485) ;  /* 0x0000000000048947 */ /* 0x000fea0003800000 */
[----:B------:R-:W-:Y:S01]  /*19e80*/  BPT.TRAP 0x1 ;  /* 0x000000040000795c */ /* 0x000fe20000300000 */
.L_x_1485:
[----:B-1----:R-:W-:Y:S05]  /*19e90*/  @P2 BRA `(.L_x_1483) ;  /* 0x0000000000082947 */ /* 0x002fea0003800000 */
[----:B------:R-:W1:Y:S02]  /*19ea0*/  SYNCS.PHASECHK.TRANS64.TRYWAIT P2, [R15+URZ+0x2e850], R14 ;  /* 0x02e8500e0f0075a7 */ /* 0x000e64000804017f */
[----:B-1----:R-:W-:Y:S05]  /*19eb0*/  @!P2 BRA `(.L_x_1486) ;  /* 0x000001d400eca947 */ /* 0x002fea0003800000 */
.L_x_1483:
[----:B01---5:R-:W-:Y:S01]  /*19ec0*/  VIADD R14, R18, 0x400 ;  /* 0x00000400120e7836 */ /* 0x023fe20000000000 */
[----:B------:R-:W2:Y:S01]  /*19ed0*/  LDL R232, [R1+0x10] ;  /* 0x0000100001e87983 */ /* 0x000ea20000100800 */
[----:B------:R-:W-:Y:S01]  /*19ee0*/  IMAD.MOV.U32 R15, RZ, RZ, -0x3ffffff0 ;  /* 0xc0000010ff0f7424 */ /* 0x000fe200078e00ff */
[----:B------:R-:W-:Y:S05]  /*19ef0*/  WARPSYNC.ALL ;  /* 0x0000000000007948 */ /* 0x000fea0003800000 */
[----:B------:R-:W-:Y:S01]  /*19f00*/  SHF.R.U32.HI R14, RZ, 0x4, R14 ;  /* 0x00000004ff0e7819 */ /* 0x000fe2000001160e */
[----:B------:R-:W-:Y:S01]  /*19f10*/  WARPGROUP.ARRIVE ;  /* 0x00000000000079c5 */ /* 0x000fe20000000000 */
[----:B------:R-:W-:Y:S01]  /*19f20*/  R2UR UR7, R15 ;  /* 0x000000000f0772ca */ /* 0x000fe200000e0000 */
[----:B------:R-:W-:Y:S01]  /*19f30*/  IMAD.MOV.U32 R21, RZ, RZ, -0x3ffffff0 ;  /* 0xc0000010ff157424 */ /* 0x000fe200078e00ff */
[----:B------:R-:W-:Y:S01]  /*19f40*/  LOP3.LUT R14, R14, 0x3fff, RZ, 0xc0, !PT ;  /* 0x00003fff0e0e7812 */ /* 0x000fe200078ec0ff */
[----:B------:R-:W-:Y:S01]  /*19f50*/  ULDC UR5, c[0x0][0x9dc] ;  /* 0x0002770000057ab9 */ /* 0x000fe20000000800 */
[----:B------:R-:W-:Y:S01]  /*19f60*/  LOP3.LUT P2, RZ, R17, 0x100000, RZ, 0xc0, !PT ;  /* 0x0010000011ff7812 */ /* 0x000fe2000784c0ff */
[----:B------:R-:W-:Y:S01]  /*19f70*/  ULDC UR4, c[0x0][0x9e0] ;  /* 0x0002780000047ab9 */ /* 0x000fe20000000800 */
[----:B------:R-:W-:-:S05]  /*19f80*/  LOP3.LUT R14, R14, 0x10000, RZ, 0xfc, !PT ;  /* 0x000100000e0e7812 */ /* 0x000fca00078efcff */
[----:B------:R-:W-:-:S05]  /*19f90*/  IMAD R14, R233, 0x700, R14 ;  /* 0x00000700e90e7824 */ /* 0x000fca00078e020e */
[----:B------:R-:W-:-:S13]  /*19fa0*/  R2UR UR6, R14 ;  /* 0x000000000e0672ca */ /* 0x000fda00000e0000 */
[----:B------:R-:W-:Y:S01]  /*19fb0*/  QGMMA.64x128x32.F32.E4M3.E4M3 R24, R224, gdesc[UR4], R24, gsb0 ;  /* 0x01e00004e0187df3 */ /* 0x000fe20008000818 */
[----:B------:R-:W-:Y:S01]  /*19fc0*/  VIADD R20, R14, 0x100 ;  /* 0x000001000e147836 */ /* 0x000fe20000000000 */
[----:B------:R-:W-:-:S04]  /*19fd0*/  R2UR UR7, R21 ;  /* 0x00000000150772ca */ /* 0x000fc800000e0000 */
[----:B------:R-:W-:Y:S01]  /*19fe0*/  R2UR UR6, R20 ;  /* 0x00000000140672ca */ /* 0x000fe200000e0000 */
[----:B------:R-:W-:Y:S02]  /*19ff0*/  VIADD R20, R14, 0x200 ;  /* 0x000002000e147836 */ /* 0x000fe40000000000 */
[----:B------:R-:W-:Y:S01]  /*1a000*/  IMAD.MOV.U32 R21, RZ, RZ, -0x3ffffff0 ;  /* 0xc0000010ff157424 */ /* 0x000fe200078e00ff */
[----:B------:R-:W-:Y:S02]  /*1a010*/  WARPGROUP.DEPBAR.LE gsb0, 0x0 ;  /* 0x00008000000079c5 */ /* 0x000fe40000010000 */
[----:B------:R-:W-:Y:S01]  /*1a020*/  WARPGROUP.ARRIVE ;  /* 0x00000000000079c5 */ /* 0x000fe20000000000 */
[----:B------:R-:W3:Y:S01]  /*1a030*/  LDL R224, [R1+0x70] ;  /* 0x0000700001e07983 */ /* 0x000ee20000100800 */
[----:B------:R-:W-:Y:S01]  /*1a040*/  IMAD.MOV.U32 R15, RZ, RZ, -0x3ffffff0 ;  /* 0xc0000010ff0f7424 */ /* 0x000fe200078e00ff */
[----:B------:R-:W0:Y:S02]  /*1a050*/  LDC R225, c[0x0][0x448] ;  /* 0x00011200ffe17b82 */ /* 0x000e240000000800 */
[----:B------:R-:W4:Y:S02]  /*1a060*/  LDL R226, [R1+0x50] ;  /* 0x0000500001e27983 */ /* 0x000f240000100800 */
[----:B------:R-:W-:Y:S01]  /*1a070*/  QGMMA.64x128x32.F32.E4M3.E4M3 R24, R220, gdesc[UR4], R24, gsb0 ;  /* 0x01e00004dc187df3 */ /* 0x000fe20008000818 */
[----:B------:R-:W-:-:S02]  /*1a080*/  R2UR UR6, R20 ;  /* 0x00000000140672ca */ /* 0x000fc400000e0000 */
[----:B------:R-:W-:Y:S01]  /*1a090*/  R2UR UR7, R21 ;  /* 0x00000000150772ca */ /* 0x000fe200000e0000 */
[----:B------:R-:W-:Y:S01]  /*1a0a0*/  VIADD R20, R14, 0x300 ;  /* 0x000003000e147836 */ /* 0x000fe20000000000 */
[----:B------:R-:W2:Y:S01]  /*1a0b0*/  LDL R227, [R1+0x14] ;  /* 0x0000140001e37983 */ /* 0x000ea20000100800 */
[----:B------:R-:W-:Y:S01]  /*1a0c0*/  IMAD.MOV.U32 R21, RZ, RZ, -0x3ffffff0 ;  /* 0xc0000010ff157424 */ /* 0x000fe200078e00ff */
[----:B------:R-:W-:Y:S02]  /*1a0d0*/  WARPGROUP.DEPBAR.LE gsb0, 0x0 ;  /* 0x00008000000079c5 */ /* 0x000fe40000010000 */
[----:B------:R-:W-:Y:S01]  /*1a0e0*/  WARPGROUP.ARRIVE ;  /* 0x00000000000079c5 */ /* 0x000fe20000000000 */
[----:B------:R-:W3:Y:S01]  /*1a0f0*/  LDL R223, [R1+0x64] ;  /* 0x0000640001df7983 */ /* 0x000ee20000100800 */
[----:B0-----:R-:W-:-:S04]  /*1a100*/  ISETP.NE.AND P3, PT, R225, 0x1, PT ;  /* 0x00000001e100780c */ /* 0x001fc80003f65270 */
[----:B------:R-:W0:Y:S01]  /*1a110*/  S2R R225, SR_TID.X ;  /* 0x0000000000e17919 */ /* 0x000e220000002100 */
[----:B------:R-:W-:Y:S01]  /*1a120*/  QGMMA.64x128x32.F32.E4M3.E4M3 R24, R216, gdesc[UR4], R24, gsb0 ;  /* 0x01e00004d8187df3 */ /* 0x000fe20008000818 */
[----:B------:R-:W-:Y:S01]  /*1a130*/  R2UR UR6, R20 ;  /* 0x00000000140672ca */ /* 0x000fe200000e0000 */
[----:B------:R-:W-:Y:S01]  /*1a140*/  VIADD R20, R14, 0x400 ;  /* 0x000004000e147836 */ /* 0x000fe20000000000 */
[----:B------:R-:W-:Y:S01]  /*1a150*/  R2UR UR7, R21 ;  /* 0x00000000150772ca */ /* 0x000fe200000e0000 */
[----:B------:R-:W-:Y:S01]  /*1a160*/  IMAD.MOV.U32 R21, RZ, RZ, -0x3ffffff0 ;  /* 0xc0000010ff157424 */ /* 0x000fe200078e00ff */
[----:B0-----:R-:W-:Y:S01]  /*1a170*/  SHF.R.U32.HI R225, RZ, 0x7, R225 ;  /* 0x00000007ffe17819 */ /* 0x001fe200000116e1 */
[----:B------:R-:W-:Y:S02]  /*1a180*/  WARPGROUP.DEPBAR.LE gsb0, 0x0 ;  /* 0x00008000000079c5 */ /* 0x000fe40000010000 */
[----:B------:R-:W-:-:S08]  /*1a190*/  WARPGROUP.ARRIVE ;  /* 0x00000000000079c5 */ /* 0x000fd00000000000 */
[----:B------:R-:W-:Y:S01]  /*1a1a0*/  QGMMA.64x128x32.F32.E4M3.E4M3 R24, R212, gdesc[UR4], R24, gsb0 ;  /* 0x01e00004d4187df3 */ /* 0x000fe20008000818 */
[----:B------:R-:W-:Y:S01]  /*1a1b0*/  R2UR UR6, R20 ;  /* 0x00000000140672ca */ /* 0x000fe200000e0000 */
[C---:B------:R-:W-:Y:S01]  /*1a1c0*/  VIADD R20, R14.reuse, 0x500 ;  /* 0x000005000e147836 */ /* 0x040fe20000000000 */
[----:B------:R-:W-:Y:S01]  /*1a1d0*/  R2UR UR7, R21 ;  /* 0x00000000150772ca */ /* 0x000fe200000e0000 */
[----:B------:R-:W-:Y:S02]  /*1a1e0*/  IMAD.MOV.U32 R21, RZ, RZ, -0x3ffffff0 ;  /* 0xc0000010ff157424 */ /* 0x000fe400078e00ff */
[----:B------:R-:W-:Y:S01]  /*1a1f0*/  VIADD R14, R14, 0x600 ;  /* 0x000006000e0e7836 */ /* 0x000fe20000000000 */
[----:B------:R-:W-:Y:S02]  /*1a200*/  WARPGROUP.DEPBAR.LE gsb0, 0x0 ;  /* 0x00008000000079c5 */ /* 0x000fe40000010000 */
[----:B------:R-:W-:-:S07]  /*1a210*/  WARPGROUP.ARRIVE ;  /* 0x00000000000079c5 */ /* 0x000fce0000000000 */
[----:B------:R-:W-:Y:S01]  /*1a220*/  QGMMA.64x128x32.F32.E4M3.E4M3 R24, R208, gdesc[UR4], R24, gsb0 ;  /* 0x01e00004d0187df3 */ /* 0x000fe20008000818 */
[----:B------:R-:W-:Y:S02]  /*1a230*/  R2UR UR6, R20 ;  /* 0x00000000140672ca */ /* 0x000fe400000e0000 */
[----:B------:R-:W-:Y:S01]  /*1a240*/  R2UR UR7, R21 ;  /* 0x00000000150772ca */ /* 0x000fe200000e0000 */
[----:B------:R-:W0:Y:S08]  /*1a250*/  @P3 LDC R20, c[0x0][0x450] ;  /* 0x00011400ff143b82 */ /* 0x000e300000000800 */
[----:B------:R-:W1:Y:S01]  /*1a260*/  @P3 LDC R21, c[0x0][0x44c] ;  /* 0x00011300ff153b82 */ /* 0x000e620000000800 */
[----:B------:R-:W-:-:S02]  /*1a270*/  WARPGROUP.DEPBAR.LE gsb0, 0x0 ;  /* 0x00008000000079c5 */ /* 0x000fc40000010000 */
[----:B------:R-:W-:-:S06]  /*1a280*/  WARPGROUP.ARRIVE ;  /* 0x00000000000079c5 */ /* 0x000fcc0000000000 */
[----:B------:R-:W-:Y:S01]  /*1a290*/  QGMMA.64x128x32.F32.E4M3.E4M3 R24, R204, gdesc[UR4], R24, gsb0 ;  /* 0x01e00004cc187df3 */ /* 0x000fe20008000818 */
[----:B------:R-:W-:Y:S01]  /*1a2a0*/  R2UR UR6, R14 ;  /* 0x000000000e0672ca */ /* 0x000fe200000e0000 */
[----:B------:R-:W-:Y:S01]  /*1a2b0*/  @!P1 IMAD R14, R13, 0x8, R18 ;  /* 0x000000080d0e9824 */ /* 0x000fe200078e0212 */
[----:B------:R-:W-:Y:S01]  /*1a2c0*/  R2UR UR7, R15 ;  /* 0x000000000f0772ca */ /* 0x000fe200000e0000 */
[----:B---3--:R-:W-:Y:S02]  /*1a2d0*/  IMAD.IADD R15, R224, 0x1, R223 ;  /* 0x00000001e00f7824 */ /* 0x008fe400078e02df */
[----:B------:R-:W-:Y:S02]  /*1a2e0*/  @!P1 VIADD R14, R14, 0x2e840 ;  /* 0x0002e8400e0e9836 */ /* 0x000fe40000000000 */
[----:B-1----:R-:W-:-:S03]  /*1a2f0*/  @P3 IMAD.HI.U32 R21, R15, R21, RZ ;  /* 0x000000150f153227 */ /* 0x002fc600078e00ff */
[----:B------:R-:W-:Y:S02]  /*1a300*/  @!P1 PRMT R14, RZ, 0x654, R14 ;  /* 0x00000654ff0e9816 */ /* 0x000fe4000000000e */
[----:B0-----:R-:W-:Y:S02]  /*1a310*/  @P3 SHF.R.U32.HI R15, RZ, R20, R21 ;  /* 0x00000014ff0f3219 */ /* 0x001fe40000011615 */
[----:B------:R-:W-:Y:S01]  /*1a320*/  IADD3 R20, -R225, 0xb, RZ ;  /* 0x0000000be1147810 */ /* 0x000fe20007ffe1ff */
[----:B------:R-:W-:Y:S02]  /*1a330*/  WARPGROUP.DEPBAR.LE gsb0, 0x0 ;  /* 0x00008000000079c5 */ /* 0x000fe40000010000 */
[----:B------:R-:W-:Y:S01]  /*1a340*/  WARPGROUP.ARRIVE ;  /* 0x00000000000079c5 */ /* 0x000fe20000000000 */
[----:B------:R-:W0:Y:S05]  /*1a350*/  SHFL.IDX PT, R206, R15, RZ, 0x1c1f ;  /* 0x001c1fff0fce7589 */ /* 0x000e2a00000e0000 */
[----:B------:R-:W-:Y:S03]  /*1a360*/  QGMMA.64x128x32.F32.E4M3.E4M3 R24, R200, gdesc[UR4], R24, gsb0 ;  /* 0x01e00004c8187df3 */ /* 0x000fe60008000818 */
[----:B------:R-:W-:-:S02]  /*1a370*/  WARPGROUP.DEPBAR.LE gsb0, 0x0 ;  /* 0x00008000000079c5 */ /* 0x000fc40000010000 */
[----:B------:R-:W-:Y:S01]  /*1a380*/  IMAD R200, R12, -0xe0, RZ ;  /* 0xffffff200cc87824 */ /* 0x000fe200078e02ff */
[----:B------:R1:W-:Y:S06]  /*1a390*/  BAR.ARV R20, 0x100 ;  /* 0x000400140000751d */ /* 0x0003ec0000002000 */
[----:B------:R3:W-:Y:S01]  /*1a3a0*/  @!P1 SYNCS.ARRIVE.TRANS64.RED.A1T0 RZ, [R14+URZ], RZ ;  /* 0x000000ff0eff99a7 */ /* 0x0007e2000810043f */
[----:B----4-:R-:W-:Y:S01]  /*1a3b0*/  IADD3 R202, -R226, 0x1, R200 ;  /* 0x00000001e2ca7810 */ /* 0x010fe20007ffe1c8 */
[----:B------:R-:W-:-:S03]  /*1a3c0*/  IMAD.IADD R203, R200, 0x1, -R226 ;  /* 0x00000001c8cb7824 */ /* 0x000fc600078e0ae2 */
[----:B--2---:R-:W-:Y:S01]  /*1a3d0*/  IADD3 R202, -R232, R202, R227 ;  /* 0x000000cae8ca7210 */ /* 0x004fe20007ffe1e3 */
[----:B---3--:R-:W-:-:S04]  /*1a3e0*/  IMAD.U32 R14, RZ, RZ, UR5 ;  /* 0x00000005ff0e7e24 */ /* 0x008fc8000f8e00ff */
[----:B------:R-:W-:Y:S01]  /*1a3f0*/  VIADD R201, R202, UR4 ;  /* 0x00000004cac97c36 */ /* 0x000fe20008000000 */
[----:B-1----:R-:W-:-:S03]  /*1a400*/  LOP3.LUT R20, RZ, R14, RZ, 0x33, !PT ;  /* 0x0000000eff147212 */ /* 0x002fc600078e33ff */
[----:B0-----:R-:W-:Y:S02]  /*1a410*/  IMAD.IADD R204, R201, 0x1, R206 ;  /* 0x00000001c9cc7824 */ /* 0x001fe400078e02ce */
[----:B------:R-:W-:-:S04]  /*1a420*/  IMAD.IADD R202, R20, 0x1, R202 ;  /* 0x0000000114ca7824 */ /* 0x000fc800078e02ca */
[----:B------:R-:W-:Y:S01]  /*1a430*/  IMAD.IADD R205, R202, 0x1, R206 ;  /* 0x00000001cacd7824 */ /* 0x000fe200078e02ce */
[----:B------:R-:W-:Y:S06]  /*1a440*/  @!P2 BRA `(.L_x_1487) ;  /* 0x00000000005ca947 */ /* 0x000fec0003800000 */
[----:B------:R-:W-:Y:S01]  /*1a450*/  IADD3 R206, -R232, R227, R206 ;  /* 0x000000e3e8ce7210 */ /* 0x000fe20007ffe1ce */
[----:B------:R-:W-:Y:S03]  /*1a460*/  BSSY B0, `(.L_x_1488) ;  /* 0x0000012000007945 */ /* 0x000fe60003800000 */
[----:B------:R-:W-:-:S13]  /*1a470*/  ISETP.GT.AND P2, PT, R206, -0x1, PT ;  /* 0xffffffffce00780c */ /* 0x000fda0003f44270 */
[----:B------:R-:W-:Y:S05]  /*1a480*/  @P2 BRA `(.L_x_1489) ;  /* 0x0000000000242947 */ /* 0x000fea0003800000 */
[----:B------:R-:W-:Y:S01]  /*1a490*/  ULDC UR4, c[0x0][0x9e4] ;  /* 0x0002790000047ab9 */ /* 0x000fe20000000800 */
[----:B------:R-:W-:Y:S01]  /*1a4a0*/  LOP3.LUT R206, RZ, R206, RZ, 0x33, !PT ;  /* 0x000000ceffce7212 */ /* 0x000fe200078e33ff */
[----:B------:R-:W-:-:S05]  /*1a4b0*/  IMAD.U32 R207, RZ, RZ, UR4 ;  /* 0x00000004ffcf7e24 */ /* 0x000fca000f8e00ff */
[----:B------:R-:W-:-:S13]  /*1a4c0*/  ISETP.NE.AND P2, PT, R207, 0x1, PT ;  /* 0x00000001cf00780c */ /* 0x000fda0003f45270 */
[----:B------:R-:W0:Y:S02]  /*1a4d0*/  @P2 LDC.64 R20, c[0x0][0x9e8] ;  /* 0x00027a00ff142b82 */ /* 0x000e240000000a00 */
[----:B0-----:R-:W-:-:S05]  /*1a4e0*/  @P2 IMAD.HI.U32 R20, R206, R20, RZ ;  /* 0x00000014ce142227 */ /* 0x001fca00078e00ff */
[----:B------:R-:W-:-:S04]  /*1a4f0*/  @P2 SHF.R.U32.HI R206, RZ, R21, R20 ;  /* 0x00000015ffce2219 */ /* 0x000fc80000011614 */
[----:B------:R-:W-:Y:S01]  /*1a500*/  LOP3.LUT R206, RZ, R206, RZ, 0x33, !PT ;  /* 0x000000ceffce7212 */ /* 0x000fe200078e33ff */
[----:B------:R-:W-:Y:S06]  /*1a510*/  BRA `(.L_x_1490) ;  /* 0x0000000000187947 */ /* 0x000fec0003800000 */
.L_x_1489:
[----:B------:R-:W-:Y:S02]  /*1a520*/  ULDC UR4, c[0x0][0x9e4] ;  /* 0x0002790000047ab9 */ /* 0x000fe40000000800 */
[----:B------:R-:W-:-:S05]  /*1a530*/  IMAD.U32 R207, RZ, RZ, UR4 ;  /* 0x00000004ffcf7e24 */ /* 0x000fca000f8e00ff */
[----:B------:R-:W-:-:S13]  /*1a540*/  ISETP.NE.AND P2, PT, R207, 0x1, PT ;  /* 0x00000001cf00780c */ /* 0x000fda0003f45270 */
[----:B------:R-:W0:Y:S02]  /*1a550*/  @P2 LDC.64 R20, c[0x0][0x9e8] ;  /* 0x00027a00ff142b82 */ /* 0x000e240000000a00 */
[----:B0-----:R-:W-:-:S05]  /*1a560*/  @P2 IMAD.HI.U32 R20, R206, R20, RZ ;  /* 0x00000014ce142227 */ /* 0x001fca00078e00ff */
[----:B------:R-:W-:-:S07]  /*1a570*/  @P2 SHF.R.U32.HI R206, RZ, R21, R20 ;  /* 0x00000015ffce2219 */ /* 0x000fce0000011614 */
.L_x_1490:
[----:B------:R-:W-:Y:S05]  /*1a580*/  BSYNC B0 ;  /* 0x0000000000007941 */ /* 0x000fea0003800000 */
.L_x_1488:
[----:B------:R-:W-:-:S05]  /*1a590*/  IMAD R206, R206, R207, R203 ;  /* 0x000000cfcece7224 */ /* 0x000fca00078e02cb */
[----:B------:R-:W-:Y:S02]  /*1a5a0*/  VIMNMX R205, R205, R206, !PT ;  /* 0x000000cecdcd7248 */ /* 0x000fe40007fe0100 */
[----:B------:R-:W-:-:S07]  /*1a5b0*/  VIADDMNMX R204, R206, R207, R204, PT ;  /* 0x000000cfcecc7246 */ /* 0x000fce00038001cc */
.L_x_1487:
[C---:B------:R-:W-:Y:S01]  /*1a5c0*/  ISETP.GE.AND P2, PT, R200.reuse, 0x2, PT ;  /* 0x00000002c800780c */ /* 0x040fe20003f46270 */
[----:B------:R-:W0:Y:S01]  /*1a5d0*/  SHFL.IDX PT, R15, R15, 0x1, 0x1c1f ;  /* 0x003c1f000f0f7f89 */ /* 0x000e2200000e0000 */
[----:B------:R-:W-:Y:S02]  /*1a5e0*/  LOP3.LUT R17, R17, 0xffffdfff, RZ, 0xc0, !PT ;  /* 0xffffdfff11117812 */ /* 0x000fe400078ec0ff */
[----:B------:R-:W-:Y:S02]  /*1a5f0*/  ISETP.GE.AND P3, PT, R200, 0x9, PT ;  /* 0x00000009c800780c */ /* 0x000fe40003f66270 */
[----:B------:R-:W-:-:S07]  /*1a600*/  LOP3.LUT R16, R16, 0x7fffffff, RZ, 0xc0, !PT ;  /* 0x7fffffff10107812 */ /* 0x000fce00078ec0ff */
[----:B------:R-:W-:Y:S02]  /*1a610*/  @P2 LOP3.LUT R17, R17, 0x2000, RZ, 0xfc, !PT ;  /* 0x0000200011112812 */ /* 0x000fe400078efcff */
[----:B------:R-:W-:Y:S02]  /*1a620*/  ISETP.GT.AND P2, PT, R205, 0x1, !P2 ;  /* 0x00000001cd00780c */ /* 0x000fe40005744270 */
[----:B------:R-:W-:Y:S02]  /*1a630*/  LOP3.LUT R17, R17, 0xffffbfff, RZ, 0xc0, !PT ;  /* 0xffffbfff11117812 */ /* 0x000fe400078ec0ff */
[----:B------:R-:W-:Y:S02]  /*1a640*/  ISETP.LT.OR P2, PT, R204, 0x2, P2 ;  /* 0x00000002cc00780c */ /* 0x000fe40001741670 */
[----:B------:R-:W-:Y:S02]  /*1a650*/  @P3 LOP3.LUT R17, R17, 0x4000, RZ, 0xfc, !PT ;  /* 0x0000400011113812 */ /* 0x000fe400078efcff */
[----:B------:R-:W-:-:S02]  /*1a660*/  FSEL R185, R185, -INF , !P2 ;  /* 0xff800000b9b97808 */ /* 0x000fc40005000000 */
[----:B------:R-:W-:Y:S01]  /*1a670*/  ISETP.GT.AND P2, PT, R205, 0x8, !P3 ;  /* 0x00000008cd00780c */ /* 0x000fe20005f44270 */
[--C-:B0-----:R-:W-:Y:S01]  /*1a680*/  IMAD.IADD R201, R201, 0x1, R15.reuse ;  /* 0x00000001c9c97824 */ /* 0x101fe200078e020f */
[----:B------:R-:W-:Y:S01]  /*1a690*/  ISETP.GE.AND P3, PT, R200, 0xa, PT ;  /* 0x0000000ac800780c */ /* 0x000fe20003f66270 */
[----:B------:R-:W-:Y:S01]  /*1a6a0*/  IMAD.IADD R202, R202, 0x1, R15 ;  /* 0x00000001caca7824 */ /* 0x000fe200078e020f */
[----:B------:R-:W-:Y:S02]  /*1a6b0*/  ISETP.LT.OR P2, PT, R204, 0x9, P2 ;  /* 0x00000009cc00780c */ /* 0x000fe40001741670 */
[----:B------:R-:W-:Y:S02]  /*1a6c0*/  LOP3.LUT R17, R17, 0xffff7fff, RZ, 0xc0, !PT ;  /* 0xffff7fff11117812 */ /* 0x000fe400078ec0ff */
        /* <DEDUP_REMOVED lines=18> */
[----:B------:R-:W-:Y:S02]  /*1a7f0*/  LOP3.LUT R17, R17, 0xfffbffff, RZ, 0xc0, !PT ;  /* 0xfffbffff11117812 */ /* 0x000fe400078ec0ff */
        /* <DEDUP_REMOVED lines=29> */
[----:B------:R-:W-:Y:S02]  /*1a9d0*/  ISETP.GT.AND P6, PT, R205, 0x30, !P6 ;  /* 0x00000030cd00780c */ /* 0x000fe400077c4270 */
[----:B------:R-:W-:Y:S02]  /*1a9e0*/  LOP3.LUT R17, R17, 0xffffffbf, RZ, 0xc0, !PT ;  /* 0xffffffbf11117812 */ /* 0x000fe400078ec0ff */
        /* <DEDUP_REMOVED lines=262> */
[----:B------:R-:W-:-:S04]  /*1ba50*/  ISETP.LT.OR P6, PT, R204, 0xda, P6 ;  /* 0x000000dacc00780c */ /* 0x000fc800037c1670 */
[----:B------:R-:W-:Y:S02]  /*1ba60*/  FSEL R101, R101, -INF , !P6 ;  /* 0xff80000065657808 */ /* 0x000fe40007000000 */
[----:B------:R-:W-:-:S13]  /*1ba70*/  LOP3.LUT P6, RZ, R17, 0x100000, RZ, 0xc0, !PT ;  /* 0x0010000011ff7812 */ /* 0x000fda00078cc0ff */
[----:B------:R-:W-:Y:S05]  /*1ba80*/  @!P6 BRA `(.L_x_1491) ;  /* 0x00000000005ce947 */ /* 0x000fea0003800000 */
        /* <DEDUP_REMOVED lines=13> */
.L_x_1493:
[----:B------:R-:W-:Y:S02]  /*1bb60*/  ULDC UR4, c[0x0][0x9e4] ;  /* 0x0002790000047ab9 */ /* 0x000fe40000000800 */
[----:B------:R-:W-:-:S05]  /*1bb70*/  IMAD.U32 R200, RZ, RZ, UR4 ;  /* 0x00000004ffc87e24 */ /* 0x000fca000f8e00ff */
[----:B------:R-:W-:-:S13]  /*1bb80*/  ISETP.NE.AND P6, PT, R200, 0x1, PT ;  /* 0x00000001c800780c */ /* 0x000fda0003fc5270 */
[----:B------:R-:W0:Y:S02]  /*1bb90*/  @P6 LDC.64 R20, c[0x0][0x9e8] ;  /* 0x00027a00ff146b82 */ /* 0x000e240000000a00 */
[----:B0-----:R-:W-:-:S05]  /*1bba0*/  @P6 IMAD.HI.U32 R20, R15, R20, RZ ;  /* 0x000000140f146227 */ /* 0x001fca00078e00ff */
[----:B------:R-:W-:-:S07]  /*1bbb0*/  @P6 SHF.R.U32.HI R15, RZ, R21, R20 ;  /* 0x00000015ff0f6219 */ /* 0x000fce0000011614 */
.L_x_1494:
[----:B------:R-:W-:Y:S05]  /*1bbc0*/  BSYNC B0 ;  /* 0x0000000000007941 */ /* 0x000fea0003800000 */
.L_x_1492:
[----:B------:R-:W-:-:S05]  /*1bbd0*/  IMAD R15, R15, R200, R203 ;  /* 0x000000c80f0f7224 */ /* 0x000fca00078e02cb */
[----:B------:R-:W-:Y:S02]  /*1bbe0*/  VIMNMX R202, R202, R15, !PT ;  /* 0x0000000fcaca7248 */ /* 0x000fe40007fe0100 */
[----:B------:R-:W-:-:S07]  /*1bbf0*/  VIADDMNMX R201, R15, R200, R201, PT ;  /* 0x000000c80fc97246 */ /* 0x000fce00038001c9 */
.L_x_1491:
[----:B------:R-:W-:Y:S01]  /*1bc00*/  LOP3.LUT R17, R17, 0xfeffffff, RZ, 0xc0, !PT ;  /* 0xfeffffff11117812 */ /* 0x000fe200078ec0ff */
[----:B------:R-:W2:Y:S03]  /*1bc10*/  LDL.LU R203, [R1+0x4] ;  /* 0x0000040001cb7983 */ /* 0x000ea60000300800 */
[----:B------:R-:W-:Y:S01]  /*1bc20*/  @P0 LOP3.LUT R17, R17, 0x1000000, RZ, 0xfc, !PT ;  /* 0x0100000011110812 */ /* 0x000fe200078efcff */
[----:B------:R-:W3:Y:S01]  /*1bc30*/  LDL.LU R200, [R1] ;  /* 0x0000000001c87983 */ /* 0x000ee20000300800 */
[----:B------:R-:W-:Y:S02]  /*1bc40*/  ISETP.GT.AND P2, PT, R202, 0x20, !P2 ;  /* 0x00000020ca00780c */ /* 0x000fe40005744270 */
[C---:B------:R-:W-:Y:S02]  /*1bc50*/  LOP3.LUT P0, RZ, R17.reuse, 0x1, RZ, 0xc0, !PT ;  /* 0x0000000111ff7812 */ /* 0x040fe4000780c0ff */
[----:B------:R-:W-:-:S02]  /*1bc60*/  LOP3.LUT R17, R17, 0xff7fffff, RZ, 0xc0, !PT ;  /* 0xff7fffff11117812 */ /* 0x000fc400078ec0ff */
[----:B------:R-:W-:Y:S02]  /*1bc70*/  ISETP.LT.OR P2, PT, R201, 0x21, P2 ;  /* 0x00000021c900780c */ /* 0x000fe40001741670 */
[----:B------:R-:W-:Y:S02]  /*1bc80*/  @P1 LOP3.LUT R17, R17, 0x800000, RZ, 0xfc, !PT ;  /* 0x0080000011111812 */ /* 0x000fe400078efcff */
[----:B------:R-:W-:Y:S02]  /*1bc90*/  FSEL R170, R170, -INF , !P2 ;  /* 0xff800000aaaa7808 */ /* 0x000fe40005000000 */
[----:B------:R-:W-:Y:S02]  /*1bca0*/  LOP3.LUT P2, RZ, R17, 0x80, RZ, 0xc0, !PT ;  /* 0x0000008011ff7812 */ /* 0x000fe4000784c0ff */
[C---:B------:R-:W-:Y:S02]  /*1bcb0*/  ISETP.GT.AND P5, PT, R202.reuse, 0x29, !P5 ;  /* 0x00000029ca00780c */ /* 0x040fe40006fa4270 */
[----:B------:R-:W-:-:S02]  /*1bcc0*/  ISETP.GT.AND P2, PT, R202, 0x30, !P2 ;  /* 0x00000030ca00780c */ /* 0x000fc40005744270 */
[C---:B------:R-:W-:Y:S02]  /*1bcd0*/  ISETP.LT.OR P5, PT, R201.reuse, 0x2a, P5 ;  /* 0x0000002ac900780c */ /* 0x040fe40002fa1670 */
[----:B------:R-:W-:Y:S02]  /*1bce0*/  ISETP.LT.OR P2, PT, R201, 0x31, P2 ;  /* 0x00000031c900780c */ /* 0x000fe40001741670 */
[----:B------:R-:W-:Y:S02]  /*1bcf0*/  FSEL R175, R175, -INF , !P5 ;  /* 0xff800000afaf7808 */ /* 0x000fe40006800000 */
[----:B------:R-:W-:Y:S02]  /*1bd00*/  FSEL R178, R178, -INF , !P2 ;  /* 0xff800000b2b27808 */ /* 0x000fe40005000000 */
[----:B------:R-:W-:Y:S02]  /*1bd10*/  LOP3.LUT P2, RZ, R17, 0x40, RZ, 0xc0, !PT ;  /* 0x0000004011ff7812 */ /* 0x000fe4000784c0ff */
[----:B------:R-:W-:-:S02]  /*1bd20*/  ISETP.GT.AND P4, PT, R202, 0x28, !P4 ;  /* 0x00000028ca00780c */ /* 0x000fc40006784270 */
[C---:B------:R-:W-:Y:S02]  /*1bd30*/  ISETP.GT.AND P2, PT, R202.reuse, 0x31, !P2 ;  /* 0x00000031ca00780c */ /* 0x040fe40005744270 */
[----:B------:R-:W-:Y:S02]  /*1bd40*/  LOP3.LUT P5, RZ, R17, 0x20, RZ, 0xc0, !PT ;  /* 0x0000002011ff7812 */ /* 0x000fe400078ac0ff */
[C---:B------:R-:W-:Y:S02]  /*1bd50*/  ISETP.LT.OR P2, PT, R201.reuse, 0x32, P2 ;  /* 0x00000032c900780c */ /* 0x040fe40001741670 */
[----:B------:R-:W-:Y:S02]  /*1bd60*/  ISETP.LT.OR P4, PT, R201, 0x29, P4 ;  /* 0x00000029c900780c */ /* 0x000fe40002781670 */
[----:B------:R-:W-:Y:S02]  /*1bd70*/  FSEL R179, R179, -INF , !P2 ;  /* 0xff800000b3b37808 */ /* 0x000fe40005000000 */
[----:B------:R-:W-:-:S02]  /*1bd80*/  ISETP.GT.AND P2, PT, R202, 0x38, !P5 ;  /* 0x00000038ca00780c */ /* 0x000fc40006f44270 */
[----:B------:R-:W-:Y:S02]  /*1bd90*/  FSEL R174, R174, -INF , !P4 ;  /* 0xff800000aeae7808 */ /* 0x000fe40006000000 */
[----:B------:R-:W-:Y:S02]  /*1bda0*/  ISETP.LT.OR P2, PT, R201, 0x39, P2 ;  /* 0x00000039c900780c */ /* 0x000fe40001741670 */
[----:B------:R-:W-:Y:S02]  /*1bdb0*/  ISETP.GT.AND P3, PT, R202, 0x21, !P3 ;  /* 0x00000021ca00780c */ /* 0x000fe40005f64270 */
[----:B------:R-:W-:Y:S02]  /*1bdc0*/  LOP3.LUT P4, RZ, R17, 0x10, RZ, 0xc0, !PT ;  /* 0x0000001011ff7812 */ /* 0x000fe4000788c0ff */
[----:B------:R-:W-:Y:S02]  /*1bdd0*/  FSEL R182, R182, -INF , !P2 ;  /* 0xff800000b6b67808 */ /* 0x000fe40005000000 */
[----:B------:R-:W-:-:S02]  /*1bde0*/  ISETP.LT.OR P3, PT, R201, 0x22, P3 ;  /* 0x00000022c900780c */ /* 0x000fc40001f61670 */
[C---:B------:R-:W-:Y:S02]  /*1bdf0*/  ISETP.GT.AND P2, PT, R202.reuse, 0x39, !P4 ;  /* 0x00000039ca00780c */ /* 0x040fe40006744270 */
[----:B------:R-:W-:Y:S02]  /*1be00*/  FSEL R171, R171, -INF , !P3 ;  /* 0xff800000abab7808 */ /* 0x000fe40005800000 */
[----:B------:R-:W-:Y:S02]  /*1be10*/  ISETP.LT.OR P2, PT, R201, 0x3a, P2 ;  /* 0x0000003ac900780c */ /* 0x000fe40001741670 */
[----:B------:R-:W-:Y:S02]  /*1be20*/  LOP3.LUT P3, RZ, R17, 0x8, RZ, 0xc0, !PT ;  /* 0x0000000811ff7812 */ /* 0x000fe4000786c0ff */
[----:B------:R-:W-:Y:S02]  /*1be30*/  FSEL R183, R183, -INF , !P2 ;  /* 0xff800000b7b77808 */ /* 0x000fe40005000000 */
[----:B------:R-:W-:-:S02]  /*1be40*/  ISETP.GT.AND P2, PT, R202, 0x40, !P3 ;  /* 0x00000040ca00780c */ /* 0x000fc40005f44270 */
[----:B------:R-:W-:Y:S02]  /*1be50*/  LOP3.LUT P1, RZ, R17, 0x4, RZ, 0xc0, !PT ;  /* 0x0000000411ff7812 */ /* 0x000fe4000782c0ff */
[----:B------:R-:W-:Y:S02]  /*1be60*/  ISETP.LT.OR P2, PT, R201, 0x41, P2 ;  /* 0x00000041c900780c */ /* 0x000fe40001741670 */
[----:B------:R-:W-:Y:S02]  /*1be70*/  LOP3.LUT P6, RZ, R16, 0x80000000, RZ, 0xc0, !PT ;  /* 0x8000000010ff7812 */ /* 0x000fe400078cc0ff */
[----:B------:R-:W-:Y:S02]  /*1be80*/  FSEL R154, R154, -INF , !P2 ;  /* 0xff8000009a9a7808 */ /* 0x000fe40005000000 */
[----:B------:R-:W-:Y:S02]  /*1be90*/  ISETP.GT.AND P2, PT, R202, 0x41, !P1 ;  /* 0x00000041ca00780c */ /* 0x000fe40004f44270 */
[----:B------:R-:W-:-:S02]  /*1bea0*/  LOP3.LUT P5, RZ, R16, 0x10000000, RZ, 0xc0, !PT ;  /* 0x1000000010ff7812 */ /* 0x000fc400078ac0ff */
[----:B------:R-:W-:Y:S02]  /*1beb0*/  ISETP.LT.OR P2, PT, R201, 0x42, P2 ;  /* 0x00000042c900780c */ /* 0x000fe40001741670 */
[C---:B------:R-:W-:Y:S02]  /*1bec0*/  LOP3.LUT P4, RZ, R16.reuse, 0x8000000, RZ, 0xc0, !PT ;  /* 0x0800000010ff7812 */ /* 0x040fe4000788c0ff */
[----:B------:R-:W-:Y:S02]  /*1bed0*/  FSEL R155, R155, -INF , !P2 ;  /* 0xff8000009b9b7808 */ /* 0x000fe40005000000 */
[----:B------:R-:W-:Y:S02]  /*1bee0*/  LOP3.LUT P2, RZ, R17, 0x2, RZ, 0xc0, !PT ;  /* 0x0000000211ff7812 */ /* 0x000fe4000784c0ff */
[----:B------:R-:W-:Y:S02]  /*1bef0*/  LOP3.LUT P3, RZ, R16, 0x4000000, RZ, 0xc0, !PT ;  /* 0x0400000010ff7812 */ /* 0x000fe4000786c0ff */
[----:B------:R-:W-:-:S02]  /*1bf00*/  ISETP.GT.AND P2, PT, R202, 0x48, !P2 ;  /* 0x00000048ca00780c */ /* 0x000fc40005744270 */
[----:B------:R-:W-:Y:S02]  /*1bf10*/  LOP3.LUT P1, RZ, R16, 0x2000000, RZ, 0xc0, !PT ;  /* 0x0200000010ff7812 */ /* 0x000fe4000782c0ff */
        /* <DEDUP_REMOVED lines=37> */
[----:B------:R-:W-:Y:S02]  /*1c170*/  ISETP.GT.AND P2, PT, R202, 0x61, !P3 ;  /* 0x00000061ca00780c */ /* 0x000fe40005f44270 */
[----:B------:R-:W-:Y:S02]  /*1c180*/  LOP3.LUT P3, RZ, R16, 0x10000, RZ, 0xc0, !PT ;  /* 0x0001000010ff7812 */ /* 0x000fe4000786c0ff */
        /* <DEDUP_REMOVED lines=20> */
[----:B------:R-:W-:Y:S02]  /*1c2d0*/  ISETP.GT.AND P2, PT, R202, 0x71, !P6 ;  /* 0x00000071ca00780c */ /* 0x000fe40007744270 */
[C---:B------:R-:W-:Y:S02]  /*1c2e0*/  LOP3.LUT P6, RZ, R16.reuse, 0x2000, RZ, 0xc0, !PT ;  /* 0x0000200010ff7812 */ /* 0x040fe400078cc0ff */
        /* <DEDUP_REMOVED lines=35> */
[----:B------:R-:W-:Y:S02]  /*1c520*/  FMNMX.FTZ R15, R148, R15, !PT ;  /* 0x0000000f940f7209 */ /* 0x000fe40007810000 */
[----:B------:R-:W-:Y:S02]  /*1c530*/  ISETP.LT.OR P2, PT, R201, 0x8a, P2 ;  /* 0x0000008ac900780c */ /* 0x000fe40001741670 */
[----:B------:R-:W-:Y:S02]  /*1c540*/  LOP3.LUT P4, RZ, R16, 0x40, RZ, 0xc0, !PT ;  /* 0x0000004010ff7812 */ /* 0x000fe4000788c0ff */
[----:B------:R-:W-:Y:S02]  /*1c550*/  FSEL R127, R127, -INF , !P2 ;  /* 0xff8000007f7f7808 */ /* 0x000fe40005000000 */
[----:B------:R-:W-:-:S02]  /*1c560*/  ISETP.GT.AND P2, PT, R202, 0x90, !P1 ;  /* 0x00000090ca00780c */ /* 0x000fc40004f44270 */
[----:B------:R-:W-:Y:S02]  /*1c570*/  FMNMX.FTZ R15, R149, R15, !PT ;  /* 0x0000000f950f7209 */ /* 0x000fe40007810000 */
[----:B------:R-:W-:Y:S02]  /*1c580*/  ISETP.LT.OR P2, PT, R201, 0x91, P2 ;  /* 0x00000091c900780c */ /* 0x000fe40001741670 */
[----:B------:R-:W-:Y:S02]  /*1c590*/  FMNMX.FTZ R15, R120, R15, !PT ;  /* 0x0000000f780f7209 */ /* 0x000fe40007810000 */
[----:B------:R-:W-:Y:S02]  /*1c5a0*/  FSEL R130, R130, -INF , !P2 ;  /* 0xff80000082827808 */ /* 0x000fe40005000000 */
[----:B------:R-:W-:Y:S02]  /*1c5b0*/  ISETP.GT.AND P2, PT, R202, 0x91, !P0 ;  /* 0x00000091ca00780c */ /* 0x000fe40004744270 */
[----:B------:R-:W-:-:S02]  /*1c5c0*/  FMNMX.FTZ R15, R121, R15, !PT ;  /* 0x0000000f790f7209 */ /* 0x000fc40007810000 */
[----:B------:R-:W-:Y:S02]  /*1c5d0*/  ISETP.LT.OR P2, PT, R201, 0x92, P2 ;  /* 0x00000092c900780c */ /* 0x000fe40001741670 */
[----:B------:R-:W-:Y:S02]  /*1c5e0*/  LOP3.LUT P3, RZ, R16, 0x20, RZ, 0xc0, !PT ;  /* 0x0000002010ff7812 */ /* 0x000fe4000786c0ff */
[----:B------:R-:W-:Y:S02]  /*1c5f0*/  FSEL R131, R131, -INF , !P2 ;  /* 0xff80000083837808 */ /* 0x000fe40005000000 */
[----:B------:R-:W-:Y:S02]  /*1c600*/  ISETP.GT.AND P2, PT, R202, 0x98, !P6 ;  /* 0x00000098ca00780c */ /* 0x000fe40007744270 */
[----:B------:R-:W-:Y:S02]  /*1c610*/  FMNMX.FTZ R15, R124, R15, !PT ;  /* 0x0000000f7c0f7209 */ /* 0x000fe40007810000 */
[----:B------:R-:W-:-:S02]  /*1c620*/  ISETP.LT.OR P2, PT, R201, 0x99, P2 ;  /* 0x00000099c900780c */ /* 0x000fc40001741670 */
[----:B------:R-:W-:Y:S02]  /*1c630*/  FMNMX.FTZ R15, R125, R15, !PT ;  /* 0x0000000f7d0f7209 */ /* 0x000fe40007810000 */
[----:B------:R-:W-:Y:S02]  /*1c640*/  FSEL R134, R134, -INF , !P2 ;  /* 0xff80000086867808 */ /* 0x000fe40005000000 */
[C---:B------:R-:W-:Y:S02]  /*1c650*/  LOP3.LUT P2, RZ, R16.reuse, 0x1000, RZ, 0xc0, !PT ;  /* 0x0000100010ff7812 */ /* 0x040fe4000784c0ff */
[----:B------:R-:W-:Y:S02]  /*1c660*/  LOP3.LUT P1, RZ, R16, 0x10, RZ, 0xc0, !PT ;  /* 0x0000001010ff7812 */ /* 0x000fe4000782c0ff */
[----:B------:R-:W-:Y:S02]  /*1c670*/  ISETP.GT.AND P2, PT, R202, 0x99, !P2 ;  /* 0x00000099ca00780c */ /* 0x000fe40005744270 */
[----:B------:R-:W-:-:S02]  /*1c680*/  FMNMX.FTZ R15, R128, R15, !PT ;  /* 0x0000000f800f7209 */ /* 0x000fc40007810000 */
[----:B------:R-:W-:Y:S02]  /*1c690*/  ISETP.LT.OR P2, PT, R201, 0x9a, P2 ;  /* 0x0000009ac900780c */ /* 0x000fe40001741670 */
[----:B------:R-:W-:Y:S02]  /*1c6a0*/  FMNMX.FTZ R15, R129, R15, !PT ;  /* 0x0000000f810f7209 */ /* 0x000fe40007810000 */
[----:B------:R-:W-:Y:S02]  /*1c6b0*/  FSEL R135, R135, -INF , !P2 ;  /* 0xff80000087877808 */ /* 0x000fe40005000000 */
[----:B------:R-:W-:Y:S02]  /*1c6c0*/  LOP3.LUT P2, RZ, R16, 0x800, RZ, 0xc0, !PT ;  /* 0x0000080010ff7812 */ /* 0x000fe4000784c0ff */
[----:B------:R-:W-:Y:S02]  /*1c6d0*/  LOP3.LUT P0, RZ, R17, 0x2000, RZ, 0xc0, !PT ;  /* 0x0000200011ff7812 */ /* 0x000fe4000780c0ff */
[----:B------:R-:W-:-:S02]  /*1c6e0*/  ISETP.GT.AND P2, PT, R202, 0xa0, !P2 ;  /* 0x000000a0ca00780c */ /* 0x000fc40005744270 */
[----:B------:R-:W-:Y:S02]  /*1c6f0*/  FMNMX.FTZ R15, R132, R15, !PT ;  /* 0x0000000f840f7209 */ /* 0x000fe40007810000 */
[----:B------:R-:W-:Y:S02]  /*1c700*/  ISETP.LT.OR P2, PT, R201, 0xa1, P2 ;  /* 0x000000a1c900780c */ /* 0x000fe40001741670 */
[----:B------:R-:W-:Y:S02]  /*1c710*/  FMNMX.FTZ R15, R133, R15, !PT ;  /* 0x0000000f850f7209 */ /* 0x000fe40007810000 */
[----:B------:R-:W-:Y:S02]  /*1c720*/  FSEL R106, R106, -INF , !P2 ;  /* 0xff8000006a6a7808 */ /* 0x000fe40005000000 */
[----:B------:R-:W-:Y:S02]  /*1c730*/  LOP3.LUT P2, RZ, R16, 0x400, RZ, 0xc0, !PT ;  /* 0x0000040010ff7812 */ /* 0x000fe4000784c0ff */
[----:B------:R-:W-:-:S02]  /*1c740*/  LOP3.LUT P6, RZ, R17, 0x4000, RZ, 0xc0, !PT ;  /* 0x0000400011ff7812 */ /* 0x000fc400078cc0ff */
        /* <DEDUP_REMOVED lines=20> */
[----:B------:R-:W-:Y:S02]  /*1c890*/  FMNMX.FTZ R15, R88, R15, !PT ;  /* 0x0000000f580f7209 */ /* 0x000fe40007810000 */
[----:B------:R-:W-:Y:S02]  /*1c8a0*/  ISETP.LT.OR P2, PT, R201, 0xb1, P2 ;  /* 0x000000b1c900780c */ /* 0x000fe40001741670 */
[----:B------:R-:W-:Y:S02]  /*1c8b0*/  FMNMX.FTZ R15, R89, R15, !PT ;  /* 0x0000000f590f7209 */ /* 0x000fe40007810000 */
[----:B------:R-:W-:-:S02]  /*1c8c0*/  FSEL R114, R114, -INF , !P2 ;  /* 0xff80000072727808 */ /* 0x000fc40005000000 */
[----:B------:R-:W-:Y:S02]  /*1c8d0*/  ISETP.GT.AND P2, PT, R202, 0xb1, !P4 ;  /* 0x000000b1ca00780c */ /* 0x000fe40006744270 */
[----:B------:R-:W-:Y:S02]  /*1c8e0*/  FMNMX.FTZ R15, R92, R15, !PT ;  /* 0x0000000f5c0f7209 */ /* 0x000fe40007810000 */
[----:B------:R-:W-:Y:S02]  /*1c8f0*/  ISETP.LT.OR P2, PT, R201, 0xb2, P2 ;  /* 0x000000b2c900780c */ /* 0x000fe40001741670 */
[----:B------:R-:W-:Y:S02]  /*1c900*/  FMNMX.FTZ R15, R93, R15, !PT ;  /* 0x0000000f5d0f7209 */ /* 0x000fe40007810000 */
        /* <DEDUP_REMOVED lines=9> */
[----:B------:R-:W-:Y:S02]  /*1c9a0*/  FMNMX.FTZ R15, R101, R15, !PT ;  /* 0x0000000f650f7209 */ /* 0x000fe40007810000 */
[----:B------:R-:W-:Y:S02]  /*1c9b0*/  FSEL R119, R119, -INF , !P2 ;  /* 0xff80000077777808 */ /* 0x000fe40005000000 */
[----:B------:R-:W-:Y:S01]  /*1c9c0*/  ISETP.GT.AND P2, PT, R202, 0x1, !P0 ;  /* 0x00000001ca00780c */ /* 0x000fe20004744270 */
[----:B------:R-:W0:Y:S01]  /*1c9d0*/  SHFL.BFLY PT, R20, R15, 0x2, 0x1f ;  /* 0x0c401f000f147f89 */ /* 0x000e2200000e0000 */
[----:B------:R-:W-:Y:S02]  /*1c9e0*/  LOP3.LUT P5, RZ, R17, 0x100, RZ, 0xc0, !PT ;  /* 0x0000010011ff7812 */ /* 0x000fe400078ac0ff */
[----:B------:R-:W-:-:S02]  /*1c9f0*/  ISETP.LT.OR P2, PT, R201, 0x2, P2 ;  /* 0x00000002c900780c */ /* 0x000fc40001741670 */
[----:B------:R-:W-:Y:S02]  /*1ca00*/  LOP3.LUT P1, RZ, R16, 0x2, RZ, 0xc0, !PT ;  /* 0x0000000210ff7812 */ /* 0x000fe4000782c0ff */
[----:B------:R-:W-:Y:S02]  /*1ca10*/  FSEL R187, R187, -INF , !P2 ;  /* 0xff800000bbbb7808 */ /* 0x000fe40005000000 */
[C---:B------:R-:W-:Y:S02]  /*1ca20*/  ISETP.GT.AND P2, PT, R202.reuse, 0x8, !P6 ;  /* 0x00000008ca00780c */ /* 0x040fe40007744270 */
[----:B------:R-:W-:Y:S02]  /*1ca30*/  LOP3.LUT P0, RZ, R17, 0x200, RZ, 0xc0, !PT ;  /* 0x0000020011ff7812 */ /* 0x000fe4000780c0ff */
[----:B------:R-:W-:Y:S02]  /*1ca40*/  ISETP.LT.OR P2, PT, R201, 0x9, P2 ;  /* 0x00000009c900780c */ /* 0x000fe40001741670 */
[----:B------:R-:W-:-:S02]  /*1ca50*/  ISETP.GT.AND P0, PT, R202, 0xc8, !P0 ;  /* 0x000000c8ca00780c */ /* 0x000fc40004704270 */
[----:B------:R-:W-:Y:S02]  /*1ca60*/  FSEL R190, R190, -INF , !P2 ;  /* 0xff800000bebe7808 */ /* 0x000fe40005000000 */
[----:B------:R-:W-:Y:S02]  /*1ca70*/  LOP3.LUT P2, RZ, R17, 0x8000, RZ, 0xc0, !PT ;  /* 0x0000800011ff7812 */ /* 0x000fe4000784c0ff */
[----:B------:R-:W-:Y:S02]  /*1ca80*/  LOP3.LUT P3, RZ, R16, 0x8, RZ, 0xc0, !PT ;  /* 0x0000000810ff7812 */ /* 0x000fe4000786c0ff */
[----:B------:R-:W-:Y:S02]  /*1ca90*/  ISETP.GT.AND P2, PT, R202, 0x9, !P2 ;  /* 0x00000009ca00780c */ /* 0x000fe40005744270 */
[----:B0-----:R-:W-:Y:S02]  /*1caa0*/  FMNMX.FTZ R15, R15, R20, !PT ;  /* 0x000000140f0f7209 */ /* 0x001fe40007810000 */
[----:B------:R-:W-:-:S02]  /*1cab0*/  ISETP.LT.OR P2, PT, R201, 0xa, P2 ;  /* 0x0000000ac900780c */ /* 0x000fc40001741670 */
[----:B------:R-:W-:Y:S01]  /*1cac0*/  ISETP.LT.OR P0, PT, R201, 0xc9, P0 ;  /* 0x000000c9c900780c */ /* 0x000fe20000701670 */
[----:B------:R-:W0:Y:S01]  /*1cad0*/  SHFL.BFLY PT, R20, R15, 0x1, 0x1f ;  /* 0x0c201f000f147f89 */ /* 0x000e2200000e0000 */
[----:B------:R-:W-:Y:S02]  /*1cae0*/  FSEL R191, R191, -INF , !P2 ;  /* 0xff800000bfbf7808 */ /* 0x000fe40005000000 */
[----:B------:R-:W-:Y:S02]  /*1caf0*/  LOP3.LUT P2, RZ, R17, 0x10000, RZ, 0xc0, !PT ;  /* 0x0001000011ff7812 */ /* 0x000fe4000784c0ff */
[----:B------:R-:W-:Y:S02]  /*1cb00*/  LOP3.LUT P4, RZ, R16, 0x4, RZ, 0xc0, !PT ;  /* 0x0000000410ff7812 */ /* 0x000fe4000788c0ff */
[C---:B------:R-:W-:Y:S02]  /*1cb10*/  ISETP.GT.AND P2, PT, R202.reuse, 0x10, !P2 ;  /* 0x00000010ca00780c */ /* 0x040fe40005744270 */
[----:B------:R-:W-:-:S02]  /*1cb20*/  ISETP.GT.AND P3, PT, R202, 0xd0, !P3 ;  /* 0x000000d0ca00780c */ /* 0x000fc40005f64270 */
[----:B------:R-:W-:Y:S02]  /*1cb30*/  ISETP.LT.OR P2, PT, R201, 0x11, P2 ;  /* 0x00000011c900780c */ /* 0x000fe40001741670 */
[----:B------:R-:W-:Y:S02]  /*1cb40*/  FSEL R94, R94, -INF , !P0 ;  /* 0xff8000005e5e7808 */ /* 0x000fe40004000000 */
[----:B------:R-:W-:Y:S02]  /*1cb50*/  FSEL R194, R194, -INF , !P2 ;  /* 0xff800000c2c27808 */ /* 0x000fe40005000000 */
[----:B------:R-:W-:Y:S02]  /*1cb60*/  LOP3.LUT P2, RZ, R17, 0x80000, RZ, 0xc0, !PT ;  /* 0x0008000011ff7812 */ /* 0x000fe4000784c0ff */
[C---:B------:R-:W-:Y:S02]  /*1cb70*/  ISETP.GT.AND P4, PT, R202.reuse, 0xd1, !P4 ;  /* 0x000000d1ca00780c */ /* 0x040fe40006784270 */
[----:B------:R-:W-:-:S02]  /*1cb80*/  ISETP.GT.AND P2, PT, R202, 0x11, !P2 ;  /* 0x00000011ca00780c */ /* 0x000fc40005744270 */
[C---:B------:R-:W-:Y:S02]  /*1cb90*/  ISETP.LT.OR P3, PT, R201.reuse, 0xd1, P3 ;  /* 0x000000d1c900780c */ /* 0x040fe40001f61670 */
[----:B------:R-:W-:Y:S02]  /*1cba0*/  ISETP.LT.OR P2, PT, R201, 0x12, P2 ;  /* 0x00000012c900780c */ /* 0x000fe40001741670 */
[----:B0-----:R-:W-:Y:S02]  /*1cbb0*/  FMNMX.FTZ R15, R15, R20, !PT ;  /* 0x000000140f0f7209 */ /* 0x001fe40007810000 */
[----:B------:R-:W-:Y:S02]  /*1cbc0*/  FSEL R195, R195, -INF , !P2 ;  /* 0xff800000c3c37808 */ /* 0x000fe40005000000 */
[----:B------:R-:W-:Y:S01]  /*1cbd0*/  LOP3.LUT P2, RZ, R17, 0x40000, RZ, 0xc0, !PT ;  /* 0x0004000011ff7812 */ /* 0x000fe2000784c0ff */
[----:B------:R-:W-:-:S01]  /*1cbe0*/  FFMA.FTZ R21, R2, R15, -8 ;  /* 0xc100000002157423 */ /* 0x000fc2000001000f */
[----:B------:R-:W-:-:S02]  /*1cbf0*/  LOP3.LUT P6, RZ, R17, 0x1000, RZ, 0xc0, !PT ;  /* 0x0000100011ff7812 */ /* 0x000fc400078cc0ff */
[----:B------:R-:W-:Y:S02]  /*1cc00*/  ISETP.GT.AND P2, PT, R202, 0x18, !P2 ;  /* 0x00000018ca00780c */ /* 0x000fe40005744270 */
[C---:B------:R-:W-:Y:S02]  /*1cc10*/  ISETP.LT.OR P4, PT, R201.reuse, 0xd2, P4 ;  /* 0x000000d2c900780c */ /* 0x040fe40002781670 */
[----:B------:R-:W-:Y:S02]  /*1cc20*/  ISETP.LT.OR P2, PT, R201, 0x19, P2 ;  /* 0x00000019c900780c */ /* 0x000fe40001741670 */
[----:B------:R-:W-:Y:S02]  /*1cc30*/  FSEL R98, R98, -INF , !P3 ;  /* 0xff80000062627808 */ /* 0x000fe40005800000 */
[----:B------:R-:W-:Y:S02]  /*1cc40*/  FSEL R198, R198, -INF , !P2 ;  /* 0xff800000c6c67808 */ /* 0x000fe40005000000 */
[----:B------:R-:W-:-:S02]  /*1cc50*/  LOP3.LUT P2, RZ, R17, 0x20000, RZ, 0xc0, !PT ;  /* 0x0002000011ff7812 */ /* 0x000fc4000784c0ff */
[C---:B------:R-:W-:Y:S02]  /*1cc60*/  ISETP.GT.AND P6, PT, R202.reuse, 0xd9, !P6 ;  /* 0x000000d9ca00780c */ /* 0x040fe400077c4270 */
[----:B------:R-:W-:Y:S02]  /*1cc70*/  ISETP.GT.AND P2, PT, R202, 0x19, !P2 ;  /* 0x00000019ca00780c */ /* 0x000fe40005744270 */
[----:B------:R-:W-:Y:S02]  /*1cc80*/  FSEL R99, R99, -INF , !P4 ;  /* 0xff80000063637808 */ /* 0x000fe40006000000 */
[C---:B------:R-:W-:Y:S02]  /*1cc90*/  ISETP.LT.OR P2, PT, R201.reuse, 0x1a, P2 ;  /* 0x0000001ac900780c */ /* 0x040fe40001741670 */
[----:B------:R-:W-:Y:S02]  /*1cca0*/  ISETP.LT.OR P6, PT, R201, 0xda, P6 ;  /* 0x000000dac900780c */ /* 0x000fe400037c1670 */
[----:B------:R-:W-:-:S02]  /*1ccb0*/  FSEL R199, R199, -INF , !P2 ;  /* 0xff800000c7c77808 */ /* 0x000fc40005000000 */
[----:B------:R-:W-:Y:S02]  /*1ccc0*/  LOP3.LUT P2, RZ, R16, 0x1, RZ, 0xc0, !PT ;  /* 0x0000000110ff7812 */ /* 0x000fe4000784c0ff */
[----:B------:R-:W-:Y:S02]  /*1ccd0*/  FSEL R103, R103, -INF , !P6 ;  /* 0xff80000067677808 */ /* 0x000fe40007000000 */
[----:B------:R-:W-:Y:S02]  /*1cce0*/  ISETP.GT.AND P2, PT, R202, RZ, !P2 ;  /* 0x000000ffca00720c */ /* 0x000fe40005744270 */
        /* <DEDUP_REMOVED lines=11> */
[C---:B------:R-:W-:Y:S02]  /*1cda0*/  ISETP.GT.AND P2, PT, R202.reuse, 0xc9, !P5 ;  /* 0x000000c9ca00780c */ /* 0x040fe40006f44270 */
[----:B------:R-:W-:Y:S02]  /*1cdb0*/  ISETP.GT.AND P5, PT, R202, 0xd8, !P1 ;  /* 0x000000d8ca00780c */ /* 0x000fe40004fa4270 */
[----:B------:R-:W-:Y:S02]  /*1cdc0*/  ISETP.LT.OR P1, PT, R201, 0xca, P2 ;  /* 0x000000cac900780c */ /* 0x000fe40001721670 */
[----:B------:R-:W-:Y:S02]  /*1cdd0*/  FSETP.NEU.FTZ.AND P2, PT, R15, -INF , PT ;  /* 0xff8000000f00780b */ /* 0x000fe40003f5d000 */
[----:B------:R-:W-:-:S02]  /*1cde0*/  FSEL R95, R95, -INF , !P1 ;  /* 0xff8000005f5f7808 */ /* 0x000fc40004800000 */
[----:B------:R-:W-:Y:S02]  /*1cdf0*/  FSEL R20, R15, RZ, P2 ;  /* 0x000000ff0f147208 */ /* 0x000fe40001000000 */
[----:B------:R-:W-:Y:S02]  /*1ce00*/  ISETP.LT.OR P5, PT, R201, 0xd9, P5 ;  /* 0x000000d9c900780c */ /* 0x000fe40002fa1670 */
[----:B------:R-:W-:Y:S01]  /*1ce10*/  FSEL R21, R21, RZ, P2 ;  /* 0x000000ff15157208 */ /* 0x000fe20001000000 */
[----:B------:R-:W-:-:S01]  /*1ce20*/  FADD.FTZ R3, -R20, R3 ;  /* 0x0000000314037221 */ /* 0x000fc20000010100 */
[----:B------:R-:W-:Y:S02]  /*1ce30*/  FMNMX.FTZ R20, R186, R0, !PT ;  /* 0x00000000ba147209 */ /* 0x000fe40007810000 */
[----:B------:R-:W-:Y:S01]  /*1ce40*/  FSEL R102, R102, -INF , !P5 ;  /* 0xff80000066667808 */ /* 0x000fe20006800000 */
[C-C-:B------:R-:W-:Y:S01]  /*1ce50*/  FFMA.FTZ R184, R2.reuse, R184, -R21.reuse ;  /* 0x000000b802b87223 */ /* 0x140fe20000010815 */
[----:B------:R-:W-:Y:S01]  /*1ce60*/  FMNMX.FTZ R20, R187, R20, !PT ;  /* 0x00000014bb147209 */ /* 0x000fe20007810000 */
[C-C-:B------:R-:W-:Y:S01]  /*1ce70*/  FFMA.FTZ R185, R2.reuse, R185, -R21.reuse ;  /* 0x000000b902b97223 */ /* 0x140fe20000010815 */
[----:B------:R-:W-:-:S01]  /*1ce80*/  FFMA.FTZ R188, R2, R188, -R21 ;  /* 0x000000bc02bc7223 */ /* 0x000fc20000010815 */
[--C-:B------:R-:W-:Y:S01]  /*1ce90*/  FFMA.FTZ R189, R2, R189, -R21.reuse ;  /* 0x000000bd02bd7223 */ /* 0x100fe20000010815 */
[----:B------:R-:W-:Y:S01]  /*1cea0*/  FMNMX.FTZ R20, R190, R20, !PT ;  /* 0x00000014be147209 */ /* 0x000fe20007810000 */
[C-C-:B------:R-:W-:Y:S01]  /*1ceb0*/  FFMA.FTZ R192, R2.reuse, R192, -R21.reuse ;  /* 0x000000c002c07223 */ /* 0x140fe20000010815 */
[----:B------:R-:W-:-:S01]  /*1cec0*/  FFMA.FTZ R193, R2, R193, -R21 ;  /* 0x000000c102c17223 */ /* 0x000fc20000010815 */
        /* <DEDUP_REMOVED lines=66> */
[C---:B------:R-:W-:Y:S01]  /*1d2f0*/  FFMA.FTZ R21, R2.reuse, R101, -R21 ;  /* 0x0000006502157223 */ /* 0x040fe20000010815 */
[----:B------:R-:W-:Y:S01]  /*1d300*/  FMUL.FTZ R3, R2, R3 ;  /* 0x0000000302037220 */ /* 0x000fe20000410000 */
[----:B------:R-:W-:Y:S01]  /*1d310*/  MUFU.EX2 R184, R184 ;  /* 0x000000b800b87308 */ /* 0x000fe20000000800 */
[----:B------:R-:W-:-:S02]  /*1d320*/  FMNMX.FTZ R20, R162, R20, !PT ;  /* 0x00000014a2147209 */ /* 0x000fc40007810000 */
[----:B------:R-:W-:Y:S02]  /*1d330*/  LOP3.LUT P1, RZ, R17, 0x800000, RZ, 0xc0, !PT ;  /* 0x0080000011ff7812 */ /* 0x000fe4000782c0ff */
        /* <DEDUP_REMOVED lines=52> */
[----:B------:R-:W-:Y:S02]  /*1d680*/  MUFU.EX2 R153, R153 ;  /* 0x0000009900997308 */ /* 0x000fe40000000800 */
[----:B------:R-:W0:Y:S06]  /*1d690*/  SHFL.BFLY PT, R101, R20, 0x2, 0x1f ;  /* 0x0c401f0014657f89 */ /* 0x000e2c00000e0000 */
[----:B------:R-:W-:Y:S08]  /*1d6a0*/  MUFU.EX2 R156, R156 ;  /* 0x0000009c009c7308 */ /* 0x000ff00000000800 */
[----:B------:R-:W-:Y:S08]  /*1d6b0*/  MUFU.EX2 R157, R157 ;  /* 0x0000009d009d7308 */ /* 0x000ff00000000800 */
[----:B------:R-:W-:Y:S01]  /*1d6c0*/  MUFU.EX2 R160, R160 ;  /* 0x000000a000a07308 */ /* 0x000fe20000000800 */
[----:B0-----:R-:W-:-:S05]  /*1d6d0*/  FMNMX.FTZ R20, R20, R101, !PT ;  /* 0x0000006514147209 */ /* 0x001fca0007810000 */
[----:B------:R-:W0:Y:S02]  /*1d6e0*/  SHFL.BFLY PT, R101, R20, 0x1, 0x1f ;  /* 0x0c201f0014657f89 */ /* 0x000e2400000e0000 */
[----:B------:R-:W-:Y:S08]  /*1d6f0*/  MUFU.EX2 R161, R161 ;  /* 0x000000a100a17308 */ /* 0x000ff00000000800 */
[----:B------:R-:W-:Y:S08]  /*1d700*/  MUFU.EX2 R164, R164 ;  /* 0x000000a400a47308 */ /* 0x000ff00000000800 */
[----:B------:R-:W-:Y:S01]  /*1d710*/  MUFU.EX2 R165, R165 ;  /* 0x000000a500a57308 */ /* 0x000fe20000000800 */
[----:B0-----:R-:W-:-:S07]  /*1d720*/  FMNMX.FTZ R20, R20, R101, !PT ;  /* 0x0000006514147209 */ /* 0x001fce0007810000 */
[----:B------:R-:W-:Y:S01]  /*1d730*/  MUFU.EX2 R136, R136 ;  /* 0x0000008800887308 */ /* 0x000fe20000000800 */
[----:B------:R-:W-:-:S04]  /*1d740*/  FSETP.NEU.FTZ.AND P2, PT, R20, -INF , PT ;  /* 0xff8000001400780b */ /* 0x000fc80003f5d000 */
[----:B------:R-:W-:-:S03]  /*1d750*/  FSEL R101, R20, RZ, P2 ;  /* 0x000000ff14657208 */ /* 0x000fc60001000000 */
[----:B------:R-:W-:Y:S02]  /*1d760*/  MUFU.EX2 R137, R137 ;  /* 0x0000008900897308 */ /* 0x000fe40000000800 */
[----:B------:R-:W-:-:S01]  /*1d770*/  FADD.FTZ R0, -R101, R0 ;  /* 0x0000000065007221 */ /* 0x000fc20000010100 */
[----:B------:R-:W-:-:S03]  /*1d780*/  FFMA.FTZ R101, R2, R20, -8 ;  /* 0xc100000002657423 */ /* 0x000fc60000010014 */
[----:B------:R-:W-:Y:S02]  /*1d790*/  FMUL.FTZ R0, R2, R0 ;  /* 0x0000000002007220 */ /* 0x000fe40000410000 */
[----:B------:R-:W-:Y:S01]  /*1d7a0*/  MUFU.EX2 R140, R140 ;  /* 0x0000008c008c7308 */ /* 0x000fe20000000800 */
[----:B------:R-:W-:-:S05]  /*1d7b0*/  FSEL R101, R101, RZ, P2 ;  /* 0x000000ff65657208 */ /* 0x000fca0001000000 */
        /* <DEDUP_REMOVED lines=34> */
[----:B------:R-:W4:Y:S01]  /*1d9e0*/  MUFU.EX2 R191, R191 ;  /* 0x000000bf00bf7308 */ /* 0x000f220000000800 */
        /* <DEDUP_REMOVED lines=25> */
[----:B------:R-:W-:Y:S01]  /*1db80*/  FFMA.FTZ R101, R2, R103, -R101 ;  /* 0x0000006702657223 */ /* 0x000fe20000010865 */
[----:B------:R-:W5:Y:S01]  /*1db90*/  MUFU.EX2 R194, R194 ;  /* 0x000000c200c27308 */ /* 0x000f620000000800 */
[----:B--2---:R-:W-:-:S01]  /*1dba0*/  FFMA.FTZ R103, R3, R203, R184 ;  /* 0x000000cb03677223 */ /* 0x004fc200000100b8 */
[----:B---3--:R-:W-:-:S03]  /*1dbb0*/  FFMA.FTZ R200, R0, R200, R186 ;  /* 0x000000c800c87223 */ /* 0x008fc600000100ba */
[----:B------:R-:W-:Y:S01]  /*1dbc0*/  FADD.FTZ R103, R185, R103 ;  /* 0x00000067b9677221 */ /* 0x000fe20000010000 */
[----:B0-----:R-:W-:-:S02]  /*1dbd0*/  FADD.FTZ R200, R187, R200 ;  /* 0x000000c8bbc87221 */ /* 0x001fc40000010000 */
[----:B------:R-:W0:Y:S01]  /*1dbe0*/  MUFU.EX2 R195, R195 ;  /* 0x000000c300c37308 */ /* 0x000e220000000800 */
[----:B------:R-:W-:-:S01]  /*1dbf0*/  FADD.FTZ R103, R188, R103 ;  /* 0x00000067bc677221 */ /* 0x000fc20000010000 */
[----:B-1----:R-:W-:-:S03]  /*1dc00*/  FADD.FTZ R200, R190, R200 ;  /* 0x000000c8bec87221 */ /* 0x002fc60000010000 */
[----:B------:R-:W-:Y:S01]  /*1dc10*/  FADD.FTZ R103, R189, R103 ;  /* 0x00000067bd677221 */ /* 0x000fe20000010000 */
[----:B----4-:R-:W-:-:S02]  /*1dc20*/  FADD.FTZ R200, R191, R200 ;  /* 0x000000c8bfc87221 */ /* 0x010fc40000010000 */
[----:B------:R-:W1:Y:S01]  /*1dc30*/  MUFU.EX2 R198, R198 ;  /* 0x000000c600c67308 */ /* 0x000e620000000800 */
[----:B------:R-:W-:-:S01]  /*1dc40*/  FADD.FTZ R103, R192, R103 ;  /* 0x00000067c0677221 */ /* 0x000fc20000010000 */
[----:B-----5:R-:W-:-:S03]  /*1dc50*/  FADD.FTZ R200, R194, R200 ;  /* 0x000000c8c2c87221 */ /* 0x020fc60000010000 */
[----:B------:R-:W-:-:S03]  /*1dc60*/  FADD.FTZ R103, R193, R103 ;  /* 0x00000067c1677221 */ /* 0x000fc60000010000 */
        /* <DEDUP_REMOVED lines=178> */
[----:B-1----:R-:W-:-:S05]  /*1e790*/  FADD.FTZ R103, R101, R200 ;  /* 0x000000c865677221 */ /* 0x002fca0000010000 */
[----:B------:R0:W-:Y:S04]  /*1e7a0*/  STL [R1], R103 ;  /* 0x0000006701007387 */ /* 0x0001e80000100800 */
[----:B------:R0:W-:Y:S01]  /*1e7b0*/  STL [R1+0x4], R201 ;  /* 0x000004c901007387 */ /* 0x0001e20000100800 */
[----:B------:R-:W-:Y:S05]  /*1e7c0*/  @!P0 BRA `(.L_x_1495) ;  /* 0x0000000000048947 */ /* 0x000fea0003800000 */
[----:B------:R-:W-:Y:S01]  /*1e7d0*/  BPT.TRAP 0x1 ;  /* 0x000000040000795c */ /* 0x000fe20000300000 */
.L_x_1495:
[----:B0-----:R-:W2:Y:S04]  /*1e7e0*/  LDL R103, [R1+0x68] ;  /* 0x0000680001677983 */ /* 0x001ea80000100800 */
[----:B------:R-:W3:Y:S01]  /*1e7f0*/  LDL R232, [R1+0x60] ;  /* 0x0000600001e87983 */ /* 0x000ee20000100800 */
[----:B------:R-:W-:Y:S02]  /*1e800*/  F2FP.SATFINITE.E4M3.F32.PACK_AB_MERGE_C R188, R189, R188, RZ ;  /* 0x000000bcbdbc723e */ /* 0x000fe400048070ff */
[----:B------:R-:W-:Y:S02]  /*1e810*/  F2FP.SATFINITE.E4M3.F32.PACK_AB_MERGE_C R190, R191, R190, RZ ;  /* 0x000000bebfbe723e */ /* 0x000fe400048070ff */
[----:B------:R-:W-:Y:S02]  /*1e820*/  F2FP.SATFINITE.E4M3.F32.PACK_AB_MERGE_C R196, R197, R196, RZ ;  /* 0x000000c4c5c4723e */ /* 0x000fe400048070ff */
[----:B------:R-:W-:-:S02]  /*1e830*/  F2FP.SATFINITE.E4M3.F32.PACK_AB_MERGE_C R198, R199, R198, RZ ;  /* 0x000000c6c7c6723e */ /* 0x000fc400048070ff */
[----:B------:R-:W-:Y:S02]  /*1e840*/  F2FP.SATFINITE.E4M3.F32.PACK_AB_MERGE_C R172, R173, R172, RZ ;  /* 0x000000acadac723e */ /* 0x000fe400048070ff */
[----:B------:R-:W-:Y:S02]  /*1e850*/  F2FP.SATFINITE.E4M3.F32.PACK_AB_MERGE_C R174, R175, R174, RZ ;  /* 0x000000aeafae723e */ /* 0x000fe400048070ff */
        /* <DEDUP_REMOVED lines=115> */
[----:B--2---:R-:W-:Y:S01]  /*1ef90*/  R2UR UR4, R103 ;  /* 0x00000000670472ca */ /* 0x004fe200000e0000 */
[----:B------:R-:W-:Y:S01]  /*1efa0*/  IMAD R103, R233, 0x8, R18 ;  /* 0x00000008e9677824 */ /* 0x000fe200078e0212 */
[----:B---3--:R-:W-:-:S03]  /*1efb0*/  ISETP.GT.AND P2, PT, R12, R232, PT ;  /* 0x000000e80c00720c */ /* 0x008fc60003f44270 */
[----:B------:R-:W-:-:S08]  /*1efc0*/  VIADD R103, R103, 0x2e860 ;  /* 0x0002e86067677836 */ /* 0x000fd00000000000 */
[----:B------:R-:W-:-:S05]  /*1efd0*/  IMAD.U32 R200, RZ, RZ, UR4 ;  /* 0x00000004ffc87e24 */ /* 0x000fca000f8e00ff */
[----:B------:R-:W-:Y:S01]  /*1efe0*/  PRMT R103, R200, 0x654, R103 ;  /* 0x00000654c8677816 */ /* 0x000fe20000000067 */
[----:B------:R-:W-:-:S03]  /*1eff0*/  VIADD R12, R12, 0xffffffff ;  /* 0xffffffff0c0c7836 */ /* 0x000fc60000000000 */
[----:B------:R0:W-:Y:S01]  /*1f000*/  SYNCS.ARRIVE.TRANS64.RED.A1T0 RZ, [R103+URZ], RZ ;  /* 0x000000ff67ff79a7 */ /* 0x0001e2000810043f */
[----:B------:R-:W-:Y:S01]  /*1f010*/  F2FP.SATFINITE.E4M3.F32.PACK_AB_MERGE_C R200, R89, R88, R92 ;  /* 0x0000005859c8723e */ /* 0x000fe2000480705c */
[----:B------:R-:W-:Y:S02]  /*1f020*/  IMAD.MOV.U32 R232, RZ, RZ, R235 ;  /* 0x000000ffffe87224 */ /* 0x000fe400078e00eb */
[----:B------:R-:W-:Y:S01]  /*1f030*/  IMAD.MOV.U32 R233, RZ, RZ, R13 ;  /* 0x000000ffffe97224 */ /* 0x000fe200078e000d */
[----:B------:R-:W-:Y:S06]  /*1f040*/  @P2 BRA `(.L_x_1496) ;  /* 0xffffff9800282947 */ /* 0x000fec000383ffff */
[----:B------:R-:W-:Y:S02]  /*1f050*/  IMAD.MOV.U32 R0, RZ, RZ, R20 ;  /* 0x000000ffff007224 */ /* 0x000fe400078e0014 */
[----:B------:R-:W-:Y:S02]  /*1f060*/  IMAD.MOV.U32 R3, RZ, RZ, R15 ;  /* 0x000000ffff037224 */ /* 0x000fe400078e000f */
[----:B------:R-:W-:Y:S02]  /*1f070*/  IMAD.MOV.U32 R233, RZ, RZ, R13 ;  /* 0x000000ffffe97224 */ /* 0x000fe400078e000d */
[----:B------:R-:W-:-:S07]  /*1f080*/  IMAD.MOV.U32 R232, RZ, RZ, R235 ;  /* 0x000000ffffe87224 */ /* 0x000fce00078e00eb */
.L_x_1477:
[----:B------:R-:W2:Y:S01]  /*1f090*/  LDL R13, [R1+0x64] ;  /* 0x00006400010d7983 */ /* 0x000ea20000100800 */
[----:B------:R-:W1:Y:S03]  /*1f0a0*/  LDC R15, c[0x0][0x448] ;  /* 0x00011200ff0f7b82 */ /* 0x000e660000000800 */
[----:B------:R-:W3:Y:S04]  /*1f0b0*/  LDL R88, [R1+0x10] ;  /* 0x0000100001587983 */ /* 0x000ee80000100800 */
[----:B------:R-:W3:Y:S01]  /*1f0c0*/  LDL R21, [R1+0x14] ;  /* 0x0000140001157983 */ /* 0x000ee20000100800 */
[----:B------:R-:W4:Y:S01]  /*1f0d0*/  LDC R89, c[0x0][0x9e4] ;  /* 0x00027900ff597b82 */ /* 0x000f220000000800 */
[----:B------:R-:W-:-:S02]  /*1f0e0*/  LOP3.LUT R17, R17, 0xffefffff, RZ, 0xc0, !PT ;  /* 0xffefffff11117812 */ /* 0x000fc400078ec0ff */
[----:B-1----:R-:W-:-:S13]  /*1f0f0*/  ISETP.NE.AND P2, PT, R15, 0x1, PT ;  /* 0x000000010f00780c */ /* 0x002fda0003f45270 */
[----:B------:R-:W1:Y:S01]  /*1f100*/  @P2 LDC R20, c[0x0][0x44c] ;  /* 0x00011300ff142b82 */ /* 0x000e620000000800 */
[----:B------:R-:W-:-:S04]  /*1f110*/  @P2 LOP3.LUT R17, R17, 0x100000, RZ, 0xfc, !PT ;  /* 0x0010000011112812 */ /* 0x000fc800078efcff */
[----:B------:R-:W-:-:S03]  /*1f120*/  LOP3.LUT R17, R17, 0xffdfffff, RZ, 0xc0, !PT ;  /* 0xffdfffff11117812 */ /* 0x000fc600078ec0ff */
[----:B------:R-:W5:Y:S01]  /*1f130*/  @P2 LDC R15, c[0x0][0x450] ;  /* 0x00011400ff0f2b82 */ /* 0x000f620000000800 */
[----:B--2---:R-:W-:-:S04]  /*1f140*/  VIADD R13, R13, 0x7f ;  /* 0x0000007f0d0d7836 */ /* 0x004fc80000000000 */
[----:B-1----:R-:W-:Y:S01]  /*1f150*/  @P2 IMAD.HI.U32 R20, R13, R20, RZ ;  /* 0x000000140d142227 */ /* 0x002fe200078e00ff */
[----:B---3--:R-:W-:-:S04]  /*1f160*/  IADD3 R88, R21, 0x1, -R88 ;  /* 0x0000000115587810 */ /* 0x008fc80007ffe858 */
[----:B-----5:R-:W-:Y:S02]  /*1f170*/  @P2 SHF.R.U32.HI R13, RZ, R15, R20 ;  /* 0x0000000fff0d2219 */ /* 0x020fe40000011614 */
[----:B----4-:R-:W-:-:S03]  /*1f180*/  ISETP.GE.AND P2, PT, R89, 0x1, PT ;  /* 0x000000015900780c */ /* 0x010fc60003f46270 */
[----:B------:R-:W-:-:S04]  /*1f190*/  IMAD.IADD R13, R13, 0x1, R88 ;  /* 0x000000010d0d7824 */ /* 0x000fc800078e0258 */
[----:B------:R-:W-:-:S06]  /*1f1a0*/  IMAD.IADD R14, R13, 0x1, -R14 ;  /* 0x000000010d0e7824 */ /* 0x000fcc00078e0a0e */
[----:B------:R-:W-:Y:S01]  /*1f1b0*/  @P2 LOP3.LUT R17, R17, 0x200000, RZ, 0xfc, !PT ;  /* 0x0020000011112812 */ /* 0x000fe200078efcff */
[----:B------:R-:W-:Y:S06]  /*1f1c0*/  @!P2 BRA `(.L_x_1497) ;  /* 0x000000000044a947 */ /* 0x000fec0003800000 */
[----:B------:R-:W-:Y:S01]  /*1f1d0*/  ISETP.GT.AND P2, PT, R13, -0x1, PT ;  /* 0xffffffff0d00780c */ /* 0x000fe20003f44270 */
[----:B------:R-:W-:-:S12]  /*1f1e0*/  BSSY B0, `(.L_x_1498) ;  /* 0x000000d000007945 */ /* 0x000fd80003800000 */
[----:B------:R-:W-:Y:S05]  /*1f1f0*/  @P2 BRA `(.L_x_1499) ;  /* 0x00000000001c2947 */ /* 0x000fea0003800000 */
[----:B------:R-:W-:Y:S02]  /*1f200*/  ISETP.NE.AND P2, PT, R89, 0x1, PT ;  /* 0x000000015900780c */ /* 0x000fe40003f45270 */
[----:B------:R-:W-:-:S11]  /*1f210*/  LOP3.LUT R13, RZ, R13, RZ, 0x33, !PT ;  /* 0x0000000dff0d7212 */ /* 0x000fd600078e33ff */
[----:B------:R-:W1:Y:S02]  /*1f220*/  @P2 LDC.64 R20, c[0x0][0x9e8] ;  /* 0x00027a00ff142b82 */ /* 0x000e640000000a00 */
[----:B-1----:R-:W-:-:S05]  /*1f230*/  @P2 IMAD.HI.U32 R20, R13, R20, RZ ;  /* 0x000000140d142227 */ /* 0x002fca00078e00ff */
[----:B------:R-:W-:-:S04]  /*1f240*/  @P2 SHF.R.U32.HI R13, RZ, R21, R20 ;  /* 0x00000015ff0d2219 */ /* 0x000fc80000011614 */
[----:B------:R-:W-:Y:S01]  /*1f250*/  LOP3.LUT R13, RZ, R13, RZ, 0x33, !PT ;  /* 0x0000000dff0d7212 */ /* 0x000fe200078e33ff */
[----:B------:R-:W-:Y:S06]  /*1f260*/  BRA `(.L_x_1500) ;  /* 0x0000000000107947 */ /* 0x000fec0003800000 */
.L_x_1499:
[----:B------:R-:W-:-:S13]  /*1f270*/  ISETP.NE.AND P2, PT, R89, 0x1, PT ;  /* 0x000000015900780c */ /* 0x000fda0003f45270 */
[----:B------:R-:W1:Y:S02]  /*1f280*/  @P2 LDC.64 R20, c[0x0][0x9e8] ;  /* 0x00027a00ff142b82 */ /* 0x000e640000000a00 */
[----:B-1----:R-:W-:-:S05]  /*1f290*/  @P2 IMAD.HI.U32 R20, R13, R20, RZ ;  /* 0x000000140d142227 */ /* 0x002fca00078e00ff */
[----:B------:R-:W-:-:S07]  /*1f2a0*/  @P2 SHF.R.U32.HI R13, RZ, R21, R20 ;  /* 0x00000015ff0d2219 */ /* 0x000fce0000011614 */
.L_x_1500:
[----:B------:R-:W-:Y:S05]  /*1f2b0*/  BSYNC B0 ;  /* 0x0000000000007941 */ /* 0x000fea0003800000 */
.L_x_1498:
[----:B------:R-:W-:-:S05]  /*1f2c0*/  IMAD R13, R13, R89, RZ ;  /* 0x000000590d0d7224 */ /* 0x000fca00078e02ff */
[----:B------:R-:W-:-:S07]  /*1f2d0*/  VIMNMX R14, R14, R13, !PT ;  /* 0x0000000d0e0e7248 */ /* 0x000fce0007fe0100 */
.L_x_1497:
[----:B------:R-:W2:Y:S01]  /*1f2e0*/  LDL R20, [R1+0x74] ;  /* 0x0000740001147983 */ /* 0x000ea20000100800 */
[----:B------:R-:W-:Y:S02]  /*1f2f0*/  VIADD R15, R14, 0xdf ;  /* 0x000000df0e0f7836 */ /* 0x000fe40000000000 */
[----:B------:R-:W-:-:S04]  /*1f300*/  IMAD.MOV.U32 R14, RZ, RZ, RZ ;  /* 0x000000ffff0e7224 */ /* 0x000fc800078e00ff */
[----:B------:R-:W-:-:S05]  /*1f310*/  IMAD.HI R14, R15, -0x6db6db6d, R14 ;  /* 0x924924930f0e7827 */ /* 0x000fca00078e020e */
[----:B------:R-:W-:-:S04]  /*1f320*/  SHF.R.U32.HI R13, RZ, 0x1f, R14 ;  /* 0x0000001fff0d7819 */ /* 0x000fc8000001160e */
[----:B------:R-:W-:-:S04]  /*1f330*/  LEA.HI.SX32 R13, R14, R13, 0x19 ;  /* 0x0000000d0e0d7211 */ /* 0x000fc800078fcaff */
[----:B--2---:R-:W-:-:S04]  /*1f340*/  VIMNMX R20, R20, R13, !PT ;  /* 0x0000000d14147248 */ /* 0x004fc80007fe0100 */
[----:B------:R-:W-:Y:S01]  /*1f350*/  ISETP.GE.AND P2, PT, R12, R20, PT ;  /* 0x000000140c00720c */ /* 0x000fe20003f46270 */
[----:B------:R1:W-:-:S12]  /*1f360*/  STL [R1+0x48], R20 ;  /* 0x0000481401007387 */ /* 0x0003d80000100800 */
[----:B-1----:R-:W-:Y:S05]  /*1f370*/  @!P2 BRA `(.L_x_1501) ;  /* 0x000000400004a947 */ /* 0x002fea0003800000 */
[----:B------:R-:W-:Y:S02]  /*1f380*/  IMAD.MOV.U32 R236, RZ, RZ, R12 ;  /* 0x000000ffffec7224 */ /* 0x000fe400078e000c */
[----:B------:R-:W-:Y:S02]  /*1f390*/  IMAD.MOV.U32 R235, RZ, RZ, R0 ;  /* 0x000000ffffeb7224 */ /* 0x000fe400078e0000 */
[----:B------:R-:W-:Y:S02]  /*1f3a0*/  IMAD.MOV.U32 R21, RZ, RZ, R3 ;  /* 0x000000ffff157224 */ /* 0x000fe400078e0003 */
[----:B------:R-:W-:Y:S02]  /*1f3b0*/  IMAD.MOV.U32 R12, RZ, RZ, R232 ;  /* 0x000000ffff0c7224 */ /* 0x000fe400078e00e8 */
[----:B------:R-:W-:-:S07]  /*1f3c0*/  IMAD.MOV.U32 R20, RZ, RZ, R233 ;  /* 0x000000ffff147224 */ /* 0x000fce00078e00e9 */
.L_x_1512:
        /* <DEDUP_REMOVED lines=9> */
.L_x_1503:
[----:B------:R-:W-:-:S05]  /*1f460*/  VIADD R0, R20, 0x1 ;  /* 0x0000000114007836 */ /* 0x000fca0000000000 */
[----:B------:R-:W-:-:S04]  /*1f470*/  ISETP.NE.AND P3, PT, R0, 0x2, PT ;  /* 0x000000020000780c */ /* 0x000fc80003f65270 */
[----:B------:R-:W-:Y:S02]  /*1f480*/  SEL R3, R0, RZ, P3 ;  /* 0x000000ff00037207 */ /* 0x000fe40001800000 */
[----:B------:R-:W-:-:S03]  /*1f490*/  SHF.L.U32 R0, R232, 0x1f, RZ ;  /* 0x0000001fe8007819 */ /* 0x000fc600000006ff */
[----:B------:R-:W-:-:S04]  /*1f4a0*/  IMAD R3, R3, 0x8, R18 ;  /* 0x0000000803037824 */ /* 0x000fc800078e0212 */
[----:B------:R1:W2:Y:S01]  /*1f4b0*/  SYNCS.PHASECHK.TRANS64.TRYWAIT P3, [R3+URZ+0x2e830], R0 ;  /* 0x02e83000030075a7 */ /* 0x0002a2000806017f */
[----:B------:R-:W-:Y:S05]  /*1f4c0*/  @!P0 BRA `(.L_x_1504) ;  /* 0x0000000000048947 */ /* 0x000fea0003800000 */
[----:B------:R-:W-:Y:S01]  /*1f4d0*/  BPT.TRAP 0x1 ;  /* 0x000000040000795c */ /* 0x000fe20000300000 */
.L_x_1504:
[----:B------:R-:W-:Y:S04]  /*1f4e0*/  BSSY B0, `(.L_x_1502) ;  /* 0x0000004000007945 */ /* 0x000fe80003800000 */
[----:B--2---:R-:W-:Y:S05]  /*1f4f0*/  @P3 BRA `(.L_x_1505) ;  /* 0x0000000000083947 */ /* 0x004fea0003800000 */
[----:B------:R-:W2:Y:S02]  /*1f500*/  SYNCS.PHASECHK.TRANS64.TRYWAIT P3, [R3+URZ+0x2e830], R0 ;  /* 0x02e83000030075a7 */ /* 0x000ea4000806017f */
[----:B--2---:R-:W-:Y:S05]  /*1f510*/  @!P3 BRA `(.L_x_1506) ;  /* 0x000001800068b947 */ /* 0x004fea0003800000 */
.L_x_1505:
[----:B------:R-:W-:Y:S05]  /*1f520*/  BSYNC B0 ;  /* 0x0000000000007941 */ /* 0x000fea0003800000 */
.L_x_1502:
[----:B-12---:R-:W2:Y:S01]  /*1f530*/  LDL R3, [R1+0x5c] ;  /* 0x00005c0001037983 */ /* 0x006ea20000100800 */
[----:B------:R-:W-:Y:S01]  /*1f540*/  VIADD R233, R20, 0x1 ;  /* 0x0000000114e97836 */ /* 0x000fe20000000000 */
[----:B------:R-:W-:Y:S05]  /*1f550*/  WARPSYNC.ALL ;  /* 0x0000000000007948 */ /* 0x000fea0003800000 */
[----:B------:R-:W1:Y:S01]  /*1f560*/  S2R R0, SR_TID.X ;  /* 0x0000000000007919 */ /* 0x000e620000002100 */
[C---:B------:R-:W-:Y:S01]  /*1f570*/  ISETP.NE.AND P3, PT, R233.reuse, 0x2, PT ;  /* 0x00000002e900780c */ /* 0x040fe20003f65270 */
[----:B------:R-:W-:Y:S01]  /*1f580*/  IMAD.MOV.U32 R91, RZ, RZ, 0x40000040 ;  /* 0x40000040ff5b7424 */ /* 0x000fe200078e00ff */
[C---:B------:R-:W-:Y:S01]  /*1f590*/  R2UR UR12, R8.reuse ;  /* 0x00000000080c72ca */ /* 0x040fe200000e0000 */
[----:B------:R-:W-:Y:S01]  /*1f5a0*/  IMAD.MOV.U32 R15, RZ, RZ, 0x40000040 ;  /* 0x40000040ff0f7424 */ /* 0x000fe200078e00ff */
[----:B------:R-:W-:Y:S01]  /*1f5b0*/  SEL R233, R233, RZ, P3 ;  /* 0x000000ffe9e97207 */ /* 0x000fe20001800000 */
        /* <DEDUP_REMOVED lines=13> */
[----:B------:R-:W-:Y:S01]  /*1f690*/  R2UR UR25, R15 ;  /* 0x000000000f1972ca */ /* 0x000fe200000e0000 */
[----:B------:R-:W-:Y:S01]  /*1f6a0*/  STL [R1+0xcc], R21 ;  /* 0x0000cc1501007387 */ /* 0x000fe20000100800 */
[C---:B------:R-:W-:Y:S02]  /*1f6b0*/  R2UR UR27, R89.reuse ;  /* 0x00000000591b72ca */ /* 0x040fe400000e0000 */
[----:B------:R-:W-:Y:S01]  /*1f6c0*/  R2UR UR29, R89 ;  /* 0x00000000591d72ca */ /* 0x000fe200000e0000 */
[----:B------:R-:W-:Y:S01]  /*1f6d0*/  STL [R1+0xc8], R19 ;  /* 0x0000c81301007387 */ /* 0x000fe20000100800 */
[----:B------:R-:W-:-:S02]  /*1f6e0*/  R2UR UR31, R93 ;  /* 0x000000005d1f72ca */ /* 0x000fc400000e0000 */
[----:B------:R-:W-:Y:S01]  /*1f6f0*/  R2UR UR39, R15 ;  /* 0x000000000f2772ca */ /* 0x000fe200000e0000 */
[----:B------:R-:W-:Y:S01]  /*1f700*/  STL [R1+0xc4], R18 ;  /* 0x0000c41201007387 */ /* 0x000fe20000100800 */
[----:B------:R-:W-:Y:S02]  /*1f710*/  R2UR UR36, R8 ;  /* 0x00000000082472ca */ /* 0x000fe400000e0000 */
[----:B-1----:R-:W-:Y:S01]  /*1f720*/  SHF.R.U32.HI R0, RZ, 0x7, R0 ;  /* 0x00000007ff007819 */ /* 0x002fe20000011600 */
[----:B------:R1:W-:Y:S01]  /*1f730*/  STL [R1+0xc0], R17 ;  /* 0x0000c01101007387 */ /* 0x0003e20000100800 */
[----:B------:R-:W-:Y:S02]  /*1f740*/  R2UR UR37, R9 ;  /* 0x00000000092572ca */ /* 0x000fe400000e0000 */
[----:B------:R-:W-:Y:S01]  /*1f750*/  R2UR UR47, R89 ;  /* 0x00000000592f72ca */ /* 0x000fe200000e0000 */
[----:B------:R-:W-:Y:S01]  /*1f760*/  VIADD R0, R0, 0x8 ;  /* 0x0000000800007836 */ /* 0x000fe20000000000 */
[----:B------:R3:W-:Y:S01]  /*1f770*/  STL [R1+0xbc], R16 ;  /* 0x0000bc1001007387 */ /* 0x0007e20000100800 */
[----:B------:R-:W-:-:S02]  /*1f780*/  R2UR UR44, R8 ;  /* 0x00000000082c72ca */ /* 0x000fc400000e0000 */
[----:B------:R-:W-:Y:S01]  /*1f790*/  R2UR UR45, R9 ;  /* 0x00000000092d72ca */ /* 0x000fe200000e0000 */
[----:B------:R4:W-:Y:S01]  /*1f7a0*/  BAR.SYNC.DEFER_BLOCKING R0, 0x100 ;  /* 0x000400000000751d */ /* 0x0009e20000010000 */
[C---:B------:R-:W-:Y:S02]  /*1f7b0*/  R2UR UR19, R15.reuse ;  /* 0x000000000f1372ca */ /* 0x040fe400000e0000 */
[----:B------:R-:W-:Y:S02]  /*1f7c0*/  R2UR UR5, R15 ;  /* 0x000000000f0572ca */ /* 0x000fe400000e0000 */
[----:B------:R-:W-:Y:S02]  /*1f7d0*/  R2UR UR17, R89 ;  /* 0x00000000591172ca */ /* 0x000fe400000e0000 */
[C---:B------:R-:W-:Y:S01]  /*1f7e0*/  R2UR UR9, R93.reuse ;  /* 0x000000005d0972ca */ /* 0x040fe200000e0000 */
[----:B------:R0:W-:Y:S01]  /*1f7f0*/  STL [R1+0xb8], R12 ;  /* 0x0000b80c01007387 */ /* 0x0001e20000100800 */
[----:B------:R-:W-:Y:S01]  /*1f800*/  R2UR UR33, R93 ;  /* 0x000000005d2172ca */ /* 0x000fe200000e0000 */
[----:B------:R-:W-:Y:S01]  /*1f810*/  IMAD.MOV.U32 R93, RZ, RZ, 0x40000040 ;  /* 0x40000040ff5d7424 */ /* 0x000fe200078e00ff */
[----:B------:R-:W-:Y:S01]  /*1f820*/  R2UR UR59, R91 ;  /* 0x000000005b3b72ca */ /* 0x000fe200000e0000 */
[----:B------:R0:W-:Y:S03]  /*1f830*/  STL [R1+0xb4], R2 ;  /* 0x0000b40201007387 */ /* 0x0001e60000100800 */
[----:B------:R-:W-:Y:S01]  /*1f840*/  R2UR UR43, R93 ;  /* 0x000000005d2b72ca */ /* 0x000fe200000e0000 */
[----:B------:R-:W-:Y:S01]  /*1f850*/  WARPGROUP.ARRIVE ;  /* 0x00000000000079c5 */ /* 0x000fe20000000000 */
[----:B--2---:R-:W-:Y:S01]  /*1f860*/  IMAD R90, R233, 0x700, R3 ;  /* 0x00000700e95a7824 */ /* 0x004fe200078e0203 */
[----:B------:R-:W-:Y:S01]  /*1f870*/  MOV R3, UR7 ;  /* 0x0000000700037c02 */ /* 0x000fe20008000f00 */
[----:B------:R-:W-:Y:S01]  /*1f880*/  UMOV UR7, UR11 ;  /* 0x0000000b00077c82 */ /* 0x000fe20008000000 */
[----:B------:R-:W-:Y:S01]  /*1f890*/  R2UR UR11, R15 ;  /* 0x000000000f0b72ca */ /* 0x000fe200000e0000 */
[C---:B------:R-:W-:Y:S01]  /*1f8a0*/  VIADD R14, R90.reuse, 0x100 ;  /* 0x000001005a0e7836 */ /* 0x040fe20000000000 */
[C---:B------:R-:W-:Y:S01]  /*1f8b0*/  R2UR UR14, R90.reuse ;  /* 0x000000005a0e72ca */ /* 0x040fe200000e0000 */
[C---:B------:R-:W-:Y:S01]  /*1f8c0*/  VIADD R88, R90.reuse, 0x200 ;  /* 0x000002005a587836 */ /* 0x040fe20000000000 */
[----:B-1----:R-:W-:Y:S01]  /*1f8d0*/  MOV R17, UR7 ;  /* 0x0000000700117c02 */ /* 0x002fe20008000f00 */
        /* <DEDUP_REMOVED lines=25> */
[----:B------:R-:W-:Y:S01]  /*1fa70*/  UMOV UR7, UR29 ;  /* 0x0000001d00077c82 */ /* 0x000fe20008000000 */
[----:B------:R-:W-:Y:S01]  /*1fa80*/  R2UR UR24, R14 ;  /* 0x000000000e1872ca */ /* 0x000fe200000e0000 */
[----:B------:R-:W-:Y:S01]  /*1fa90*/  VIADD R14, R90, 0x104 ;  /* 0x000001045a0e7836 */ /* 0x000fe20000000000 */
[----:B------:R-:W-:Y:S01]  /*1faa0*/  R2UR UR10, R88 ;  /* 0x00000000580a72ca */ /* 0x000fe200000e0000 */
[C---:B------:R-:W-:Y:S01]  /*1fab0*/  VIADD R88, R90.reuse, 0x204 ;  /* 0x000002045a587836 */ /* 0x040fe20000000000 */
[----:B------:R-:W-:Y:S01]  /*1fac0*/  MOV R237, UR11 ;  /* 0x0000000b00ed7c02 */ /* 0x000fe20008000f00 */
[----:B------:R-:W-:Y:S01]  /*1fad0*/  UMOV UR11, UR25 ;  /* 0x00000019000b7c82 */ /* 0x000fe20008000000 */
[C---:B------:R-:W-:Y:S01]  /*1fae0*/  R2UR UR25, R9.reuse ;  /* 0x00000000091972ca */ /* 0x040fe200000e0000 */
[----:B------:R-:W-:Y:S01]  /*1faf0*/  IMAD.MOV.U32 R15, RZ, RZ, 0x40000040 ;  /* 0x40000040ff0f7424 */ /* 0x000fe200078e00ff */
[----:B------:R-:W-:Y:S01]  /*1fb00*/  R2UR UR29, R9 ;  /* 0x00000000091d72ca */ /* 0x000fe200000e0000 */
[----:B------:R-:W-:Y:S01]  /*1fb10*/  VIADD R92, R90, 0x206 ;  /* 0x000002065a5c7836 */ /* 0x000fe20000000000 */
[----:B------:R-:W-:Y:S01]  /*1fb20*/  MOV R19, UR11 ;  /* 0x0000000b00137c02 */ /* 0x000fe20008000f00 */
[----:B------:R-:W-:Y:S01]  /*1fb30*/  UMOV UR11, UR19 ;  /* 0x00000013000b7c82 */ /* 0x000fe20008000000 */
[----:B----4-:R-:W-:-:S02]  /*1fb40*/  MOV R0, UR6 ;  /* 0x0000000600007c02 */ /* 0x010fc40008000f00 */
[----:B------:R-:W-:Y:S01]  /*1fb50*/  R2UR UR14, R88 ;  /* 0x00000000580e72ca */ /* 0x000fe200000e0000 */
[----:B------:R-:W-:Y:S01]  /*1fb60*/  UMOV UR6, UR10 ;  /* 0x0000000a00067c82 */ /* 0x000fe20008000000 */
[----:B------:R-:W-:Y:S01]  /*1fb70*/  R2UR UR10, R14 ;  /* 0x000000000e0a72ca */ /* 0x000fe200000e0000 */
[----:B------:R-:W-:Y:S01]  /*1fb80*/  VIADD R14, R90, 0x304 ;  /* 0x000003045a0e7836 */ /* 0x000fe20000000000 */
[----:B---3--:R-:W-:Y:S01]  /*1fb90*/  MOV R16, UR6 ;  /* 0x0000000600107c02 */ /* 0x008fe20008000f00 */
[----:B------:R-:W-:Y:S01]  /*1fba0*/  UMOV UR6, UR28 ;  /* 0x0000001c00067c82 */ /* 0x000fe20008000000 */
[----:B------:R-:W-:Y:S01]  /*1fbb0*/  R2UR UR28, R8 ;  /* 0x00000000081c72ca */ /* 0x000fe200000e0000 */
[----:B------:R-:W-:Y:S01]  /*1fbc0*/  VIADD R88, R90, 0x404 ;  /* 0x000004045a587836 */ /* 0x000fe20000000000 */
[----:B------:R-:W-:Y:S01]  /*1fbd0*/  R2UR UR19, R15 ;  /* 0x000000000f1372ca */ /* 0x000fe200000e0000 */
[----:B------:R-:W-:Y:S01]  /*1fbe0*/  IMAD.MOV.U32 R15, RZ, RZ, 0x40000040 ;  /* 0x40000040ff0f7424 */ /* 0x000fe200078e00ff */
[----:B------:R-:W-:Y:S01]  /*1fbf0*/  R2UR UR15, R89 ;  /* 0x00000000590f72ca */ /* 0x000fe200000e0000 */
[----:B------:R-:W-:Y:S01]  /*1fc00*/  IMAD.MOV.U32 R89, RZ, RZ, 0x40000040 ;  /* 0x40000040ff597424 */ /* 0x000fe200078e00ff */
        /* <DEDUP_REMOVED lines=9> */
[----:B------:R-:W-:Y:S01]  /*1fca0*/  R2UR UR18, R14 ;  /* 0x000000000e1272ca */ /* 0x000fe200000e0000 */
[----:B------:R-:W-:Y:S01]  /*1fcb0*/  VIADD R14, R90, 0x504 ;  /* 0x000005045a0e7836 */ /* 0x000fe20000000000 */
[----:B------:R-:W-:Y:S02]  /*1fcc0*/  R2UR UR8, R8 ;  /* 0x00000000080872ca */ /* 0x000fe400000e0000 */
[----:B------:R-:W-:Y:S02]  /*1fcd0*/  R2UR UR9, R9 ;  /* 0x00000000090972ca */ /* 0x000fe400000e0000 */
[----:B------:R-:W-:Y:S01]  /*1fce0*/  MOV R95, UR11 ;  /* 0x0000000b005f7c02 */ /* 0x000fe20008000f00 */
[----:B------:R-:W-:Y:S01]  /*1fcf0*/  UMOV UR11, UR5 ;  /* 0x00000005000b7c82 */ /* 0x000fe20008000000 */
[----:B------:R-:W-:-:S02]  /*1fd00*/  WARPGROUP.DEPBAR.LE gsb0, 0x0 ;  /* 0x00008000000079c5 */ /* 0x000fc40000010000 */
[----:B------:R-:W-:Y:S01]  /*1fd10*/  WARPGROUP.ARRIVE ;  /* 0x00000000000079c5 */ /* 0x000fe20000000000 */
[----:B------:R-:W-:Y:S01]  /*1fd20*/  MOV R94, UR10 ;  /* 0x0000000a005e7c02 */ /* 0x000fe20008000f00 */
[----:B------:R-:W-:Y:S01]  /*1fd30*/  UMOV UR10, UR4 ;  /* 0x00000004000a7c82 */ /* 0x000fe20008000000 */
[----:B------:R-:W-:Y:S02]  /*1fd40*/  R2UR UR42, R92 ;  /* 0x000000005c2a72ca */ /* 0x000fe400000e0000 */
[----:B------:R-:W-:Y:S01]  /*1fd50*/  R2UR UR4, R10 ;  /* 0x000000000a0472ca */ /* 0x000fe200000e0000 */
[----:B------:R-:W-:Y:S01]  /*1fd60*/  QGMMA.64x32x32.F32.E4M3.E4M3 R168, gdesc[UR20], RZ, !UPT, gsb0 ;  /* 0x0060000014a879f3 */ /* 0x000fe2000c0008ff */
[----:B------:R-:W-:Y:S01]  /*1fd70*/  R2UR UR22, R88 ;  /* 0x00000000581672ca */ /* 0x000fe200000e0000 */
[----:B------:R-:W-:Y:S01]  /*1fd80*/  VIADD R88, R90, 0x604 ;  /* 0x000006045a587836 */ /* 0x000fe20000000000 */
[----:B------:R-:W-:Y:S01]  /*1fd90*/  R2UR UR23, R89 ;  /* 0x00000000591772ca */ /* 0x000fe200000e0000 */
[----:B------:R-:W-:Y:S01]  /*1fda0*/  IMAD.MOV.U32 R89, RZ, RZ, 0x40000040 ;  /* 0x40000040ff597424 */ /* 0x000fe200078e00ff */
[----:B------:R-:W-:-:S02]  /*1fdb0*/  R2UR UR5, R11 ;  /* 0x000000000b0572ca */ /* 0x000fc400000e0000 */
[----:B------:R-:W-:Y:S02]  /*1fdc0*/  R2UR UR12, R10 ;  /* 0x000000000a0c72ca */ /* 0x000fe400000e0000 */
[----:B------:R-:W-:Y:S02]  /*1fdd0*/  R2UR UR13, R11 ;  /* 0x000000000b0d72ca */ /* 0x000fe400000e0000 */
[----:B0-----:R-:W-:Y:S01]  /*1fde0*/  MOV R12, UR15 ;  /* 0x0000000f000c7c02 */ /* 0x001fe20008000f00 */
[----:B------:R-:W-:Y:S01]  /*1fdf0*/  UMOV UR15, UR33 ;  /* 0x00000021000f7c82 */ /* 0x000fe20008000000 */
[----:B------:R-:W-:Y:S01]  /*1fe00*/  MOV R2, UR14 ;  /* 0x0000000e00027c02 */ /* 0x000fe20008000f00 */
[----:B------:R-:W-:Y:S01]  /*1fe10*/  UMOV UR14, UR32 ;  /* 0x00000020000e7c82 */ /* 0x000fe20008000000 */
[----:B------:R-:W-:Y:S01]  /*1fe20*/  MOV R22, UR15 ;  /* 0x0000000f00167c02 */ /* 0x000fe20008000f00 */
[----:B------:R-:W-:Y:S01]  /*1fe30*/  UMOV UR15, UR17 ;  /* 0x00000011000f7c82 */ /* 0x000fe20008000000 */
[----:B------:R-:W-:Y:S01]  /*1fe40*/  MOV R21, UR14 ;  /* 0x0000000e00157c02 */ /* 0x000fe20008000f00 */
[----:B------:R-:W-:Y:S01]  /*1fe50*/  UMOV UR14, UR16 ;  /* 0x00000010000e7c82 */ /* 0x000fe20008000000 */
        /* <DEDUP_REMOVED lines=25> */
[----:B------:R-:W-:Y:S02]  /*1fff0*/  R2UR UR50, R88 ;  /* 0x00000000583272ca */ /* 0x000fe400000e0000 */
[----:B------:R-:W-:Y:S01]  /*20000*/  R2UR UR51, R89 ;  /* 0x00000000593372ca */ /* 0x000fe200000e0000 */
        /* <DEDUP_REMOVED lines=14> */
[----:B------:R-:W-:-:S06]  /*200f0*/  WARPGROUP.ARRIVE ;  /* 0x00000000000079c5 */ /* 0x000fcc0000000000 */
        /* <DEDUP_REMOVED lines=132> */
.L_x_1508:
[----:B-----5:R-:W-:Y:S01]  /*20940*/  SHF.L.U32 R0, R12, 0x1f, RZ ;  /* 0x0000001f0c007819 */ /* 0x020fe200000006ff */
[----:B------:R-:W-:-:S04]  /*20950*/  IMAD R3, R20, 0x8, R18 ;  /* 0x0000000814037824 */ /* 0x000fc800078e0212 */
[----:B------:R0:W1:Y:S01]  /*20960*/  SYNCS.PHASECHK.TRANS64.TRYWAIT P2, [R3+URZ+0x2e850], R0 ;  /* 0x02e85000030075a7 */ /* 0x000062000804017f */
[----:B------:R-:W-:Y:S05]  /*20970*/  @!P0 BRA `(.L_x_1509) ;  /* 0x0000000000048947 */ /* 0x000fea0003800000 */
[----:B------:R-:W-:Y:S01]  /*20980*/  BPT.TRAP 0x1 ;  /* 0x000000040000795c */ /* 0x000fe20000300000 */
.L_x_1509:
[----:B-1----:R-:W-:Y:S05]  /*20990*/  @P2 BRA `(.L_x_1507) ;  /* 0x0000000000082947 */ /* 0x002fea0003800000 */
[----:B------:R-:W1:Y:S02]  /*209a0*/  SYNCS.PHASECHK.TRANS64.TRYWAIT P2, [R3+URZ+0x2e850], R0 ;  /* 0x02e85000030075a7 */ /* 0x000e64000804017f */
[----:B-1----:R-:W-:Y:S05]  /*209b0*/  @!P2 BRA `(.L_x_1510) ;  /* 0x0000016c0054a947 */ /* 0x002fea0003800000 */
.L_x_1507:
[----:B-----5:R-:W-:Y:S01]  /*209c0*/  VIADD R12, R18, 0x400 ;  /* 0x00000400120c7836 */ /* 0x020fe20000000000 */
[----:B------:R-:W-:Y:S05]  /*209d0*/  WARPSYNC.ALL ;  /* 0x0000000000007948 */ /* 0x000fea0003800000 */
[----:B------:R-:W-:Y:S01]  /*209e0*/  SHF.R.U32.HI R12, RZ, 0x4, R12 ;  /* 0x00000004ff0c7819 */ /* 0x000fe2000001160c */
[----:B------:R-:W-:Y:S01]  /*209f0*/  IMAD.MOV.U32 R13, RZ, RZ, -0x3ffffff0 ;  /* 0xc0000010ff0d7424 */ /* 0x000fe200078e00ff */
[----:B------:R-:W-:Y:S02]  /*20a00*/  WARPGROUP.ARRIVE ;  /* 0x00000000000079c5 */ /* 0x000fe40000000000 */
[----:B------:R-:W-:-:S02]  /*20a10*/  LOP3.LUT R12, R12, 0x3fff, RZ, 0xc0, !PT ;  /* 0x00003fff0c0c7812 */ /* 0x000fc400078ec0ff */
[----:B------:R-:W-:Y:S02]  /*20a20*/  R2UR UR7, R13 ;  /* 0x000000000d0772ca */ /* 0x000fe400000e0000 */
[----:B------:R-:W-:-:S05]  /*20a30*/  LOP3.LUT R12, R12, 0x10000, RZ, 0xfc, !PT ;  /* 0x000100000c0c7812 */ /* 0x000fca00078efcff */
[----:B------:R-:W-:-:S05]  /*20a40*/  IMAD R12, R20, 0x700, R12 ;  /* 0x00000700140c7824 */ /* 0x000fca00078e020c */
[----:B------:R-:W-:-:S13]  /*20a50*/  R2UR UR6, R12 ;  /* 0x000000000c0672ca */ /* 0x000fda00000e0000 */
[----:B------:R-:W-:Y:S01]  /*20a60*/  QGMMA.64x128x32.F32.E4M3.E4M3 R24, R224, gdesc[UR4], R24, gsb0 ;  /* 0x01e00004e0187df3 */ /* 0x000fe20008000818 */
[----:B------:R-:W-:Y:S02]  /*20a70*/  VIADD R14, R12, 0x100 ;  /* 0x000001000c0e7836 */ /* 0x000fe40000000000 */
[----:B------:R-:W-:-:S03]  /*20a80*/  IMAD.MOV.U32 R15, RZ, RZ, -0x3ffffff0 ;  /* 0xc0000010ff0f7424 */ /* 0x000fc600078e00ff */
[----:B------:R-:W-:Y:S02]  /*20a90*/  R2UR UR6, R14 ;  /* 0x000000000e0672ca */ /* 0x000fe400000e0000 */
[----:B------:R-:W-:Y:S02]  /*20aa0*/  R2UR UR7, R15 ;  /* 0x000000000f0772ca */ /* 0x000fe400000e0000 */
[----:B01----:R-:W-:-:S04]  /*20ab0*/  FMNMX.FTZ R0, R184, R21, !PT ;  /* 0x00000015b8007209 */ /* 0x003fc80007810000 */
[----:B------:R-:W-:-:S04]  /*20ac0*/  FMNMX.FTZ R0, R185, R0, !PT ;  /* 0x00000000b9007209 */ /* 0x000fc80007810000 */
[----:B------:R-:W-:-:S04]  /*20ad0*/  FMNMX.FTZ R13, R188, R0, !PT ;  /* 0x00000000bc0d7209 */ /* 0x000fc80007810000 */
[----:B------:R-:W-:-:S04]  /*20ae0*/  FMNMX.FTZ R13, R189, R13, !PT ;  /* 0x0000000dbd0d7209 */ /* 0x000fc80007810000 */
[----:B------:R-:W-:-:S04]  /*20af0*/  FMNMX.FTZ R13, R192, R13, !PT ;  /* 0x0000000dc00d7209 */ /* 0x000fc80007810000 */
[----:B------:R-:W-:-:S04]  /*20b00*/  FMNMX.FTZ R13, R193, R13, !PT ;  /* 0x0000000dc10d7209 */ /* 0x000fc80007810000 */
[----:B------:R-:W-:-:S04]  /*20b10*/  FMNMX.FTZ R13, R196, R13, !PT ;  /* 0x0000000dc40d7209 */ /* 0x000fc80007810000 */
[----:B------:R-:W-:-:S04]  /*20b20*/  FMNMX.FTZ R13, R197, R13, !PT ;  /* 0x0000000dc50d7209 */ /* 0x000fc80007810000 */
[----:B------:R-:W-:-:S04]  /*20b30*/  FMNMX.FTZ R13, R168, R13, !PT ;  /* 0x0000000da80d7209 */ /* 0x000fc80007810000 */
[----:B------:R-:W-:Y:S01]  /*20b40*/  FMNMX.FTZ R13, R169, R13, !PT ;  /* 0x0000000da90d7209 */ /* 0x000fe20007810000 */
[----:B------:R-:W-:Y:S01]  /*20b50*/  VIADD R14, R12, 0x200 ;  /* 0x000002000c0e7836 */ /* 0x000fe20000000000 */
[----:B------:R-:W-:Y:S02]  /*20b60*/  WARPGROUP.DEPBAR.LE gsb0, 0x0 ;  /* 0x00008000000079c5 */ /* 0x000fe40000010000 */
[----:B------:R-:W-:Y:S01]  /*20b70*/  WARPGROUP.ARRIVE ;  /* 0x00000000000079c5 */ /* 0x000fe20000000000 */
[----:B------:R-:W-:Y:S01]  /*20b80*/  IMAD.MOV.U32 R15, RZ, RZ, -0x3ffffff0 ;  /* 0xc0000010ff0f7424 */ /* 0x000fe200078e00ff */
[----:B------:R-:W-:Y:S01]  /*20b90*/  FMNMX.FTZ R13, R172, R13, !PT ;  /* 0x0000000dac0d7209 */ /* 0x000fe20007810000 */
[----:B------:R-:W2:Y:S03]  /*20ba0*/  LDL.LU R226, [R1+0x4] ;  /* 0x0000040001e27983 */ /* 0x000ea60000300800 */
[----:B------:R-:W-:Y:S01]  /*20bb0*/  QGMMA.64x128x32.F32.E4M3.E4M3 R24, R220, gdesc[UR4], R24, gsb0 ;  /* 0x01e00004dc187df3 */ /* 0x000fe20008000818 */
[----:B------:R-:W-:Y:S01]  /*20bc0*/  FMNMX.FTZ R13, R173, R13, !PT ;  /* 0x0000000dad0d7209 */ /* 0x000fe20007810000 */
[----:B------:R-:W3:Y:S01]  /*20bd0*/  LDL.LU R227, [R1] ;  /* 0x0000000001e37983 */ /* 0x000ee20000300800 */
        /* <DEDUP_REMOVED lines=71> */
[----:B------:R-:W-:Y:S01]  /*21050*/  FMNMX.FTZ R0, R123, R0, !PT ;  /* 0x000000007b007209 */ /* 0x000fe20007810000 */
[----:B------:R-:W-:Y:S02]  /*21060*/  WARPGROUP.DEPBAR.LE gsb0, 0x0 ;  /* 0x00008000000079c5 */ /* 0x000fe40000010000 */
[----:B------:R-:W-:Y:S01]  /*21070*/  WARPGROUP.ARRIVE ;  /* 0x00000000000079c5 */ /* 0x000fe20000000000 */
[----:B------:R-:W-:Y:S02]  /*21080*/  FMNMX.FTZ R13, R116, R13, !PT ;  /* 0x0000000d740d7209 */ /* 0x000fe40007810000 */
[----:B------:R-:W-:Y:S02]  /*21090*/  FMNMX.FTZ R0, R126, R0, !PT ;  /* 0x000000007e007209 */ /* 0x000fe40007810000 */
[----:B------:R-:W-:Y:S01]  /*210a0*/  FMNMX.FTZ R13, R117, R13, !PT ;  /* 0x0000000d750d7209 */ /* 0x000fe20007810000 */
[----:B------:R-:W-:Y:S01]  /*210b0*/  QGMMA.64x128x32.F32.E4M3.E4M3 R24, R216, gdesc[UR4], R24, gsb0 ;  /* 0x01e00004d8187df3 */ /* 0x000fe20008000818 */
[----:B------:R-:W-:-:S02]  /*210c0*/  R2UR UR6, R14 ;  /* 0x000000000e0672ca */ /* 0x000fc400000e0000 */
[----:B------:R-:W-:Y:S01]  /*210d0*/  R2UR UR7, R15 ;  /* 0x000000000f0772ca */ /* 0x000fe200000e0000 */
[----:B------:R-:W-:Y:S01]  /*210e0*/  IMAD.MOV.U32 R15, RZ, RZ, -0x3ffffff0 ;  /* 0xc0000010ff0f7424 */ /* 0x000fe200078e00ff */
        /* <DEDUP_REMOVED lines=15> */
[----:B------:R-:W-:-:S03]  /*211e0*/  FMNMX.FTZ R0, R110, R0, !PT ;  /* 0x000000006e007209 */ /* 0x000fc60007810000 */
[----:B------:R-:W0:Y:S01]  /*211f0*/  SHFL.BFLY PT, R14, R13, 0x2, 0x1f ;  /* 0x0c401f000d0e7f89 */ /* 0x000e2200000e0000 */
[----:B------:R-:W-:-:S04]  /*21200*/  FMNMX.FTZ R0, R111, R0, !PT ;  /* 0x000000006f007209 */ /* 0x000fc80007810000 */
[----:B------:R-:W-:-:S04]  /*21210*/  FMNMX.FTZ R0, R114, R0, !PT ;  /* 0x0000000072007209 */ /* 0x000fc80007810000 */
[----:B------:R-:W-:-:S04]  /*21220*/  FMNMX.FTZ R0, R115, R0, !PT ;  /* 0x0000000073007209 */ /* 0x000fc80007810000 */
[----:B------:R-:W-:-:S04]  /*21230*/  FMNMX.FTZ R0, R118, R0, !PT ;  /* 0x0000000076007209 */ /* 0x000fc80007810000 */
[----:B------:R-:W-:-:S04]  /*21240*/  FMNMX.FTZ R0, R119, R0, !PT ;  /* 0x0000000077007209 */ /* 0x000fc80007810000 */
[----:B------:R-:W-:Y:S02]  /*21250*/  FMNMX.FTZ R0, R90, R0, !PT ;  /* 0x000000005a007209 */ /* 0x000fe40007810000 */
[----:B0-----:R-:W-:Y:S01]  /*21260*/  FMNMX.FTZ R13, R13, R14, !PT ;  /* 0x0000000e0d0d7209 */ /* 0x001fe20007810000 */
[----:B------:R-:W-:Y:S01]  /*21270*/  VIADD R14, R12, 0x400 ;  /* 0x000004000c0e7836 */ /* 0x000fe20000000000 */
[----:B------:R-:W-:-:S04]  /*21280*/  FMNMX.FTZ R0, R91, R0, !PT ;  /* 0x000000005b007209 */ /* 0x000fc80007810000 */
[----:B------:R-:W-:-:S04]  /*21290*/  FMNMX.FTZ R0, R94, R0, !PT ;  /* 0x000000005e007209 */ /* 0x000fc80007810000 */
[----:B------:R-:W-:-:S04]  /*212a0*/  FMNMX.FTZ R0, R95, R0, !PT ;  /* 0x000000005f007209 */ /* 0x000fc80007810000 */
[----:B------:R-:W-:-:S04]  /*212b0*/  FMNMX.FTZ R0, R98, R0, !PT ;  /* 0x0000000062007209 */ /* 0x000fc80007810000 */
[----:B------:R-:W-:-:S04]  /*212c0*/  FMNMX.FTZ R0, R99, R0, !PT ;  /* 0x0000000063007209 */ /* 0x000fc80007810000 */
[----:B------:R-:W-:-:S04]  /*212d0*/  FMNMX.FTZ R0, R102, R0, !PT ;  /* 0x0000000066007209 */ /* 0x000fc80007810000 */
[----:B------:R-:W-:-:S05]  /*212e0*/  FMNMX.FTZ R0, R103, R0, !PT ;  /* 0x0000000067007209 */ /* 0x000fca0007810000 */
[----:B------:R-:W0:Y:S02]  /*212f0*/  SHFL.BFLY PT, R3, R0, 0x2, 0x1f ;  /* 0x0c401f0000037f89 */ /* 0x000e2400000e0000 */
[----:B0-----:R-:W-:Y:S02]  /*21300*/  FMNMX.FTZ R0, R0, R3, !PT ;  /* 0x0000000300007209 */ /* 0x001fe40007810000 */
[----:B------:R-:W0:Y:S01]  /*21310*/  SHFL.BFLY PT, R3, R13, 0x1, 0x1f ;  /* 0x0c201f000d037f89 */ /* 0x000e2200000e0000 */
[----:B------:R-:W-:Y:S02]  /*21320*/  WARPGROUP.DEPBAR.LE gsb0, 0x0 ;  /* 0x00008000000079c5 */ /* 0x000fe40000010000 */
[----:B------:R-:W-:Y:S01]  /*21330*/  WARPGROUP.ARRIVE ;  /* 0x00000000000079c5 */ /* 0x000fe20000000000 */
[----:B0-----:R-:W-:-:S05]  /*21340*/  FMNMX.FTZ R3, R13, R3, !PT ;  /* 0x000000030d037209 */ /* 0x001fca0007810000 */
[----:B------:R-:W-:Y:S01]  /*21350*/  QGMMA.64x128x32.F32.E4M3.E4M3 R24, R212, gdesc[UR4], R24, gsb0 ;  /* 0x01e00004d4187df3 */ /* 0x000fe20008000818 */
[----:B------:R-:W-:Y:S02]  /*21360*/  R2UR UR6, R14 ;  /* 0x000000000e0672ca */ /* 0x000fe400000e0000 */
[----:B------:R-:W-:Y:S01]  /*21370*/  R2UR UR7, R15 ;  /* 0x000000000f0772ca */ /* 0x000fe200000e0000 */
[----:B------:R-:W0:Y:S01]  /*21380*/  SHFL.BFLY PT, R14, R0, 0x1, 0x1f ;  /* 0x0c201f00000e7f89 */ /* 0x000e2200000e0000 */
[----:B------:R-:W-:-:S04]  /*21390*/  FFMA.FTZ R15, R2, R3, -8 ;  /* 0xc1000000020f7423 */ /* 0x000fc80000010003 */
        /* <DEDUP_REMOVED lines=19> */
[----:B0-----:R-:W-:Y:S01]  /*214d0*/  FMNMX.FTZ R0, R0, R14, !PT ;  /* 0x0000000e00007209 */ /* 0x001fe20007810000 */
[----:B------:R-:W-:Y:S01]  /*214e0*/  FADD.FTZ R14, -R3, R21 ;  /* 0x00000015030e7221 */ /* 0x000fe20000010100 */
        /* <DEDUP_REMOVED lines=13> */
[C---:B------:R-:W-:Y:S01]  /*215c0*/  FMUL.FTZ R14, R2.reuse, R14 ;  /* 0x0000000e020e7220 */ /* 0x040fe20000410000 */
[----:B------:R-:W-:Y:S01]  /*215d0*/  MUFU.EX2 R21, R21 ;  /* 0x0000001500157308 */ /* 0x000fe20000000800 */
[C---:B------:R-:W-:Y:S01]  /*215e0*/  FMUL.FTZ R13, R2.reuse, R13 ;  /* 0x0000000d020d7220 */ /* 0x040fe20000410000 */
        /* <DEDUP_REMOVED lines=80> */
[----:B------:R-:W-:-:S06]  /*21af0*/  FFMA.FTZ R119, R2, R119, -R101 ;  /* 0x0000007702777223 */ /* 0x000fcc0000010865 */
[----:B------:R-:W4:Y:S08]  /*21b00*/  MUFU.EX2 R194, R194 ;  /* 0x000000c200c27308 */ /* 0x000f300000000800 */
[----:B------:R-:W-:Y:S01]  /*21b10*/  MUFU.EX2 R192, R192 ;  /* 0x000000c000c07308 */ /* 0x000fe20000000800 */
[----:B------:R-:W-:Y:S02]  /*21b20*/  WARPGROUP.DEPBAR.LE gsb0, 0x0 ;  /* 0x00008000000079c5 */ /* 0x000fe40000010000 */
[----:B------:R-:W-:-:S05]  /*21b30*/  WARPGROUP.ARRIVE ;  /* 0x00000000000079c5 */ /* 0x000fca0000000000 */
[----:B------:R-:W4:Y:S01]  /*21b40*/  MUFU.EX2 R195, R195 ;  /* 0x000000c300c37308 */ /* 0x000f220000000800 */
[----:B------:R-:W-:Y:S07]  /*21b50*/  QGMMA.64x128x32.F32.E4M3.E4M3 R24, R208, gdesc[UR4], R24, gsb0 ;  /* 0x01e00004d0187df3 */ /* 0x000fee0008000818 */
[----:B------:R-:W-:Y:S08]  /*21b60*/  MUFU.EX2 R193, R193 ;  /* 0x000000c100c17308 */ /* 0x000ff00000000800 */
[----:B------:R-:W4:Y:S08]  /*21b70*/  MUFU.EX2 R198, R198 ;  /* 0x000000c600c67308 */ /* 0x000f300000000800 */
        /* <DEDUP_REMOVED lines=14> */
[----:B------:R-:W-:Y:S01]  /*21c60*/  MUFU.EX2 R180, R180 ;  /* 0x000000b400b47308 */ /* 0x000fe20000000800 */
[----:B------:R-:W-:-:S02]  /*21c70*/  WARPGROUP.DEPBAR.LE gsb0, 0x0 ;  /* 0x00008000000079c5 */ /* 0x000fc40000010000 */
[----:B------:R-:W-:Y:S01]  /*21c80*/  FFMA.FTZ R208, R2, R89, -R15 ;  /* 0x0000005902d07223 */ /* 0x000fe2000001080f */
[----:B------:R-:W-:-:S04]  /*21c90*/  IMAD.MOV.U32 R89, RZ, RZ, -0x3ffffff0 ;  /* 0xc0000010ff597424 */ /* 0x000fc800078e00ff */
[----:B------:R2:W-:Y:S01]  /*21ca0*/  MUFU.EX2 R15, R88 ;  /* 0x00000058000f7308 */ /* 0x0005e20000000800 */
[----:B------:R-:W-:Y:S01]  /*21cb0*/  WARPGROUP.ARRIVE ;  /* 0x00000000000079c5 */ /* 0x000fe20000000000 */
[----:B------:R-:W-:Y:S01]  /*21cc0*/  R2UR UR7, R89 ;  /* 0x00000000590772ca */ /* 0x000fe200000e0000 */
[----:B---3--:R-:W-:-:S04]  /*21cd0*/  FFMA.FTZ R89, R13, R227, R186 ;  /* 0x000000e30d597223 */ /* 0x008fc800000100ba */
[----:B------:R-:W3:Y:S01]  /*21ce0*/  S2R R227, SR_TID.X ;  /* 0x0000000000e37919 */ /* 0x000ee20000002100 */
[----:B------:R-:W3:Y:S01]  /*21cf0*/  MUFU.EX2 R182, R182 ;  /* 0x000000b600b67308 */ /* 0x000ee20000000800 */
[----:B--2---:R-:W-:Y:S02]  /*21d00*/  VIADD R88, R12, 0x500 ;  /* 0x000005000c587836 */ /* 0x004fe40000000000 */
[----:B0-----:R-:W-:-:S03]  /*21d10*/  FADD.FTZ R89, R187, R89 ;  /* 0x00000059bb597221 */ /* 0x001fc60000010000 */
[----:B------:R-:W-:Y:S01]  /*21d20*/  R2UR UR6, R88 ;  /* 0x00000000580672ca */ /* 0x000fe200000e0000 */
[----:B------:R-:W-:-:S01]  /*21d30*/  FFMA.FTZ R88, R14, R226, R21 ;  /* 0x000000e20e587223 */ /* 0x000fc20000010015 */
[----:B-1----:R-:W-:Y:S01]  /*21d40*/  FADD.FTZ R89, R190, R89 ;  /* 0x00000059be597221 */ /* 0x002fe20000010000 */
[----:B------:R-:W-:Y:S02]  /*21d50*/  MUFU.EX2 R181, R181 ;  /* 0x000000b500b57308 */ /* 0x000fe40000000800 */
[----:B------:R-:W-:-:S01]  /*21d60*/  FADD.FTZ R88, R184, R88 ;  /* 0x00000058b8587221 */ /* 0x000fc20000010000 */
[----:B----4-:R-:W-:-:S03]  /*21d70*/  FADD.FTZ R89, R191, R89 ;  /* 0x00000059bf597221 */ /* 0x010fc60000010000 */
[----:B------:R-:W-:Y:S01]  /*21d80*/  FADD.FTZ R88, R185, R88 ;  /* 0x00000058b9587221 */ /* 0x000fe20000010000 */
[----:B------:R-:W-:-:S01]  /*21d90*/  FADD.FTZ R89, R194, R89 ;  /* 0x00000059c2597221 */ /* 0x000fc20000010000 */
[----:B------:R-:W0:Y:S02]  /*21da0*/  MUFU.EX2 R183, R183 ;  /* 0x000000b700b77308 */ /* 0x000e240000000800 */
[----:B------:R-:W-:Y:S01]  /*21db0*/  QGMMA.64x128x32.F32.E4M3.E4M3 R24, R204, gdesc[UR4], R24, gsb0 ;  /* 0x01e00004cc187df3 */ /* 0x000fe20008000818 */
[----:B------:R-:W-:-:S01]  /*21dc0*/  FADD.FTZ R88, R188, R88 ;  /* 0x00000058bc587221 */ /* 0x000fc20000010000 */
[----:B------:R-:W-:-:S03]  /*21dd0*/  FADD.FTZ R89, R195, R89 ;  /* 0x00000059c3597221 */ /* 0x000fc60000010000 */
[----:B------:R-:W-:Y:S01]  /*21de0*/  FADD.FTZ R88, R189, R88 ;  /* 0x00000058bd587221 */ /* 0x000fe20000010000 */
[----:B------:R-:W-:-:S01]  /*21df0*/  FADD.FTZ R89, R198, R89 ;  /* 0x00000059c6597221 */ /* 0x000fc20000010000 */
[----:B------:R-:W-:Y:S02]  /*21e00*/  MUFU.EX2 R152, R152 ;  /* 0x0000009800987308 */ /* 0x000fe40000000800 */
[----:B------:R-:W-:-:S01]  /*21e10*/  FADD.FTZ R88, R192, R88 ;  /* 0x00000058c0587221 */ /* 0x000fc20000010000 */
[----:B------:R-:W-:-:S03]  /*21e20*/  FADD.FTZ R89, R199, R89 ;  /* 0x00000059c7597221 */ /* 0x000fc60000010000 */
[----:B------:R-:W-:Y:S01]  /*21e30*/  FADD.FTZ R88, R193, R88 ;  /* 0x00000058c1587221 */ /* 0x000fe20000010000 */
[----:B------:R-:W-:-:S01]  /*21e40*/  FADD.FTZ R89, R170, R89 ;  /* 0x00000059aa597221 */ /* 0x000fc20000010000 */
[----:B------:R-:W1:Y:S02]  /*21e50*/  MUFU.EX2 R154, R154 ;  /* 0x0000009a009a7308 */ /* 0x000e640000000800 */
        /* <DEDUP_REMOVED lines=9> */
[----:B------:R-:W2:Y:S02]  /*21ef0*/  MUFU.EX2 R155, R155 ;  /* 0x0000009b009b7308 */ /* 0x000ea40000000800 */
[----:B------:R-:W-:-:S01]  /*21f00*/  FADD.FTZ R88, R173, R88 ;  /* 0x00000058ad587221 */ /* 0x000fc20000010000 */
[----:B------:R-:W-:-:S03]  /*21f10*/  FADD.FTZ R89, R179, R89 ;  /* 0x00000059b3597221 */ /* 0x000fc60000010000 */
[----:B------:R-:W-:Y:S01]  /*21f20*/  FADD.FTZ R88, R176, R88 ;  /* 0x00000058b0587221 */ /* 0x000fe20000010000 */
[----:B---3--:R-:W-:-:S01]  /*21f30*/  FADD.FTZ R89, R182, R89 ;  /* 0x00000059b6597221 */ /* 0x008fc20000010000 */
[----:B------:R-:W3:Y:S02]  /*21f40*/  MUFU.EX2 R156, R156 ;  /* 0x0000009c009c7308 */ /* 0x000ee40000000800 */
[----:B------:R-:W-:-:S01]  /*21f50*/  FADD.FTZ R88, R177, R88 ;  /* 0x00000058b1587221 */ /* 0x000fc20000010000 */
[----:B0-----:R-:W-:-:S03]  /*21f60*/  FADD.FTZ R89, R183, R89 ;  /* 0x00000059b7597221 */ /* 0x001fc60000010000 */
[----:B------:R-:W-:Y:S01]  /*21f70*/  FADD.FTZ R88, R180, R88 ;  /* 0x00000058b4587221 */ /* 0x000fe20000010000 */
[----:B-1----:R-:W-:-:S01]  /*21f80*/  FADD.FTZ R89, R154, R89 ;  /* 0x000000599a597221 */ /* 0x002fc20000010000 */
[----:B------:R-:W0:Y:S02]  /*21f90*/  MUFU.EX2 R158, R158 ;  /* 0x0000009e009e7308 */ /* 0x000e240000000800 */
[----:B------:R-:W-:-:S01]  /*21fa0*/  FADD.FTZ R88, R181, R88 ;  /* 0x00000058b5587221 */ /* 0x000fc20000010000 */
[----:B--2---:R-:W-:-:S03]  /*21fb0*/  FADD.FTZ R89, R155, R89 ;  /* 0x000000599b597221 */ /* 0x004fc60000010000 */
[----:B------:R-:W-:Y:S02]  /*21fc0*/  FADD.FTZ R88, R152, R88 ;  /* 0x0000005898587221 */ /* 0x000fe40000010000 */
[----:B------:R-:W1:Y:S02]  /*21fd0*/  MUFU.EX2 R157, R157 ;  /* 0x0000009d009d7308 */ /* 0x000e640000000800 */
[----:B------:R-:W-:-:S04]  /*21fe0*/  FADD.FTZ R88, R153, R88 ;  /* 0x0000005899587221 */ /* 0x000fc80000010000 */
[----:B---3--:R-:W-:Y:S02]  /*21ff0*/  FADD.FTZ R88, R156, R88 ;  /* 0x000000589c587221 */ /* 0x008fe40000010000 */
        /* <DEDUP_REMOVED lines=22> */
[----:B-1----:R-:W-:-:S01]  /*22160*/  FADD.FTZ R89, R167, R89 ;  /* 0x00000059a7597221 */ /* 0x002fc20000010000 */
[----:B------:R-:W-:Y:S01]  /*22170*/  WARPGROUP.ARRIVE ;  /* 0x00000000000079c5 */ /* 0x000fe20000000000 */
[----:B------:R-:W-:-:S05]  /*22180*/  SHF.R.U32.HI R205, RZ, 0x7, R227 ;  /* 0x00000007ffcd7819 */ /* 0x000fca00000116e3 */
        /* <DEDUP_REMOVED lines=14> */
[----:B------:R-:W-:Y:S02]  /*22270*/  VIADD R88, R12, 0x600 ;  /* 0x000006000c587836 */ /* 0x000fe40000000000 */
[----:B------:R-:W-:-:S03]  /*22280*/  FFMA.FTZ R12, R2, R114, -R101 ;  /* 0x00000072020c7223 */ /* 0x000fc60000010865 */
[----:B------:R-:W-:Y:S01]  /*22290*/  R2UR UR6, R88 ;  /* 0x00000000580672ca */ /* 0x000fe200000e0000 */
[----:B------:R-:W2:Y:S01]  /*222a0*/  MUFU.EX2 R143, R143 ;  /* 0x0000008f008f7308 */ /* 0x000ea20000000800 */
[----:B0-----:R-:W-:-:S01]  /*222b0*/  FADD.FTZ R89, R144, R89 ;  /* 0x0000005990597221 */ /* 0x001fc20000010000 */
[----:B------:R-:W-:Y:S01]  /*222c0*/  FFMA.FTZ R88, R2, R118, -R101 ;  /* 0x0000007602587223 */ /* 0x000fe20000010865 */
[----:B------:R-:W-:-:S04]  /*222d0*/  @!P1 IMAD R118, R233, 0x8, R18 ;  /* 0x00000008e9769824 */ /* 0x000fc800078e0212 */
[----:B------:R-:W-:Y:S01]  /*222e0*/  @!P1 VIADD R118, R118, 0x2e840 ;  /* 0x0002e84076769836 */ /* 0x000fe20000000000 */
[----:B------:R-:W0:Y:S01]  /*222f0*/  MUFU.EX2 R146, R146 ;  /* 0x0000009200927308 */ /* 0x000e220000000800 */
[----:B-1----:R-:W-:-:S01]  /*22300*/  FADD.FTZ R114, R145, R89 ;  /* 0x0000005991727221 */ /* 0x002fc20000010000 */
[----:B------:R-:W-:Y:S02]  /*22310*/  IMAD.MOV.U32 R89, RZ, RZ, -0x3ffffff0 ;  /* 0xc0000010ff597424 */ /* 0x000fe400078e00ff */
[----:B------:R-:W-:-:S03]  /*22320*/  @!P1 PRMT R118, RZ, 0x654, R118 ;  /* 0x00000654ff769816 */ /* 0x000fc60000000076 */
        /* <DEDUP_REMOVED lines=13> */
[----:B------:R-:W-:Y:S01]  /*22400*/  QGMMA.64x128x32.F32.E4M3.E4M3 R24, R200, gdesc[UR4], R24, gsb0 ;  /* 0x01e00004c8187df3 */ /* 0x000fe20008000818 */
[----:B------:R-:W-:-:S03]  /*22410*/  IADD3 R102, -R205, 0xb, RZ ;  /* 0x0000000bcd667810 */ /* 0x000fc60007ffe1ff */
        /* <DEDUP_REMOVED lines=37> */
[----:B------:R0:W-:Y:S06]  /*22670*/  BAR.ARV R102, 0x100 ;  /* 0x000400660000751d */ /* 0x0001ec0000002000 */
[----:B------:R-:W3:Y:S01]  /*22680*/  MUFU.EX2 R135, R135 ;  /* 0x0000008700877308 */ /* 0x000ee20000000800 */
[----:B-1----:R-:W-:-:S01]  /*22690*/  FADD.FTZ R204, R134, R204 ;  /* 0x000000cc86cc7221 */ /* 0x002fc20000010000 */
[----:B------:R1:W-:Y:S01]  /*226a0*/  @!P1 SYNCS.ARRIVE.TRANS64.RED.A1T0 RZ, [R118+URZ], RZ ;  /* 0x000000ff76ff99a7 */ /* 0x0003e2000810043f */
[----:B--2---:R-:W-:-:S05]  /*226b0*/  FADD.FTZ R114, R133, R114 ;  /* 0x0000007285727221 */ /* 0x004fca0000010000 */
[----:B------:R-:W2:Y:S08]  /*226c0*/  MUFU.EX2 R104, R104 ;  /* 0x0000006800687308 */ /* 0x000eb00000000800 */
[----:B------:R-:W4:Y:S01]  /*226d0*/  MUFU.EX2 R106, R106 ;  /* 0x0000006a006a7308 */ /* 0x000f220000000800 */
[----:B---3--:R-:W-:-:S07]  /*226e0*/  FADD.FTZ R204, R135, R204 ;  /* 0x000000cc87cc7221 */ /* 0x008fce0000010000 */
[----:B------:R-:W3:Y:S01]  /*226f0*/  MUFU.EX2 R105, R105 ;  /* 0x0000006900697308 */ /* 0x000ee20000000800 */
[----:B--2---:R-:W-:-:S07]  /*22700*/  FADD.FTZ R114, R104, R114 ;  /* 0x0000007268727221 */ /* 0x004fce0000010000 */
[----:B------:R-:W2:Y:S01]  /*22710*/  MUFU.EX2 R107, R107 ;  /* 0x0000006b006b7308 */ /* 0x000ea20000000800 */
[----:B----4-:R-:W-:-:S07]  /*22720*/  FADD.FTZ R204, R106, R204 ;  /* 0x000000cc6acc7221 */ /* 0x010fce0000010000 */
        /* <DEDUP_REMOVED lines=49> */
[----:B---3--:R-:W-:-:S04]  /*22a40*/  FADD.FTZ R103, R97, R103 ;  /* 0x0000006761677221 */ /* 0x008fc80000010000 */
[----:B------:R-:W-:-:S03]  /*22a50*/  FADD.FTZ R103, R15, R103 ;  /* 0x000000670f677221 */ /* 0x000fc60000010000 */
[----:B------:R-:W3:Y:S01]  /*22a60*/  MUFU.EX2 R100, R100 ;  /* 0x0000006400647308 */ /* 0x000ee20000000800 */
[----:B--2---:R-:W-:-:S07]  /*22a70*/  FADD.FTZ R114, R98, R114 ;  /* 0x0000007262727221 */ /* 0x004fce0000010000 */
[----:B------:R-:W0:Y:S01]  /*22a80*/  MUFU.EX2 R101, R101 ;  /* 0x0000006500657308 */ /* 0x000e220000000800 */
[----:B----4-:R-:W-:-:S01]  /*22a90*/  FADD.FTZ R114, R99, R114 ;  /* 0x0000007263727221 */ /* 0x010fc20000010000 */
[----:B---3--:R-:W-:-:S05]  /*22aa0*/  FADD.FTZ R103, R100, R103 ;  /* 0x0000006764677221 */ /* 0x008fca0000010000 */
[----:B------:R1:W-:Y:S01]  /*22ab0*/  STL [R1+0x4], R103 ;  /* 0x0000046701007387 */ /* 0x0003e20000100800 */
[----:B0-----:R-:W-:-:S05]  /*22ac0*/  FADD.FTZ R102, R101, R114 ;  /* 0x0000007265667221 */ /* 0x001fca0000010000 */
[----:B------:R1:W-:Y:S01]  /*22ad0*/  STL [R1], R102 ;  /* 0x0000006601007387 */ /* 0x0003e20000100800 */
[----:B------:R-:W-:Y:S05]  /*22ae0*/  @!P0 BRA `(.L_x_1511) ;  /* 0x0000000000048947 */ /* 0x000fea0003800000 */
[----:B------:R-:W-:Y:S01]  /*22af0*/  BPT.TRAP 0x1 ;  /* 0x000000040000795c */ /* 0x000fe20000300000 */
.L_x_1511:
[----:B-1----:R-:W2:Y:S01]  /*22b00*/  LDL R102, [R1+0x68] ;  /* 0x0000680001667983 */ /* 0x002ea20000100800 */
[----:B------:R-:W-:Y:S02]  /*22b10*/  F2FP.SATFINITE.E4M3.F32.PACK_AB_MERGE_C R185, R188, R185, RZ ;  /* 0x000000b9bcb9723e */ /* 0x000fe400048070ff */
[----:B--2---:R-:W-:Y:S02]  /*22b20*/  R2UR UR4, R102 ;  /* 0x00000000660472ca */ /* 0x004fe400000e0000 */
[----:B------:R-:W2:Y:S01]  /*22b30*/  LDL R102, [R1+0x48] ;  /* 0x0000480001667983 */ /* 0x000ea20000100800 */
[----:B------:R-:W-:Y:S01]  /*22b40*/  IMAD R20, R20, 0x8, R18 ;  /* 0x0000000814147824 */ /* 0x000fe200078e0212 */
[----:B------:R-:W-:Y:S01]  /*22b50*/  F2FP.SATFINITE.E4M3.F32.PACK_AB_MERGE_C R224, R184, R21, R185 ;  /* 0x00000015b8e0723e */ /* 0x000fe200048070b9 */
[----:B------:R-:W-:Y:S01]  /*22b60*/  FMUL.FTZ R24, R24, R14 ;  /* 0x0000000e18187220 */ /* 0x000fe20000410000 */
[----:B------:R-:W-:Y:S01]  /*22b70*/  F2FP.SATFINITE.E4M3.F32.PACK_AB_MERGE_C R124, R125, R124, RZ ;  /* 0x0000007c7d7c723e */ /* 0x000fe200048070ff */
[----:B------:R-:W-:Y:S01]  /*22b80*/  VIADD R20, R20, 0x2e860 ;  /* 0x0002e86014147836 */ /* 0x000fe20000000000 */
[----:B------:R-:W-:Y:S01]  /*22b90*/  F2FP.SATFINITE.E4M3.F32.PACK_AB_MERGE_C R88, R119, R88, RZ ;  /* 0x000000587758723e */ /* 0x000fe200048070ff */
[----:B------:R-:W-:Y:S01]  /*22ba0*/  FMUL.FTZ R25, R25, R14 ;  /* 0x0000000e19197220 */ /* 0x000fe20000410000 */
[----:B------:R-:W-:Y:S01]  /*22bb0*/  F2FP.SATFINITE.E4M3.F32.PACK_AB_MERGE_C R92, R93, R92, RZ ;  /* 0x0000005c5d5c723e */ /* 0x000fe200048070ff */
[----:B------:R-:W-:Y:S01]  /*22bc0*/  FMUL.FTZ R28, R28, R14 ;  /* 0x0000000e1c1c7220 */ /* 0x000fe20000410000 */
[----:B------:R-:W-:Y:S01]  /*22bd0*/  F2FP.SATFINITE.E4M3.F32.PACK_AB_MERGE_C R124, R121, R120, R124 ;  /* 0x00000078797c723e */ /* 0x000fe2000480707c */
[----:B------:R-:W-:Y:S01]  /*22be0*/  IMAD.U32 R21, RZ, RZ, UR4 ;  /* 0x00000004ff157e24 */ /* 0x000fe2000f8e00ff */
[----:B------:R-:W-:Y:S01]  /*22bf0*/  F2FP.SATFINITE.E4M3.F32.PACK_AB_MERGE_C R190, R191, R190, RZ ;  /* 0x000000bebfbe723e */ /* 0x000fe200048070ff */
[-C--:B------:R-:W-:Y:S01]  /*22c00*/  FMUL.FTZ R29, R29, R14.reuse ;  /* 0x0000000e1d1d7220 */ /* 0x080fe20000410000 */
        /* <DEDUP_REMOVED lines=111> */
[----:B------:R-:W-:-:S02]  /*23300*/  IMAD.MOV.U32 R235, RZ, RZ, R0 ;  /* 0x000000ffffeb7224 */ /* 0x000fc400078e0000 */
[----:B------:R-:W-:Y:S02]  /*23310*/  IMAD.MOV.U32 R21, RZ, RZ, R3 ;  /* 0x000000ffff157224 */ /* 0x000fe400078e0003 */
[----:B------:R-:W-:Y:S02]  /*23320*/  IMAD.MOV.U32 R12, RZ, RZ, R232 ;  /* 0x000000ffff0c7224 */ /* 0x000fe400078e00e8 */
[----:B0-----:R-:W-:Y:S02]  /*23330*/  IMAD.MOV.U32 R20, RZ, RZ, R233 ;  /* 0x000000ffff147224 */ /* 0x001fe400078e00e9 */
[----:B------:R-:W-:Y:S01]  /*23340*/  IMAD.MOV.U32 R208, RZ, RZ, R124 ;  /* 0x000000ffffd07224 */ /* 0x000fe200078e007c */
[C---:B--2---:R-:W-:Y:S01]  /*23350*/  ISETP.GT.AND P2, PT, R236.reuse, R102, PT ;  /* 0x00000066ec00720c */ /* 0x044fe20003f44270 */
[----:B------:R-:W-:-:S12]  /*23360*/  VIADD R236, R236, 0xffffffff ;  /* 0xffffffffecec7836 */ /* 0x000fd80000000000 */
[----:B------:R-:W-:Y:S05]  /*23370*/  @P2 BRA `(.L_x_1512) ;  /* 0xffffffc000142947 */ /* 0x000fea000383ffff */
[----:B------:R-:W-:-:S07]  /*23380*/  IMAD.MOV.U32 R12, RZ, RZ, R236 ;  /* 0x000000ffff0c7224 */ /* 0x000fce00078e00ec */
.L_x_1501:
[----:B------:R-:W2:Y:S02]  /*23390*/  LDL R13, [R1+0x74] ;  /* 0x00007400010d7983 */ /* 0x000ea40000100800 */
[----:B--2---:R-:W-:-:S13]  /*233a0*/  ISETP.GE.AND P2, PT, R12, R13, PT ;  /* 0x0000000d0c00720c */ /* 0x004fda0003f46270 */
[----:B------:R-:W-:Y:S05]  /*233b0*/  @!P2 BRA `(.L_x_1513) ;  /* 0x0000006400e0a947 */ /* 0x000fea0003800000 */
[----:B------:R-:W-:Y:S02]  /*233c0*/  IMAD.MOV.U32 R237, RZ, RZ, R0 ;  /* 0x000000ffffed7224 */ /* 0x000fe400078e0000 */
[----:B------:R-:W-:Y:S02]  /*233d0*/  IMAD.MOV.U32 R236, RZ, RZ, R3 ;  /* 0x000000ffffec7224 */ /* 0x000fe400078e0003 */
[----:B------:R-:W-:Y:S02]  /*233e0*/  IMAD.MOV.U32 R235, RZ, RZ, R232 ;  /* 0x000000ffffeb7224 */ /* 0x000fe400078e00e8 */
[----:B------:R-:W-:-:S07]  /*233f0*/  IMAD.MOV.U32 R13, RZ, RZ, R233 ;  /* 0x000000ffff0d7224 */ /* 0x000fce00078e00e9 */
.L_x_1532:
        /* <DEDUP_REMOVED lines=9> */
.L_x_1515:
        /* <DEDUP_REMOVED lines=8> */
.L_x_1516:
[----:B------:R-:W-:Y:S04]  /*23510*/  BSSY B0, `(.L_x_1514) ;  /* 0x0000004000007945 */ /* 0x000fe80003800000 */
[----:B--2---:R-:W-:Y:S05]  /*23520*/  @P3 BRA `(.L_x_1517) ;  /* 0x0000000000083947 */ /* 0x004fea0003800000 */
[----:B------:R-:W2:Y:S02]  /*23530*/  SYNCS.PHASECHK.TRANS64.TRYWAIT P3, [R3+URZ+0x2e830], R0 ;  /* 0x02e83000030075a7 */ /* 0x000ea4000806017f */
[----:B--2---:R-:W-:Y:S05]  /*23540*/  @!P3 BRA `(.L_x_1518) ;  /* 0x000001400084b947 */ /* 0x004fea0003800000 */
.L_x_1517:
[----:B------:R-:W-:Y:S05]  /*23550*/  BSYNC B0 ;  /* 0x0000000000007941 */ /* 0x000fea0003800000 */
.L_x_1514:
        /* <DEDUP_REMOVED lines=26> */
[----:B------:R3:W-:Y:S01]  /*23700*/  STL [R1+0xc8], R19 ;  /* 0x0000c81301007387 */ /* 0x0007e20000100800 */
[----:B------:R-:W-:-:S02]  /*23710*/  R2UR UR31, R91 ;  /* 0x000000005b1f72ca */ /* 0x000fc400000e0000 */
[----:B------:R-:W-:Y:S01]  /*23720*/  R2UR UR39, R15 ;  /* 0x000000000f2772ca */ /* 0x000fe200000e0000 */
[----:B------:R-:W-:Y:S01]  /*23730*/  STL [R1+0xc4], R18 ;  /* 0x0000c41201007387 */ /* 0x000fe20000100800 */
[----:B------:R-:W-:Y:S02]  /*23740*/  R2UR UR36, R8 ;  /* 0x00000000082472ca */ /* 0x000fe400000e0000 */
[----:B-1----:R-:W-:Y:S01]  /*23750*/  SHF.R.U32.HI R0, RZ, 0x7, R0 ;  /* 0x00000007ff007819 */ /* 0x002fe20000011600 */
[----:B------:R-:W-:Y:S01]  /*23760*/  STL [R1+0xc0], R17 ;  /* 0x0000c01101007387 */ /* 0x000fe20000100800 */
[----:B------:R-:W-:Y:S02]  /*23770*/  R2UR UR37, R9 ;  /* 0x00000000092572ca */ /* 0x000fe400000e0000 */
[----:B------:R-:W-:Y:S01]  /*23780*/  R2UR UR47, R21 ;  /* 0x00000000152f72ca */ /* 0x000fe200000e0000 */
[----:B------:R-:W-:Y:S01]  /*23790*/  VIADD R0, R0, 0x8 ;  /* 0x0000000800007836 */ /* 0x000fe20000000000 */
[----:B------:R-:W-:Y:S01]  /*237a0*/  STL [R1+0xbc], R16 ;  /* 0x0000bc1001007387 */ /* 0x000fe20000100800 */
[----:B------:R-:W-:-:S02]  /*237b0*/  R2UR UR44, R8 ;  /* 0x00000000082c72ca */ /* 0x000fc400000e0000 */
[----:B------:R-:W-:Y:S01]  /*237c0*/  R2UR UR45, R9 ;  /* 0x00000000092d72ca */ /* 0x000fe200000e0000 */
[----:B------:R1:W-:Y:S01]  /*237d0*/  BAR.SYNC.DEFER_BLOCKING R0, 0x100 ;  /* 0x000400000000751d */ /* 0x0003e20000010000 */
[C---:B------:R-:W-:Y:S02]  /*237e0*/  R2UR UR19, R15.reuse ;  /* 0x000000000f1372ca */ /* 0x040fe400000e0000 */
[----:B------:R-:W-:Y:S01]  /*237f0*/  R2UR UR5, R15 ;  /* 0x000000000f0572ca */ /* 0x000fe200000e0000 */
[----:B------:R-:W-:Y:S01]  /*23800*/  IMAD.MOV.U32 R15, RZ, RZ, 0x40000040 ;  /* 0x40000040ff0f7424 */ /* 0x000fe200078e00ff */
[----:B------:R-:W-:Y:S02]  /*23810*/  R2UR UR17, R21 ;  /* 0x00000000151172ca */ /* 0x000fe400000e0000 */
[C---:B------:R-:W-:Y:S01]  /*23820*/  R2UR UR9, R91.reuse ;  /* 0x000000005b0972ca */ /* 0x040fe200000e0000 */
[----:B------:R4:W-:Y:S01]  /*23830*/  STL [R1+0xb8], R12 ;  /* 0x0000b80c01007387 */ /* 0x0009e20000100800 */
[----:B------:R-:W-:-:S02]  /*23840*/  R2UR UR33, R91 ;  /* 0x000000005b2172ca */ /* 0x000fc400000e0000 */
[----:B------:R-:W-:Y:S01]  /*23850*/  R2UR UR59, R89 ;  /* 0x00000000593b72ca */ /* 0x000fe200000e0000 */
[----:B------:R0:W-:Y:S01]  /*23860*/  STL [R1+0xb4], R2 ;  /* 0x0000b40201007387 */ /* 0x0001e20000100800 */
        /* <DEDUP_REMOVED lines=8> */
[----:B---3--:R-:W-:Y:S01]  /*238f0*/  MOV R19, UR7 ;  /* 0x0000000700137c02 */ /* 0x008fe20008000f00 */
        /* <DEDUP_REMOVED lines=24> */
[----:B----4-:R-:W-:Y:S01]  /*23a80*/  MOV R12, UR11 ;  /* 0x0000000b000c7c02 */ /* 0x010fe20008000f00 */
[----:B------:R-:W-:Y:S01]  /*23a90*/  UMOV UR11, UR25 ;  /* 0x00000019000b7c82 */ /* 0x000fe20008000000 */
[----:B------:R-:W-:Y:S01]  /*23aa0*/  R2UR UR24, R14 ;  /* 0x000000000e1872ca */ /* 0x000fe200000e0000 */
[----:B------:R-:W-:Y:S01]  /*23ab0*/  VIADD R14, R88, 0x4 ;  /* 0x00000004580e7836 */ /* 0x000fe20000000000 */
[----:B------:R-:W-:Y:S01]  /*23ac0*/  R2UR UR10, R20 ;  /* 0x00000000140a72ca */ /* 0x000fe200000e0000 */
[----:B------:R-:W-:Y:S01]  /*23ad0*/  UMOV UR7, UR29 ;  /* 0x0000001d00077c82 */ /* 0x000fe20008000000 */
[C---:B------:R-:W-:Y:S01]  /*23ae0*/  R2UR UR25, R9.reuse ;  /* 0x00000000091972ca */ /* 0x040fe200000e0000 */
[----:B------:R-:W-:Y:S01]  /*23af0*/  VIADD R20, R88, 0x204 ;  /* 0x0000020458147836 */ /* 0x000fe20000000000 */
[----:B------:R-:W-:Y:S01]  /*23b00*/  R2UR UR6, R14 ;  /* 0x000000000e0672ca */ /* 0x000fe200000e0000 */
[----:B------:R-:W-:Y:S01]  /*23b10*/  VIADD R14, R88, 0x304 ;  /* 0x00000304580e7836 */ /* 0x000fe20000000000 */
[----:B------:R-:W-:Y:S01]  /*23b20*/  R2UR UR29, R9 ;  /* 0x00000000091d72ca */ /* 0x000fe200000e0000 */
[----:B------:R-:W-:Y:S01]  /*23b30*/  IMAD.MOV.U32 R91, RZ, RZ, 0x40000040 ;  /* 0x40000040ff5b7424 */ /* 0x000fe200078e00ff */
[----:B------:R-:W-:Y:S01]  /*23b40*/  MOV R23, UR11 ;  /* 0x0000000b00177c02 */ /* 0x000fe20008000f00 */
        /* <DEDUP_REMOVED lines=9> */
[----:B-1----:R-:W-:Y:S01]  /*23be0*/  MOV R0, UR6 ;  /* 0x0000000600007c02 */ /* 0x002fe20008000f00 */
[----:B------:R-:W-:Y:S01]  /*23bf0*/  UMOV UR6, UR10 ;  /* 0x0000000a00067c82 */ /* 0x000fe20008000000 */
[----:B------:R-:W-:Y:S01]  /*23c00*/  R2UR UR10, R90 ;  /* 0x000000005a0a72ca */ /* 0x000fe200000e0000 */
[----:B------:R-:W-:Y:S01]  /*23c10*/  VIADD R90, R88, 0x206 ;  /* 0x00000206585a7836 */ /* 0x000fe20000000000 */
[----:B------:R-:W-:Y:S01]  /*23c20*/  MOV R18, UR6 ;  /* 0x0000000600127c02 */ /* 0x000fe20008000f00 */
[----:B------:R-:W-:Y:S01]  /*23c30*/  UMOV UR6, UR28 ;  /* 0x0000001c00067c82 */ /* 0x000fe20008000000 */
[----:B------:R-:W-:-:S02]  /*23c40*/  R2UR UR28, R8 ;  /* 0x00000000081c72ca */ /* 0x000fc400000e0000 */
[----:B------:R-:W-:Y:S01]  /*23c50*/  MOV R94, UR6 ;  /* 0x00000006005e7c02 */ /* 0x000fe20008000f00 */
[----:B------:R-:W-:Y:S01]  /*23c60*/  UMOV UR6, UR8 ;  /* 0x0000000800067c82 */ /* 0x000fe20008000000 */
[C---:B------:R-:W-:Y:S02]  /*23c70*/  R2UR UR8, R8.reuse ;  /* 0x00000000080872ca */ /* 0x040fe400000e0000 */
[----:B------:R-:W-:Y:S02]  /*23c80*/  R2UR UR9, R9 ;  /* 0x00000000090972ca */ /* 0x000fe400000e0000 */
[----:B------:R-:W-:Y:S01]  /*23c90*/  MOV R93, UR11 ;  /* 0x0000000b005d7c02 */ /* 0x000fe20008000f00 */
[----:B------:R-:W-:Y:S01]  /*23ca0*/  UMOV UR11, UR5 ;  /* 0x00000005000b7c82 */ /* 0x000fe20008000000 */
[----:B0-----:R-:W-:Y:S01]  /*23cb0*/  MOV R2, UR10 ;  /* 0x0000000a00027c02 */ /* 0x001fe20008000f00 */
[----:B------:R-:W-:Y:S01]  /*23cc0*/  UMOV UR10, UR24 ;  /* 0x00000018000a7c82 */ /* 0x000fe20008000000 */
[----:B------:R-:W-:-:S02]  /*23cd0*/  R2UR UR24, R8 ;  /* 0x00000000081872ca */ /* 0x000fc400000e0000 */
[----:B------:R-:W-:Y:S01]  /*23ce0*/  MOV R22, UR10 ;  /* 0x0000000a00167c02 */ /* 0x000fe20008000f00 */
[----:B------:R-:W-:Y:S01]  /*23cf0*/  UMOV UR10, UR18 ;  /* 0x00000012000a7c82 */ /* 0x000fe20008000000 */
[----:B------:R-:W-:Y:S01]  /*23d00*/  R2UR UR18, R14 ;  /* 0x000000000e1272ca */ /* 0x000fe200000e0000 */
[----:B------:R-:W-:Y:S01]  /*23d10*/  VIADD R14, R88, 0x504 ;  /* 0x00000504580e7836 */ /* 0x000fe20000000000 */
[----:B------:R-:W-:Y:S02]  /*23d20*/  WARPGROUP.DEPBAR.LE gsb0, 0x0 ;  /* 0x00008000000079c5 */ /* 0x000fe40000010000 */
        /* <DEDUP_REMOVED lines=11> */
[C---:B------:R-:W-:Y:S02]  /*23de0*/  R2UR UR5, R11.reuse ;  /* 0x000000000b0572ca */ /* 0x040fe400000e0000 */
[----:B------:R-:W-:Y:S02]  /*23df0*/  R2UR UR12, R10 ;  /* 0x000000000a0c72ca */ /* 0x000fe400000e0000 */
[----:B------:R-:W-:Y:S02]  /*23e00*/  R2UR UR13, R11 ;  /* 0x000000000b0d72ca */ /* 0x000fe400000e0000 */
[----:B------:R-:W-:Y:S01]  /*23e10*/  MOV R17, UR15 ;  /* 0x0000000f00117c02 */ /* 0x000fe20008000f00 */
        /* <DEDUP_REMOVED lines=183> */
.L_x_1520:
[----:B------:R-:W-:Y:S01]  /*24990*/  SHF.L.U32 R0, R235, 0x1f, RZ ;  /* 0x0000001feb007819 */ /* 0x000fe200000006ff */
[----:B-----5:R-:W-:-:S04]  /*249a0*/  IMAD R3, R13, 0x8, R18 ;  /* 0x000000080d037824 */ /* 0x020fc800078e0212 */
[----:B------:R0:W1:Y:S01]  /*249b0*/  SYNCS.PHASECHK.TRANS64.TRYWAIT P2, [R3+URZ+0x2e850], R0 ;  /* 0x02e85000030075a7 */ /* 0x000062000804017f */
[----:B------:R-:W-:Y:S05]  /*249c0*/  @!P0 BRA `(.L_x_1521) ;  /* 0x0000000000048947 */ /* 0x000fea0003800000 */
[----:B------:R-:W-:Y:S01]  /*249d0*/  BPT.TRAP 0x1 ;  /* 0x000000040000795c */ /* 0x000fe20000300000 */
.L_x_1521:
[----:B-1----:R-:W-:Y:S05]  /*249e0*/  @P2 BRA `(.L_x_1519) ;  /* 0x0000000000082947 */ /* 0x002fea0003800000 */
[----:B------:R-:W1:Y:S02]  /*249f0*/  SYNCS.PHASECHK.TRANS64.TRYWAIT P2, [R3+URZ+0x2e850], R0 ;  /* 0x02e85000030075a7 */ /* 0x000e64000804017f */
[----:B-1----:R-:W-:Y:S05]  /*24a00*/  @!P2 BRA `(.L_x_1522) ;  /* 0x0000012c0068a947 */ /* 0x002fea0003800000 */
.L_x_1519:
[----:B-----5:R-:W-:Y:S01]  /*24a10*/  VIADD R14, R18, 0x400 ;  /* 0x00000400120e7836 */ /* 0x020fe20000000000 */
[----:B------:R-:W-:Y:S05]  /*24a20*/  WARPSYNC.ALL ;  /* 0x0000000000007948 */ /* 0x000fea0003800000 */
[----:B------:R-:W-:Y:S01]  /*24a30*/  SHF.R.U32.HI R14, RZ, 0x4, R14 ;  /* 0x00000004ff0e7819 */ /* 0x000fe2000001160e */
[----:B------:R-:W-:Y:S01]  /*24a40*/  IMAD.MOV.U32 R15, RZ, RZ, -0x3ffffff0 ;  /* 0xc0000010ff0f7424 */ /* 0x000fe200078e00ff */
[----:B01----:R-:W2:Y:S01]  /*24a50*/  LDL R0, [R1+0x70] ;  /* 0x0000700001007983 */ /* 0x003ea20000100800 */
[----:B------:R-:W-:Y:S01]  /*24a60*/  IMAD.MOV.U32 R21, RZ, RZ, -0x3ffffff0 ;  /* 0xc0000010ff157424 */ /* 0x000fe200078e00ff */
[----:B------:R-:W-:Y:S01]  /*24a70*/  LOP3.LUT R14, R14, 0x3fff, RZ, 0xc0, !PT ;  /* 0x00003fff0e0e7812 */ /* 0x000fe200078ec0ff */
[----:B------:R-:W0:Y:S01]  /*24a80*/  LDC R3, c[0x0][0x448] ;  /* 0x00011200ff037b82 */ /* 0x000e220000000800 */
[----:B------:R-:W3:Y:S01]  /*24a90*/  LDL R235, [R1+0x10] ;  /* 0x0000100001eb7983 */ /* 0x000ee20000100800 */
[----:B------:R-:W-:Y:S01]  /*24aa0*/  R2UR UR7, R15 ;  /* 0x000000000f0772ca */ /* 0x000fe200000e0000 */
[----:B------:R-:W-:Y:S01]  /*24ab0*/  WARPGROUP.ARRIVE ;  /* 0x00000000000079c5 */ /* 0x000fe20000000000 */
[----:B------:R-:W-:Y:S01]  /*24ac0*/  LOP3.LUT R14, R14, 0x10000, RZ, 0xfc, !PT ;  /* 0x000100000e0e7812 */ /* 0x000fe200078efcff */
[----:B------:R-:W-:Y:S01]  /*24ad0*/  ULDC UR4, c[0x0][0x9dc] ;  /* 0x0002770000047ab9 */ /* 0x000fe20000000800 */
[----:B------:R-:W-:-:S03]  /*24ae0*/  ULDC UR5, c[0x0][0x9e0] ;  /* 0x0002780000057ab9 */ /* 0x000fc60000000800 */
        /* <DEDUP_REMOVED lines=10> */
[----:B------:R-:W2:Y:S04]  /*24b90*/  LDL R225, [R1+0x64] ;  /* 0x0000640001e17983 */ /* 0x000ea80000100800 */
[----:B------:R-:W4:Y:S02]  /*24ba0*/  LDL R226, [R1+0x50] ;  /* 0x0000500001e27983 */ /* 0x000f240000100800 */
[----:B------:R-:W-:Y:S01]  /*24bb0*/  QGMMA.64x128x32.F32.E4M3.E4M3 R24, R220, gdesc[UR4], R24, gsb0 ;  /* 0x01e00004dc187df3 */ /* 0x000fe20008000818 */
[----:B------:R-:W-:-:S02]  /*24bc0*/  R2UR UR6, R20 ;  /* 0x00000000140672ca */ /* 0x000fc400000e0000 */
[----:B------:R-:W-:Y:S01]  /*24bd0*/  R2UR UR7, R21 ;  /* 0x00000000150772ca */ /* 0x000fe200000e0000 */
[----:B------:R-:W-:Y:S01]  /*24be0*/  VIADD R20, R14, 0x300 ;  /* 0x000003000e147836 */ /* 0x000fe20000000000 */
[----:B------:R-:W3:Y:S01]  /*24bf0*/  LDL R227, [R1+0x14] ;  /* 0x0000140001e37983 */ /* 0x000ee20000100800 */
[----:B------:R-:W-:Y:S01]  /*24c00*/  IMAD.MOV.U32 R21, RZ, RZ, -0x3ffffff0 ;  /* 0xc0000010ff157424 */ /* 0x000fe200078e00ff */
[----:B0-----:R-:W-:Y:S01]  /*24c10*/  ISETP.NE.AND P2, PT, R3, 0x1, PT ;  /* 0x000000010300780c */ /* 0x001fe20003f45270 */
[----:B------:R-:W-:Y:S01]  /*24c20*/  IMAD.MOV.U32 R15, RZ, RZ, -0x3ffffff0 ;  /* 0xc0000010ff0f7424 */ /* 0x000fe200078e00ff */
[----:B------:R-:W-:-:S11]  /*24c30*/  ULOP3.LUT UR4, URZ, UR4, URZ, 0x33, !UPT ;  /* 0x000000043f047292 */ /* 0x000fd6000f8e333f */
[----:B------:R-:W0:Y:S01]  /*24c40*/  @P2 LDC R3, c[0x0][0x450] ;  /* 0x00011400ff032b82 */ /* 0x000e220000000800 */
[----:B------:R-:W-:Y:S02]  /*24c50*/  WARPGROUP.DEPBAR.LE gsb0, 0x0 ;  /* 0x00008000000079c5 */ /* 0x000fe40000010000 */
[----:B------:R-:W-:-:S06]  /*24c60*/  WARPGROUP.ARRIVE ;  /* 0x00000000000079c5 */ /* 0x000fcc0000000000 */
[----:B------:R-:W-:Y:S01]  /*24c70*/  QGMMA.64x128x32.F32.E4M3.E4M3 R24, R216, gdesc[UR4], R24, gsb0 ;  /* 0x01e00004d8187df3 */ /* 0x000fe20008000818 */
[----:B------:R-:W-:Y:S01]  /*24c80*/  R2UR UR6, R20 ;  /* 0x00000000140672ca */ /* 0x000fe200000e0000 */
[----:B------:R-:W-:Y:S01]  /*24c90*/  VIADD R20, R14, 0x400 ;  /* 0x000004000e147836 */ /* 0x000fe20000000000 */
[----:B------:R-:W-:Y:S01]  /*24ca0*/  R2UR UR7, R21 ;  /* 0x00000000150772ca */ /* 0x000fe200000e0000 */
[----:B------:R-:W-:Y:S01]  /*24cb0*/  IMAD.MOV.U32 R21, RZ, RZ, -0x3ffffff0 ;  /* 0xc0000010ff157424 */ /* 0x000fe200078e00ff */
[----:B------:R-:W-:Y:S02]  /*24cc0*/  WARPGROUP.DEPBAR.LE gsb0, 0x0 ;  /* 0x00008000000079c5 */ /* 0x000fe40000010000 */
[----:B------:R-:W-:Y:S01]  /*24cd0*/  WARPGROUP.ARRIVE ;  /* 0x00000000000079c5 */ /* 0x000fe20000000000 */
[----:B--2---:R-:W-:-:S05]  /*24ce0*/  IMAD.IADD R0, R0, 0x1, R225 ;  /* 0x0000000100007824 */ /* 0x004fca00078e02e1 */
[----:B------:R-:W1:Y:S03]  /*24cf0*/  S2R R225, SR_TID.X ;  /* 0x0000000000e17919 */ /* 0x000e660000002100 */
[----:B------:R-:W-:Y:S01]  /*24d00*/  QGMMA.64x128x32.F32.E4M3.E4M3 R24, R212, gdesc[UR4], R24, gsb0 ;  /* 0x01e00004d4187df3 */ /* 0x000fe20008000818 */
[----:B------:R-:W-:Y:S01]  /*24d10*/  R2UR UR6, R20 ;  /* 0x00000000140672ca */ /* 0x000fe200000e0000 */
[C---:B------:R-:W-:Y:S01]  /*24d20*/  VIADD R20, R14.reuse, 0x500 ;  /* 0x000005000e147836 */ /* 0x040fe20000000000 */
[----:B------:R-:W-:Y:S01]  /*24d30*/  R2UR UR7, R21 ;  /* 0x00000000150772ca */ /* 0x000fe200000e0000 */
[----:B------:R-:W-:Y:S02]  /*24d40*/  IMAD.MOV.U32 R21, RZ, RZ, -0x3ffffff0 ;  /* 0xc0000010ff157424 */ /* 0x000fe400078e00ff */
[----:B------:R-:W-:Y:S01]  /*24d50*/  VIADD R14, R14, 0x600 ;  /* 0x000006000e0e7836 */ /* 0x000fe20000000000 */
[----:B-1----:R-:W-:Y:S01]  /*24d60*/  SHF.R.U32.HI R225, RZ, 0x7, R225 ;  /* 0x00000007ffe17819 */ /* 0x002fe200000116e1 */
[----:B------:R-:W-:-:S02]  /*24d70*/  WARPGROUP.DEPBAR.LE gsb0, 0x0 ;  /* 0x00008000000079c5 */ /* 0x000fc40000010000 */
[----:B------:R-:W-:-:S06]  /*24d80*/  WARPGROUP.ARRIVE ;  /* 0x00000000000079c5 */ /* 0x000fcc0000000000 */
[----:B------:R-:W-:Y:S01]  /*24d90*/  QGMMA.64x128x32.F32.E4M3.E4M3 R24, R208, gdesc[UR4], R24, gsb0 ;  /* 0x01e00004d0187df3 */ /* 0x000fe20008000818 */
[----:B------:R-:W-:Y:S02]  /*24da0*/  R2UR UR6, R20 ;  /* 0x00000000140672ca */ /* 0x000fe400000e0000 */
[----:B------:R-:W-:Y:S01]  /*24db0*/  R2UR UR7, R21 ;  /* 0x00000000150772ca */ /* 0x000fe200000e0000 */
[----:B------:R-:W-:Y:S02]  /*24dc0*/  WARPGROUP.DEPBAR.LE gsb0, 0x0 ;  /* 0x00008000000079c5 */ /* 0x000fe40000010000 */
[----:B------:R-:W-:-:S10]  /*24dd0*/  WARPGROUP.ARRIVE ;  /* 0x00000000000079c5 */ /* 0x000fd40000000000 */
[----:B------:R-:W-:Y:S01]  /*24de0*/  QGMMA.64x128x32.F32.E4M3.E4M3 R24, R204, gdesc[UR4], R24, gsb0 ;  /* 0x01e00004cc187df3 */ /* 0x000fe20008000818 */
[----:B------:R-:W-:Y:S02]  /*24df0*/  R2UR UR6, R14 ;  /* 0x000000000e0672ca */ /* 0x000fe400000e0000 */
[----:B------:R-:W-:Y:S01]  /*24e00*/  R2UR UR7, R15 ;  /* 0x000000000f0772ca */ /* 0x000fe200000e0000 */
[----:B------:R-:W1:Y:S01]  /*24e10*/  @P2 LDC R14, c[0x0][0x44c] ;  /* 0x00011300ff0e2b82 */ /* 0x000e620000000800 */
[----:B------:R-:W-:-:S04]  /*24e20*/  @!P1 IMAD R15, R233, 0x8, R18 ;  /* 0x00000008e90f9824 */ /* 0x000fc800078e0212 */
[----:B------:R-:W-:-:S05]  /*24e30*/  @!P1 VIADD R15, R15, 0x2e840 ;  /* 0x0002e8400f0f9836 */ /* 0x000fca0000000000 */
[----:B------:R-:W-:Y:S01]  /*24e40*/  @!P1 PRMT R15, RZ, 0x654, R15 ;  /* 0x00000654ff0f9816 */ /* 0x000fe2000000000f */
[----:B-1----:R-:W-:-:S05]  /*24e50*/  @P2 IMAD.HI.U32 R14, R0, R14, RZ ;  /* 0x0000000e000e2227 */ /* 0x002fca00078e00ff */
[----:B0-----:R-:W-:Y:S01]  /*24e60*/  @P2 SHF.R.U32.HI R0, RZ, R3, R14 ;  /* 0x00000003ff002219 */ /* 0x001fe2000001160e */
[----:B------:R-:W-:Y:S01]  /*24e70*/  IMAD R3, R12, -0xe0, RZ ;  /* 0xffffff200c037824 */ /* 0x000fe200078e02ff */
[----:B------:R-:W-:Y:S01]  /*24e80*/  IADD3 R14, -R225, 0xb, RZ ;  /* 0x0000000be10e7810 */ /* 0x000fe20007ffe1ff */
[----:B------:R-:W-:Y:S02]  /*24e90*/  WARPGROUP.DEPBAR.LE gsb0, 0x0 ;  /* 0x00008000000079c5 */ /* 0x000fe40000010000 */
[----:B------:R-:W-:Y:S01]  /*24ea0*/  WARPGROUP.ARRIVE ;  /* 0x00000000000079c5 */ /* 0x000fe20000000000 */
[----:B------:R-:W0:Y:S05]  /*24eb0*/  LDC R205, c[0x0][0x9e4] ;  /* 0x00027900ffcd7b82 */ /* 0x000e2a0000000800 */
[----:B------:R-:W-:Y:S01]  /*24ec0*/  QGMMA.64x128x32.F32.E4M3.E4M3 R24, R200, gdesc[UR4], R24, gsb0 ;  /* 0x01e00004c8187df3 */ /* 0x000fe20008000818 */
[----:B0-----:R-:W-:-:S02]  /*24ed0*/  ISETP.GE.AND P2, PT, R205, 0x1, PT ;  /* 0x00000001cd00780c */ /* 0x001fc40003f46270 */
[----:B------:R-:W-:Y:S02]  /*24ee0*/  WARPGROUP.DEPBAR.LE gsb0, 0x0 ;  /* 0x00008000000079c5 */ /* 0x000fe40000010000 */
[----:B------:R-:W0:Y:S01]  /*24ef0*/  SHFL.IDX PT, R203, R0, RZ, 0x1c1f ;  /* 0x001c1fff00cb7589 */ /* 0x000e2200000e0000 */
[----:B----4-:R-:W-:Y:S01]  /*24f00*/  IMAD.IADD R200, R3, 0x1, -R226 ;  /* 0x0000000103c87824 */ /* 0x010fe200078e0ae2 */
[----:B------:R1:W-:Y:S06]  /*24f10*/  BAR.ARV R14, 0x100 ;  /* 0x0004000e0000751d */ /* 0x0003ec0000002000 */
[----:B------:R2:W-:Y:S01]  /*24f20*/  @!P1 SYNCS.ARRIVE.TRANS64.RED.A1T0 RZ, [R15+URZ], RZ ;  /* 0x000000ff0fff99a7 */ /* 0x0005e2000810043f */
[----:B-1----:R-:W-:-:S04]  /*24f30*/  IADD3 R14, -R226, 0x1, R3 ;  /* 0x00000001e20e7810 */ /* 0x002fc80007ffe103 */
[----:B---3--:R-:W-:-:S05]  /*24f40*/  IADD3 R14, -R235, R14, R227 ;  /* 0x0000000eeb0e7210 */ /* 0x008fca0007ffe1e3 */
[C---:B------:R-:W-:Y:S02]  /*24f50*/  VIADD R20, R14.reuse, UR5 ;  /* 0x000000050e147c36 */ /* 0x040fe40008000000 */
[----:B------:R-:W-:Y:S02]  /*24f60*/  VIADD R21, R14, UR4 ;  /* 0x000000040e157c36 */ /* 0x000fe40008000000 */
[--C-:B0-----:R-:W-:Y:S02]  /*24f70*/  IMAD.IADD R201, R20, 0x1, R203.reuse ;  /* 0x0000000114c97824 */ /* 0x101fe400078e02cb */
[----:B------:R-:W-:Y:S01]  /*24f80*/  IMAD.IADD R202, R21, 0x1, R203 ;  /* 0x0000000115ca7824 */ /* 0x000fe200078e02cb */
[----:B--2---:R-:W-:Y:S06]  /*24f90*/  @!P2 BRA `(.L_x_1523) ;  /* 0x00000000005ca947 */ /* 0x004fec0003800000 */
        /* <DEDUP_REMOVED lines=13> */
.L_x_1525:
[----:B------:R-:W-:Y:S02]  /*25070*/  ULDC UR4, c[0x0][0x9e4] ;  /* 0x0002790000047ab9 */ /* 0x000fe40000000800 */
[----:B------:R-:W-:-:S05]  /*25080*/  IMAD.U32 R204, RZ, RZ, UR4 ;  /* 0x00000004ffcc7e24 */ /* 0x000fca000f8e00ff */
[----:B------:R-:W-:-:S13]  /*25090*/  ISETP.NE.AND P2, PT, R204, 0x1, PT ;  /* 0x00000001cc00780c */ /* 0x000fda0003f45270 */
[----:B------:R-:W0:Y:S02]  /*250a0*/  @P2 LDC.64 R14, c[0x0][0x9e8] ;  /* 0x00027a00ff0e2b82 */ /* 0x000e240000000a00 */
[----:B0-----:R-:W-:-:S05]  /*250b0*/  @P2 IMAD.HI.U32 R14, R203, R14, RZ ;  /* 0x0000000ecb0e2227 */ /* 0x001fca00078e00ff */
[----:B------:R-:W-:-:S07]  /*250c0*/  @P2 SHF.R.U32.HI R203, RZ, R15, R14 ;  /* 0x0000000fffcb2219 */ /* 0x000fce000001160e */
.L_x_1526:
[----:B------:R-:W-:Y:S05]  /*250d0*/  BSYNC B0 ;  /* 0x0000000000007941 */ /* 0x000fea0003800000 */
.L_x_1524:
[----:B------:R-:W-:-:S05]  /*250e0*/  IMAD R203, R203, R204, R200 ;  /* 0x000000cccbcb7224 */ /* 0x000fca00078e02c8 */
[----:B------:R-:W-:Y:S02]  /*250f0*/  VIMNMX R202, R202, R203, !PT ;  /* 0x000000cbcaca7248 */ /* 0x000fe40007fe0100 */
[----:B------:R-:W-:-:S07]  /*25100*/  VIADDMNMX R201, R203, R204, R201, PT ;  /* 0x000000cccbc97246 */ /* 0x000fce00038001c9 */
.L_x_1523:
[----:B------:R-:W-:Y:S01]  /*25110*/  ISETP.GE.AND P2, PT, R3, 0x2, PT ;  /* 0x000000020300780c */ /* 0x000fe20003f46270 */
[----:B------:R-:W0:Y:S01]  /*25120*/  SHFL.IDX PT, R0, R0, 0x1, 0x1c1f ;  /* 0x003c1f0000007f89 */ /* 0x000e2200000e0000 */
[----:B------:R-:W-:Y:S02]  /*25130*/  LOP3.LUT R17, R17, 0xffffdfff, RZ, 0xc0, !PT ;  /* 0xffffdfff11117812 */ /* 0x000fe400078ec0ff */
[C---:B------:R-:W-:Y:S02]  /*25140*/  ISETP.GE.AND P3, PT, R3.reuse, 0x9, PT ;  /* 0x000000090300780c */ /* 0x040fe40003f66270 */
        /* <DEDUP_REMOVED lines=15> */
[----:B------:R-:W-:-:S02]  /*25240*/  ISETP.GT.AND P2, PT, R202, 0x9, !P3 ;  /* 0x00000009ca00780c */ /* 0x000fc40005f44270 */
[----:B------:R-:W-:Y:S02]  /*25250*/  @P4 LOP3.LUT R16, R16, 0x2, RZ, 0xfc, !PT ;  /* 0x0000000210104812 */ /* 0x000fe400078efcff */
[----:B------:R-:W-:Y:S02]  /*25260*/  ISETP.LT.OR P2, PT, R201, 0xa, P2 ;  /* 0x0000000ac900780c */ /* 0x000fe40001741670 */
[----:B------:R-:W-:Y:S02]  /*25270*/  @P3 LOP3.LUT R17, R17, 0x8000, RZ, 0xfc, !PT ;  /* 0x0000800011113812 */ /* 0x000fe400078efcff */
[----:B------:R-:W-:Y:S02]  /*25280*/  ISETP.GE.AND P3, PT, R3, 0x11, PT ;  /* 0x000000110300780c */ /* 0x000fe40003f66270 */
[----:B------:R-:W-:Y:S02]  /*25290*/  LOP3.LUT R17, R17, 0xfffeffff, RZ, 0xc0, !PT ;  /* 0xfffeffff11117812 */ /* 0x000fe400078ec0ff */
[----:B------:R-:W-:-:S02]  /*252a0*/  FSEL R189, R189, -INF , !P2 ;  /* 0xff800000bdbd7808 */ /* 0x000fc40005000000 */
[----:B------:R-:W-:Y:S02]  /*252b0*/  ISETP.GT.AND P2, PT, R202, 0x10, !P3 ;  /* 0x00000010ca00780c */ /* 0x000fe40005f44270 */
[----:B------:R-:W-:Y:S02]  /*252c0*/  LOP3.LUT R16, R16, 0xfffffffb, RZ, 0xc0, !PT ;  /* 0xfffffffb10107812 */ /* 0x000fe400078ec0ff */
        /* <DEDUP_REMOVED lines=26> */
[----:B------:R-:W-:Y:S02]  /*25470*/  ISETP.GT.AND P3, PT, R202, 0x21, !P4 ;  /* 0x00000021ca00780c */ /* 0x000fe40006764270 */
[----:B------:R-:W-:Y:S02]  /*25480*/  ISETP.GE.AND P4, PT, R3, 0x29, PT ;  /* 0x000000290300780c */ /* 0x000fe40003f86270 */
        /* <DEDUP_REMOVED lines=290> */
.L_x_1529:
[----:B------:R-:W-:Y:S02]  /*266b0*/  ULDC UR4, c[0x0][0x9e4] ;  /* 0x0002790000047ab9 */ /* 0x000fe40000000800 */
[----:B------:R-:W-:-:S05]  /*266c0*/  IMAD.U32 R3, RZ, RZ, UR4 ;  /* 0x00000004ff037e24 */ /* 0x000fca000f8e00ff */
[----:B------:R-:W-:-:S13]  /*266d0*/  ISETP.NE.AND P6, PT, R3, 0x1, PT ;  /* 0x000000010300780c */ /* 0x000fda0003fc5270 */
[----:B------:R-:W0:Y:S02]  /*266e0*/  @P6 LDC.64 R14, c[0x0][0x9e8] ;  /* 0x00027a00ff0e6b82 */ /* 0x000e240000000a00 */
[----:B0-----:R-:W-:-:S05]  /*266f0*/  @P6 IMAD.HI.U32 R14, R0, R14, RZ ;  /* 0x0000000e000e6227 */ /* 0x001fca00078e00ff */
[----:B------:R-:W-:-:S07]  /*26700*/  @P6 SHF.R.U32.HI R0, RZ, R15, R14 ;  /* 0x0000000fff006219 */ /* 0x000fce000001160e */
.L_x_1530:
[----:B------:R-:W-:Y:S05]  /*26710*/  BSYNC B0 ;  /* 0x0000000000007941 */ /* 0x000fea0003800000 */
.L_x_1528:
[----:B------:R-:W-:-:S05]  /*26720*/  IMAD R0, R0, R3, R200 ;  /* 0x0000000300007224 */ /* 0x000fca00078e02c8 */
[----:B------:R-:W-:Y:S02]  /*26730*/  VIADDMNMX R20, R0, R3, R20, PT ;  /* 0x0000000300147246 */ /* 0x000fe40003800114 */
[----:B------:R-:W-:-:S07]  /*26740*/  VIMNMX R21, R21, R0, !PT ;  /* 0x0000000015157248 */ /* 0x000fce0007fe0100 */
.L_x_1527:
[----:B------:R-:W-:Y:S01]  /*26750*/  ISETP.GT.AND P2, PT, R21, 0x20, !P2 ;  /* 0x000000201500780c */ /* 0x000fe20005744270 */
[----:B------:R-:W2:Y:S03]  /*26760*/  LDL.LU R201, [R1+0x4] ;  /* 0x0000040001c97983 */ /* 0x000ea60000300800 */
[----:B------:R-:W-:Y:S01]  /*26770*/  ISETP.LT.OR P2, PT, R20, 0x21, P2 ;  /* 0x000000211400780c */ /* 0x000fe20001741670 */
[----:B------:R-:W3:Y:S01]  /*26780*/  LDL.LU R200, [R1] ;  /* 0x0000000001c87983 */ /* 0x000ee20000300800 */
[----:B------:R-:W-:Y:S02]  /*26790*/  LOP3.LUT P6, RZ, R17, 0x10, RZ, 0xc0, !PT ;  /* 0x0000001011ff7812 */ /* 0x000fe400078cc0ff */
        /* <DEDUP_REMOVED lines=43> */
[----:B------:R-:W-:-:S02]  /*26a50*/  ISETP.GT.AND P2, PT, R21, 0x39, !P6 ;  /* 0x000000391500780c */ /* 0x000fc40007744270 */
[----:B------:R-:W-:Y:S02]  /*26a60*/  LOP3.LUT P6, RZ, R16, 0x2000000, RZ, 0xc0, !PT ;  /* 0x0200000010ff7812 */ /* 0x000fe400078cc0ff */
        /* <DEDUP_REMOVED lines=92> */
[----:B------:R-:W-:Y:S01]  /*27030*/  LOP3.LUT P2, RZ, R16, 0x400000, RZ, 0xc0, !PT ;  /* 0x0040000010ff7812 */ /* 0x000fe2000784c0ff */
[----:B------:R-:W0:Y:S01]  /*27040*/  SHFL.BFLY PT, R0, R3, 0x2, 0x1f ;  /* 0x0c401f0003007f89 */ /* 0x000e2200000e0000 */
[C---:B------:R-:W-:Y:S02]  /*27050*/  ISETP.GT.AND P3, PT, R21.reuse, 0xd0, !P3 ;  /* 0x000000d01500780c */ /* 0x040fe40005f64270 */
[----:B------:R-:W-:-:S02]  /*27060*/  ISETP.GT.AND P2, PT, R21, 0x71, !P2 ;  /* 0x000000711500780c */ /* 0x000fc40005744270 */
[C---:B------:R-:W-:Y:S02]  /*27070*/  ISETP.LT.OR P3, PT, R20.reuse, 0xd1, P3 ;  /* 0x000000d11400780c */ /* 0x040fe40001f61670 */
[----:B------:R-:W-:Y:S02]  /*27080*/  ISETP.LT.OR P2, PT, R20, 0x72, P2 ;  /* 0x000000721400780c */ /* 0x000fe40001741670 */
[----:B------:R-:W-:Y:S02]  /*27090*/  ISETP.GT.AND P4, PT, R21, 0xd1, !P4 ;  /* 0x000000d11500780c */ /* 0x000fe40006784270 */
[----:B------:R-:W-:Y:S02]  /*270a0*/  FSEL R147, R147, -INF , !P2 ;  /* 0xff80000093937808 */ /* 0x000fe40005000000 */
[----:B------:R-:W-:Y:S02]  /*270b0*/  LOP3.LUT P2, RZ, R16, 0x200000, RZ, 0xc0, !PT ;  /* 0x0020000010ff7812 */ /* 0x000fe4000784c0ff */
[----:B------:R-:W-:-:S02]  /*270c0*/  FSEL R98, R98, -INF , !P3 ;  /* 0xff80000062627808 */ /* 0x000fc40005800000 */
[C---:B------:R-:W-:Y:S02]  /*270d0*/  ISETP.GT.AND P2, PT, R21.reuse, 0x78, !P2 ;  /* 0x000000781500780c */ /* 0x040fe40005744270 */
[C---:B------:R-:W-:Y:S02]  /*270e0*/  ISETP.LT.OR P4, PT, R20.reuse, 0xd2, P4 ;  /* 0x000000d21400780c */ /* 0x040fe40002781670 */
[----:B------:R-:W-:Y:S02]  /*270f0*/  ISETP.LT.OR P2, PT, R20, 0x79, P2 ;  /* 0x000000791400780c */ /* 0x000fe40001741670 */
[----:B------:R-:W-:Y:S02]  /*27100*/  ISETP.GT.AND P5, PT, R21, 0xd8, !P5 ;  /* 0x000000d81500780c */ /* 0x000fe40006fa4270 */
[----:B------:R-:W-:Y:S02]  /*27110*/  FSEL R150, R150, -INF , !P2 ;  /* 0xff80000096967808 */ /* 0x000fe40005000000 */
[----:B------:R-:W-:-:S02]  /*27120*/  LOP3.LUT P2, RZ, R16, 0x100000, RZ, 0xc0, !PT ;  /* 0x0010000010ff7812 */ /* 0x000fc4000784c0ff */
[----:B0-----:R-:W-:Y:S02]  /*27130*/  FMNMX.FTZ R3, R3, R0, !PT ;  /* 0x0000000003037209 */ /* 0x001fe40007810000 */
[----:B------:R-:W-:Y:S02]  /*27140*/  ISETP.GT.AND P2, PT, R21, 0x79, !P2 ;  /* 0x000000791500780c */ /* 0x000fe40005744270 */
[----:B------:R-:W-:Y:S01]  /*27150*/  FSEL R99, R99, -INF , !P4 ;  /* 0xff80000063637808 */ /* 0x000fe20006000000 */
[----:B------:R-:W0:Y:S01]  /*27160*/  SHFL.BFLY PT, R14, R3, 0x1, 0x1f ;  /* 0x0c201f00030e7f89 */ /* 0x000e2200000e0000 */
[C---:B------:R-:W-:Y:S02]  /*27170*/  ISETP.LT.OR P2, PT, R20.reuse, 0x7a, P2 ;  /* 0x0000007a1400780c */ /* 0x040fe40001741670 */
[----:B------:R-:W-:Y:S02]  /*27180*/  ISETP.LT.OR P5, PT, R20, 0xd9, P5 ;  /* 0x000000d91400780c */ /* 0x000fe40002fa1670 */
[----:B------:R-:W-:-:S02]  /*27190*/  FSEL R151, R151, -INF , !P2 ;  /* 0xff80000097977808 */ /* 0x000fc40005000000 */
[----:B------:R-:W-:Y:S02]  /*271a0*/  LOP3.LUT P2, RZ, R16, 0x80000, RZ, 0xc0, !PT ;  /* 0x0008000010ff7812 */ /* 0x000fe4000784c0ff */
[----:B------:R-:W-:Y:S02]  /*271b0*/  FSEL R102, R102, -INF , !P5 ;  /* 0xff80000066667808 */ /* 0x000fe40006800000 */
[----:B------:R-:W-:-:S04]  /*271c0*/  ISETP.GT.AND P2, PT, R21, 0x80, !P2 ;  /* 0x000000801500780c */ /* 0x000fc80005744270 */
[----:B------:R-:W-:-:S04]  /*271d0*/  ISETP.LT.OR P2, PT, R20, 0x81, P2 ;  /* 0x000000811400780c */ /* 0x000fc80001741670 */
[----:B------:R-:W-:Y:S02]  /*271e0*/  FSEL R122, R122, -INF , !P2 ;  /* 0xff8000007a7a7808 */ /* 0x000fe40005000000 */
[----:B------:R-:W-:Y:S02]  /*271f0*/  LOP3.LUT P2, RZ, R16, 0x40000, RZ, 0xc0, !PT ;  /* 0x0004000010ff7812 */ /* 0x000fe4000784c0ff */
[----:B0-----:R-:W-:Y:S02]  /*27200*/  FMNMX.FTZ R3, R3, R14, !PT ;  /* 0x0000000e03037209 */ /* 0x001fe40007810000 */
[----:B------:R-:W-:Y:S02]  /*27210*/  ISETP.GT.AND P2, PT, R21, 0x81, !P2 ;  /* 0x000000811500780c */ /* 0x000fe40005744270 */
[----:B------:R-:W-:Y:S01]  /*27220*/  FSETP.NEU.FTZ.AND P3, PT, R3, -INF , PT ;  /* 0xff8000000300780b */ /* 0x000fe20003f7d000 */
[----:B------:R-:W-:-:S01]  /*27230*/  FFMA.FTZ R15, R2, R3, -8 ;  /* 0xc1000000020f7423 */ /* 0x000fc20000010003 */
[----:B------:R-:W-:-:S04]  /*27240*/  ISETP.LT.OR P2, PT, R20, 0x82, P2 ;  /* 0x000000821400780c */ /* 0x000fc80001741670 */
[----:B------:R-:W-:Y:S02]  /*27250*/  FSEL R123, R123, -INF , !P2 ;  /* 0xff8000007b7b7808 */ /* 0x000fe40005000000 */
[----:B------:R-:W-:Y:S02]  /*27260*/  LOP3.LUT P2, RZ, R16, 0x20000, RZ, 0xc0, !PT ;  /* 0x0002000010ff7812 */ /* 0x000fe4000784c0ff */
[----:B------:R-:W-:Y:S02]  /*27270*/  FSEL R15, R15, RZ, P3 ;  /* 0x000000ff0f0f7208 */ /* 0x000fe40001800000 */
[----:B------:R-:W-:-:S03]  /*27280*/  ISETP.GT.AND P2, PT, R21, 0x88, !P2 ;  /* 0x000000881500780c */ /* 0x000fc60005744270 */
[--C-:B------:R-:W-:Y:S01]  /*27290*/  FFMA.FTZ R14, R2, R184, -R15.reuse ;  /* 0x000000b8020e7223 */ /* 0x100fe2000001080f */
[----:B------:R-:W-:Y:S01]  /*272a0*/  ISETP.LT.OR P2, PT, R20, 0x89, P2 ;  /* 0x000000891400780c */ /* 0x000fe20001741670 */
[C-C-:B------:R-:W-:Y:S01]  /*272b0*/  FFMA.FTZ R184, R2.reuse, R189, -R15.reuse ;  /* 0x000000bd02b87223 */ /* 0x140fe2000001080f */
[----:B------:R-:W-:-:S01]  /*272c0*/  FFMA.FTZ R189, R2, R196, -R15 ;  /* 0x000000c402bd7223 */ /* 0x000fc2000001080f */
[--C-:B------:R-:W-:Y:S01]  /*272d0*/  FFMA.FTZ R168, R2, R168, -R15.reuse ;  /* 0x000000a802a87223 */ /* 0x100fe2000001080f */
[----:B------:R-:W-:Y:S01]  /*272e0*/  FSEL R126, R126, -INF , !P2 ;  /* 0xff8000007e7e7808 */ /* 0x000fe20005000000 */
[--C-:B------:R-:W-:Y:S01]  /*272f0*/  FFMA.FTZ R169, R2, R169, -R15.reuse ;  /* 0x000000a902a97223 */ /* 0x100fe2000001080f */
[----:B------:R-:W-:Y:S01]  /*27300*/  LOP3.LUT P2, RZ, R16, 0x10000, RZ, 0xc0, !PT ;  /* 0x0001000010ff7812 */ /* 0x000fe2000784c0ff */
[C-C-:B------:R-:W-:Y:S01]  /*27310*/  FFMA.FTZ R172, R2.reuse, R172, -R15.reuse ;  /* 0x000000ac02ac7223 */ /* 0x140fe2000001080f */
[----:B------:R-:W-:-:S01]  /*27320*/  FFMA.FTZ R173, R2, R173, -R15 ;  /* 0x000000ad02ad7223 */ /* 0x000fc2000001080f */
[C-C-:B------:R-:W-:Y:S01]  /*27330*/  FFMA.FTZ R176, R2.reuse, R176, -R15.reuse ;  /* 0x000000b002b07223 */ /* 0x140fe2000001080f */
[----:B------:R-:W-:Y:S01]  /*27340*/  ISETP.GT.AND P2, PT, R21, 0x89, !P2 ;  /* 0x000000891500780c */ /* 0x000fe20005744270 */
[C-C-:B------:R-:W-:Y:S01]  /*27350*/  FFMA.FTZ R177, R2.reuse, R177, -R15.reuse ;  /* 0x000000b102b17223 */ /* 0x140fe2000001080f */
[----:B------:R-:W-:-:S01]  /*27360*/  FFMA.FTZ R180, R2, R180, -R15 ;  /* 0x000000b402b47223 */ /* 0x000fc2000001080f */
[--C-:B------:R-:W-:Y:S01]  /*27370*/  FFMA.FTZ R181, R2, R181, -R15.reuse ;  /* 0x000000b502b57223 */ /* 0x100fe2000001080f */
[----:B------:R-:W-:Y:S01]  /*27380*/  ISETP.LT.OR P2, PT, R20, 0x8a, P2 ;  /* 0x0000008a1400780c */ /* 0x000fe20001741670 */
[C-C-:B------:R-:W-:Y:S01]  /*27390*/  FFMA.FTZ R152, R2.reuse, R152, -R15.reuse ;  /* 0x0000009802987223 */ /* 0x140fe2000001080f */
[----:B------:R-:W-:-:S01]  /*273a0*/  FFMA.FTZ R153, R2, R153, -R15 ;  /* 0x0000009902997223 */ /* 0x000fc2000001080f */
[C-C-:B------:R-:W-:Y:S01]  /*273b0*/  FFMA.FTZ R156, R2.reuse, R156, -R15.reuse ;  /* 0x0000009c029c7223 */ /* 0x140fe2000001080f */
        /* <DEDUP_REMOVED lines=13> */
[--C-:B------:R-:W-:Y:S01]  /*27490*/  FFMA.FTZ R144, R2, R144, -R15.reuse ;  /* 0x0000009002907223 */ /* 0x100fe2000001080f */
[----:B------:R-:W-:Y:S01]  /*274a0*/  FSEL R130, R130, -INF , !P2 ;  /* 0xff80000082827808 */ /* 0x000fe20005000000 */
[C-C-:B------:R-:W-:Y:S01]  /*274b0*/  FFMA.FTZ R145, R2.reuse, R145, -R15.reuse ;  /* 0x0000009102917223 */ /* 0x140fe2000001080f */
[----:B------:R-:W-:Y:S01]  /*274c0*/  ISETP.GT.AND P2, PT, R21, 0x91, !P6 ;  /* 0x000000911500780c */ /* 0x000fe20007744270 */
[C-C-:B------:R-:W-:Y:S01]  /*274d0*/  FFMA.FTZ R148, R2.reuse, R148, -R15.reuse ;  /* 0x0000009402947223 */ /* 0x140fe2000001080f */
[----:B------:R-:W-:Y:S01]  /*274e0*/  LOP3.LUT P6, RZ, R17, 0x2000, RZ, 0xc0, !PT ;  /* 0x0000200011ff7812 */ /* 0x000fe200078cc0ff */
        /* <DEDUP_REMOVED lines=32> */
[----:B------:R-:W-:Y:S01]  /*276f0*/  FFMA.FTZ R100, R2, R100, -R15 ;  /* 0x0000006402647223 */ /* 0x000fe2000001080f */
[----:B------:R-:W-:Y:S01]  /*27700*/  FSEL R135, R135, -INF , !P2 ;  /* 0xff80000087877808 */ /* 0x000fe20005000000 */
[----:B------:R-:W-:Y:S01]  /*27710*/  MUFU.EX2 R14, R14 ;  /* 0x0000000e000e7308 */ /* 0x000fe20000000800 */
[----:B------:R-:W-:-:S04]  /*27720*/  LOP3.LUT P2, RZ, R16, 0x800, RZ, 0xc0, !PT ;  /* 0x0000080010ff7812 */ /* 0x000fc8000784c0ff */
[----:B------:R-:W-:-:S03]  /*27730*/  ISETP.GT.AND P2, PT, R21, 0xa0, !P2 ;  /* 0x000000a01500780c */ /* 0x000fc60005744270 */
[----:B------:R-:W-:Y:S01]  /*27740*/  MUFU.EX2 R184, R184 ;  /* 0x000000b800b87308 */ /* 0x000fe20000000800 */
[----:B------:R-:W-:-:S04]  /*27750*/  ISETP.LT.OR P2, PT, R20, 0xa1, P2 ;  /* 0x000000a11400780c */ /* 0x000fc80001741670 */
[----:B------:R-:W-:Y:S02]  /*27760*/  FSEL R106, R106, -INF , !P2 ;  /* 0xff8000006a6a7808 */ /* 0x000fe40005000000 */
[----:B------:R-:W-:Y:S01]  /*27770*/  LOP3.LUT P2, RZ, R16, 0x400, RZ, 0xc0, !PT ;  /* 0x0000040010ff7812 */ /* 0x000fe2000784c0ff */
[----:B------:R-:W-:Y:S03]  /*27780*/  MUFU.EX2 R189, R189 ;  /* 0x000000bd00bd7308 */ /* 0x000fe60000000800 */
[----:B------:R-:W-:-:S04]  /*27790*/  ISETP.GT.AND P2, PT, R21, 0xa1, !P2 ;  /* 0x000000a11500780c */ /* 0x000fc80005744270 */
[----:B------:R-:W-:Y:S01]  /*277a0*/  ISETP.LT.OR P2, PT, R20, 0xa2, P2 ;  /* 0x000000a21400780c */ /* 0x000fe20001741670 */
[----:B------:R-:W-:Y:S03]  /*277b0*/  MUFU.EX2 R168, R168 ;  /* 0x000000a800a87308 */ /* 0x000fe60000000800 */
[----:B------:R-:W-:Y:S02]  /*277c0*/  FSEL R107, R107, -INF , !P2 ;  /* 0xff8000006b6b7808 */ /* 0x000fe40005000000 */
[----:B------:R-:W-:-:S03]  /*277d0*/  LOP3.LUT P2, RZ, R16, 0x200, RZ, 0xc0, !PT ;  /* 0x0000020010ff7812 */ /* 0x000fc6000784c0ff */
[----:B------:R-:W-:Y:S01]  /*277e0*/  MUFU.EX2 R169, R169 ;  /* 0x000000a900a97308 */ /* 0x000fe20000000800 */
[----:B------:R-:W-:-:S04]  /*277f0*/  ISETP.GT.AND P2, PT, R21, 0xa8, !P2 ;  /* 0x000000a81500780c */ /* 0x000fc80005744270 */
[----:B------:R-:W-:-:S03]  /*27800*/  ISETP.LT.OR P2, PT, R20, 0xa9, P2 ;  /* 0x000000a91400780c */ /* 0x000fc60001741670 */
[----:B------:R-:W-:Y:S01]  /*27810*/  MUFU.EX2 R172, R172 ;  /* 0x000000ac00ac7308 */ /* 0x000fe20000000800 */
[----:B------:R-:W-:Y:S02]  /*27820*/  FSEL R110, R110, -INF , !P2 ;  /* 0xff8000006e6e7808 */ /* 0x000fe40005000000 */
[----:B------:R-:W-:-:S04]  /*27830*/  LOP3.LUT P2, RZ, R16, 0x100, RZ, 0xc0, !PT ;  /* 0x0000010010ff7812 */ /* 0x000fc8000784c0ff */
[----:B------:R-:W-:Y:S01]  /*27840*/  ISETP.GT.AND P2, PT, R21, 0xa9, !P2 ;  /* 0x000000a91500780c */ /* 0x000fe20005744270 */
[----:B------:R-:W-:Y:S03]  /*27850*/  MUFU.EX2 R173, R173 ;  /* 0x000000ad00ad7308 */ /* 0x000fe60000000800 */
[----:B------:R-:W-:-:S04]  /*27860*/  ISETP.LT.OR P2, PT, R20, 0xaa, P2 ;  /* 0x000000aa1400780c */ /* 0x000fc80001741670 */
        /* <DEDUP_REMOVED lines=25> */
[----:B------:R-:W-:Y:S02]  /*27a00*/  ISETP.GT.AND P2, PT, R21, 0x1, !P6 ;  /* 0x000000011500780c */ /* 0x000fe40007744270 */
[----:B------:R-:W-:Y:S02]  /*27a10*/  LOP3.LUT P6, RZ, R17, 0x100, RZ, 0xc0, !PT ;  /* 0x0000010011ff7812 */ /* 0x000fe400078cc0ff */
        /* <DEDUP_REMOVED lines=39> */
[----:B------:R-:W-:-:S04]  /*27c90*/  ISETP.GT.AND P2, PT, R21, RZ, !P2 ;  /* 0x000000ff1500720c */ /* 0x000fc80005744270 */
[----:B------:R-:W-:Y:S01]  /*27ca0*/  ISETP.LT.OR P2, PT, R20, 0x1, P2 ;  /* 0x000000011400780c */ /* 0x000fe20001741670 */
[----:B------:R-:W-:Y:S03]  /*27cb0*/  MUFU.EX2 R120, R120 ;  /* 0x0000007800787308 */ /* 0x000fe60000000800 */
[----:B------:R-:W-:Y:S02]  /*27cc0*/  FSEL R186, R186, -INF , !P2 ;  /* 0xff800000baba7808 */ /* 0x000fe40005000000 */
[----:B------:R-:W-:Y:S02]  /*27cd0*/  LOP3.LUT P2, RZ, R17, 0x800, RZ, 0xc0, !PT ;  /* 0x0000080011ff7812 */ /* 0x000fe4000784c0ff */
[----:B------:R-:W-:Y:S01]  /*27ce0*/  FMNMX.FTZ R0, R186, R237, !PT ;  /* 0x000000edba007209 */ /* 0x000fe20007810000 */
[----:B------:R-:W-:Y:S01]  /*27cf0*/  MUFU.EX2 R121, R121 ;  /* 0x0000007900797308 */ /* 0x000fe20000000800 */
[----:B------:R-:W-:-:S02]  /*27d00*/  ISETP.GT.AND P2, PT, R21, 0xc0, !P2 ;  /* 0x000000c01500780c */ /* 0x000fc40005744270 */
[----:B------:R-:W-:Y:S02]  /*27d10*/  FMNMX.FTZ R0, R187, R0, !PT ;  /* 0x00000000bb007209 */ /* 0x000fe40007810000 */
[----:B------:R-:W-:Y:S02]  /*27d20*/  ISETP.LT.OR P2, PT, R20, 0xc1, P2 ;  /* 0x000000c11400780c */ /* 0x000fe40001741670 */
[----:B------:R-:W-:Y:S01]  /*27d30*/  FMNMX.FTZ R0, R190, R0, !PT ;  /* 0x00000000be007209 */ /* 0x000fe20007810000 */
[----:B------:R-:W-:Y:S01]  /*27d40*/  MUFU.EX2 R124, R124 ;  /* 0x0000007c007c7308 */ /* 0x000fe20000000800 */
[----:B------:R-:W-:Y:S02]  /*27d50*/  FSEL R90, R90, -INF , !P2 ;  /* 0xff8000005a5a7808 */ /* 0x000fe40005000000 */
[----:B------:R-:W-:Y:S02]  /*27d60*/  FMNMX.FTZ R0, R191, R0, !PT ;  /* 0x00000000bf007209 */ /* 0x000fe40007810000 */
[----:B------:R-:W-:-:S02]  /*27d70*/  LOP3.LUT P2, RZ, R17, 0x400, RZ, 0xc0, !PT ;  /* 0x0000040011ff7812 */ /* 0x000fc4000784c0ff */
[----:B------:R-:W-:Y:S01]  /*27d80*/  FMNMX.FTZ R0, R194, R0, !PT ;  /* 0x00000000c2007209 */ /* 0x000fe20007810000 */
[----:B------:R-:W-:Y:S01]  /*27d90*/  MUFU.EX2 R125, R125 ;  /* 0x0000007d007d7308 */ /* 0x000fe20000000800 */
[----:B------:R-:W-:Y:S02]  /*27da0*/  ISETP.GT.AND P2, PT, R21, 0xc1, !P2 ;  /* 0x000000c11500780c */ /* 0x000fe40005744270 */
[----:B------:R-:W-:Y:S02]  /*27db0*/  FMNMX.FTZ R0, R195, R0, !PT ;  /* 0x00000000c3007209 */ /* 0x000fe40007810000 */
[----:B------:R-:W-:Y:S02]  /*27dc0*/  ISETP.LT.OR P2, PT, R20, 0xc2, P2 ;  /* 0x000000c21400780c */ /* 0x000fe40001741670 */
[----:B------:R-:W-:Y:S01]  /*27dd0*/  FMNMX.FTZ R0, R198, R0, !PT ;  /* 0x00000000c6007209 */ /* 0x000fe20007810000 */
[----:B------:R-:W-:Y:S01]  /*27de0*/  MUFU.EX2 R128, R128 ;  /* 0x0000008000807308 */ /* 0x000fe20000000800 */
[----:B------:R-:W-:-:S02]  /*27df0*/  FSEL R91, R91, -INF , !P2 ;  /* 0xff8000005b5b7808 */ /* 0x000fc40005000000 */
[----:B------:R-:W-:Y:S02]  /*27e00*/  FMNMX.FTZ R0, R199, R0, !PT ;  /* 0x00000000c7007209 */ /* 0x000fe40007810000 */
[----:B------:R-:W-:Y:S02]  /*27e10*/  LOP3.LUT P2, RZ, R17, 0x200, RZ, 0xc0, !PT ;  /* 0x0000020011ff7812 */ /* 0x000fe4000784c0ff */
[----:B------:R-:W-:Y:S01]  /*27e20*/  FMNMX.FTZ R0, R170, R0, !PT ;  /* 0x00000000aa007209 */ /* 0x000fe20007810000 */
[----:B------:R-:W-:Y:S01]  /*27e30*/  MUFU.EX2 R129, R129 ;  /* 0x0000008100817308 */ /* 0x000fe20000000800 */
[----:B------:R-:W-:Y:S02]  /*27e40*/  ISETP.GT.AND P2, PT, R21, 0xc8, !P2 ;  /* 0x000000c81500780c */ /* 0x000fe40005744270 */
[----:B------:R-:W-:Y:S02]  /*27e50*/  FMNMX.FTZ R0, R171, R0, !PT ;  /* 0x00000000ab007209 */ /* 0x000fe40007810000 */
[----:B------:R-:W-:-:S02]  /*27e60*/  ISETP.LT.OR P2, PT, R20, 0xc9, P2 ;  /* 0x000000c91400780c */ /* 0x000fc40001741670 */
[----:B------:R-:W-:Y:S01]  /*27e70*/  FMNMX.FTZ R0, R174, R0, !PT ;  /* 0x00000000ae007209 */ /* 0x000fe20007810000 */
[----:B------:R-:W-:Y:S01]  /*27e80*/  MUFU.EX2 R132, R132 ;  /* 0x0000008400847308 */ /* 0x000fe20000000800 */
[----:B------:R-:W-:Y:S02]  /*27e90*/  FSEL R94, R94, -INF , !P2 ;  /* 0xff8000005e5e7808 */ /* 0x000fe40005000000 */
[----:B------:R-:W-:Y:S02]  /*27ea0*/  FMNMX.FTZ R0, R175, R0, !PT ;  /* 0x00000000af007209 */ /* 0x000fe40007810000 */
[----:B------:R-:W-:Y:S02]  /*27eb0*/  ISETP.GT.AND P2, PT, R21, 0xc9, !P6 ;  /* 0x000000c91500780c */ /* 0x000fe40007744270 */
[----:B------:R-:W-:Y:S01]  /*27ec0*/  FMNMX.FTZ R0, R178, R0, !PT ;  /* 0x00000000b2007209 */ /* 0x000fe20007810000 */
[----:B------:R-:W-:Y:S01]  /*27ed0*/  MUFU.EX2 R133, R133 ;  /* 0x0000008500857308 */ /* 0x000fe20000000800 */
[----:B------:R-:W-:-:S02]  /*27ee0*/  ISETP.LT.OR P2, PT, R20, 0xca, P2 ;  /* 0x000000ca1400780c */ /* 0x000fc40001741670 */
[----:B------:R-:W-:Y:S02]  /*27ef0*/  FMNMX.FTZ R0, R179, R0, !PT ;  /* 0x00000000b3007209 */ /* 0x000fe40007810000 */
[----:B------:R-:W-:Y:S02]  /*27f00*/  FSEL R95, R95, -INF , !P2 ;  /* 0xff8000005f5f7808 */ /* 0x000fe40005000000 */
[----:B------:R-:W-:Y:S01]  /*27f10*/  FMNMX.FTZ R0, R182, R0, !PT ;  /* 0x00000000b6007209 */ /* 0x000fe20007810000 */
[----:B------:R-:W-:Y:S01]  /*27f20*/  MUFU.EX2 R104, R104 ;  /* 0x0000006800687308 */ /* 0x000fe20000000800 */
[----:B------:R-:W-:Y:S02]  /*27f30*/  LOP3.LUT P6, RZ, R17, 0x1000, RZ, 0xc0, !PT ;  /* 0x0000100011ff7812 */ /* 0x000fe400078cc0ff */
[----:B------:R-:W-:Y:S02]  /*27f40*/  FMNMX.FTZ R0, R183, R0, !PT ;  /* 0x00000000b7007209 */ /* 0x000fe40007810000 */
[----:B------:R-:W-:Y:S01]  /*27f50*/  ISETP.GT.AND P2, PT, R21, 0xd9, !P6 ;  /* 0x000000d91500780c */ /* 0x000fe20007744270 */
[--C-:B------:R-:W-:Y:S01]  /*27f60*/  FFMA.FTZ R21, R2, R188, -R15.reuse ;  /* 0x000000bc02157223 */ /* 0x100fe2000001080f */
[----:B------:R-:W-:Y:S01]  /*27f70*/  FMNMX.FTZ R0, R154, R0, !PT ;  /* 0x000000009a007209 */ /* 0x000fe20007810000 */
[--C-:B------:R-:W-:Y:S01]  /*27f80*/  FFMA.FTZ R188, R2, R193, -R15.reuse ;  /* 0x000000c102bc7223 */ /* 0x100fe2000001080f */
[----:B------:R-:W-:Y:S01]  /*27f90*/  ISETP.LT.OR P2, PT, R20, 0xda, P2 ;  /* 0x000000da1400780c */ /* 0x000fe20001741670 */
[C-C-:B------:R-:W-:Y:S01]  /*27fa0*/  FFMA.FTZ R20, R2.reuse, R185, -R15.reuse ;  /* 0x000000b902147223 */ /* 0x140fe2000001080f */
[----:B------:R-:W-:Y:S01]  /*27fb0*/  FMNMX.FTZ R0, R155, R0, !PT ;  /* 0x000000009b007209 */ /* 0x000fe20007810000 */
[C-C-:B------:R-:W-:Y:S01]  /*27fc0*/  FFMA.FTZ R185, R2.reuse, R192, -R15.reuse ;  /* 0x000000c002b97223 */ /* 0x140fe2000001080f */
[----:B------:R-:W-:Y:S01]  /*27fd0*/  FSEL R103, R103, -INF , !P2 ;  /* 0xff80000067677808 */ /* 0x000fe20005000000 */
[--C-:B------:R-:W-:Y:S01]  /*27fe0*/  FFMA.FTZ R192, R2, R197, -R15.reuse ;  /* 0x000000c502c07223 */ /* 0x100fe2000001080f */
[----:B------:R-:W-:Y:S01]  /*27ff0*/  FMNMX.FTZ R0, R158, R0, !PT ;  /* 0x000000009e007209 */ /* 0x000fe20007810000 */
[----:B------:R-:W-:Y:S01]  /*28000*/  FFMA.FTZ R15, R2, R101, -R15 ;  /* 0x00000065020f7223 */ /* 0x000fe2000001080f */
[----:B------:R-:W-:Y:S01]  /*28010*/  FSEL R101, R3, RZ, P3 ;  /* 0x000000ff03657208 */ /* 0x000fe20001800000 */
[----:B------:R-:W-:Y:S01]  /*28020*/  MUFU.EX2 R20, R20 ;  /* 0x0000001400147308 */ /* 0x000fe20000000800 */
[----:B------:R-:W-:-:S03]  /*28030*/  FMNMX.FTZ R0, R159, R0, !PT ;  /* 0x000000009f007209 */ /* 0x000fc60007810000 */
[----:B------:R-:W-:Y:S01]  /*28040*/  FADD.FTZ R101, -R101, R236 ;  /* 0x000000ec65657221 */ /* 0x000fe20000010100 */
[----:B------:R-:W-:-:S03]  /*28050*/  FMNMX.FTZ R0, R162, R0, !PT ;  /* 0x00000000a2007209 */ /* 0x000fc60007810000 */
[----:B------:R-:W-:Y:S01]  /*28060*/  FMUL.FTZ R101, R2, R101 ;  /* 0x0000006502657220 */ /* 0x000fe20000410000 */
[----:B------:R-:W-:Y:S01]  /*28070*/  FMNMX.FTZ R0, R163, R0, !PT ;  /* 0x00000000a3007209 */ /* 0x000fe20007810000 */
[----:B------:R-:W-:Y:S03]  /*28080*/  MUFU.EX2 R21, R21 ;  /* 0x0000001500157308 */ /* 0x000fe60000000800 */
[----:B------:R-:W-:-:S04]  /*28090*/  FMNMX.FTZ R0, R166, R0, !PT ;  /* 0x00000000a6007209 */ /* 0x000fc80007810000 */
[----:B------:R-:W-:Y:S01]  /*280a0*/  FMNMX.FTZ R0, R167, R0, !PT ;  /* 0x00000000a7007209 */ /* 0x000fe20007810000 */
[----:B------:R-:W2:Y:S03]  /*280b0*/  MUFU.EX2 R101, R101 ;  /* 0x0000006500657308 */ /* 0x000ea60000000800 */
        /* <DEDUP_REMOVED lines=47> */
[----:B------:R-:W-:Y:S04]  /*283b0*/  MUFU.EX2 R97, R97 ;  /* 0x0000006100617308 */ /* 0x000fe80000000800 */
[----:B------:R-:W0:Y:S04]  /*283c0*/  SHFL.BFLY PT, R193, R0, 0x2, 0x1f ;  /* 0x0c401f0000c17f89 */ /* 0x000e2800000e0000 */
[----:B------:R-:W-:Y:S08]  /*283d0*/  MUFU.EX2 R100, R100 ;  /* 0x0000006400647308 */ /* 0x000ff00000000800 */
[----:B------:R-:W-:Y:S01]  /*283e0*/  MUFU.EX2 R15, R15 ;  /* 0x0000000f000f7308 */ /* 0x000fe20000000800 */
[----:B0-----:R-:W-:-:S05]  /*283f0*/  FMNMX.FTZ R0, R0, R193, !PT ;  /* 0x000000c100007209 */ /* 0x001fca0007810000 */
[----:B------:R-:W0:Y:S02]  /*28400*/  SHFL.BFLY PT, R193, R0, 0x1, 0x1f ;  /* 0x0c201f0000c17f89 */ /* 0x000e2400000e0000 */
[----:B0-----:R-:W-:-:S04]  /*28410*/  FMNMX.FTZ R0, R0, R193, !PT ;  /* 0x000000c100007209 */ /* 0x001fc80007810000 */
[----:B------:R-:W-:Y:S01]  /*28420*/  FSETP.NEU.FTZ.AND P2, PT, R0, -INF , PT ;  /* 0xff8000000000780b */ /* 0x000fe20003f5d000 */
[----:B------:R-:W-:-:S03]  /*28430*/  FFMA.FTZ R196, R2, R0, -8 ;  /* 0xc100000002c47423 */ /* 0x000fc60000010000 */
[----:B------:R-:W-:Y:S02]  /*28440*/  FSEL R193, R0, RZ, P2 ;  /* 0x000000ff00c17208 */ /* 0x000fe40001000000 */
[----:B------:R-:W-:-:S03]  /*28450*/  FSEL R197, R196, RZ, P2 ;  /* 0x000000ffc4c57208 */ /* 0x000fc60001000000 */
[----:B------:R-:W-:Y:S02]  /*28460*/  FADD.FTZ R193, -R193, R237 ;  /* 0x000000edc1c17221 */ /* 0x000fe40000010100 */
[----:B------:R-:W-:-:S01]  /*28470*/  FFMA.FTZ R186, R2, R186, -R197 ;  /* 0x000000ba02ba7223 */ /* 0x000fc200000108c5 */
[C-C-:B------:R-:W-:Y:S01]  /*28480*/  FFMA.FTZ R187, R2.reuse, R187, -R197.reuse ;  /* 0x000000bb02bb7223 */ /* 0x140fe200000108c5 */
[C---:B------:R-:W-:Y:S01]  /*28490*/  FMUL.FTZ R193, R2.reuse, R193 ;  /* 0x000000c102c17220 */ /* 0x040fe20000410000 */
        /* <DEDUP_REMOVED lines=221> */
[----:B-1----:R-:W-:-:S04]  /*29270*/  FADD.FTZ R199, R102, R199 ;  /* 0x000000c766c77221 */ /* 0x002fc80000010000 */
[----:B--2---:R-:W-:-:S05]  /*29280*/  FADD.FTZ R197, R103, R199 ;  /* 0x000000c767c57221 */ /* 0x004fca0000010000 */
[----:B------:R0:W-:Y:S04]  /*29290*/  STL [R1], R197 ;  /* 0x000000c501007387 */ /* 0x0001e80000100800 */
[----:B------:R0:W-:Y:S01]  /*292a0*/  STL [R1+0x4], R200 ;  /* 0x000004c801007387 */ /* 0x0001e20000100800 */
[----:B------:R-:W-:Y:S05]  /*292b0*/  @!P0 BRA `(.L_x_1531) ;  /* 0x0000000000048947 */ /* 0x000fea0003800000 */
[----:B------:R-:W-:Y:S01]  /*292c0*/  BPT.TRAP 0x1 ;  /* 0x000000040000795c */ /* 0x000fe20000300000 */
.L_x_1531:
[----:B0-----:R-:W2:Y:S01]  /*292d0*/  LDL R197, [R1+0x68] ;  /* 0x0000680001c57983 */ /* 0x001ea20000100800 */
        /* <DEDUP_REMOVED lines=9> */
[-C--:B------:R-:W-:Y:S01]  /*29370*/  FMUL.FTZ R25, R25, R101.reuse ;  /* 0x0000006519197220 */ /* 0x080fe20000410000 */
[----:B------:R-:W-:Y:S01]  /*29380*/  F2FP.SATFINITE.E4M3.F32.PACK_AB_MERGE_C R196, R198, R196, RZ ;  /* 0x000000c4c6c4723e */ /* 0x000fe200048070ff */
[-C--:B------:R-:W-:Y:S01]  /*29390*/  FMUL.FTZ R28, R28, R101.reuse ;  /* 0x000000651c1c7220 */ /* 0x080fe20000410000 */
[----:B------:R-:W-:Y:S01]  /*293a0*/  F2FP.SATFINITE.E4M3.F32.PACK_AB_MERGE_C R172, R173, R172, RZ ;  /* 0x000000acadac723e */ /* 0x000fe200048070ff */
[----:B------:R-:W-:Y:S01]  /*293b0*/  IMAD.U32 R14, RZ, RZ, UR4 ;  /* 0x00000004ff0e7e24 */ /* 0x000fe2000f8e00ff */
[----:B------:R-:W-:Y:S01]  /*293c0*/  F2FP.SATFINITE.E4M3.F32.PACK_AB_MERGE_C R174, R175, R174, RZ ;  /* 0x000000aeafae723e */ /* 0x000fe200048070ff */
[-C--:B------:R-:W-:Y:S01]  /*293d0*/  FMUL.FTZ R29, R29, R101.reuse ;  /* 0x000000651d1d7220 */ /* 0x080fe20000410000 */
[----:B------:R-:W-:Y:S01]  /*293e0*/  F2FP.SATFINITE.E4M3.F32.PACK_AB_MERGE_C R180, R181, R180, RZ ;  /* 0x000000b4b5b4723e */ /* 0x000fe200048070ff */
[-C--:B------:R-:W-:Y:S01]  /*293f0*/  FMUL.FTZ R32, R32, R101.reuse ;  /* 0x0000006520207220 */ /* 0x080fe20000410000 */
[----:B------:R-:W-:Y:S01]  /*29400*/  PRMT R13, R14, 0x654, R13 ;  /* 0x000006540e0d7816 */ /* 0x000fe2000000000d */
[-C--:B------:R-:W-:Y:S01]  /*29410*/  FMUL.FTZ R33, R33, R101.reuse ;  /* 0x0000006521217220 */ /* 0x080fe20000410000 */
[----:B------:R-:W-:Y:S01]  /*29420*/  F2FP.SATFINITE.E4M3.F32.PACK_AB_MERGE_C R182, R183, R182, RZ ;  /* 0x000000b6b7b6723e */ /* 0x000fe200048070ff */
[-C--:B------:R-:W-:Y:S01]  /*29430*/  FMUL.FTZ R36, R36, R101.reuse ;  /* 0x0000006524247220 */ /* 0x080fe20000410000 */
[----:B------:R-:W-:Y:S01]  /*29440*/  F2FP.SATFINITE.E4M3.F32.PACK_AB_MERGE_C R156, R157, R156, RZ ;  /* 0x0000009c9d9c723e */ /* 0x000fe200048070ff */
[----:B------:R0:W-:Y:S01]  /*29450*/  SYNCS.ARRIVE.TRANS64.RED.A1T0 RZ, [R13+URZ], RZ ;  /* 0x000000ff0dff79a7 */ /* 0x0001e2000810043f */
        /* <DEDUP_REMOVED lines=106> */
[----:B0-----:R-:W-:Y:S01]  /*29b00*/  IMAD.MOV.U32 R13, RZ, RZ, R233 ;  /* 0x000000ffff0d7224 */ /* 0x001fe200078e00e9 */
[C---:B--2---:R-:W-:Y:S01]  /*29b10*/  ISETP.GT.AND P2, PT, R12.reuse, R197, PT ;  /* 0x000000c50c00720c */ /* 0x044fe20003f44270 */
[----:B------:R-:W-:-:S12]  /*29b20*/  VIADD R12, R12, 0xffffffff ;  /* 0xffffffff0c0c7836 */ /* 0x000fd80000000000 */
[----:B------:R-:W-:Y:S05]  /*29b30*/  @P2 BRA `(.L_x_1532) ;  /* 0xffffff9800302947 */ /* 0x000fea000383ffff */
.L_x_1513:
[----:B------:R-:W-:Y:S05]  /*29b40*/  WARPSYNC.ALL ;  /* 0x0000000000007948 */ /* 0x000fea0003800000 */
[----:B------:R-:W-:Y:S06]  /*29b50*/  BAR.ARV 0x8, 0x180 ;  /* 0x0206000000007b1d */ /* 0x000fec0000002000 */
[----:B------:R-:W-:Y:S05]  /*29b60*/  @!P0 BRA `(.L_x_1533) ;  /* 0x0000000000048947 */ /* 0x000fea0003800000 */
[----:B------:R-:W-:Y:S01]  /*29b70*/  BPT.TRAP 0x1 ;  /* 0x000000040000795c */ /* 0x000fe20000300000 */
.L_x_1533:
[----:B------:R-:W-:Y:S01]  /*29b80*/  IMAD R13, R233, 0x8, R18 ;  /* 0x00000008e90d7824 */ /* 0x000fe200078e0212 */
[----:B------:R-:W-:-:S04]  /*29b90*/  SHF.L.U32 R4, R232, 0x1f, RZ ;  /* 0x0000001fe8047819 */ /* 0x000fc800000006ff */
[----:B------:R1:W2:Y:S01]  /*29ba0*/  SYNCS.PHASECHK.TRANS64.TRYWAIT P1, [R13+URZ+0x2e850], R4 ;  /* 0x02e850040d0075a7 */ /* 0x0002a2000802017f */
[----:B------:R-:W-:Y:S05]  /*29bb0*/  @!P0 BRA `(.L_x_1534) ;  /* 0x0000000000048947 */ /* 0x000fea0003800000 */
[----:B------:R-:W-:Y:S01]  /*29bc0*/  BPT.TRAP 0x1 ;  /* 0x000000040000795c */ /* 0x000fe20000300000 */
.L_x_1534:
[----:B------:R-:W-:-:S05]  /*29bd0*/  VIADD R18, R18, 0x400 ;  /* 0x0000040012127836 */ /* 0x000fca0000000000 */
[----:B------:R-:W-:-:S04]  /*29be0*/  SHF.R.U32.HI R18, RZ, 0x4, R18 ;  /* 0x00000004ff127819 */ /* 0x000fc80000011612 */
[----:B------:R-:W-:-:S04]  /*29bf0*/  LOP3.LUT R18, R18, 0x3fff, RZ, 0xc0, !PT ;  /* 0x00003fff12127812 */ /* 0x000fc800078ec0ff */
[----:B------:R-:W-:Y:S01]  /*29c00*/  LOP3.LUT R18, R18, 0x10000, RZ, 0xfc, !PT ;  /* 0x0001000012127812 */ /* 0x000fe200078efcff */
[----:B--2---:R-:W-:Y:S06]  /*29c10*/  @P1 BRA `(.L_x_1535) ;  /* 0x0000000000081947 */ /* 0x004fec0003800000 */
[----:B------:R-:W2:Y:S02]  /*29c20*/  SYNCS.PHASECHK.TRANS64.TRYWAIT P1, [R13+URZ+0x2e850], R4 ;  /* 0x02e850040d0075a7 */ /* 0x000ea4000802017f */
[----:B--2---:R-:W-:Y:S05]  /*29c30*/  @!P1 BRA `(.L_x_1536) ;  /* 0x000000d800f09947 */ /* 0x004fea0003800000 */
.L_x_1535:
[----:B-12---:R-:W-:Y:S01]  /*29c40*/  IMAD R4, R233, 0x700, R18 ;  /* 0x00000700e9047824 */ /* 0x006fe200078e0212 */
[----:B------:R-:W2:Y:S01]  /*29c50*/  LDL.LU R21, [R1+0x84] ;  /* 0x0000840001157983 */ /* 0x000ea20000300800 */
[----:B------:R-:W-:Y:S01]  /*29c60*/  IMAD.MOV.U32 R5, RZ, RZ, -0x3ffffff0 ;  /* 0xc0000010ff057424 */ /* 0x000fe200078e00ff */
[----:B------:R-:W-:Y:S05]  /*29c70*/  WARPSYNC.ALL ;  /* 0x0000000000007948 */ /* 0x000fea0003800000 */
[C---:B------:R-:W-:Y:S01]  /*29c80*/  R2UR UR6, R4.reuse ;  /* 0x00000000040672ca */ /* 0x040fe200000e0000 */
[----:B------:R-:W-:Y:S01]  /*29c90*/  VIADD R6, R4, 0x100 ;  /* 0x0000010004067836 */ /* 0x000fe20000000000 */
[----:B------:R-:W-:Y:S01]  /*29ca0*/  R2UR UR7, R5 ;  /* 0x00000000050772ca */ /* 0x000fe200000e0000 */
[----:B------:R-:W-:Y:S01]  /*29cb0*/  WARPGROUP.ARRIVE ;  /* 0x00000000000079c5 */ /* 0x000fe20000000000 */
[----:B------:R-:W-:Y:S01]  /*29cc0*/  IMAD.MOV.U32 R7, RZ, RZ, -0x3ffffff0 ;  /* 0xc0000010ff077424 */ /* 0x000fe200078e00ff */
[----:B------:R-:W3:Y:S01]  /*29cd0*/  LDL R14, [R1+0x8c] ;  /* 0x00008c00010e7983 */ /* 0x000ee20000100800 */
[----:B------:R-:W-:-:S03]  /*29ce0*/  ULDC.64 UR4, c[0x0][0x9a0] ;  /* 0x0002680000047ab9 */ /* 0x000fc60000000a00 */
[----:B------:R-:W4:Y:S04]  /*29cf0*/  LDL.LU R20, [R1+0x4] ;  /* 0x0000040001147983 */ /* 0x000f280000300800 */
[----:B------:R-:W5:Y:S01]  /*29d00*/  LDL.LU R12, [R1] ;  /* 0x00000000010c7983 */ /* 0x000f620000300800 */
[----:B------:R-:W-:Y:S01]  /*29d10*/  ISETP.NE.U32.AND P1, PT, RZ, UR4, PT ;  /* 0x00000004ff007c0c */ /* 0x000fe2000bf25070 */
[----:B------:R-:W-:Y:S01]  /*29d20*/  QGMMA.64x128x32.F32.E4M3.E4M3 R24, R224, gdesc[UR4], R24, gsb0 ;  /* 0x01e00004e0187df3 */ /* 0x000fe20008000818 */
[----:B------:R-:W-:Y:S01]  /*29d30*/  R2UR UR6, R6 ;  /* 0x00000000060672ca */ /* 0x000fe200000e0000 */
[----:B------:R-:W-:Y:S01]  /*29d40*/  VIADD R6, R4, 0x200 ;  /* 0x0000020004067836 */ /* 0x000fe20000000000 */
[----:B------:R-:W-:Y:S01]  /*29d50*/  R2UR UR7, R7 ;  /* 0x00000000070772ca */ /* 0x000fe200000e0000 */
[----:B------:R-:W-:Y:S01]  /*29d60*/  IMAD.MOV.U32 R7, RZ, RZ, -0x3ffffff0 ;  /* 0xc0000010ff077424 */ /* 0x000fe200078e00ff */
[----:B------:R-:W-:Y:S01]  /*29d70*/  ISETP.NE.AND.EX P1, PT, RZ, UR5, PT, P1 ;  /* 0x00000005ff007c0c */ /* 0x000fe2000bf25310 */
[----:B------:R-:W-:Y:S01]  /*29d80*/  IMAD.MOV.U32 R15, RZ, RZ, -0x3ffffff0 ;  /* 0xc0000010ff0f7424 */ /* 0x000fe200078e00ff */
[----:B------:R-:W-:-:S11]  /*29d90*/  ULDC.64 UR8, c[0x0][0x208] ;  /* 0x0000820000087ab9 */ /* 0x000fd60000000a00 */
[----:B------:R-:W1:Y:S08]  /*29da0*/  @P1 LDC.64 R8, c[0x0][0x9c8] ;  /* 0x00027200ff081b82 */ /* 0x000e700000000a00 */
[----:B------:R-:W3:Y:S01]  /*29db0*/  @P1 LDC.64 R10, c[0x0][0x9d0] ;  /* 0x00027400ff0a1b82 */ /* 0x000ee20000000a00 */
[----:B------:R-:W-:Y:S02]  /*29dc0*/  WARPGROUP.DEPBAR.LE gsb0, 0x0 ;  /* 0x00008000000079c5 */ /* 0x000fe40000010000 */
[----:B------:R-:W-:-:S06]  /*29dd0*/  WARPGROUP.ARRIVE ;  /* 0x00000000000079c5 */ /* 0x000fcc0000000000 */
[----:B------:R-:W-:Y:S01]  /*29de0*/  QGMMA.64x128x32.F32.E4M3.E4M3 R24, R220, gdesc[UR4], R24, gsb0 ;  /* 0x01e00004dc187df3 */ /* 0x000fe20008000818 */
[----:B------:R-:W-:Y:S01]  /*29df0*/  R2UR UR6, R6 ;  /* 0x00000000060672ca */ /* 0x000fe200000e0000 */
[----:B------:R-:W-:Y:S01]  /*29e00*/  VIADD R6, R4, 0x300 ;  /* 0x0000030004067836 */ /* 0x000fe20000000000 */
[----:B------:R-:W-:Y:S01]  /*29e10*/  R2UR UR7, R7 ;  /* 0x00000000070772ca */ /* 0x000fe200000e0000 */
[----:B------:R-:W-:Y:S01]  /*29e20*/  IMAD.MOV.U32 R7, RZ, RZ, -0x3ffffff0 ;  /* 0xc0000010ff077424 */ /* 0x000fe200078e00ff */
[----:B--2---:R-:W-:Y:S01]  /*29e30*/  @P1 SHF.R.S32.HI R5, RZ, 0x1f, R21 ;  /* 0x0000001fff051819 */ /* 0x004fe20000011415 */
[----:B------:R-:W-:Y:S02]  /*29e40*/  WARPGROUP.DEPBAR.LE gsb0, 0x0 ;  /* 0x00008000000079c5 */ /* 0x000fe40000010000 */
[----:B------:R-:W-:-:S08]  /*29e50*/  WARPGROUP.ARRIVE ;  /* 0x00000000000079c5 */ /* 0x000fd00000000000 */
[----:B------:R-:W-:Y:S01]  /*29e60*/  QGMMA.64x128x32.F32.E4M3.E4M3 R24, R216, gdesc[UR4], R24, gsb0 ;  /* 0x01e00004d8187df3 */ /* 0x000fe20008000818 */
[----:B------:R-:W-:Y:S01]  /*29e70*/  R2UR UR6, R6 ;  /* 0x00000000060672ca */ /* 0x000fe200000e0000 */
[----:B-1----:R-:W-:Y:S01]  /*29e80*/  @P1 IMAD R6, R5, R8, RZ ;  /* 0x0000000805061224 */ /* 0x002fe200078e02ff */
[----:B------:R-:W-:-:S03]  /*29e90*/  R2UR UR7, R7 ;  /* 0x00000000070772ca */ /* 0x000fc600000e0000 */
[C---:B------:R-:W-:Y:S02]  /*29ea0*/  @P1 IMAD R5, R21.reuse, R9, R6 ;  /* 0x0000000915051224 */ /* 0x040fe400078e0206 */
[----:B------:R-:W-:-:S04]  /*29eb0*/  @P1 IMAD.WIDE.U32 R6, R21, R8, RZ ;  /* 0x0000000815061225 */ /* 0x000fc800078e00ff */
[----:B------:R-:W-:Y:S02]  /*29ec0*/  @P1 IMAD.IADD R7, R7, 0x1, R5 ;  /* 0x0000000107071824 */ /* 0x000fe400078e0205 */
[----:B---3--:R-:W-:-:S04]  /*29ed0*/  @P1 IMAD.WIDE.U32 R6, R14, R10, R6 ;  /* 0x0000000a0e061225 */ /* 0x008fc800078e0006 */
[----:B------:R-:W-:Y:S01]  /*29ee0*/  @P1 IMAD R5, R14, R11, R7 ;  /* 0x0000000b0e051224 */ /* 0x000fe200078e0207 */
[----:B------:R-:W-:Y:S01]  /*29ef0*/  @P1 LEA R8, P2, R6, UR4, 0x2 ;  /* 0x0000000406081c11 */ /* 0x000fe2000f8410ff */
[----:B------:R-:W-:Y:S02]  /*29f00*/  VIADD R14, R4, 0x400 ;  /* 0x00000400040e7836 */ /* 0x000fe40000000000 */
[----:B------:R-:W-:Y:S01]  /*29f10*/  IMAD.MOV.U32 R10, RZ, RZ, 0x3f800000 ;  /* 0x3f800000ff0a7424 */ /* 0x000fe200078e00ff */
        /* <DEDUP_REMOVED lines=16> */
[----:B----4-:R-:W3:Y:S01]  /*2a020*/  SHFL.BFLY PT, R6, R20, 0x2, 0x1f ;  /* 0x0c401f0014067f89 */ /* 0x010ee200000e0000 */
[----:B------:R-:W-:Y:S02]  /*2a030*/  WARPGROUP.DEPBAR.LE gsb0, 0x0 ;  /* 0x00008000000079c5 */ /* 0x000fe40000010000 */
[----:B------:R-:W-:-:S06]  /*2a040*/  WARPGROUP.ARRIVE ;  /* 0x00000000000079c5 */ /* 0x000fcc0000000000 */
[----:B------:R-:W-:Y:S01]  /*2a050*/  QGMMA.64x128x32.F32.E4M3.E4M3 R24, R204, gdesc[UR4], R24, gsb0 ;  /* 0x01e00004cc187df3 */ /* 0x000fe20008000818 */
[----:B------:R-:W-:Y:S02]  /*2a060*/  R2UR UR6, R4 ;  /* 0x00000000040672ca */ /* 0x000fe400000e0000 */
[----:B------:R-:W-:Y:S01]  /*2a070*/  R2UR UR7, R5 ;  /* 0x00000000050772ca */ /* 0x000fe200000e0000 */
[----:B-----5:R-:W4:Y:S01]  /*2a080*/  SHFL.BFLY PT, R4, R12, 0x2, 0x1f ;  /* 0x0c401f000c047f89 */ /* 0x020f2200000e0000 */
[----:B---3--:R-:W-:-:S05]  /*2a090*/  FADD.FTZ R6, R6, R20 ;  /* 0x0000001406067221 */ /* 0x008fca0000010000 */
[----:B------:R-:W3:Y:S01]  /*2a0a0*/  SHFL.BFLY PT, R5, R6, 0x1, 0x1f ;  /* 0x0c201f0006057f89 */ /* 0x000ee200000e0000 */
[----:B----4-:R-:W-:-:S05]  /*2a0b0*/  FADD.FTZ R4, R4, R12 ;  /* 0x0000000c04047221 */ /* 0x010fca0000010000 */
[----:B------:R-:W4:Y:S01]  /*2a0c0*/  SHFL.BFLY PT, R7, R4, 0x1, 0x1f ;  /* 0x0c201f0004077f89 */ /* 0x000f2200000e0000 */
[----:B---3--:R-:W-:-:S05]  /*2a0d0*/  FADD.FTZ R11, R6, R5 ;  /* 0x00000005060b7221 */ /* 0x008fca0000010000 */
[C---:B------:R-:W-:Y:S01]  /*2a0e0*/  FSETP.NE.FTZ.AND P1, PT, R11.reuse, RZ, PT ;  /* 0x000000ff0b00720b */ /* 0x040fe20003f35000 */
[----:B------:R-:W-:Y:S01]  /*2a0f0*/  FMUL.FTZ R14, R11, 0.00390625 ;  /* 0x3b8000000b0e7820 */ /* 0x000fe20000410000 */
[----:B------:R-:W-:-:S04]  /*2a100*/  IMAD.MOV.U32 R5, RZ, RZ, RZ ;  /* 0x000000ffff057224 */ /* 0x000fc800078e00ff */
[----:B------:R-:W-:Y:S01]  /*2a110*/  FSETP.NE.FTZ.AND P2, PT, R14, RZ, PT ;  /* 0x000000ff0e00720b */ /* 0x000fe20003f55000 */
[----:B----4-:R-:W-:-:S04]  /*2a120*/  FADD.FTZ R12, R4, R7 ;  /* 0x00000007040c7221 */ /* 0x010fc80000010000 */
[----:B-1----:R-:W-:Y:S02]  /*2a130*/  FMUL.FTZ R8, R12, 0.00390625 ;  /* 0x3b8000000c087820 */ /* 0x002fe40000410000 */
[----:B------:R-:W-:Y:S03]  /*2a140*/  @P1 MUFU.RCP R5, R11 ;  /* 0x0000000b00051308 */ /* 0x000fe60000001000 */
[----:B------:R-:W-:Y:S01]  /*2a150*/  FSETP.NE.FTZ.AND P3, PT, R8, RZ, PT ;  /* 0x000000ff0800720b */ /* 0x000fe20003f75000 */
[----:B------:R-:W-:Y:S02]  /*2a160*/  WARPGROUP.DEPBAR.LE gsb0, 0x0 ;  /* 0x00008000000079c5 */ /* 0x000fe40000010000 */
[----:B------:R-:W-:-:S06]  /*2a170*/  WARPGROUP.ARRIVE ;  /* 0x00000000000079c5 */ /* 0x000fcc0000000000 */
[----:B------:R-:W-:Y:S01]  /*2a180*/  QGMMA.64x128x32.F32.E4M3.E4M3 R24, R200, gdesc[UR4], R24, gsb0 ;  /* 0x01e00004c8187df3 */ /* 0x000fe20008000818 */
[----:B------:R-:W-:Y:S01]  /*2a190*/  FSETP.NE.FTZ.AND P1, PT, R12, RZ, PT ;  /* 0x000000ff0c00720b */ /* 0x000fe20003f35000 */
[----:B------:R-:W-:Y:S01]  /*2a1a0*/  IMAD.MOV.U32 R9, RZ, RZ, RZ ;  /* 0x000000ffff097224 */ /* 0x000fe200078e00ff */
[----:B------:R-:W1:Y:S08]  /*2a1b0*/  @P2 MUFU.LG2 R6, R14 ;  /* 0x0000000e00062308 */ /* 0x000e700000000c00 */
[----:B------:R-:W3:Y:S08]  /*2a1c0*/  @P3 MUFU.LG2 R8, R8 ;  /* 0x0000000800083308 */ /* 0x000ef00000000c00 */
[----:B------:R-:W4:Y:S01]  /*2a1d0*/  @P1 MUFU.RCP R9, R12 ;  /* 0x0000000c00091308 */ /* 0x000f220000001000 */
[C---:B------:R-:W-:Y:S01]  /*2a1e0*/  @P2 FMUL.FTZ R4, R2.reuse, 0.69314718246459960938 ;  /* 0x3f31721802042820 */ /* 0x040fe20000410000 */
[----:B------:R-:W-:Y:S01]  /*2a1f0*/  @P3 FMUL.FTZ R2, R2, 0.69314718246459960938 ;  /* 0x3f31721802023820 */ /* 0x000fe20000410000 */
[----:B-1----:R-:W-:Y:S01]  /*2a200*/  @P2 FMUL.FTZ R7, R6, 0.69314718246459960938 ;  /* 0x3f31721806072820 */ /* 0x002fe20000410000 */
[----:B------:R-:W-:-:S02]  /*2a210*/  IMAD.MOV.U32 R88, RZ, RZ, -0x800000 ;  /* 0xff800000ff587424 */ /* 0x000fc400078e00ff */
[----:B--2---:R-:W-:Y:S01]  /*2a220*/  FMUL.FTZ R106, R5, R10 ;  /* 0x0000000a056a7220 */ /* 0x004fe20000410000 */
[----:B------:R-:W-:Y:S02]  /*2a230*/  IMAD.MOV.U32 R89, RZ, RZ, -0x800000 ;  /* 0xff800000ff597424 */ /* 0x000fe400078e00ff */
[----:B---3--:R-:W-:Y:S01]  /*2a240*/  @P3 FMUL.FTZ R11, R8, 0.69314718246459960938 ;  /* 0x3f317218080b3820 */ /* 0x008fe20000410000 */
[----:B------:R-:W-:-:S03]  /*2a250*/  @P2 FFMA.FTZ R88, R4, R3, R7 ;  /* 0x0000000304582223 */ /* 0x000fc60000010007 */
[----:B------:R-:W-:Y:S01]  /*2a260*/  @P3 FFMA.FTZ R89, R2, R0, R11 ;  /* 0x0000000002593223 */ /* 0x000fe2000001000b */
[----:B----4-:R-:W-:Y:S01]  /*2a270*/  FMUL.FTZ R9, R9, R10 ;  /* 0x0000000a09097220 */ /* 0x010fe20000410000 */
[----:B------:R-:W-:Y:S02]  /*2a280*/  WARPGROUP.DEPBAR.LE gsb0, 0x0 ;  /* 0x00008000000079c5 */ /* 0x000fe40000010000 */
[----:B------:R-:W-:Y:S05]  /*2a290*/  @!P0 BRA `(.L_x_1537) ;  /* 0x0000000000048947 */ /* 0x000fea0003800000 */
[----:B------:R-:W-:Y:S01]  /*2a2a0*/  BPT.TRAP 0x1 ;  /* 0x000000040000795c */ /* 0x000fe20000300000 */
.L_x_1537:
[----:B------:R-:W2:Y:S04]  /*2a2b0*/  LDL R2, [R1+0x68] ;  /* 0x0000680001027983 */ /* 0x000ea80000100800 */
[----:B------:R-:W3:Y:S01]  /*2a2c0*/  LDL.LU R0, [R1+0xa8] ;  /* 0x0000a80001007983 */ /* 0x000ee20000300800 */
[----:B------:R-:W-:Y:S02]  /*2a2d0*/  VIADD R233, R233, 0x1 ;  /* 0x00000001e9e97836 */ /* 0x000fe40000000000 */
[-C--:B------:R-:W-:Y:S01]  /*2a2e0*/  FMUL.FTZ R7, R29, R106.reuse ;  /* 0x0000006a1d077220 */ /* 0x080fe20000410000 */
[-C--:B------:R-:W-:Y:S01]  /*2a2f0*/  FMUL.FTZ R102, R40, R106.reuse ;  /* 0x0000006a28667220 */ /* 0x080fe20000410000 */
[-C--:B------:R-:W-:Y:S01]  /*2a300*/  FMUL.FTZ R29, R56, R106.reuse ;  /* 0x0000006a381d7220 */ /* 0x080fe20000410000 */
[-C--:B------:R-:W-:Y:S01]  /*2a310*/  FMUL.FTZ R113, R60, R106.reuse ;  /* 0x0000006a3c717220 */ /* 0x080fe20000410000 */
        /* <DEDUP_REMOVED lines=58> */
[----:B0-----:R-:W-:Y:S01]  /*2a6c0*/  FMUL.FTZ R103, R83, R9 ;  /* 0x0000000953677220 */ /* 0x001fe20000410000 */
[----:B------:R-:W-:-:S02]  /*2a6d0*/  SEL R233, R233, RZ, P1 ;  /* 0x000000ffe9e97207 */ /* 0x000fc40000800000 */
[----:B--2---:R-:W-:Y:S01]  /*2a6e0*/  R2UR UR4, R2 ;  /* 0x00000000020472ca */ /* 0x004fe200000e0000 */
[----:B------:R-:W-:-:S12]  /*2a6f0*/  VIADD R2, R13, 0x2e860 ;  /* 0x0002e8600d027836 */ /* 0x000fd80000000000 */
[----:B------:R-:W-:Y:S01]  /*2a700*/  IMAD.U32 R3, RZ, RZ, UR4 ;  /* 0x00000004ff037e24 */ /* 0x000fe2000f8e00ff */
[----:B---3--:R-:W-:Y:S01]  /*2a710*/  R2UR UR4, R0 ;  /* 0x00000000000472ca */ /* 0x008fe200000e0000 */
[-C--:B------:R-:W-:Y:S01]  /*2a720*/  FMUL.FTZ R0, R24, R106.reuse ;  /* 0x0000006a18007220 */ /* 0x080fe20000410000 */
[----:B------:R-:W-:Y:S01]  /*2a730*/  FMUL.FTZ R106, R81, R106 ;  /* 0x0000006a516a7220 */ /* 0x000fe20000410000 */
[----:B------:R-:W-:Y:S01]  /*2a740*/  FMUL.FTZ R81, R58, R9 ;  /* 0x000000093a517220 */ /* 0x000fe20000410000 */
[----:B------:R-:W-:Y:S02]  /*2a750*/  PRMT R2, R3, 0x654, R2 ;  /* 0x0000065403027816 */ /* 0x000fe40000000002 */
[----:B------:R-:W-:Y:S02]  /*2a760*/  SEL R3, RZ, 0x1, P1 ;  /* 0x00000001ff037807 */ /* 0x000fe40000800000 */
[----:B------:R0:W-:Y:S02]  /*2a770*/  SYNCS.ARRIVE.TRANS64.RED.A1T0 RZ, [R2+URZ], RZ ;  /* 0x000000ff02ff79a7 */ /* 0x0001e4000810043f */
[----:B------:R-:W-:-:S03]  /*2a780*/  LOP3.LUT R232, R232, R3, RZ, 0x3c, !PT ;  /* 0x00000003e8e87212 */ /* 0x000fc600078e3cff */
[----:B------:R-:W-:-:S06]  /*2a790*/  UIADD3 UR4, UR4, 0x1, URZ ;  /* 0x0000000104047890 */ /* 0x000fcc000fffe03f */
[----:B0-----:R-:W-:-:S05]  /*2a7a0*/  IMAD.U32 R2, RZ, RZ, UR4 ;  /* 0x00000004ff027e24 */ /* 0x001fca000f8e00ff */
[----:B------:R0:W-:Y:S02]  /*2a7b0*/  STL [R1+0xa8], R2 ;  /* 0x0000a80201007387 */ /* 0x0001e40000100800 */
.L_x_1426:
[----:B------:R-:W1:Y:S01]  /*2a7c0*/  S2R R122, SR_TID.X ;  /* 0x00000000007a7919 */ /* 0x000e620000002100 */
[----:B------:R-:W-:Y:S05]  /*2a7d0*/  WARPSYNC.ALL ;  /* 0x0000000000007948 */ /* 0x000fea0003800000 */
[----:B-1----:R-:W-:-:S05]  /*2a7e0*/  VIADD R95, R122, 0xffffff80 ;  /* 0xffffff807a5f7836 */ /* 0x002fca0000000000 */
[----:B------:R-:W-:-:S04]  /*2a7f0*/  SHF.R.S32.HI R94, RZ, 0x1f, R95 ;  /* 0x0000001fff5e7819 */ /* 0x000fc8000001145f */
[----:B------:R-:W-:-:S04]  /*2a800*/  LEA.HI R93, R94, R95, RZ, 0x3 ;  /* 0x0000005f5e5d7211 */ /* 0x000fc800078f18ff */
[----:B------:R-:W-:-:S05]  /*2a810*/  LOP3.LUT R92, R93, 0xfffffff8, RZ, 0xc0, !PT ;  /* 0xfffffff85d5c7812 */ /* 0x000fca00078ec0ff */
[----:B------:R-:W-:-:S04]  /*2a820*/  IMAD.IADD R92, R95, 0x1, -R92 ;  /* 0x000000015f5c7824 */ /* 0x000fc800078e0a5c */
[----:B------:R-:W-:-:S04]  /*2a830*/  IMAD.SHL.U32 R91, R92, 0x8, RZ ;  /* 0x000000085c5b7824 */ /* 0x000fc800078e00ff */
[----:B------:R-:W-:Y:S01]  /*2a840*/  VIADD R87, R91, 0x40 ;  /* 0x000000405b577836 */ /* 0x000fe20000000000 */
[----:B------:R-:W2:Y:S01]  /*2a850*/  LDL R121, [R1+0x9c] ;  /* 0x00009c0001797983 */ /* 0x000ea20000100800 */
[----:B------:R-:W1:Y:S01]  /*2a860*/  S2UR UR5, SR_CgaCtaId ;  /* 0x00000000000579c3 */ /* 0x000e620000008800 */
[----:B------:R-:W-:Y:S01]  /*2a870*/  UMOV UR4, 0x400 ;  /* 0x0000040000047882 */ /* 0x000fe20000000000 */
[----:B------:R-:W-:Y:S01]  /*2a880*/  BSSY B0, `(.L_x_1538) ;  /* 0x0000427000007945 */ /* 0x000fe20003800000 */
[----:B-1----:R-:W-:Y:S02]  /*2a890*/  ULEA UR4, UR5, UR4, 0x18 ;  /* 0x0000000405047291 */ /* 0x002fe4000f8ec03f */
[----:B0-----:R-:W-:-:S04]  /*2a8a0*/  IMAD.U32 R2, RZ, RZ, UR5 ;  /* 0x00000005ff027e24 */ /* 0x001fc8000f8e00ff */
[----:B------:R-:W-:Y:S01]  /*2a8b0*/  IMAD.U32 R18, RZ, RZ, UR4 ;  /* 0x00000004ff127e24 */ /* 0x000fe2000f8e00ff */
[----:B------:R-:W-:Y:S06]  /*2a8c0*/  BAR.SYNC.DEFER_BLOCKING 0x5, 0x180 ;  /* 0x0146000000007b1d */ /* 0x000fec0000010000 */
[----:B------:R-:W-:Y:S04]  /*2a8d0*/  STL [R1+0x68], R2 ;  /* 0x0000680201007387 */ /* 0x000fe80000100800 */
[----:B------:R-:W0:Y:S04]  /*2a8e0*/  LDS.128 R32, [R18+0x2e8d0] ;  /* 0x02e8d00012207984 */ /* 0x000e280000000c00 */
[----:B0-----:R0:W-:Y:S04]  /*2a8f0*/  STL.64 [R1+0x78], R32 ;  /* 0x0000782001007387 */ /* 0x0011e80000100a00 */
[----:B------:R0:W-:Y:S01]  /*2a900*/  STL.64 [R1+0x80], R34 ;  /* 0x0000802201007387 */ /* 0x0001e20000100a00 */
[----:B------:R-:W-:Y:S06]  /*2a910*/  BAR.ARV 0x4, 0x180 ;  /* 0x0106000000007b1d */ /* 0x000fec0000002000 */
[----:B--2---:R-:W-:-:S13]  /*2a920*/  ISETP.NE.AND P1, PT, R121, RZ, PT ;  /* 0x000000ff7900720c */ /* 0x004fda0003f25270 */
[----:B------:R-:W1:Y:S02]  /*2a930*/  @!P1 LDC R121, c[0x0][0xad4] ;  /* 0x0002b500ff799b82 */ /* 0x000e640000000800 */
[----:B-1----:R0:W-:Y:S01]  /*2a940*/  @!P1 STL [R1+0x9c], R121 ;  /* 0x00009c7901009387 */ /* 0x0021e20000100800 */
[----:B------:R-:W-:Y:S05]  /*2a950*/  @P0 BRA `(.L_x_1539) ;  /* 0x0000003400340947 */ /* 0x000fea0003800000 */
[----:B------:R-:W2:Y:S01]  /*2a960*/  LDL R8, [R1+0x88] ;  /* 0x0000880001087983 */ /* 0x000ea20000100800 */
[----:B------:R-:W-:Y:S01]  /*2a970*/  IMAD.SHL.U32 R2, R122, 0x4, RZ ;  /* 0x000000047a027824 */ /* 0x000fe200078e00ff */
[----:B------:R-:W-:Y:S01]  /*2a980*/  ULDC.64 UR4, c[0x4][0x38] ;  /* 0x01000e0000047ab9 */ /* 0x000fe20000000a00 */
[----:B------:R-:W-:Y:S01]  /*2a990*/  ULDC.64 UR6, c[0x0][0x208] ;  /* 0x0000820000067ab9 */ /* 0x000fe20000000a00 */
[----:B------:R-:W1:Y:S02]  /*2a9a0*/  S2R R3, SR_SWINHI ;  /* 0x0000000000037919 */ /* 0x000e640000002f00 */
[----:B------:R-:W-:-:S04]  /*2a9b0*/  LOP3.LUT R2, R2, 0xc, RZ, 0xc0, !PT ;  /* 0x0000000c02027812 */ /* 0x000fc800078ec0ff */
[----:B------:R-:W-:Y:S02]  /*2a9c0*/  IADD3 R26, P0, R2, UR4, RZ ;  /* 0x00000004021a7c10 */ /* 0x000fe4000ff1e0ff */
[----:B------:R-:W-:-:S03]  /*2a9d0*/  LEA.HI R2, R94, R95, RZ, 0x4 ;  /* 0x0000005f5e027211 */ /* 0x000fc600078f20ff */
[----:B------:R-:W-:Y:S01]  /*2a9e0*/  IMAD.X R27, RZ, RZ, UR5, P0 ;  /* 0x00000005ff1b7e24 */ /* 0x000fe200080e06ff */
[----:B------:R-:W-:-:S04]  /*2a9f0*/  SHF.R.S32.HI R9, RZ, 0x4, R2 ;  /* 0x00000004ff097819 */ /* 0x000fc80000011402 */
[C---:B------:R-:W-:Y:S02]  /*2aa00*/  LEA.HI R6, R2.reuse, R9, RZ, 0x1 ;  /* 0x0000000902067211 */ /* 0x040fe400078f08ff */
[----:B------:R-:W-:Y:S02]  /*2aa10*/  MOV R74, R18 ;  /* 0x00000012004a7202 */ /* 0x000fe40000000f00 */
[----:B-1----:R-:W-:Y:S01]  /*2aa20*/  MOV R75, R3 ;  /* 0x00000003004b7202 */ /* 0x002fe20000000f00 */
[----:B------:R-:W-:Y:S01]  /*2aa30*/  UMOV UR4, 0xffffffff ;  /* 0xffffffff00047882 */ /* 0x000fe20000000000 */
[----:B------:R-:W-:Y:S01]  /*2aa40*/  LOP3.LUT R2, R2, 0x3fffff0, RZ, 0xc0, !PT ;  /* 0x03fffff002027812 */ /* 0x000fe200078ec0ff */
[----:B------:R1:W5:Y:S01]  /*2aa50*/  LDG.E.CONSTANT R26, desc[UR6][R26.64] ;  /* 0x000000061a1a7981 */ /* 0x000362000c1e9900 */
[----:B------:R-:W-:-:S03]  /*2aa60*/  LOP3.LUT R6, R6, 0x1ffffffe, RZ, 0xc0, !PT ;  /* 0x1ffffffe06067812 */ /* 0x000fc600078ec0ff */
[----:B------:R-:W-:Y:S02]  /*2aa70*/  IMAD.IADD R2, R95, 0x1, -R2 ;  /* 0x000000015f027824 */ /* 0x000fe400078e0a02 */
[----:B------:R-:W-:Y:S02]  /*2aa80*/  IMAD.IADD R6, R9, 0x1, -R6 ;  /* 0x0000000109067824 */ /* 0x000fe400078e0a06 */
[----:B--2---:R-:W-:Y:S01]  /*2aa90*/  IMAD R9, R2, 0x40, R8 ;  /* 0x0000004002097824 */ /* 0x004fe200078e0208 */
[----:B------:R-:W-:-:S03]  /*2aaa0*/  LOP3.LUT P0, R2, R122, 0x3, RZ, 0xc0, !PT ;  /* 0x000000037a027812 */ /* 0x000fc6000780c0ff */
[----:B------:R-:W-:Y:S01]  /*2aab0*/  IMAD R9, R6, 0x8, R9 ;  /* 0x0000000806097824 */ /* 0x000fe200078e0209 */
[----:B------:R-:W-:-:S03]  /*2aac0*/  ISETP.EQ.OR P0, PT, R2, 0x3, !P0 ;  /* 0x000000030200780c */ /* 0x000fc60004702670 */
[----:B------:R-:W-:Y:S01]  /*2aad0*/  IMAD.WIDE R38, R9, 0x2, R74 ;  /* 0x0000000209267825 */ /* 0x000fe200078e024a */
[----:B------:R-:W-:Y:S02]  /*2aae0*/  SEL R13, R4, R7, P0 ;  /* 0x00000007040d7207 */ /* 0x000fe40000000000 */
[----:B------:R-:W-:Y:S02]  /*2aaf0*/  SEL R4, R7, R4, P0 ;  /* 0x0000000407047207 */ /* 0x000fe40000000000 */
[C---:B0-----:R-:W-:Y:S02]  /*2ab00*/  IADD3 R35, P5, R38.reuse, 0x4060, RZ ;  /* 0x0000406026237810 */ /* 0x041fe40007fbe0ff */
[----:B------:R-:W-:Y:S02]  /*2ab10*/  IADD3 R33, P1, R38, 0x4040, RZ ;  /* 0x0000404026217810 */ /* 0x000fe40007f3e0ff */
[----:B------:R-:W-:Y:S02]  /*2ab20*/  LOP3.LUT R34, R35, 0x380, RZ, 0xc0, !PT ;  /* 0x0000038023227812 */ /* 0x000fe400078ec0ff */
[----:B------:R-:W-:-:S02]  /*2ab30*/  LOP3.LUT R32, R33, 0x380, RZ, 0xc0, !PT ;  /* 0x0000038021207812 */ /* 0x000fc400078ec0ff */
[----:B------:R-:W-:Y:S02]  /*2ab40*/  IADD3 R7, P3, R38, 0x4000, RZ ;  /* 0x0000400026077810 */ /* 0x000fe40007f7e0ff */
[----:B------:R-:W-:Y:S02]  /*2ab50*/  SHF.R.U64 R34, R34, 0x3, RZ ;  /* 0x0000000322227819 */ /* 0x000fe400000012ff */
[----:B------:R-:W-:Y:S02]  /*2ab60*/  SHF.R.U64 R32, R32, 0x3, RZ ;  /* 0x0000000320207819 */ /* 0x000fe400000012ff */
[----:B------:R-:W-:Y:S02]  /*2ab70*/  LOP3.LUT R24, R7, 0x380, RZ, 0xc0, !PT ;  /* 0x0000038007187812 */ /* 0x000fe400078ec0ff */
[----:B------:R-:W-:Y:S02]  /*2ab80*/  SEL R3, R0, R25, P0 ;  /* 0x0000001900037207 */ /* 0x000fe40000000000 */
[----:B------:R-:W-:Y:S01]  /*2ab90*/  LOP3.LUT R34, R34, R35, RZ, 0x3c, !PT ;  /* 0x0000002322227212 */ /* 0x000fe200078e3cff */
[--C-:B------:R-:W-:Y:S01]  /*2aba0*/  IMAD.X R35, RZ, RZ, R39.reuse, P5 ;  /* 0x000000ffff237224 */ /* 0x100fe200028e0627 */
[----:B------:R-:W-:Y:S01]  /*2abb0*/  LOP3.LUT R32, R32, R33, RZ, 0x3c, !PT ;  /* 0x0000002120207212 */ /* 0x000fe200078e3cff */
[----:B------:R-:W-:Y:S01]  /*2abc0*/  IMAD.X R33, RZ, RZ, R39, P1 ;  /* 0x000000ffff217224 */ /* 0x000fe200008e0627 */
[----:B------:R-:W-:-:S02]  /*2abd0*/  SEL R0, R25, R0, P0 ;  /* 0x0000000019007207 */ /* 0x000fc40000000000 */
[----:B------:R-:W-:Y:S02]  /*2abe0*/  SHF.R.U64 R24, R24, 0x3, RZ ;  /* 0x0000000318187819 */ /* 0x000fe400000012ff */
[C---:B------:R-:W-:Y:S02]  /*2abf0*/  IADD3 R31, P2, R38.reuse, 0x4020, RZ ;  /* 0x00004020261f7810 */ /* 0x040fe40007f5e0ff */
[C---:B------:R-:W-:Y:S02]  /*2ac00*/  IADD3 R25, P4, R38.reuse, 0x60, RZ ;  /* 0x0000006026197810 */ /* 0x040fe40007f9e0ff */
[C---:B------:R-:W-:Y:S02]  /*2ac10*/  IADD3 R15, P5, R38.reuse, 0x40, RZ ;  /* 0x00000040260f7810 */ /* 0x040fe40007fbe0ff */
[----:B------:R-:W-:Y:S02]  /*2ac20*/  IADD3 R9, P1, R38, 0x20, RZ ;  /* 0x0000002026097810 */ /* 0x000fe40007f3e0ff */
[----:B------:R-:W-:-:S02]  /*2ac30*/  LOP3.LUT R24, R24, R7, RZ, 0x3c, !PT ;  /* 0x0000000718187212 */ /* 0x000fc400078e3cff */
[----:B------:R-:W-:Y:S02]  /*2ac40*/  LOP3.LUT R30, R31, 0x380, RZ, 0xc0, !PT ;  /* 0x000003801f1e7812 */ /* 0x000fe400078ec0ff */
[----:B------:R-:W-:Y:S02]  /*2ac50*/  LOP3.LUT R14, R25, 0x380, RZ, 0xc0, !PT ;  /* 0x00000380190e7812 */ /* 0x000fe400078ec0ff */
[----:B------:R-:W-:Y:S02]  /*2ac60*/  LOP3.LUT R8, R15, 0x380, RZ, 0xc0, !PT ;  /* 0x000003800f087812 */ /* 0x000fe400078ec0ff */
[----:B------:R-:W-:Y:S02]  /*2ac70*/  LOP3.LUT R6, R9, 0x380, RZ, 0xc0, !PT ;  /* 0x0000038009067812 */ /* 0x000fe400078ec0ff */
[----:B------:R-:W-:Y:S02]  /*2ac80*/  LOP3.LUT R7, R38, 0x380, RZ, 0xc0, !PT ;  /* 0x0000038026077812 */ /* 0x000fe400078ec0ff */
[----:B------:R-:W-:-:S02]  /*2ac90*/  SHF.R.U64 R30, R30, 0x3, RZ ;  /* 0x000000031e1e7819 */ /* 0x000fc400000012ff */
[----:B------:R-:W-:Y:S02]  /*2aca0*/  SHF.R.U64 R14, R14, 0x3, RZ ;  /* 0x000000030e0e7819 */ /* 0x000fe400000012ff */
[----:B------:R-:W-:Y:S02]  /*2acb0*/  SHF.R.U64 R8, R8, 0x3, RZ ;  /* 0x0000000308087819 */ /* 0x000fe400000012ff */
[----:B------:R-:W-:Y:S02]  /*2acc0*/  SHF.R.U64 R6, R6, 0x3, RZ ;  /* 0x0000000306067819 */ /* 0x000fe400000012ff */
        /* <DEDUP_REMOVED lines=11> */
[----:B------:R-:W-:-:S02]  /*2ad80*/  MOV R99, R34 ;  /* 0x0000002200637202 */ /* 0x000fc40000000f00 */
[----:B------:R-:W-:Y:S02]  /*2ad90*/  MOV R110, R38 ;  /* 0x00000026006e7202 */ /* 0x000fe40000000f00 */
[----:B------:R-:W-:Y:S02]  /*2ada0*/  MOV R98, R32 ;  /* 0x0000002000627202 */ /* 0x000fe40000000f00 */
[----:B------:R-:W-:Y:S02]  /*2adb0*/  MOV R97, R30 ;  /* 0x0000001e00617202 */ /* 0x000fe40000000f00 */
[----:B------:R-:W-:Y:S02]  /*2adc0*/  MOV R96, R24 ;  /* 0x0000001800607202 */ /* 0x000fe40000000f00 */
[----:B------:R-:W-:Y:S02]  /*2add0*/  MOV R109, R14 ;  /* 0x0000000e006d7202 */ /* 0x000fe40000000f00 */
[----:B------:R-:W-:-:S02]  /*2ade0*/  MOV R108, R8 ;  /* 0x00000008006c7202 */ /* 0x000fc40000000f00 */
[----:B------:R-:W-:Y:S01]  /*2adf0*/  MOV R107, R6 ;  /* 0x00000006006b7202 */ /* 0x000fe20000000f00 */
[----:B-1----:R-:W-:Y:S06]  /*2ae00*/  BRA.DIV UR4, `(.L_x_1540) ;  /* 0x000000ca04907947 */ /* 0x002fec000b800000 */
[----:B------:R-:W-:Y:S01]  /*2ae10*/  SEL R43, R52, R53, P0 ;  /* 0x00000035342b7207 */ /* 0x000fe20000000000 */
[----:B-----5:R-:W-:Y:S01]  /*2ae20*/  SHFL.IDX PT, R6, R3, R26, 0x1c1f ;  /* 0x001c1f1a03067589 */ /* 0x020fe200000e0000 */
[----:B------:R-:W-:Y:S02]  /*2ae30*/  SEL R25, R48, R45, P0 ;  /* 0x0000002d30197207 */ /* 0x000fe40000000000 */
        /* <DEDUP_REMOVED lines=24> */
[----:B------:R-:W-:Y:S01]  /*2afc0*/  SEL R70, R106, R11, P0 ;  /* 0x0000000b6a467207 */ /* 0x000fe20000000000 */
[----:B------:R-:W-:Y:S01]  /*2afd0*/  IMAD.MOV.U32 R11, RZ, RZ, RZ ;  /* 0x000000ffff0b7224 */ /* 0x000fe200078e00ff */
        /* <DEDUP_REMOVED lines=14> */
[----:B------:R-:W-:Y:S02]  /*2b0c0*/  LOP3.LUT R29, R26, 0x2, RZ, 0x3c, !PT ;  /* 0x000000021a1d7812 */ /* 0x000fe400078e3cff */
[----:B------:R-:W-:Y:S01]  /*2b0d0*/  SEL R47, R113, R56, P0 ;  /* 0x00000038712f7207 */ /* 0x000fe20000000000 */
[----:B------:R-:W-:Y:S01]  /*2b0e0*/  SHFL.IDX PT, R27, R27, R26, 0x1c1f ;  /* 0x001c1f1a1b1b7589 */ /* 0x000fe200000e0000 */
[----:B------:R-:W-:Y:S02]  /*2b0f0*/  SEL R55, R12, R65, P0 ;  /* 0x000000410c377207 */ /* 0x000fe40000000000 */
[----:B------:R-:W-:Y:S01]  /*2b100*/  SEL R62, R65, R12, P0 ;  /* 0x0000000c413e7207 */ /* 0x000fe20000000000 */
[----:B------:R-:W-:Y:S01]  /*2b110*/  SHFL.IDX PT, R4, R4, R29, 0x1c1f ;  /* 0x001c1f1d04047589 */ /* 0x000fe200000e0000 */
[----:B------:R-:W-:-:S02]  /*2b120*/  SEL R76, R71, R76, P0 ;  /* 0x0000004c474c7207 */ /* 0x000fc40000000000 */
[----:B------:R-:W-:Y:S01]  /*2b130*/  SEL R46, R41, R46, P0 ;  /* 0x0000002e292e7207 */ /* 0x000fe20000000000 */
[----:B------:R-:W0:Y:S01]  /*2b140*/  SHFL.IDX PT, R7, R0, R29, 0x1c1f ;  /* 0x001c1f1d00077589 */ /* 0x000e2200000e0000 */
        /* <DEDUP_REMOVED lines=8> */
[----:B------:R-:W2:Y:S01]  /*2b1d0*/  SHFL.IDX PT, R70, R70, R29, 0x1c1f ;  /* 0x001c1f1d46467589 */ /* 0x000ea200000e0000 */
[----:B------:R-:W-:Y:S02]  /*2b1e0*/  SEL R32, R114, R81, P0 ;  /* 0x0000005172207207 */ /* 0x000fe40000000000 */
[----:B------:R-:W-:Y:S01]  /*2b1f0*/  SEL R83, R105, R36, P0 ;  /* 0x0000002469537207 */ /* 0x000fe20000000000 */
[----:B------:R-:W-:Y:S01]  /*2b200*/  SHFL.IDX PT, R48, R48, R29, 0x1c1f ;  /* 0x001c1f1d30307589 */ /* 0x000fe200000e0000 */
[----:B------:R-:W-:Y:S02]  /*2b210*/  SEL R28, R85, R28, P0 ;  /* 0x0000001c551c7207 */ /* 0x000fe40000000000 */
[----:B------:R-:W-:Y:S01]  /*2b220*/  SEL R44, R125, R44, P0 ;  /* 0x0000002c7d2c7207 */ /* 0x000fe20000000000 */
[----:B------:R-:W3:Y:S01]  /*2b230*/  SHFL.IDX PT, R50, R50, R29, 0x1c1f ;  /* 0x001c1f1d32327589 */ /* 0x000ee200000e0000 */
[----:B------:R-:W-:-:S02]  /*2b240*/  SEL R77, R42, R123, P0 ;  /* 0x0000007b2a4d7207 */ /* 0x000fc40000000000 */
[----:B------:R-:W-:Y:S01]  /*2b250*/  SEL R41, R100, R79, P0 ;  /* 0x0000004f64297207 */ /* 0x000fe20000000000 */
[----:B------:R-:W4:Y:S01]  /*2b260*/  SHFL.IDX PT, R52, R52, R29, 0x1c1f ;  /* 0x001c1f1d34347589 */ /* 0x000f2200000e0000 */
[----:B------:R-:W-:Y:S02]  /*2b270*/  SEL R38, R79, R100, P0 ;  /* 0x000000644f267207 */ /* 0x000fe40000000000 */
[----:B------:R-:W-:Y:S01]  /*2b280*/  SEL R81, R82, R37, P0 ;  /* 0x0000002552517207 */ /* 0x000fe20000000000 */
[----:B------:R-:W4:Y:S01]  /*2b290*/  SHFL.IDX PT, R68, R68, R29, 0x1c1f ;  /* 0x001c1f1d44447589 */ /* 0x000f2200000e0000 */
        /* <DEDUP_REMOVED lines=11> */
[----:B------:R-:W4:Y:S01]  /*2b350*/  SHFL.IDX PT, R54, R54, R29, 0x1c1f ;  /* 0x001c1f1d36367589 */ /* 0x000f2200000e0000 */
[----:B------:R-:W-:-:S02]  /*2b360*/  SEL R90, R90, R51, P0 ;  /* 0x000000335a5a7207 */ /* 0x000fc40000000000 */
[----:B------:R-:W-:Y:S01]  /*2b370*/  SEL R33, R10, R103, P0 ;  /* 0x000000670a217207 */ /* 0x000fe20000000000 */
[----:B------:R-:W4:Y:S01]  /*2b380*/  SHFL.IDX PT, R58, R58, R29, 0x1c1f ;  /* 0x001c1f1d3a3a7589 */ /* 0x000f2200000e0000 */
[----:B------:R-:W-:Y:S02]  /*2b390*/  SEL R31, R101, R20, P0 ;  /* 0x00000014651f7207 */ /* 0x000fe40000000000 */
[----:B------:R-:W-:Y:S01]  /*2b3a0*/  SEL R10, R103, R10, P0 ;  /* 0x0000000a670a7207 */ /* 0x000fe20000000000 */
[----:B------:R-:W-:Y:S01]  /*2b3b0*/  SHFL.IDX PT, R60, R60, R29, 0x1c1f ;  /* 0x001c1f1d3c3c7589 */ /* 0x000fe200000e0000 */
[----:B------:R-:W-:Y:S02]  /*2b3c0*/  SEL R20, R20, R101, P0 ;  /* 0x0000006514147207 */ /* 0x000fe40000000000 */
[----:B0-----:R-:W-:Y:S01]  /*2b3d0*/  SEL R100, R6, R7, P0 ;  /* 0x0000000706647207 */ /* 0x001fe20000000000 */
[----:B------:R-:W0:Y:S01]  /*2b3e0*/  SHFL.IDX PT, R62, R62, R29, 0x1c1f ;  /* 0x001c1f1d3e3e7589 */ /* 0x000e2200000e0000 */
[----:B------:R-:W-:-:S02]  /*2b3f0*/  SEL R102, R7, R6, P0 ;  /* 0x0000000607667207 */ /* 0x000fc40000000000 */
[----:B------:R-:W-:Y:S01]  /*2b400*/  SEL R3, R5, R4, P0 ;  /* 0x0000000405037207 */ /* 0x000fe20000000000 */
[----:B------:R-:W0:Y:S01]  /*2b410*/  SHFL.IDX PT, R46, R46, R29, 0x1c1f ;  /* 0x001c1f1d2e2e7589 */ /* 0x000e2200000e0000 */
[----:B-1----:R-:W-:Y:S02]  /*2b420*/  SEL R104, R9, R24, P0 ;  /* 0x0000001809687207 */ /* 0x002fe40000000000 */
[----:B------:R-:W-:Y:S01]  /*2b430*/  SEL R106, R24, R9, P0 ;  /* 0x00000009186a7207 */ /* 0x000fe20000000000 */
[----:B------:R-:W-:Y:S01]  /*2b440*/  SHFL.IDX PT, R47, R47, R26, 0x1c1f ;  /* 0x001c1f1a2f2f7589 */ /* 0x000fe200000e0000 */
[----:B------:R-:W-:Y:S02]  /*2b450*/  SEL R105, R8, R21, P0 ;  /* 0x0000001508697207 */ /* 0x000fe40000000000 */
[----:B------:R-:W-:Y:S01]  /*2b460*/  SEL R101, R21, R8, P0 ;  /* 0x0000000815657207 */ /* 0x000fe20000000000 */
[----:B------:R-:W-:Y:S01]  /*2b470*/  SHFL.IDX PT, R84, R85, R26, 0x1c1f ;  /* 0x001c1f1a55547589 */ /* 0x000fe200000e0000 */
[----:B--2---:R-:W-:-:S02]  /*2b480*/  SEL R114, R63, R70, P0 ;  /* 0x000000463f727207 */ /* 0x004fc40000000000 */
[----:B------:R-:W-:Y:S01]  /*2b490*/  SEL R5, R4, R5, P0 ;  /* 0x0000000504057207 */ /* 0x000fe20000000000 */
[----:B------:R-:W1:Y:S01]  /*2b4a0*/  SHFL.IDX PT, R56, R56, R29, 0x1c1f ;  /* 0x001c1f1d38387589 */ /* 0x000e6200000e0000 */
[----:B---3--:R-:W-:Y:S02]  /*2b4b0*/  SEL R0, R27, R50, P0 ;  /* 0x000000321b007207 */ /* 0x008fe40000000000 */
[----:B------:R-:W-:Y:S01]  /*2b4c0*/  SEL R6, R50, R27, P0 ;  /* 0x0000001b32067207 */ /* 0x000fe20000000000 */
[----:B------:R-:W-:Y:S01]  /*2b4d0*/  SHFL.IDX PT, R64, R64, R29, 0x1c1f ;  /* 0x001c1f1d40407589 */ /* 0x000fe200000e0000 */
[----:B------:R-:W-:Y:S02]  /*2b4e0*/  SEL R103, R25, R48, P0 ;  /* 0x0000003019677207 */ /* 0x000fe40000000000 */
[----:B------:R-:W-:Y:S01]  /*2b4f0*/  SEL R7, R48, R25, P0 ;  /* 0x0000001930077207 */ /* 0x000fe20000000000 */
[----:B------:R-:W2:Y:S01]  /*2b500*/  SHFL.IDX PT, R66, R66, R29, 0x1c1f ;  /* 0x001c1f1d42427589 */ /* 0x000ea200000e0000 */
[----:B----4-:R-:W-:-:S02]  /*2b510*/  SEL R9, R43, R52, P0 ;  /* 0x000000342b097207 */ /* 0x010fc40000000000 */
[----:B------:R-:W-:Y:S01]  /*2b520*/  SEL R21, R52, R43, P0 ;  /* 0x0000002b34157207 */ /* 0x000fe20000000000 */
[----:B------:R-:W3:Y:S01]  /*2b530*/  SHFL.IDX PT, R83, R36, R29, 0x1c1f ;  /* 0x001c1f1d24537589 */ /* 0x000ee200000e0000 */
        /* <DEDUP_REMOVED lines=10> */
[----:B0-----:R-:W-:Y:S01]  /*2b5e0*/  SEL R50, R55, R62, P0 ;  /* 0x0000003e37327207 */ /* 0x001fe20000000000 */
[----:B------:R-:W-:Y:S01]  /*2b5f0*/  SHFL.IDX PT, R80, R81, R26, 0x1c1f ;  /* 0x001c1f1a51507589 */ /* 0x000fe200000e0000 */
[----:B------:R-:W-:Y:S02]  /*2b600*/  SEL R52, R62, R55, P0 ;  /* 0x000000373e347207 */ /* 0x000fe40000000000 */
[----:B------:R-:W-:Y:S01]  /*2b610*/  SEL R51, R53, R60, P0 ;  /* 0x0000003c35337207 */ /* 0x000fe20000000000 */
[----:B------:R-:W0:Y:S01]  /*2b620*/  SHFL.IDX PT, R72, R72, R29, 0x1c1f ;  /* 0x001c1f1d48487589 */ /* 0x000e2200000e0000 */
[----:B------:R-:W-:-:S02]  /*2b630*/  SEL R61, R73, R46, P0 ;  /* 0x0000002e493d7207 */ /* 0x000fc40000000000 */
[----:B------:R-:W-:Y:S01]  /*2b640*/  SEL R63, R46, R73, P0 ;  /* 0x000000492e3f7207 */ /* 0x000fe20000000000 */
[----:B------:R-:W4:Y:S01]  /*2b650*/  SHFL.IDX PT, R76, R76, R29, 0x1c1f ;  /* 0x001c1f1d4c4c7589 */ /* 0x000f2200000e0000 */
[----:B-1----:R-:W-:Y:S02]  /*2b660*/  SEL R25, R47, R56, P0 ;  /* 0x000000382f197207 */ /* 0x002fe40000000000 */
[----:B------:R-:W-:Y:S01]  /*2b670*/  SEL R27, R56, R47, P0 ;  /* 0x0000002f381b7207 */ /* 0x000fe20000000000 */
[----:B------:R-:W1:Y:S01]  /*2b680*/  SHFL.IDX PT, R78, R78, R29, 0x1c1f ;  /* 0x001c1f1d4e4e7589 */ /* 0x000e6200000e0000 */
[----:B------:R-:W-:Y:S02]  /*2b690*/  SEL R53, R60, R53, P0 ;  /* 0x000000353c357207 */ /* 0x000fe40000000000 */
[----:B--2---:R-:W-:Y:S01]  /*2b6a0*/  SEL R54, R59, R66, P0 ;  /* 0x000000423b367207 */ /* 0x004fe20000000000 */
[----:B------:R-:W2:Y:S01]  /*2b6b0*/  SHFL.IDX PT, R44, R44, R29, 0x1c1f ;  /* 0x001c1f1d2c2c7589 */ /* 0x000ea200000e0000 */
[----:B------:R-:W-:-:S02]  /*2b6c0*/  SEL R112, R66, R59, P0 ;  /* 0x0000003b42707207 */ /* 0x000fc40000000000 */
[----:B------:R-:W-:Y:S01]  /*2b6d0*/  SEL R55, R57, R64, P0 ;  /* 0x0000004039377207 */ /* 0x000fe20000000000 */
[----:B------:R-:W2:Y:S01]  /*2b6e0*/  SHFL.IDX PT, R85, R90, R29, 0x1c1f ;  /* 0x001c1f1d5a557589 */ /* 0x000ea200000e0000 */
[----:B------:R-:W-:Y:S02]  /*2b6f0*/  SEL R49, R64, R57, P0 ;  /* 0x0000003940317207 */ /* 0x000fe40000000000 */
[----:B---3--:R-:W-:Y:S01]  /*2b700*/  SEL R73, R82, R83, P0 ;  /* 0x0000005352497207 */ /* 0x008fe20000000000 */
[----:B------:R-:W-:Y:S01]  /*2b710*/  SHFL.IDX PT, R77, R77, R26, 0x1c1f ;  /* 0x001c1f1a4d4d7589 */ /* 0x000fe200000e0000 */
[----:B------:R-:W-:-:S03]  /*2b720*/  SEL R83, R83, R82, P0 ;  /* 0x0000005253537207 */ /* 0x000fc60000000000 */
[----:B------:R-:W-:Y:S01]  /*2b730*/  SHFL.IDX PT, R41, R41, R26, 0x1c1f ;  /* 0x001c1f1a29297589 */ /* 0x000fe200000e0000 */
[----:B0-----:R-:W-:Y:S02]  /*2b740*/  SEL R115, R65, R72, P0 ;  /* 0x0000004841737207 */ /* 0x001fe40000000000 */
[----:B------:R-:W-:Y:S01]  /*2b750*/  SEL R117, R72, R65, P0 ;  /* 0x0000004148757207 */ /* 0x000fe20000000000 */
[----:B------:R-:W-:Y:S01]  /*2b760*/  SHFL.IDX PT, R79, R79, R26, 0x1c1f ;  /* 0x001c1f1a4f4f7589 */ /* 0x000fe200000e0000 */
[----:B----4-:R-:W-:Y:S02]  /*2b770*/  SEL R56, R67, R76, P0 ;  /* 0x0000004c43387207 */ /* 0x010fe40000000000 */
[----:B------:R-:W-:Y:S01]  /*2b780*/  SEL R58, R76, R67, P0 ;  /* 0x000000434c3a7207 */ /* 0x000fe20000000000 */
[----:B------:R-:W-:Y:S01]  /*2b790*/  SHFL.IDX PT, R39, R39, R26, 0x1c1f ;  /* 0x001c1f1a27277589 */ /* 0x000fe200000e0000 */
[----:B-1----:R-:W-:Y:S02]  /*2b7a0*/  SEL R57, R69, R78, P0 ;  /* 0x0000004e45397207 */ /* 0x002fe40000000000 */
[----:B------:R-:W-:Y:S01]  /*2b7b0*/  SEL R59, R78, R69, P0 ;  /* 0x000000454e3b7207 */ /* 0x000fe20000000000 */
[----:B------:R-:W-:Y:S01]  /*2b7c0*/  SHFL.IDX PT, R37, R37, R26, 0x1c1f ;  /* 0x001c1f1a25257589 */ /* 0x000fe200000e0000 */
[----:B--2---:R-:W-:-:S02]  /*2b7d0*/  SEL R60, R71, R44, P0 ;  /* 0x0000002c473c7207 */ /* 0x004fc40000000000 */
[----:B------:R-:W-:Y:S01]  /*2b7e0*/  SEL R62, R44, R71, P0 ;  /* 0x000000472c3e7207 */ /* 0x000fe20000000000 */
[----:B------:R-:W-:Y:S01]  /*2b7f0*/  SHFL.IDX PT, R35, R35, R26, 0x1c1f ;  /* 0x001c1f1a23237589 */ /* 0x000fe200000e0000 */
[----:B------:R-:W-:Y:S02]  /*2b800*/  SEL R119, R84, R85, P0 ;  /* 0x0000005554777207 */ /* 0x000fe40000000000 */
[----:B------:R-:W-:Y:S01]  /*2b810*/  SEL R85, R85, R84, P0 ;  /* 0x0000005455557207 */ /* 0x000fe20000000000 */
[----:B------:R-:W0:Y:S04]  /*2b820*/  SHFL.IDX PT, R42, R42, R29, 0x1c1f ;  /* 0x001c1f1d2a2a7589 */ /* 0x000e2800000e0000 */
[----:B------:R-:W1:Y:S04]  /*2b830*/  SHFL.IDX PT, R40, R40, R29, 0x1c1f ;  /* 0x001c1f1d28287589 */ /* 0x000e6800000e0000 */
[----:B------:R-:W-:Y:S04]  /*2b840*/  SHFL.IDX PT, R38, R38, R29, 0x1c1f ;  /* 0x001c1f1d26267589 */ /* 0x000fe800000e0000 */
[----:B------:R-:W2:Y:S04]  /*2b850*/  SHFL.IDX PT, R81, R34, R29, 0x1c1f ;  /* 0x001c1f1d22517589 */ /* 0x000ea800000e0000 */
[----:B------:R-:W3:Y:S04]  /*2b860*/  SHFL.IDX PT, R32, R32, R29, 0x1c1f ;  /* 0x001c1f1d20207589 */ /* 0x000ee800000e0000 */
[----:B------:R-:W4:Y:S04]  /*2b870*/  SHFL.IDX PT, R30, R30, R29, 0x1c1f ;  /* 0x001c1f1d1e1e7589 */ /* 0x000f2800000e0000 */
[----:B------:R-:W4:Y:S01]  /*2b880*/  SHFL.IDX PT, R28, R28, R29, 0x1c1f ;  /* 0x001c1f1d1c1c7589 */ /* 0x000f2200000e0000 */
[----:B0-----:R-:W-:-:S02]  /*2b890*/  SEL R64, R77, R42, P0 ;  /* 0x0000002a4d407207 */ /* 0x001fc40000000000 */
[----:B------:R-:W-:Y:S01]  /*2b8a0*/  SEL R66, R42, R77, P0 ;  /* 0x0000004d2a427207 */ /* 0x000fe20000000000 */
[----:B------:R-:W0:Y:S01]  /*2b8b0*/  SHFL.IDX PT, R2, R33, R26, 0x1c1f ;  /* 0x001c1f1a21027589 */ /* 0x000e2200000e0000 */
[----:B-1----:R-:W-:Y:S02]  /*2b8c0*/  SEL R65, R79, R40, P0 ;  /* 0x000000284f417207 */ /* 0x002fe40000000000 */
[----:B------:R-:W-:Y:S01]  /*2b8d0*/  SEL R67, R40, R79, P0 ;  /* 0x0000004f28437207 */ /* 0x000fe20000000000 */
[----:B------:R1:W0:Y:S04]  /*2b8e0*/  SHFL.IDX PT, R31, R31, R26, 0x1c1f ;  /* 0x001c1f1a1f1f7589 */ /* 0x00022800000e0000 */
[----:B------:R4:W0:Y:S01]  /*2b8f0*/  SHFL.IDX PT, R86, R20, R29, 0x1c1f ;  /* 0x001c1f1d14567589 */ /* 0x00082200000e0000 */
[----:B--2---:R-:W-:-:S02]  /*2b900*/  SEL R69, R80, R81, P0 ;  /* 0x0000005150457207 */ /* 0x004fc40000000000 */
[----:B------:R-:W-:Y:S01]  /*2b910*/  SEL R71, R81, R80, P0 ;  /* 0x0000005051477207 */ /* 0x000fe20000000000 */
[----:B------:R2:W0:Y:S01]  /*2b920*/  SHFL.IDX PT, R14, R10, R29, 0x1c1f ;  /* 0x001c1f1d0a0e7589 */ /* 0x00042200000e0000 */
[----:B---3--:R-:W-:Y:S02]  /*2b930*/  SEL R68, R32, R39, P0 ;  /* 0x0000002720447207 */ /* 0x008fe40000000000 */
[----:B-1----:R-:W-:Y:S02]  /*2b940*/  SEL R26, R39, R32, P0 ;  /* 0x00000020271a7207 */ /* 0x002fe40000000000 */
[----:B----4-:R-:W-:Y:S02]  /*2b950*/  SEL R72, R37, R30, P0 ;  /* 0x0000001e25487207 */ /* 0x010fe40000000000 */
[----:B------:R-:W-:Y:S02]  /*2b960*/  SEL R20, R38, R41, P0 ;  /* 0x0000002926147207 */ /* 0x000fe40000000000 */
[----:B------:R-:W-:-:S02]  /*2b970*/  SEL R90, R30, R37, P0 ;  /* 0x000000251e5a7207 */ /* 0x000fc40000000000 */
[----:B--2---:R-:W-:Y:S02]  /*2b980*/  SEL R10, R41, R38, P0 ;  /* 0x00000026290a7207 */ /* 0x004fe40000000000 */
[----:B------:R-:W-:Y:S02]  /*2b990*/  SEL R82, R35, R28, P0 ;  /* 0x0000001c23527207 */ /* 0x000fe40000000000 */
[----:B------:R-:W-:-:S07]  /*2b9a0*/  SEL R116, R28, R35, P0 ;  /* 0x000000231c747207 */ /* 0x000fce0000000000 */
.L_x_1813:
[----:B------:R-:W2:Y:S01]  /*2b9b0*/  LDL R84, [R1+0xa0] ;  /* 0x0000a00001547983 */ /* 0x000ea20000100800 */
[----:B------:R-:W-:Y:S05]  /*2b9c0*/  WARPSYNC.ALL ;  /* 0x0000000000007948 */ /* 0x000fea0003800000 */
[----:B0-----:R-:W-:Y:S01]  /*2b9d0*/  SEL R76, R2, R14, P0 ;  /* 0x0000000e024c7207 */ /* 0x001fe20000000000 */
[----:B------:R-:W-:Y:S01]  /*2b9e0*/  ULDC.64 UR6, c[0x0][0xc08] ;  /* 0x0003020000067ab9 */ /* 0x000fe20000000a00 */
[----:B------:R-:W-:Y:S01]  /*2b9f0*/  SEL R78, R14, R2, P0 ;  /* 0x000000020e4e7207 */ /* 0x000fe20000000000 */
[----:B------:R-:W2:Y:S01]  /*2ba00*/  LDC.64 R80, c[0x0][0xc00] ;  /* 0x00030000ff507b82 */ /* 0x000ea20000000a00 */
[----:B------:R-:W-:Y:S01]  /*2ba10*/  SEL R77, R31, R86, P0 ;  /* 0x000000561f4d7207 */ /* 0x000fe20000000000 */
[----:B------:R-:W-:Y:S01]  /*2ba20*/  ULDC.64 UR4, c[0x0][0xc00] ;  /* 0x0003000000047ab9 */ /* 0x000fe20000000a00 */
[----:B------:R-:W-:Y:S01]  /*2ba30*/  SEL R79, R86, R31, P0 ;  /* 0x0000001f564f7207 */ /* 0x000fe20000000000 */
[----:B------:R-:W-:Y:S01]  /*2ba40*/  ULDC.64 UR8, c[0x0][0x208] ;  /* 0x0000820000087ab9 */ /* 0x000fe20000000a00 */
[----:B------:R-:W-:-:S02]  /*2ba50*/  F2FP.BF16.F32.PACK_AB R12, R3, R100 ;  /* 0x00000064030c723e */ /* 0x000fc400000010ff */
[----:B------:R-:W-:Y:S01]  /*2ba60*/  F2FP.BF16.F32.PACK_AB R13, R115, R56 ;  /* 0x00000038730d723e */ /* 0x000fe200000010ff */
[----:B------:R-:W0:Y:S01]  /*2ba70*/  LDC R2, c[0x0][0xbe8] ;  /* 0x0002fa00ff027b82 */ /* 0x000e220000000800 */
[----:B------:R-:W-:Y:S02]  /*2ba80*/  F2FP.BF16.F32.PACK_AB R14, R5, R102 ;  /* 0x00000066050e723e */ /* 0x000fe400000010ff */
[----:B------:R-:W-:-:S05]  /*2ba90*/  F2FP.BF16.F32.PACK_AB R15, R117, R58 ;  /* 0x0000003a750f723e */ /* 0x000fca00000010ff */
        /* <DEDUP_REMOVED lines=19> */
[----:B------:R-:W-:Y:S01]  /*2bbd0*/  STSM.16.M88.4 [R108], R32 ;  /* 0x000000206c007844 */ /* 0x000fe20000000200 */
[----:B------:R-:W-:Y:S02]  /*2bbe0*/  F2FP.BF16.F32.PACK_AB R44, R51, R50 ;  /* 0x00000032332c723e */ /* 0x000fe400000010ff */
[----:B------:R-:W-:Y:S01]  /*2bbf0*/  F2FP.BF16.F32.PACK_AB R45, R73, R72 ;  /* 0x00000048492d723e */ /* 0x000fe200000010ff */
[----:B------:R-:W-:Y:S01]  /*2bc00*/  STSM.16.M88.4 [R109], R36 ;  /* 0x000000246d007844 */ /* 0x000fe20000000200 */
        /* <DEDUP_REMOVED lines=8> */
[----:B---3--:R-:W-:-:S02]  /*2bc90*/  F2FP.BF16.F32.PACK_AB R28, R111, R114 ;  /* 0x000000726f1c723e */ /* 0x008fc400000010ff */
[----:B------:R-:W-:Y:S01]  /*2bca0*/  F2FP.BF16.F32.PACK_AB R30, R113, R70 ;  /* 0x00000046711e723e */ /* 0x000fe200000010ff */
[----:B------:R-:W-:Y:S01]  /*2bcb0*/  STSM.16.M88.4 [R98], R12 ;  /* 0x0000000c62007844 */ /* 0x000fe20000000200 */
[----:B------:R-:W-:Y:S02]  /*2bcc0*/  F2FP.BF16.F32.PACK_AB R29, R77, R76 ;  /* 0x0000004c4d1d723e */ /* 0x000fe400000010ff */
[----:B------:R-:W-:Y:S02]  /*2bcd0*/  F2FP.BF16.F32.PACK_AB R31, R79, R78 ;  /* 0x0000004e4f1f723e */ /* 0x000fe400000010ff */
[----:B------:R-:W-:Y:S02]  /*2bce0*/  ISETP.GT.AND P1, PT, R121, 0x1, PT ;  /* 0x000000017900780c */ /* 0x000fe40003f24270 */
[----:B------:R-:W-:Y:S01]  /*2bcf0*/  ISETP.NE.U32.AND P3, PT, RZ, UR4, PT ;  /* 0x00000004ff007c0c */ /* 0x000fe2000bf65070 */
[----:B------:R1:W-:Y:S01]  /*2bd00*/  STSM.16.M88.4 [R99], R28 ;  /* 0x0000001c63007844 */ /* 0x0003e20000000200 */
[----:B------:R-:W-:Y:S01]  /*2bd10*/  BAR.SYNC.DEFER_BLOCKING 0x1, 0x100 ;  /* 0x0044000000007b1d */ /* 0x000fe20000010000 */
[----:B------:R-:W-:-:S02]  /*2bd20*/  ISETP.NE.U32.AND P0, PT, RZ, UR6, PT ;  /* 0x00000006ff007c0c */ /* 0x000fc4000bf05070 */
[----:B------:R-:W-:Y:S01]  /*2bd30*/  ISETP.NE.AND.EX P3, PT, RZ, UR5, PT, P3 ;  /* 0x00000005ff007c0c */ /* 0x000fe2000bf65330 */
[----:B-1----:R-:W-:Y:S01]  /*2bd40*/  IMAD.MOV.U32 R30, RZ, RZ, 0x9b8 ;  /* 0x000009b8ff1e7424 */ /* 0x002fe200078e00ff */
[----:B------:R-:W-:-:S04]  /*2bd50*/  ISETP.NE.AND.EX P0, PT, RZ, UR7, PT, P0 ;  /* 0x00000007ff007c0c */ /* 0x000fc8000bf05300 */
[----:B------:R-:W-:-:S04]  /*2bd60*/  SEL R30, R30, 0x978, P1 ;  /* 0x000009781e1e7807 */ /* 0x000fc80000800000 */
[----:B------:R1:W3:Y:S08]  /*2bd70*/  LDC.64 R12, c[0x0][R30+0x220] ;  /* 0x000088001e0c7b82 */ /* 0x0002f00000000a00 */
[----:B------:R1:W4:Y:S08]  /*2bd80*/  LDC.64 R28, c[0x0][R30+0x218] ;  /* 0x000086001e1c7b82 */ /* 0x0003300000000a00 */
[----:B------:R1:W1:Y:S08]  /*2bd90*/  LDC.64 R14, c[0x0][R30+0x228] ;  /* 0x00008a001e0e7b82 */ /* 0x0002700000000a00 */
[----:B------:R-:W3:Y:S01]  /*2bda0*/  @P0 LDC.64 R32, c[0x0][0xc08] ;  /* 0x00030200ff200b82 */ /* 0x000ee20000000a00 */
[----:B------:R-:W-:-:S02]  /*2bdb0*/  ULDC UR6, c[0x0][0xa88] ;  /* 0x0002a20000067ab9 */ /* 0x000fc40000000800 */
[----:B------:R-:W-:Y:S01]  /*2bdc0*/  IMAD.U32 R35, RZ, RZ, UR6 ;  /* 0x00000006ff237e24 */ /* 0x000fe2000f8e00ff */
[----:B0-----:R-:W-:Y:S01]  /*2bdd0*/  ISETP.NE.AND P2, PT, R2, 0x1, PT ;  /* 0x000000010200780c */ /* 0x001fe20003f45270 */
[----:B--2---:R-:W-:-:S04]  /*2bde0*/  IMAD.WIDE R80, R84, 0x4, R80 ;  /* 0x0000000454507825 */ /* 0x004fc800078e0250 */
[----:B---3--:R-:W-:Y:S01]  /*2bdf0*/  @P0 IMAD.WIDE R32, R84, 0x4, R32 ;  /* 0x0000000454200825 */ /* 0x008fe200078e0220 */
[----:B------:R0:W5:Y:S04]  /*2be00*/  @P3 LDG.E R11, desc[UR8][R80.64] ;  /* 0x00000008500b3981 */ /* 0x000168000c1e1900 */
[----:B------:R0:W5:Y:S01]  /*2be10*/  @P0 LDG.E R35, desc[UR8][R32.64] ;  /* 0x0000000820230981 */ /* 0x000162000c1e1900 */
[----:B-1--4-:R-:W-:Y:S05]  /*2be20*/  @P0 BRA `(.L_x_1541) ;  /* 0x0000000000140947 */ /* 0x012fea0003800000 */
[----:B------:R-:W-:Y:S05]  /*2be30*/  @!P3 BRA `(.L_x_1541) ;  /* 0x000000000010b947 */ /* 0x000fea0003800000 */
[----:B------:R-:W-:Y:S02]  /*2be40*/  ULDC.64 UR6, c[0x0][0x208] ;  /* 0x0000820000067ab9 */ /* 0x000fe40000000a00 */
[----:B0-----:R-:W2:Y:S04]  /*2be50*/  LDG.E R32, desc[UR6][R80.64] ;  /* 0x0000000650207981 */ /* 0x001ea8000c1e1900 */
[----:B-----5:R-:W2:Y:S02]  /*2be60*/  LDG.E R35, desc[UR6][R80.64+0x4] ;  /* 0x0000040650237981 */ /* 0x020ea4000c1e1900 */
[----:B--2---:R-:W-:-:S07]  /*2be70*/  IMAD.IADD R35, R35, 0x1, -R32 ;  /* 0x0000000123237824 */ /* 0x004fce00078e0a20 */
.L_x_1541:
[----:B------:R-:W2:Y:S04]  /*2be80*/  LDL R31, [R1+0x8c] ;  /* 0x00008c00011f7983 */ /* 0x000ea80000100800 */
[----:B------:R-:W3:Y:S04]  /*2be90*/  LDL R36, [R1+0x70] ;  /* 0x0000700001247983 */ /* 0x000ee80000100800 */
[----:B------:R-:W3:Y:S04]  /*2bea0*/  LDL R97, [R1+0x64] ;  /* 0x0000640001617983 */ /* 0x000ee80000100800 */
[----:B------:R-:W4:Y:S01]  /*2beb0*/  LDL R86, [R1+0xa4] ;  /* 0x0000a40001567983 */ /* 0x000f220000100800 */
[----:B------:R-:W-:Y:S01]  /*2bec0*/  ISETP.NE.U32.AND P0, PT, RZ, UR4, PT ;  /* 0x00000004ff007c0c */ /* 0x000fe2000bf05070 */
[----:B------:R-:W1:Y:S03]  /*2bed0*/  @P2 LDC R34, c[0x0][0xbec] ;  /* 0x0002fb00ff222b82 */ /* 0x000e660000000800 */
[----:B------:R-:W-:-:S02]  /*2bee0*/  ISETP.NE.AND.EX P0, PT, RZ, UR5, PT, P0 ;  /* 0x00000005ff007c0c */ /* 0x000fc4000bf05300 */
[----:B------:R-:W-:-:S03]  /*2bef0*/  SHF.R.S32.HI R37, RZ, 0x1f, R84 ;  /* 0x0000001fff257819 */ /* 0x000fc60000011454 */
[----:B------:R-:W4:Y:S01]  /*2bf00*/  @P2 LDC R41, c[0x0][0xbf0] ;  /* 0x0002fc00ff292b82 */ /* 0x000f220000000800 */
[----:B0-----:R-:W-:-:S07]  /*2bf10*/  SEL R81, R84, RZ, !P0 ;  /* 0x000000ff54517207 */ /* 0x001fce0004000000 */
[----:B------:R-:W0:Y:S01]  /*2bf20*/  LDC.64 R32, c[0x0][0xba8] ;  /* 0x0002ea00ff207b82 */ /* 0x000e220000000a00 */
[----:B------:R-:W-:Y:S01]  /*2bf30*/  SEL R37, R37, RZ, !P0 ;  /* 0x000000ff25257207 */ /* 0x000fe20004000000 */
[----:B------:R-:W-:Y:S01]  /*2bf40*/  IMAD R13, R13, R81, RZ ;  /* 0x000000510d0d7224 */ /* 0x000fe200078e02ff */
[----:B------:R-:W-:-:S03]  /*2bf50*/  LEA.HI R94, R94, R95, RZ, 0x7 ;  /* 0x0000005f5e5e7211 */ /* 0x000fc600078f38ff */
[C---:B------:R-:W-:Y:S02]  /*2bf60*/  IMAD R39, R12.reuse, R37, R13 ;  /* 0x000000250c277224 */ /* 0x040fe400078e020d */
[----:B------:R-:W-:Y:S01]  /*2bf70*/  IMAD.WIDE.U32 R12, R12, R81, RZ ;  /* 0x000000510c0c7225 */ /* 0x000fe200078e00ff */
[----:B-----5:R-:W-:-:S03]  /*2bf80*/  SHF.R.S32.HI R84, RZ, 0x1f, R11 ;  /* 0x0000001fff547819 */ /* 0x020fc6000001140b */
[----:B------:R-:W-:Y:S01]  /*2bf90*/  IMAD.IADD R39, R13, 0x1, R39 ;  /* 0x000000010d277824 */ /* 0x000fe200078e0227 */
[----:B0-----:R-:W0:Y:S08]  /*2bfa0*/  @!P1 LDC R32, c[0x0][0xb50] ;  /* 0x0002d400ff209b82 */ /* 0x001e300000000800 */
[----:B------:R-:W0:Y:S01]  /*2bfb0*/  @!P1 LDC R33, c[0x0][0xb54] ;  /* 0x0002d500ff219b82 */ /* 0x000e220000000800 */
[----:B------:R-:W-:Y:S01]  /*2bfc0*/  IMAD R80, R35, R2, RZ ;  /* 0x0000000223507224 */ /* 0x000fe200078e02ff */
[----:B------:R-:W-:Y:S01]  /*2bfd0*/  ULDC.64 UR6, c[0x0][0x208] ;  /* 0x0000820000067ab9 */ /* 0x000fe20000000a00 */
[----:B--2---:R-:W-:-:S05]  /*2bfe0*/  IMAD.MOV.U32 R96, RZ, RZ, R31 ;  /* 0x000000ffff607224 */ /* 0x004fca00078e001f */
[----:B------:R-:W2:Y:S01]  /*2bff0*/  LDC.64 R30, c[0x0][R30+0x210] ;  /* 0x000084001e1e7b82 */ /* 0x000ea20000000a00 */
[-C--:B------:R-:W-:Y:S02]  /*2c000*/  IMAD R37, R29, R96.reuse, RZ ;  /* 0x000000601d257224 */ /* 0x080fe400078e02ff */
[----:B------:R-:W-:-:S04]  /*2c010*/  IMAD.WIDE.U32 R28, R28, R96, RZ ;  /* 0x000000601c1c7225 */ /* 0x000fc800078e00ff */
[----:B---3--:R-:W-:Y:S01]  /*2c020*/  IMAD.IADD R43, R36, 0x1, R97 ;  /* 0x00000001242b7824 */ /* 0x008fe200078e0261 */
[----:B------:R-:W-:Y:S02]  /*2c030*/  LOP3.LUT R36, R94, 0xffffff80, RZ, 0xc0, !PT ;  /* 0xffffff805e247812 */ /* 0x000fe400078ec0ff */
[----:B------:R-:W-:Y:S01]  /*2c040*/  IADD3 R28, P0, P3, R12, R28, R11 ;  /* 0x0000001c0c1c7210 */ /* 0x000fe20007b1e00b */
[----:B-1----:R-:W-:Y:S01]  /*2c050*/  @P2 IMAD.HI.U32 R12, R43, R34, RZ ;  /* 0x000000222b0c2227 */ /* 0x002fe200078e00ff */
[----:B----4-:R-:W-:-:S03]  /*2c060*/  SEL R13, R86, RZ, P1 ;  /* 0x000000ff560d7207 */ /* 0x010fc60000800000 */
[----:B------:R-:W-:Y:S02]  /*2c070*/  IMAD.IADD R37, R29, 0x1, R37 ;  /* 0x000000011d257824 */ /* 0x000fe400078e0225 */
[----:B------:R-:W-:Y:S02]  /*2c080*/  IMAD.IADD R36, R95, 0x1, -R36 ;  /* 0x000000015f247824 */ /* 0x000fe400078e0a24 */
[----:B------:R-:W-:Y:S01]  /*2c090*/  IMAD.MOV.U32 R29, RZ, RZ, R43 ;  /* 0x000000ffff1d7224 */ /* 0x000fe200078e002b */
[----:B------:R-:W-:Y:S02]  /*2c0a0*/  @P2 SHF.R.U32.HI R29, RZ, R41, R12 ;  /* 0x00000029ff1d2219 */ /* 0x000fe4000001160c */
[----:B------:R-:W-:Y:S01]  /*2c0b0*/  IADD3.X R37, R39, R37, R84, P0, P3 ;  /* 0x0000002527257210 */ /* 0x000fe200007e6454 */
[-C--:B------:R-:W-:Y:S01]  /*2c0c0*/  IMAD R39, R15, R13.reuse, RZ ;  /* 0x0000000d0f277224 */ /* 0x080fe200078e02ff */
[----:B------:R-:W-:Y:S01]  /*2c0d0*/  SHF.R.S32.HI R41, RZ, 0x1f, R36 ;  /* 0x0000001fff297819 */ /* 0x000fe20000011424 */
[----:B------:R-:W-:-:S04]  /*2c0e0*/  IMAD.WIDE.U32 R14, R14, R13, RZ ;  /* 0x0000000d0e0e7225 */ /* 0x000fc800078e00ff */
[----:B------:R-:W-:Y:S01]  /*2c0f0*/  IMAD.MOV R13, RZ, RZ, -R29 ;  /* 0x000000ffff0d7224 */ /* 0x000fe200078e0a1d */
[----:B------:R-:W-:Y:S01]  /*2c100*/  LEA.HI R34, R41, R36, RZ, 0x2 ;  /* 0x0000002429227211 */ /* 0x000fe200078f10ff */
[----:B------:R-:W-:Y:S01]  /*2c110*/  IMAD.IADD R39, R15, 0x1, R39 ;  /* 0x000000010f277824 */ /* 0x000fe200078e0227 */
[----:B------:R-:W-:Y:S01]  /*2c120*/  IADD3 R14, P0, P3, R29, R28, R14 ;  /* 0x0000001c1d0e7210 */ /* 0x000fe20007b1e00e */
[----:B------:R-:W-:Y:S01]  /*2c130*/  IMAD R13, R2, R13, R43 ;  /* 0x0000000d020d7224 */ /* 0x000fe200078e022b */
[----:B------:R-:W-:Y:S02]  /*2c140*/  SHF.R.S32.HI R12, RZ, 0x1f, R29 ;  /* 0x0000001fff0c7819 */ /* 0x000fe4000001141d */
[--C-:B------:R-:W-:Y:S02]  /*2c150*/  SHF.R.S32.HI R38, RZ, 0x2, R34.reuse ;  /* 0x00000002ff267819 */ /* 0x100fe40000011422 */
[----:B------:R-:W-:Y:S02]  /*2c160*/  SHF.R.S32.HI R45, RZ, 0x1f, R34 ;  /* 0x0000001fff2d7819 */ /* 0x000fe40000011422 */
[----:B------:R-:W-:-:S02]  /*2c170*/  SHF.R.S32.HI R29, RZ, 0x1f, R13 ;  /* 0x0000001fff1d7819 */ /* 0x000fc4000001140d */
[----:B------:R-:W-:Y:S02]  /*2c180*/  IADD3.X R15, R12, R37, R39, P0, P3 ;  /* 0x000000250c0f7210 */ /* 0x000fe400007e6427 */
[----:B------:R-:W-:Y:S01]  /*2c190*/  LEA.HI R45, R45, R38, RZ, 0x3 ;  /* 0x000000262d2d7211 */ /* 0x000fe200078f18ff */
[-C--:B--2---:R-:W-:Y:S01]  /*2c1a0*/  IMAD R28, R31, R13.reuse, RZ ;  /* 0x0000000d1f1c7224 */ /* 0x084fe200078e02ff */
[----:B------:R-:W-:Y:S01]  /*2c1b0*/  SHF.R.S32.HI R31, RZ, 0x7, R94 ;  /* 0x00000007ff1f7819 */ /* 0x000fe2000001145e */
[----:B------:R-:W-:Y:S01]  /*2c1c0*/  IMAD.WIDE.U32 R14, R30, R13, R14 ;  /* 0x0000000d1e0e7225 */ /* 0x000fe200078e000e */
[----:B------:R-:W-:Y:S02]  /*2c1d0*/  LOP3.LUT R45, R45, 0xfffffff8, RZ, 0xc0, !PT ;  /* 0xfffffff82d2d7812 */ /* 0x000fe400078ec0ff */
[----:B------:R-:W-:Y:S01]  /*2c1e0*/  LEA.HI R94, R94, R31, RZ, 0x1 ;  /* 0x0000001f5e5e7211 */ /* 0x000fe200078f08ff */
[----:B------:R-:W-:Y:S01]  /*2c1f0*/  IMAD R29, R30, R29, R28 ;  /* 0x0000001d1e1d7224 */ /* 0x000fe200078e021c */
[----:B------:R-:W-:Y:S01]  /*2c200*/  LEA.HI R41, R41, R36, RZ, 0x5 ;  /* 0x0000002429297211 */ /* 0x000fe200078f28ff */
[----:B------:R-:W-:Y:S01]  /*2c210*/  IMAD.IADD R38, R38, 0x1, -R45 ;  /* 0x0000000126267824 */ /* 0x000fe200078e0a2d */
[----:B------:R-:W-:Y:S01]  /*2c220*/  LOP3.LUT R94, R94, 0x3fffffe, RZ, 0xc0, !PT ;  /* 0x03fffffe5e5e7812 */ /* 0x000fe200078ec0ff */
[----:B------:R-:W-:Y:S01]  /*2c230*/  IMAD.IADD R12, R15, 0x1, R29 ;  /* 0x000000010f0c7824 */ /* 0x000fe200078e021d */
[----:B------:R-:W-:-:S02]  /*2c240*/  SHF.R.S32.HI R41, RZ, 0x5, R41 ;  /* 0x00000005ff297819 */ /* 0x000fc40000011429 */
[C---:B0-----:R-:W-:Y:S01]  /*2c250*/  LEA R32, P0, R14.reuse, R32, 0x2 ;  /* 0x000000200e207211 */ /* 0x041fe200078010ff */
[----:B------:R-:W-:Y:S02]  /*2c260*/  IMAD.IADD R94, R31, 0x1, -R94 ;  /* 0x000000011f5e7824 */ /* 0x000fe400078e0a5e */
[----:B------:R-:W-:Y:S01]  /*2c270*/  IMAD R41, R41, 0x10, R38 ;  /* 0x0000001029297824 */ /* 0x000fe200078e0226 */
[----:B------:R-:W-:Y:S02]  /*2c280*/  LEA.HI.X R33, R14, R33, R12, 0x2, P0 ;  /* 0x000000210e217211 */ /* 0x000fe400000f140c */
[----:B------:R-:W-:Y:S01]  /*2c290*/  SHFL.IDX PT, R12, R32, RZ, 0x1c1f ;  /* 0x001c1fff200c7589 */ /* 0x000fe200000e0000 */
[----:B------:R-:W-:-:S03]  /*2c2a0*/  IMAD R31, R94, 0x40, R41 ;  /* 0x000000405e1f7824 */ /* 0x000fc600078e0229 */
[----:B------:R-:W0:Y:S01]  /*2c2b0*/  SHFL.IDX PT, R13, R33, RZ, 0x1c1f ;  /* 0x001c1fff210d7589 */ /* 0x000e2200000e0000 */
[----:B------:R-:W-:-:S03]  /*2c2c0*/  IMAD.IADD R31, R31, 0x1, R97 ;  /* 0x000000011f1f7824 */ /* 0x000fc600078e0261 */
[----:B------:R-:W-:Y:S04]  /*2c2d0*/  SHFL.IDX PT, R14, R32, 0x1, 0x1c1f ;  /* 0x003c1f00200e7f89 */ /* 0x000fe800000e0000 */
[----:B------:R-:W1:Y:S01]  /*2c2e0*/  SHFL.IDX PT, R15, R33, 0x1, 0x1c1f ;  /* 0x003c1f00210f7f89 */ /* 0x000e6200000e0000 */
[----:B------:R-:W-:Y:S01]  /*2c2f0*/  LOP3.LUT P0, RZ, R36, 0x3, RZ, 0xc0, !PT ;  /* 0x0000000324ff7812 */ /* 0x000fe2000780c0ff */
[----:B------:R-:W-:-:S03]  /*2c300*/  VIADD R39, R31, 0x8 ;  /* 0x000000081f277836 */ /* 0x000fc60000000000 */
[-C--:B------:R-:W-:Y:S02]  /*2c310*/  ISETP.GE.OR P3, PT, R31, R80.reuse, P0 ;  /* 0x000000501f00720c */ /* 0x080fe40000766670 */
[----:B------:R-:W-:-:S11]  /*2c320*/  ISETP.GE.OR P0, PT, R39, R80, P0 ;  /* 0x000000502700720c */ /* 0x000fd60000706670 */
[----:B0-----:R0:W-:Y:S04]  /*2c330*/  @!P3 ST.E desc[UR6][R12.64], R88 ;  /* 0x000000580c00b985 */ /* 0x0011e8000c101906 */
[----:B-1----:R0:W-:Y:S01]  /*2c340*/  @!P0 ST.E desc[UR6][R14.64], R89 ;  /* 0x000000590e008985 */ /* 0x0021e2000c101906 */
[----:B------:R-:W-:Y:S05]  /*2c350*/  @P1 BRA `(.L_x_1542) ;  /* 0x0000000800c01947 */ /* 0x000fea0003800000 */
[----:B------:R-:W-:Y:S01]  /*2c360*/  SHF.R.S32.HI R21, RZ, 0x3, R93 ;  /* 0x00000003ff157819 */ /* 0x000fe2000001145d */
[----:B0-----:R-:W0:Y:S01]  /*2c370*/  @P2 LDC R13, c[0x0][0xbec] ;  /* 0x0002fb00ff0d2b82 */ /* 0x001e220000000800 */
[----:B------:R-:W-:-:S03]  /*2c380*/  ULDC.64 UR4, c[0x0][0x208] ;  /* 0x0000820000047ab9 */ /* 0x000fc60000000a00 */
[----:B------:R-:W-:-:S04]  /*2c390*/  IMAD R3, R21, 0x40, R91 ;  /* 0x0000004015037824 */ /* 0x000fc800078e025b */
[----:B------:R-:W-:Y:S01]  /*2c3a0*/  IMAD.WIDE R74, R3, 0x2, R74 ;  /* 0x00000002034a7825 */ /* 0x000fe200078e024a */
[----:B------:R-:W1:Y:S02]  /*2c3b0*/  @P2 LDC R15, c[0x0][0xbf0] ;  /* 0x0002fc00ff0f2b82 */ /* 0x000e640000000800 */
[C---:B------:R-:W-:Y:S02]  /*2c3c0*/  IADD3 R37, P5, R74.reuse, 0x1000, RZ ;  /* 0x000010004a257810 */ /* 0x040fe40007fbe0ff */
[----:B------:R-:W-:Y:S02]  /*2c3d0*/  IADD3 R29, P0, R74, 0x2000, RZ ;  /* 0x000020004a1d7810 */ /* 0x000fe40007f1e0ff */
[----:B------:R-:W-:Y:S02]  /*2c3e0*/  LOP3.LUT R36, R37, 0x380, RZ, 0xc0, !PT ;  /* 0x0000038025247812 */ /* 0x000fe400078ec0ff */
[----:B------:R-:W-:Y:S02]  /*2c3f0*/  LOP3.LUT R28, R29, 0x380, RZ, 0xc0, !PT ;  /* 0x000003801d1c7812 */ /* 0x000fe400078ec0ff */
[----:B------:R-:W-:-:S02]  /*2c400*/  SHF.R.U64 R36, R36, 0x3, RZ ;  /* 0x0000000324247819 */ /* 0x000fc400000012ff */
[----:B------:R-:W-:Y:S02]  /*2c410*/  SHF.R.U64 R28, R28, 0x3, RZ ;  /* 0x000000031c1c7819 */ /* 0x000fe400000012ff */
[----:B------:R-:W-:Y:S01]  /*2c420*/  LOP3.LUT R36, R36, R37, RZ, 0x3c, !PT ;  /* 0x0000002524247212 */ /* 0x000fe200078e3cff */
[--C-:B------:R-:W-:Y:S01]  /*2c430*/  IMAD.X R37, RZ, RZ, R75.reuse, P5 ;  /* 0x000000ffff257224 */ /* 0x100fe200028e064b */
[----:B------:R-:W-:Y:S01]  /*2c440*/  LOP3.LUT R28, R28, R29, RZ, 0x3c, !PT ;  /* 0x0000001d1c1c7212 */ /* 0x000fe200078e3cff */
[----:B------:R-:W-:Y:S01]  /*2c450*/  IMAD.X R29, RZ, RZ, R75, P0 ;  /* 0x000000ffff1d7224 */ /* 0x000fe200000e064b */
[C---:B------:R-:W-:Y:S02]  /*2c460*/  IADD3 R5, P1, R74.reuse, 0x3000, RZ ;  /* 0x000030004a057810 */ /* 0x040fe40007f3e0ff */
[C---:B------:R-:W-:Y:S01]  /*2c470*/  IADD3 R49, P3, R74.reuse, 0x4000, RZ ;  /* 0x000040004a317810 */ /* 0x040fe20007f7e0ff */
[----:B------:R-:W5:Y:S01]  /*2c480*/  LD.E.128 R36, desc[UR4][R36.64] ;  /* 0x0000000424247980 */ /* 0x000f62000c101d00 */
[----:B------:R-:W-:-:S02]  /*2c490*/  IADD3 R41, P4, R74, 0x5000, RZ ;  /* 0x000050004a297810 */ /* 0x000fc40007f9e0ff */
[C---:B------:R-:W-:Y:S01]  /*2c4a0*/  IADD3 R33, P5, R74.reuse, 0x6000, RZ ;  /* 0x000060004a217810 */ /* 0x040fe20007fbe0ff */
[----:B------:R-:W5:Y:S01]  /*2c4b0*/  LD.E.128 R28, desc[UR4][R28.64] ;  /* 0x000000041c1c7980 */ /* 0x000f62000c101d00 */
[----:B------:R-:W-:Y:S02]  /*2c4c0*/  IADD3 R3, P0, R74, 0x7000, RZ ;  /* 0x000070004a037810 */ /* 0x000fe40007f1e0ff */
[----:B------:R-:W-:Y:S02]  /*2c4d0*/  LOP3.LUT R4, R5, 0x380, RZ, 0xc0, !PT ;  /* 0x0000038005047812 */ /* 0x000fe400078ec0ff */
[----:B------:R-:W-:Y:S01]  /*2c4e0*/  LOP3.LUT R48, R49, 0x380, RZ, 0xc0, !PT ;  /* 0x0000038031307812 */ /* 0x000fe200078ec0ff */
[----:B------:R-:W-:Y:S01]  /*2c4f0*/  IMAD.X R25, RZ, RZ, R75, P0 ;  /* 0x000000ffff197224 */ /* 0x000fe200000e064b */
[----:B------:R-:W-:Y:S02]  /*2c500*/  LOP3.LUT R40, R41, 0x380, RZ, 0xc0, !PT ;  /* 0x0000038029287812 */ /* 0x000fe400078ec0ff */
[----:B------:R-:W-:-:S02]  /*2c510*/  LOP3.LUT R32, R33, 0x380, RZ, 0xc0, !PT ;  /* 0x0000038021207812 */ /* 0x000fc400078ec0ff */
[----:B------:R-:W-:Y:S02]  /*2c520*/  LOP3.LUT R0, R3, 0x380, RZ, 0xc0, !PT ;  /* 0x0000038003007812 */ /* 0x000fe400078ec0ff */
[----:B------:R-:W-:Y:S02]  /*2c530*/  LOP3.LUT R7, R74, 0x380, RZ, 0xc0, !PT ;  /* 0x000003804a077812 */ /* 0x000fe400078ec0ff */
[----:B------:R-:W-:Y:S02]  /*2c540*/  SHF.R.U64 R4, R4, 0x3, RZ ;  /* 0x0000000304047819 */ /* 0x000fe400000012ff */
[----:B------:R-:W-:Y:S02]  /*2c550*/  SHF.R.U64 R48, R48, 0x3, RZ ;  /* 0x0000000330307819 */ /* 0x000fe400000012ff */
[----:B------:R-:W-:Y:S02]  /*2c560*/  SHF.R.U64 R40, R40, 0x3, RZ ;  /* 0x0000000328287819 */ /* 0x000fe400000012ff */
[----:B------:R-:W-:-:S02]  /*2c570*/  SHF.R.U64 R32, R32, 0x3, RZ ;  /* 0x0000000320207819 */ /* 0x000fc400000012ff */
        /* <DEDUP_REMOVED lines=10> */
[----:B------:R-:W-:Y:S01]  /*2c620*/  LOP3.LUT R24, R0, R3, RZ, 0x3c, !PT ;  /* 0x0000000300187212 */ /* 0x000fe200078e3cff */
[----:B------:R-:W5:Y:S01]  /*2c630*/  LD.E.128 R48, desc[UR4][R48.64] ;  /* 0x0000000430307980 */ /* 0x000f62000c101d00 */
[----:B------:R-:W-:-:S03]  /*2c640*/  LOP3.LUT R74, R7, R74, RZ, 0x3c, !PT ;  /* 0x0000004a074a7212 */ /* 0x000fc600078e3cff */
[----:B------:R-:W5:Y:S04]  /*2c650*/  LD.E.128 R4, desc[UR4][R4.64] ;  /* 0x0000000404047980 */ /* 0x000f68000c101d00 */
[----:B------:R2:W5:Y:S04]  /*2c660*/  LD.E.128 R44, desc[UR4][R74.64] ;  /* 0x000000044a2c7980 */ /* 0x000568000c101d00 */
[----:B------:R-:W5:Y:S04]  /*2c670*/  LD.E.128 R40, desc[UR4][R40.64] ;  /* 0x0000000428287980 */ /* 0x000f68000c101d00 */
[----:B------:R-:W5:Y:S04]  /*2c680*/  LD.E.128 R32, desc[UR4][R32.64] ;  /* 0x0000000420207980 */ /* 0x000f68000c101d00 */
[----:B------:R-:W5:Y:S01]  /*2c690*/  LD.E.128 R24, desc[UR4][R24.64] ;  /* 0x0000000418187980 */ /* 0x000f62000c101d00 */
[----:B------:R-:W-:-:S02]  /*2c6a0*/  ULDC.64 UR4, c[0x0][0xaa0] ;  /* 0x0002a80000047ab9 */ /* 0x000fc40000000a00 */
[----:B------:R-:W-:Y:S01]  /*2c6b0*/  IMAD R84, R84, UR4, RZ ;  /* 0x0000000454547c24 */ /* 0x000fe2000f8e02ff */
[----:B------:R-:W-:Y:S01]  /*2c6c0*/  SHF.R.S32.HI R10, RZ, 0x1f, R81 ;  /* 0x0000001fff0a7819 */ /* 0x000fe20000011451 */
[C---:B------:R-:W-:Y:S01]  /*2c6d0*/  IMAD.WIDE.U32 R8, R11.reuse, UR4, RZ ;  /* 0x000000040b087c25 */ /* 0x040fe2000f8e00ff */
[----:B------:R-:W-:Y:S01]  /*2c6e0*/  @!PT LDS RZ, [RZ] ;  /* 0x00000000fffff984 */ /* 0x000fe20000000800 */
[----:B------:R-:W-:Y:S01]  /*2c6f0*/  @!PT LDS RZ, [RZ] ;  /* 0x00000000fffff984 */ /* 0x000fe20000000800 */
[----:B------:R-:W-:Y:S01]  /*2c700*/  @!PT LDS RZ, [RZ] ;  /* 0x00000000fffff984 */ /* 0x000fe20000000800 */
[----:B------:R-:W-:Y:S01]  /*2c710*/  @!PT LDS RZ, [RZ] ;  /* 0x00000000fffff984 */ /* 0x000fe20000000800 */
[----:B------:R3:W-:Y:S06]  /*2c720*/  MEMBAR.ALL.CTA ;  /* 0x0000000000007992 */ /* 0x0007ec0000008000 */
[----:B---3--:R-:W3:Y:S01]  /*2c730*/  FENCE.VIEW.ASYNC.S ;  /* 0x00000000000073c6 */ /* 0x008ee20000000000 */
[----:B------:R-:W-:Y:S01]  /*2c740*/  IMAD R3, R11, UR5, R84 ;  /* 0x000000050b037c24 */ /* 0x000fe2000f8e0254 */
[----:B------:R-:W-:Y:S01]  /*2c750*/  ULDC.64 UR4, c[0x0][0xae8] ;  /* 0x0002ba0000047ab9 */ /* 0x000fe20000000a00 */
[----:B------:R-:W-:-:S02]  /*2c760*/  IMAD R92, R92, 0x20, R21 ;  /* 0x000000205c5c7824 */ /* 0x000fc400078e0215 */
[----:B------:R-:W-:Y:S02]  /*2c770*/  IMAD.IADD R9, R9, 0x1, R3 ;  /* 0x0000000109097824 */ /* 0x000fe400078e0203 */
[----:B------:R-:W-:Y:S02]  /*2c780*/  IMAD.IADD R92, R97, 0x1, R92 ;  /* 0x00000001615c7824 */ /* 0x000fe400078e025c */
[----:B------:R-:W-:-:S04]  /*2c790*/  IMAD.WIDE.U32 R8, R96, UR4, R8 ;  /* 0x0000000460087c25 */ /* 0x000fc8000f8e0008 */
[----:B------:R-:W-:Y:S01]  /*2c7a0*/  IMAD R9, R96, UR5, R9 ;  /* 0x0000000560097c24 */ /* 0x000fe2000f8e0209 */
[----:B------:R-:W-:Y:S01]  /*2c7b0*/  ULDC.64 UR4, c[0x0][0xaf0] ;  /* 0x0002bc0000047ab9 */ /* 0x000fe20000000a00 */
[----:B0-----:R-:W-:-:S04]  /*2c7c0*/  @P2 IMAD.HI.U32 R0, R92, R13, RZ ;  /* 0x0000000d5c002227 */ /* 0x001fc800078e00ff */
[----:B------:R-:W-:Y:S02]  /*2c7d0*/  IMAD R10, R10, UR4, RZ ;  /* 0x000000040a0a7c24 */ /* 0x000fe4000f8e02ff */
[----:B------:R-:W-:Y:S01]  /*2c7e0*/  IMAD.MOV.U32 R3, RZ, RZ, R92 ;  /* 0x000000ffff037224 */ /* 0x000fe200078e005c */
[----:B-1----:R-:W-:Y:S01]  /*2c7f0*/  @P2 SHF.R.U32.HI R3, RZ, R15, R0 ;  /* 0x0000000fff032219 */ /* 0x002fe20000011600 */
[C---:B------:R-:W-:Y:S02]  /*2c800*/  IMAD R11, R81.reuse, UR5, R10 ;  /* 0x00000005510b7c24 */ /* 0x040fe4000f8e020a */
[----:B------:R-:W-:Y:S01]  /*2c810*/  IMAD.WIDE.U32 R8, R81, UR4, R8 ;  /* 0x0000000451087c25 */ /* 0x000fe2000f8e0008 */
[----:B------:R-:W-:Y:S01]  /*2c820*/  SHF.R.S32.HI R0, RZ, 0x1f, R3 ;  /* 0x0000001fff007819 */ /* 0x000fe20000011403 */
[----:B------:R-:W-:Y:S02]  /*2c830*/  ULDC.64 UR4, c[0x0][0xae0] ;  /* 0x0002b80000047ab9 */ /* 0x000fe40000000a00 */
[----:B------:R-:W-:-:S02]  /*2c840*/  IMAD.IADD R9, R9, 0x1, R11 ;  /* 0x0000000109097824 */ /* 0x000fc400078e020b */
[----:B------:R-:W-:Y:S02]  /*2c850*/  IMAD.MOV R11, RZ, RZ, -R3 ;  /* 0x000000ffff0b7224 */ /* 0x000fe400078e0a03 */
[----:B------:R-:W-:Y:S02]  /*2c860*/  IMAD R10, R0, UR4, RZ ;  /* 0x00000004000a7c24 */ /* 0x000fe4000f8e02ff */
[----:B------:R-:W-:Y:S02]  /*2c870*/  VIADD R0, R18, 0x2e820 ;  /* 0x0002e82012007836 */ /* 0x000fe40000000000 */
[----:B------:R-:W-:Y:S02]  /*2c880*/  IMAD R11, R2, R11, R92 ;  /* 0x0000000b020b7224 */ /* 0x000fe400078e025c */
[C---:B------:R-:W-:Y:S01]  /*2c890*/  IMAD R13, R3.reuse, UR5, R10 ;  /* 0x00000005030d7c24 */ /* 0x040fe2000f8e020a */
[----:B------:R-:W-:Y:S01]  /*2c8a0*/  PRMT R0, RZ, 0x654, R0 ;  /* 0x00000654ff007816 */ /* 0x000fe20000000000 */
[----:B------:R-:W-:Y:S01]  /*2c8b0*/  IMAD.WIDE.U32 R2, R3, UR4, R8 ;  /* 0x0000000403027c25 */ /* 0x000fe2000f8e0008 */
[----:B------:R-:W-:Y:S01]  /*2c8c0*/  SHF.R.S32.HI R8, RZ, 0x1f, R11 ;  /* 0x0000001fff087819 */ /* 0x000fe2000001140b */
[----:B------:R-:W-:Y:S01]  /*2c8d0*/  ULDC.64 UR4, c[0x0][0xad8] ;  /* 0x0002b60000047ab9 */ /* 0x000fe20000000a00 */
[----:B---3--:R0:W-:Y:S01]  /*2c8e0*/  SYNCS.ARRIVE.TRANS64.RED.A1T0 RZ, [R0+URZ], RZ ;  /* 0x000000ff00ff79a7 */ /* 0x0081e2000810043f */
[----:B------:R-:W-:-:S02]  /*2c8f0*/  IMAD.IADD R3, R3, 0x1, R13 ;  /* 0x0000000103037824 */ /* 0x000fc400078e020d */
[----:B0-----:R-:W-:Y:S02]  /*2c900*/  IMAD R0, R8, UR4, RZ ;  /* 0x0000000408007c24 */ /* 0x001fe4000f8e02ff */
[----:B------:R-:W-:-:S04]  /*2c910*/  IMAD.WIDE.U32 R8, R11, UR4, R2 ;  /* 0x000000040b087c25 */ /* 0x000fc8000f8e0002 */
[----:B------:R-:W-:Y:S01]  /*2c920*/  IMAD R3, R11, UR5, R0 ;  /* 0x000000050b037c24 */ /* 0x000fe2000f8e0200 */
[----:B------:R-:W-:Y:S02]  /*2c930*/  ULDC.64 UR4, c[0x0][0xa80] ;  /* 0x0002a00000047ab9 */ /* 0x000fe40000000a00 */
[----:B------:R-:W-:Y:S01]  /*2c940*/  LEA R2, P0, R8, UR4, 0x1 ;  /* 0x0000000408027c11 */ /* 0x000fe2000f8008ff */
[----:B------:R-:W-:Y:S01]  /*2c950*/  IMAD.IADD R3, R9, 0x1, R3 ;  /* 0x0000000109037824 */ /* 0x000fe200078e0203 */
[----:B------:R-:W-:Y:S01]  /*2c960*/  UMOV UR4, 0xffffffff ;  /* 0xffffffff00047882 */ /* 0x000fe20000000000 */
[----:B------:R-:W-:-:S03]  /*2c970*/  SHF.R.S32.HI R10, RZ, 0x1f, R91 ;  /* 0x0000001fff0a7819 */ /* 0x000fc6000001145b */
[----:B------:R-:W-:Y:S02]  /*2c980*/  LEA.HI.X R3, R8, UR5, R3, 0x1, P0 ;  /* 0x0000000508037c11 */ /* 0x000fe400080f0c03 */
[----:B------:R-:W-:Y:S01]  /*2c990*/  SHF.R.S32.HI R20, RZ, 0x1f, R87 ;  /* 0x0000001fff147819 */ /* 0x000fe20000011457 */
[----:B--2---:R-:W-:Y:S06]  /*2c9a0*/  BRA.DIV UR4, `(.L_x_1543) ;  /* 0x000000ce04147947 */ /* 0x004fec000b800000 */
[----:B------:R0:W1:Y:S04]  /*2c9b0*/  SHFL.IDX PT, R0, R3, RZ, 0x181f ;  /* 0x00181fff03007589 */ /* 0x00006800000e0000 */
[----:B------:R0:W2:Y:S02]  /*2c9c0*/  SHFL.IDX PT, R14, R2, RZ, 0x181f ;  /* 0x00181fff020e7589 */ /* 0x0000a400000e0000 */
.L_x_1816:
[----:B------:R-:W-:Y:S01]  /*2c9d0*/  IMAD.IADD R21, R21, 0x1, R97 ;  /* 0x0000000115157824 */ /* 0x000fe200078e0261 */
[----:B------:R-:W-:Y:S04]  /*2c9e0*/  BSSY B1, `(.L_x_1544) ;  /* 0x000000d000017945 */ /* 0x000fe80003800000 */
[----:B------:R-:W-:-:S13]  /*2c9f0*/  ISETP.GE.AND P0, PT, R21, R80, PT ;  /* 0x000000501500720c */ /* 0x000fda0003f06270 */
[----:B------:R-:W-:Y:S05]  /*2ca00*/  @P0 BRA `(.L_x_1545) ;  /* 0x0000000000280947 */ /* 0x000fea0003800000 */
[----:B------:R-:W-:Y:S01]  /*2ca10*/  ULDC UR4, c[0x0][0xac8] ;  /* 0x0002b20000047ab9 */ /* 0x000fe20000000800 */
[----:B------:R-:W-:Y:S01]  /*2ca20*/  ULDC.64 UR6, c[0x0][0x208] ;  /* 0x0000820000067ab9 */ /* 0x000fe20000000a00 */
[----:B------:R-:W-:Y:S02]  /*2ca30*/  ISETP.GE.AND P0, PT, R91, UR4, PT ;  /* 0x000000045b007c0c */ /* 0x000fe4000bf06270 */
[----:B------:R-:W-:-:S11]  /*2ca40*/  ISETP.GE.AND P1, PT, R87, UR4, PT ;  /* 0x0000000457007c0c */ /* 0x000fd6000bf26270 */
[-C--:B--2---:R-:W-:Y:S02]  /*2ca50*/  @!P0 LEA R8, P2, R91, R14.reuse, 0x1 ;  /* 0x0000000e5b088211 */ /* 0x084fe400078408ff */
[----:B------:R-:W-:Y:S02]  /*2ca60*/  @!P1 LEA R14, P3, R87, R14, 0x1 ;  /* 0x0000000e570e9211 */ /* 0x000fe400078608ff */
[-C--:B-1----:R-:W-:Y:S02]  /*2ca70*/  @!P0 LEA.HI.X R9, R91, R0.reuse, R10, 0x1, P2 ;  /* 0x000000005b098211 */ /* 0x082fe400010f0c0a */
[----:B------:R-:W-:-:S03]  /*2ca80*/  @!P1 LEA.HI.X R15, R87, R0, R20, 0x1, P3 ;  /* 0x00000000570f9211 */ /* 0x000fc600018f0c14 */
[----:B-----5:R3:W-:Y:S04]  /*2ca90*/  @!P0 ST.E.128 desc[UR6][R8.64], R44 ;  /* 0x0000002c08008985 */ /* 0x0207e8000c101d06 */
[----:B------:R3:W-:Y:S02]  /*2caa0*/  @!P1 ST.E.128 desc[UR6][R14.64], R48 ;  /* 0x000000300e009985 */ /* 0x0007e4000c101d06 */
.L_x_1545:
[----:B------:R-:W-:Y:S05]  /*2cab0*/  BSYNC B1 ;  /* 0x0000000000017941 */ /* 0x000fea0003800000 */
.L_x_1544:
[----:B------:R-:W-:-:S03]  /*2cac0*/  UMOV UR4, 0xffffffff ;  /* 0xffffffff00047882 */ /* 0x000fc60000000000 */
[----:B------:R-:W-:Y:S05]  /*2cad0*/  BRA.DIV UR4, `(.L_x_1546) ;  /* 0x000000ca04fc7947 */ /* 0x000fea000b800000 */
[----:B-1----:R1:W4:Y:S04]  /*2cae0*/  SHFL.IDX PT, R0, R3, 0x1, 0x181f ;  /* 0x00381f0003007f89 */ /* 0x00232800000e0000 */
[----:B--23--:R1:W2:Y:S02]  /*2caf0*/  SHFL.IDX PT, R14, R2, 0x1, 0x181f ;  /* 0x00381f00020e7f89 */ /* 0x00c2a400000e0000 */
.L_x_1820:
[----:B------:R-:W-:Y:S01]  /*2cb00*/  VIADD R9, R21, 0x20 ;  /* 0x0000002015097836 */ /* 0x000fe20000000000 */
        /* <DEDUP_REMOVED lines=9> */
[-C--:B----4-:R-:W-:Y:S02]  /*2cba0*/  @!P2 LEA.HI.X R9, R91, R0.reuse, R10, 0x1, P0 ;  /* 0x000000005b09a211 */ /* 0x090fe400000f0c0a */
[----:B------:R-:W-:-:S03]  /*2cbb0*/  @!P3 LEA.HI.X R15, R87, R0, R20, 0x1, P1 ;  /* 0x00000000570fb211 */ /* 0x000fc600008f0c14 */
[----:B-----5:R3:W-:Y:S04]  /*2cbc0*/  @!P2 ST.E.128 desc[UR6][R8.64], R36 ;  /* 0x000000240800a985 */ /* 0x0207e8000c101d06 */
[----:B------:R3:W-:Y:S02]  /*2cbd0*/  @!P3 ST.E.128 desc[UR6][R14.64], R40 ;  /* 0x000000280e00b985 */ /* 0x0007e4000c101d06 */
.L_x_1548:
[----:B------:R-:W-:Y:S05]  /*2cbe0*/  BSYNC B1 ;  /* 0x0000000000017941 */ /* 0x000fea0003800000 */
.L_x_1547:
[----:B------:R-:W-:-:S03]  /*2cbf0*/  UMOV UR4, 0xffffffff ;  /* 0xffffffff00047882 */ /* 0x000fc60000000000 */
[----:B------:R-:W-:Y:S05]  /*2cc00*/  BRA.DIV UR4, `(.L_x_1549) ;  /* 0x000000ca04f87947 */ /* 0x000fea000b800000 */
[----:B----4-:R4:W0:Y:S04]  /*2cc10*/  SHFL.IDX PT, R0, R3, 0x2, 0x181f ;  /* 0x00581f0003007f89 */ /* 0x01082800000e0000 */
[----:B--23--:R4:W2:Y:S02]  /*2cc20*/  SHFL.IDX PT, R14, R2, 0x2, 0x181f ;  /* 0x00581f00020e7f89 */ /* 0x00c8a400000e0000 */
.L_x_1824:
        /* <DEDUP_REMOVED lines=10> */
[-C--:B0-----:R-:W-:Y:S02]  /*2ccd0*/  @!P2 LEA.HI.X R9, R91, R0.reuse, R10, 0x1, P0 ;  /* 0x000000005b09a211 */ /* 0x081fe400000f0c0a */
[----:B------:R-:W-:-:S03]  /*2cce0*/  @!P3 LEA.HI.X R15, R87, R0, R20, 0x1, P1 ;  /* 0x00000000570fb211 */ /* 0x000fc600008f0c14 */
[----:B-----5:R3:W-:Y:S04]  /*2ccf0*/  @!P2 ST.E.128 desc[UR6][R8.64], R28 ;  /* 0x0000001c0800a985 */ /* 0x0207e8000c101d06 */
[----:B------:R3:W-:Y:S02]  /*2cd00*/  @!P3 ST.E.128 desc[UR6][R14.64], R32 ;  /* 0x000000200e00b985 */ /* 0x0007e4000c101d06 */
.L_x_1551:
[----:B------:R-:W-:Y:S05]  /*2cd10*/  BSYNC B1 ;  /* 0x0000000000017941 */ /* 0x000fea0003800000 */
.L_x_1550:
[----:B------:R-:W-:-:S03]  /*2cd20*/  UMOV UR4, 0xffffffff ;  /* 0xffffffff00047882 */ /* 0x000fc60000000000 */
[----:B------:R-:W-:Y:S05]  /*2cd30*/  BRA.DIV UR4, `(.L_x_1552) ;  /* 0x000000ca04f47947 */ /* 0x000fea000b800000 */
[----:B0-----:R0:W0:Y:S04]  /*2cd40*/  SHFL.IDX PT, R0, R3, 0x3, 0x181f ;  /* 0x00781f0003007f89 */ /* 0x00102800000e0000 */
[----:B--23--:R2:W3:Y:S02]  /*2cd50*/  SHFL.IDX PT, R14, R2, 0x3, 0x181f ;  /* 0x00781f00020e7f89 */ /* 0x00c4e400000e0000 */
.L_x_1828:
[----:B01--4-:R-:W-:-:S05]  /*2cd60*/  VIADD R3, R21, 0x60 ;  /* 0x0000006015037836 */ /* 0x013fca0000000000 */
[----:B------:R-:W-:-:S13]  /*2cd70*/  ISETP.GE.AND P0, PT, R3, R80, PT ;  /* 0x000000500300720c */ /* 0x000fda0003f06270 */
[----:B------:R-:W-:Y:S05]  /*2cd80*/  @P0 BRA `(.L_x_1553) ;  /* 0x0000001c00580947 */ /* 0x000fea0003800000 */
[----:B------:R-:W-:Y:S01]  /*2cd90*/  ULDC UR4, c[0x0][0xac8] ;  /* 0x0002b20000047ab9 */ /* 0x000fe20000000800 */
[----:B------:R-:W-:Y:S01]  /*2cda0*/  ULDC.64 UR6, c[0x0][0x208] ;  /* 0x0000820000067ab9 */ /* 0x000fe20000000a00 */
[----:B------:R-:W-:-:S13]  /*2cdb0*/  ISETP.GE.AND P1, PT, R91, UR4, PT ;  /* 0x000000045b007c0c */ /* 0x000fda000bf26270 */
[----:B--23--:R-:W-:-:S04]  /*2cdc0*/  @!P1 LEA R2, P0, R91, R14, 0x1 ;  /* 0x0000000e5b029211 */ /* 0x00cfc800078008ff */
[----:B------:R-:W-:Y:S02]  /*2cdd0*/  @!P1 LEA.HI.X R3, R91, R0, R10, 0x1, P0 ;  /* 0x000000005b039211 */ /* 0x000fe400000f0c0a */
[----:B------:R-:W-:-:S03]  /*2cde0*/  ISETP.GE.AND P0, PT, R87, UR4, PT ;  /* 0x0000000457007c0c */ /* 0x000fc6000bf06270 */
[----:B-----5:R0:W-:Y:S10]  /*2cdf0*/  @!P1 ST.E.128 desc[UR6][R2.64], R4 ;  /* 0x0000000402009985 */ /* 0x0201f4000c101d06 */
[----:B------:R-:W-:Y:S05]  /*2ce00*/  @P0 BRA `(.L_x_1553) ;  /* 0x0000001c00380947 */ /* 0x000fea0003800000 */
[----:B------:R-:W-:Y:S01]  /*2ce10*/  LEA R14, P0, R87, R14, 0x1 ;  /* 0x0000000e570e7211 */ /* 0x000fe200078008ff */
[----:B------:R-:W-:-:S03]  /*2ce20*/  ULDC.64 UR4, c[0x0][0x208] ;  /* 0x0000820000047ab9 */ /* 0x000fc60000000a00 */
[----:B------:R-:W-:-:S05]  /*2ce30*/  LEA.HI.X R15, R87, R0, R20, 0x1, P0 ;  /* 0x00000000570f7211 */ /* 0x000fca00000f0c14 */
[----:B------:R1:W-:Y:S01]  /*2ce40*/  ST.E.128 desc[UR4][R14.64], R24 ;  /* 0x000000180e007985 */ /* 0x0003e2000c101d04 */
[----:B------:R-:W-:Y:S05]  /*2ce50*/  BRA `(.L_x_1553) ;  /* 0x0000001c00247947 */ /* 0x000fea0003800000 */
.L_x_1542:
[----:B------:R-:W2:Y:S01]  /*2ce60*/  LDL R121, [R1+0x50] ;  /* 0x0000500001797983 */ /* 0x000ea20000100800 */
[----:B------:R-:W1:Y:S01]  /*2ce70*/  @P2 LDC R28, c[0x0][0xbec] ;  /* 0x0002fb00ff1c2b82 */ /* 0x000e620000000800 */
[----:B------:R-:W-:Y:S01]  /*2ce80*/  ULDC.64 UR4, c[0x0][0xb08] ;  /* 0x0002c20000047ab9 */ /* 0x000fe20000000a00 */
[----:B0-----:R-:W-:Y:S01]  /*2ce90*/  SHF.R.S32.HI R14, RZ, 0x1f, R81 ;  /* 0x0000001fff0e7819 */ /* 0x001fe20000011451 */
[----:B------:R-:W-:Y:S01]  /*2cea0*/  IMAD R84, R84, UR4, RZ ;  /* 0x0000000454547c24 */ /* 0x000fe2000f8e02ff */
[----:B------:R-:W-:Y:S01]  /*2ceb0*/  ULDC.64 UR6, c[0x0][0xb30] ;  /* 0x0002cc0000067ab9 */ /* 0x000fe20000000a00 */
[----:B------:R-:W-:-:S03]  /*2cec0*/  IMAD.WIDE.U32 R12, R11, UR4, RZ ;  /* 0x000000040b0c7c25 */ /* 0x000fc6000f8e00ff */
[----:B------:R-:W0:Y:S01]  /*2ced0*/  @P2 LDC R29, c[0x0][0xbf0] ;  /* 0x0002fc00ff1d2b82 */ /* 0x000e220000000800 */
[----:B------:R-:W-:Y:S01]  /*2cee0*/  IMAD R11, R11, UR5, R84 ;  /* 0x000000050b0b7c24 */ /* 0x000fe2000f8e0254 */
[----:B------:R-:W-:-:S03]  /*2cef0*/  ULDC.64 UR4, c[0x0][0xb38] ;  /* 0x0002ce0000047ab9 */ /* 0x000fc60000000a00 */
[----:B------:R-:W-:Y:S02]  /*2cf00*/  IMAD.IADD R13, R13, 0x1, R11 ;  /* 0x000000010d0d7824 */ /* 0x000fe400078e020b */
[----:B------:R-:W-:-:S04]  /*2cf10*/  IMAD.WIDE.U32 R12, R96, UR4, R12 ;  /* 0x00000004600c7c25 */ /* 0x000fc8000f8e000c */
[----:B------:R-:W-:Y:S01]  /*2cf20*/  IMAD R13, R96, UR5, R13 ;  /* 0x00000005600d7c24 */ /* 0x000fe2000f8e020d */
[----:B------:R-:W-:Y:S01]  /*2cf30*/  ULDC.64 UR4, c[0x0][0xb40] ;  /* 0x0002d00000047ab9 */ /* 0x000fe20000000a00 */
[----:B-1----:R-:W-:-:S04]  /*2cf40*/  @P2 IMAD.HI.U32 R28, R43, R28, RZ ;  /* 0x0000001c2b1c2227 */ /* 0x002fc800078e00ff */
[----:B------:R-:W-:Y:S02]  /*2cf50*/  IMAD R14, R14, UR4, RZ ;  /* 0x000000040e0e7c24 */ /* 0x000fe4000f8e02ff */
[----:B------:R-:W-:Y:S02]  /*2cf60*/  IMAD.MOV.U32 R11, RZ, RZ, R43 ;  /* 0x000000ffff0b7224 */ /* 0x000fe400078e002b */
[C---:B------:R-:W-:Y:S01]  /*2cf70*/  IMAD R15, R81.reuse, UR5, R14 ;  /* 0x00000005510f7c24 */ /* 0x040fe2000f8e020e */
[----:B0-----:R-:W-:Y:S01]  /*2cf80*/  @P2 SHF.R.U32.HI R11, RZ, R29, R28 ;  /* 0x0000001dff0b2219 */ /* 0x001fe2000001161c */
[----:B------:R-:W-:Y:S01]  /*2cf90*/  IMAD.WIDE.U32 R12, R81, UR4, R12 ;  /* 0x00000004510c7c25 */ /* 0x000fe2000f8e000c */
[----:B------:R-:W-:-:S03]  /*2cfa0*/  ULDC.64 UR4, c[0x0][0xb48] ;  /* 0x0002d20000047ab9 */ /* 0x000fc60000000a00 */
[----:B------:R-:W-:Y:S02]  /*2cfb0*/  IMAD.IADD R13, R13, 0x1, R15 ;  /* 0x000000010d0d7824 */ /* 0x000fe400078e020f */
[--C-:B------:R-:W-:Y:S01]  /*2cfc0*/  IMAD.MOV R29, RZ, RZ, -R11.reuse ;  /* 0x000000ffff1d7224 */ /* 0x100fe200078e0a0b */
[----:B------:R-:W-:Y:S01]  /*2cfd0*/  SHF.R.S32.HI R14, RZ, 0x1f, R11 ;  /* 0x0000001fff0e7819 */ /* 0x000fe2000001140b */
        /* <DEDUP_REMOVED lines=10> */
[C---:B------:R-:W-:Y:S02]  /*2d080*/  IMAD R11, R29.reuse, UR5, R2 ;  /* 0x000000051d0b7c24 */ /* 0x040fe4000f8e0202 */
[----:B------:R-:W-:Y:S02]  /*2d090*/  VIADD R14, R18, 0x2e820 ;  /* 0x0002e820120e7836 */ /* 0x000fe40000000000 */
[----:B------:R-:W-:Y:S01]  /*2d0a0*/  IMAD.WIDE.U32 R28, R29, UR4, R12 ;  /* 0x000000041d1c7c25 */ /* 0x000fe2000f8e000c */
[----:B------:R-:W-:Y:S02]  /*2d0b0*/  ULDC.64 UR4, c[0x0][0xb00] ;  /* 0x0002c00000047ab9 */ /* 0x000fe40000000a00 */
[----:B------:R-:W-:Y:S01]  /*2d0c0*/  PRMT R14, RZ, 0x654, R14 ;  /* 0x00000654ff0e7816 */ /* 0x000fe2000000000e */
[----:B------:R-:W-:Y:S01]  /*2d0d0*/  IMAD.IADD R11, R29, 0x1, R11 ;  /* 0x000000011d0b7824 */ /* 0x000fe200078e020b */
[C---:B------:R-:W-:Y:S01]  /*2d0e0*/  LEA R2, P0, R28.reuse, UR4, 0x2 ;  /* 0x000000041c027c11 */ /* 0x040fe2000f8010ff */
[----:B------:R-:W-:Y:S01]  /*2d0f0*/  UMOV UR4, 0xffffffff ;  /* 0xffffffff00047882 */ /* 0x000fe20000000000 */
[----:B------:R0:W-:Y:S02]  /*2d100*/  SYNCS.ARRIVE.TRANS64.RED.A1T0 RZ, [R14+URZ], RZ ;  /* 0x000000ff0eff79a7 */ /* 0x0001e4000810043f */
[----:B------:R-:W-:Y:S01]  /*2d110*/  LEA.HI.X R28, R28, UR5, R11, 0x2, P0 ;  /* 0x000000051c1c7c11 */ /* 0x000fe200080f140b */
[----:B--2---:R-:W-:-:S02]  /*2d120*/  VIADD R38, R121, 0x50 ;  /* 0x0000005079267836 */ /* 0x004fc40000000000 */
        /* <DEDUP_REMOVED lines=13> */
[----:B------:R-:W-:Y:S01]  /*2d200*/  VIADD R93, R121, 0x28 ;  /* 0x00000028795d7836 */ /* 0x000fe20000000000 */
        /* <DEDUP_REMOVED lines=14> */
[----:B------:R-:W-:Y:S01]  /*2d2f0*/  SHF.R.S32.HI R96, RZ, 0x1f, R93 ;  /* 0x0000001fff607819 */ /* 0x000fe2000001145d */
[----:B0-----:R-:W-:Y:S06]  /*2d300*/  BRA.DIV UR4, `(.L_x_1554) ;  /* 0x000000c604c87947 */ /* 0x001fec000b800000 */
[----:B------:R0:W1:Y:S04]  /*2d310*/  SHFL.IDX PT, R29, R28, RZ, 0x1c1f ;  /* 0x001c1fff1c1d7589 */ /* 0x00006800000e0000 */
[----:B------:R0:W2:Y:S02]  /*2d320*/  SHFL.IDX PT, R14, R2, RZ, 0x1c1f ;  /* 0x001c1fff020e7589 */ /* 0x0000a400000e0000 */
.L_x_1831:
[----:B------:R-:W-:Y:S01]  /*2d330*/  ISETP.GE.AND P0, PT, R31, R80, PT ;  /* 0x000000501f00720c */ /* 0x000fe20003f06270 */
[----:B------:R-:W-:-:S12]  /*2d340*/  BSSY B1, `(.L_x_1555) ;  /* 0x0000055000017945 */ /* 0x000fd80003800000 */
[----:B------:R-:W-:Y:S05]  /*2d350*/  @P0 BRA `(.L_x_1556) ;  /* 0x00000004004c0947 */ /* 0x000fea0003800000 */
[----:B------:R-:W-:Y:S01]  /*2d360*/  ULDC UR4, c[0x0][0xac8] ;  /* 0x0002b20000047ab9 */ /* 0x000fe20000000800 */
[----:B------:R-:W-:Y:S01]  /*2d370*/  ULDC.64 UR6, c[0x0][0x208] ;  /* 0x0000820000067ab9 */ /* 0x000fe20000000a00 */
        /* <DEDUP_REMOVED lines=9> */
[----:B------:R-:W-:Y:S01]  /*2d410*/  @!P0 IMAD.MOV.U32 R33, RZ, RZ, R3 ;  /* 0x000000ffff218224 */ /* 0x000fe200078e0003 */
[----:B------:R-:W-:Y:S01]  /*2d420*/  @!P3 LEA.HI.X R13, R95, R29, R98, 0x2, P4 ;  /* 0x0000001d5f0db211 */ /* 0x000fe200020f1462 */
[----:B------:R-:W-:Y:S01]  /*2d430*/  @!P1 IMAD.MOV.U32 R107, RZ, RZ, R101 ;  /* 0x000000ffff6b9224 */ /* 0x000fe200078e0065 */
[----:B------:R-:W-:-:S02]  /*2d440*/  @!P2 LEA R34, P4, R97, R14, 0x2 ;  /* 0x0000000e6122a211 */ /* 0x000fc400078810ff */
[----:B------:R1:W-:Y:S01]  /*2d450*/  @!P0 ST.E.64 desc[UR6][R30.64], R32 ;  /* 0x000000201e008985 */ /* 0x0003e2000c101b06 */
[----:B------:R-:W-:Y:S02]  /*2d460*/  ISETP.GE.AND P0, PT, R109, UR4, PT ;  /* 0x000000046d007c0c */ /* 0x000fe4000bf06270 */
[-C--:B------:R-:W-:Y:S02]  /*2d470*/  @!P2 LEA.HI.X R35, R97, R29.reuse, R108, 0x2, P4 ;  /* 0x0000001d6123a211 */ /* 0x080fe400020f146c */
[----:B------:R-:W-:Y:S01]  /*2d480*/  @!P1 LEA.HI.X R37, R99, R29, R118, 0x2, P5 ;  /* 0x0000001d63259211 */ /* 0x000fe200028f1476 */
[----:B-1----:R-:W-:-:S08]  /*2d490*/  @!P3 IMAD.MOV.U32 R30, RZ, RZ, R102 ;  /* 0x000000ffff1eb224 */ /* 0x002fd000078e0066 */
[C---:B------:R-:W-:Y:S01]  /*2d4a0*/  @!P0 LEA R32, P4, R109.reuse, R14, 0x2 ;  /* 0x0000000e6d208211 */ /* 0x040fe200078810ff */
[----:B------:R-:W-:Y:S02]  /*2d4b0*/  @!P3 IMAD.MOV.U32 R31, RZ, RZ, R5 ;  /* 0x000000ffff1fb224 */ /* 0x000fe400078e0005 */
[----:B------:R-:W-:Y:S01]  /*2d4c0*/  @!P0 IMAD.MOV.U32 R102, RZ, RZ, R0 ;  /* 0x000000ffff668224 */ /* 0x000fe200078e0000 */
[----:B------:R-:W-:Y:S02]  /*2d4d0*/  @!P0 LEA.HI.X R33, R109, R29, R120, 0x2, P4 ;  /* 0x0000001d6d218211 */ /* 0x000fe400020f1478 */
[----:B------:R1:W-:Y:S01]  /*2d4e0*/  @!P3 ST.E.64 desc[UR6][R12.64], R30 ;  /* 0x0000001e0c00b985 */ /* 0x0003e2000c101b06 */
[----:B------:R-:W-:-:S03]  /*2d4f0*/  ISETP.GE.AND P3, PT, R93, UR4, PT ;  /* 0x000000045d007c0c */ /* 0x000fc6000bf66270 */
[----:B------:R-:W-:Y:S01]  /*2d500*/  @!P2 ST.E.64 desc[UR6][R34.64], R104 ;  /* 0x000000682200a985 */ /* 0x000fe2000c101b06 */
[----:B------:R-:W-:-:S03]  /*2d510*/  ISETP.GE.AND P2, PT, R91, UR4, PT ;  /* 0x000000045b007c0c */ /* 0x000fc6000bf46270 */
[----:B------:R-:W-:Y:S01]  /*2d520*/  @!P1 ST.E.64 desc[UR6][R36.64], R106 ;  /* 0x0000006a24009985 */ /* 0x000fe2000c101b06 */
[----:B------:R-:W-:-:S03]  /*2d530*/  ISETP.GE.AND P1, PT, R89, UR4, PT ;  /* 0x0000000459007c0c */ /* 0x000fc6000bf26270 */
[----:B------:R2:W-:Y:S01]  /*2d540*/  @!P0 ST.E.64 desc[UR6][R32.64], R102 ;  /* 0x0000006620008985 */ /* 0x0005e2000c101b06 */
[----:B------:R-:W-:Y:S02]  /*2d550*/  ISETP.GE.AND P0, PT, R87, UR4, PT ;  /* 0x0000000457007c0c */ /* 0x000fe4000bf06270 */
[----:B-1----:R-:W-:-:S04]  /*2d560*/  @!P3 LEA R12, P5, R93, R14, 0x2 ;  /* 0x0000000e5d0cb211 */ /* 0x002fc800078a10ff */
[----:B------:R-:W-:-:S03]  /*2d570*/  @!P3 LEA.HI.X R13, R93, R29, R96, 0x2, P5 ;  /* 0x0000001d5d0db211 */ /* 0x000fc600028f1460 */
[-C--:B------:R-:W-:Y:S01]  /*2d580*/  @!P1 LEA R30, P4, R89, R14.reuse, 0x2 ;  /* 0x0000000e591e9211 */ /* 0x080fe200078810ff */
[----:B--2---:R-:W-:Y:S01]  /*2d590*/  @!P3 IMAD.MOV.U32 R32, RZ, RZ, R6 ;  /* 0x000000ffff20b224 */ /* 0x004fe200078e0006 */
[-C--:B------:R-:W-:Y:S01]  /*2d5a0*/  @!P2 LEA R6, P5, R91, R14.reuse, 0x2 ;  /* 0x0000000e5b06a211 */ /* 0x080fe200078a10ff */
[----:B------:R-:W-:Y:S01]  /*2d5b0*/  @!P3 IMAD.MOV.U32 R33, RZ, RZ, R7 ;  /* 0x000000ffff21b224 */ /* 0x000fe200078e0007 */
[-C--:B------:R-:W-:Y:S02]  /*2d5c0*/  @!P1 LEA.HI.X R31, R89, R29.reuse, R92, 0x2, P4 ;  /* 0x0000001d591f9211 */ /* 0x080fe400020f145c */
[-C--:B------:R-:W-:Y:S02]  /*2d5d0*/  @!P2 LEA.HI.X R7, R91, R29.reuse, R94, 0x2, P5 ;  /* 0x0000001d5b07a211 */ /* 0x080fe400028f145e */
[----:B------:R1:W-:Y:S01]  /*2d5e0*/  @!P3 ST.E.64 desc[UR6][R12.64], R32 ;  /* 0x000000200c00b985 */ /* 0x0003e2000c101b06 */
[----:B------:R-:W-:Y:S02]  /*2d5f0*/  ISETP.GE.AND P3, PT, R84, UR4, PT ;  /* 0x0000000454007c0c */ /* 0x000fe4000bf66270 */
[----:B------:R-:W-:Y:S01]  /*2d600*/  ISETP.GE.AND P5, PT, R38, UR4, PT ;  /* 0x0000000426007c0c */ /* 0x000fe2000bfa6270 */
[----:B------:R2:W-:Y:S10]  /*2d610*/  @!P2 ST.E.64 desc[UR6][R6.64], R8 ;  /* 0x000000080600a985 */ /* 0x0005f4000c101b06 */
[CC--:B-1----:R-:W-:Y:S01]  /*2d620*/  @!P3 LEA R12, P4, R84.reuse, R14.reuse, 0x2 ;  /* 0x0000000e540cb211 */ /* 0x0c2fe200078810ff */
[----:B--2---:R-:W-:Y:S01]  /*2d630*/  @!P1 IMAD.MOV.U32 R6, RZ, RZ, R4 ;  /* 0x000000ffff069224 */ /* 0x004fe200078e0004 */
[----:B------:R-:W-:Y:S01]  /*2d640*/  @!P0 LEA R4, P2, R87, R14, 0x2 ;  /* 0x0000000e57048211 */ /* 0x000fe200078410ff */
[----:B------:R-:W-:Y:S01]  /*2d650*/  @!P1 IMAD.MOV.U32 R7, RZ, RZ, R21 ;  /* 0x000000ffff079224 */ /* 0x000fe200078e0015 */
[----:B------:R-:W-:-:S02]  /*2d660*/  @!P3 LEA.HI.X R13, R84, R29, R86, 0x2, P4 ;  /* 0x0000001d540db211 */ /* 0x000fc400020f1456 */
[----:B------:R-:W-:Y:S02]  /*2d670*/  @!P0 LEA.HI.X R5, R87, R29, R88, 0x2, P2 ;  /* 0x0000001d57058211 */ /* 0x000fe400010f1458 */
[----:B------:R1:W-:Y:S01]  /*2d680*/  @!P1 ST.E.64 desc[UR6][R30.64], R6 ;  /* 0x000000061e009985 */ /* 0x0003e2000c101b06 */
[----:B------:R-:W-:Y:S02]  /*2d690*/  ISETP.GE.AND P1, PT, R74, UR4, PT ;  /* 0x000000044a007c0c */ /* 0x000fe4000bf26270 */
[----:B------:R-:W-:Y:S01]  /*2d6a0*/  ISETP.GE.AND P4, PT, R40, UR4, PT ;  /* 0x0000000428007c0c */ /* 0x000fe2000bf86270 */
[----:B-1----:R-:W-:Y:S01]  /*2d6b0*/  @!P0 IMAD.MOV.U32 R6, RZ, RZ, R24 ;  /* 0x000000ffff068224 */ /* 0x002fe200078e0018 */
[----:B------:R-:W-:Y:S01]  /*2d6c0*/  @!P5 LEA R24, P2, R38, R14, 0x2 ;  /* 0x0000000e2618d211 */ /* 0x000fe200078410ff */
[----:B------:R-:W-:-:S03]  /*2d6d0*/  @!P0 IMAD.MOV.U32 R7, RZ, RZ, R25 ;  /* 0x000000ffff078224 */ /* 0x000fc600078e0019 */
[----:B------:R-:W-:Y:S02]  /*2d6e0*/  @!P5 LEA.HI.X R25, R38, R29, R43, 0x2, P2 ;  /* 0x0000001d2619d211 */ /* 0x000fe400010f142b */
[----:B------:R1:W-:Y:S01]  /*2d6f0*/  @!P0 ST.E.64 desc[UR6][R4.64], R6 ;  /* 0x0000000604008985 */ /* 0x0003e2000c101b06 */
[----:B------:R-:W-:Y:S02]  /*2d700*/  ISETP.GE.AND P0, PT, R75, UR4, PT ;  /* 0x000000044b007c0c */ /* 0x000fe4000bf06270 */
[----:B------:R-:W-:-:S04]  /*2d710*/  @!P1 LEA R8, P2, R74, R14, 0x2 ;  /* 0x0000000e4a089211 */ /* 0x000fc800078410ff */
[----:B------:R-:W-:Y:S01]  /*2d720*/  @!P1 LEA.HI.X R9, R74, R29, R81, 0x2, P2 ;  /* 0x0000001d4a099211 */ /* 0x000fe200010f1451 */
[----:B-1----:R-:W-:-:S06]  /*2d730*/  @!P3 IMAD.MOV.U32 R4, RZ, RZ, R48 ;  /* 0x000000ffff04b224 */ /* 0x002fcc00078e0030 */
[----:B------:R-:W-:Y:S01]  /*2d740*/  @!P0 LEA R6, P2, R75, R14, 0x2 ;  /* 0x0000000e4b068211 */ /* 0x000fe200078410ff */
[----:B------:R-:W-:-:S03]  /*2d750*/  @!P3 IMAD.MOV.U32 R5, RZ, RZ, R27 ;  /* 0x000000ffff05b224 */ /* 0x000fc600078e001b */
[----:B------:R-:W-:Y:S02]  /*2d760*/  @!P0 LEA.HI.X R7, R75, R29, R46, 0x2, P2 ;  /* 0x0000001d4b078211 */ /* 0x000fe400010f142e */
[----:B------:R1:W-:Y:S01]  /*2d770*/  @!P3 ST.E.64 desc[UR6][R12.64], R4 ;  /* 0x000000040c00b985 */ /* 0x0003e2000c101b06 */
[----:B------:R-:W-:-:S03]  /*2d780*/  ISETP.GE.AND P3, PT, R47, UR4, PT ;  /* 0x000000042f007c0c */ /* 0x000fc6000bf66270 */
[----:B------:R3:W-:Y:S01]  /*2d790*/  @!P5 ST.E.64 desc[UR6][R24.64], R50 ;  /* 0x000000321800d985 */ /* 0x0007e2000c101b06 */
[----:B------:R-:W-:-:S03]  /*2d7a0*/  ISETP.GE.AND P5, PT, R45, UR4, PT ;  /* 0x000000042d007c0c */ /* 0x000fc6000bfa6270 */
[----:B------:R3:W-:Y:S04]  /*2d7b0*/  @!P1 ST.E.64 desc[UR6][R8.64], R52 ;  /* 0x0000003408009985 */ /* 0x0007e8000c101b06 */
[----:B------:R3:W-:Y:S02]  /*2d7c0*/  @!P0 ST.E.64 desc[UR6][R6.64], R54 ;  /* 0x0000003606008985 */ /* 0x0007e4000c101b06 */
[-C--:B-1----:R-:W-:Y:S01]  /*2d7d0*/  @!P3 LEA R4, P1, R47, R14.reuse, 0x2 ;  /* 0x0000000e2f04b211 */ /* 0x082fe200078210ff */
[----:B------:R-:W-:Y:S02]  /*2d7e0*/  @!P3 IMAD.MOV.U32 R48, RZ, RZ, R112 ;  /* 0x000000ffff30b224 */ /* 0x000fe400078e0070 */
[----:B------:R-:W-:Y:S01]  /*2d7f0*/  @!P4 IMAD.MOV.U32 R112, RZ, RZ, R70 ;  /* 0x000000ffff70c224 */ /* 0x000fe200078e0046 */
[-C--:B------:R-:W-:Y:S01]  /*2d800*/  @!P5 LEA R12, P0, R45, R14.reuse, 0x2 ;  /* 0x0000000e2d0cd211 */ /* 0x080fe200078010ff */
[----:B------:R-:W-:Y:S01]  /*2d810*/  @!P5 IMAD.MOV.U32 R110, RZ, RZ, R114 ;  /* 0x000000ffff6ed224 */ /* 0x000fe200078e0072 */
[----:B------:R-:W-:-:S02]  /*2d820*/  @!P4 LEA R14, P2, R40, R14, 0x2 ;  /* 0x0000000e280ec211 */ /* 0x000fc400078410ff */
[-C--:B------:R-:W-:Y:S02]  /*2d830*/  @!P3 LEA.HI.X R5, R47, R29.reuse, R44, 0x2, P1 ;  /* 0x0000001d2f05b211 */ /* 0x080fe400008f142c */
[-C--:B------:R-:W-:Y:S02]  /*2d840*/  @!P5 LEA.HI.X R13, R45, R29.reuse, R42, 0x2, P0 ;  /* 0x0000001d2d0dd211 */ /* 0x080fe400000f142a */
[----:B------:R-:W-:Y:S01]  /*2d850*/  @!P4 LEA.HI.X R15, R40, R29, R41, 0x2, P2 ;  /* 0x0000001d280fc211 */ /* 0x000fe200010f1429 */
[----:B------:R3:W-:Y:S04]  /*2d860*/  @!P3 ST.E.64 desc[UR6][R4.64], R48 ;  /* 0x000000300400b985 */ /* 0x0007e8000c101b06 */
[----:B------:R3:W-:Y:S04]  /*2d870*/  @!P5 ST.E.64 desc[UR6][R12.64], R110 ;  /* 0x0000006e0c00d985 */ /* 0x0007e8000c101b06 */
[----:B------:R3:W-:Y:S02]  /*2d880*/  @!P4 ST.E.64 desc[UR6][R14.64], R112 ;  /* 0x000000700e00c985 */ /* 0x0007e4000c101b06 */
.L_x_1556:
[----:B------:R-:W-:Y:S05]  /*2d890*/  BSYNC B1 ;  /* 0x0000000000017941 */ /* 0x000fea0003800000 */
.L_x_1555:
[----:B------:R-:W-:-:S03]  /*2d8a0*/  UMOV UR4, 0xffffffff ;  /* 0xffffffff00047882 */ /* 0x000fc60000000000 */
[----:B------:R-:W-:Y:S05]  /*2d8b0*/  BRA.DIV UR4, `(.L_x_1557) ;  /* 0x000000c204907947 */ /* 0x000fea000b800000 */
[----:B------:R4:W0:Y:S04]  /*2d8c0*/  SHFL.IDX PT, R3, R28, 0x1, 0x1c1f ;  /* 0x003c1f001c037f89 */ /* 0x00082800000e0000 */
[----:B--23--:R4:W2:Y:S02]  /*2d8d0*/  SHFL.IDX PT, R14, R2, 0x1, 0x1c1f ;  /* 0x003c1f00020e7f89 */ /* 0x00c8a400000e0000 */
.L_x_1835:
[----:B------:R-:W-:-:S13]  /*2d8e0*/  ISETP.GE.AND P0, PT, R39, R80, PT ;  /* 0x000000502700720c */ /* 0x000fda0003f06270 */
[----:B------:R-:W-:Y:S05]  /*2d8f0*/  @P0 BRA `(.L_x_1553) ;  /* 0x00000010007c0947 */ /* 0x000fea0003800000 */
[----:B------:R-:W-:Y:S01]  /*2d900*/  ULDC UR4, c[0x0][0xac8] ;  /* 0x0002b20000047ab9 */ /* 0x000fe20000000800 */
[----:B------:R-:W-:Y:S01]  /*2d910*/  ULDC.64 UR6, c[0x0][0x208] ;  /* 0x0000820000067ab9 */ /* 0x000fe20000000a00 */
[----:B------:R-:W-:Y:S02]  /*2d920*/  ISETP.GE.AND P2, PT, R95, UR4, PT ;  /* 0x000000045f007c0c */ /* 0x000fe4000bf46270 */
[----:B------:R-:W-:Y:S02]  /*2d930*/  ISETP.GE.AND P1, PT, R97, UR4, PT ;  /* 0x0000000461007c0c */ /* 0x000fe4000bf26270 */
[----:B------:R-:W-:Y:S02]  /*2d940*/  ISETP.GE.AND P0, PT, R99, UR4, PT ;  /* 0x0000000463007c0c */ /* 0x000fe4000bf06270 */
[----:B------:R-:W-:Y:S02]  /*2d950*/  ISETP.GE.AND P3, PT, R121, UR4, PT ;  /* 0x0000000479007c0c */ /* 0x000fe4000bf66270 */
[----:B------:R-:W-:-:S05]  /*2d960*/  ISETP.GE.AND P5, PT, R109, UR4, PT ;  /* 0x000000046d007c0c */ /* 0x000fca000bfa6270 */
[----:B--2---:R-:W-:-:S04]  /*2d970*/  @!P2 LEA R6, P4, R95, R14, 0x2 ;  /* 0x0000000e5f06a211 */ /* 0x004fc800078810ff */
[-C--:B0-----:R-:W-:Y:S02]  /*2d980*/  @!P2 LEA.HI.X R7, R95, R3.reuse, R98, 0x2, P4 ;  /* 0x000000035f07a211 */ /* 0x081fe400020f1462 */
[CC--:B------:R-:W-:Y:S01]  /*2d990*/  @!P1 LEA R8, P4, R97.reuse, R14.reuse, 0x2 ;  /* 0x0000000e61089211 */ /* 0x0c0fe200078810ff */
[----:B----4-:R-:W-:Y:S02]  /*2d9a0*/  @!P3 IMAD.MOV.U32 R2, RZ, RZ, R14 ;  /* 0x000000ffff02b224 */ /* 0x010fe400078e000e */
[----:B------:R-:W-:Y:S01]  /*2d9b0*/  @!P3 IMAD.MOV.U32 R114, RZ, RZ, R56 ;  /* 0x000000ffff72b224 */ /* 0x000fe200078e0038 */
[----:B------:R-:W-:Y:S01]  /*2d9c0*/  @!P1 LEA.HI.X R9, R97, R3, R108, 0x2, P4 ;  /* 0x0000000361099211 */ /* 0x000fe200020f146c */
[----:B------:R-:W-:Y:S01]  /*2d9d0*/  @!P3 IMAD.WIDE R4, R121, 0x4, R2 ;  /* 0x000000047904b825 */ /* 0x000fe200078e0202 */
[----:B------:R-:W-:-:S03]  /*2d9e0*/  @!P0 LEA R12, P4, R99, R14, 0x2 ;  /* 0x0000000e630c8211 */ /* 0x000fc600078810ff */
[----:B------:R-:W-:Y:S01]  /*2d9f0*/  @!P1 IMAD.MOV.U32 R56, RZ, RZ, R60 ;  /* 0x000000ffff389224 */ /* 0x000fe200078e003c */
[-C--:B------:R-:W-:Y:S01]  /*2da00*/  @!P0 LEA.HI.X R13, R99, R3.reuse, R118, 0x2, P4 ;  /* 0x00000003630d8211 */ /* 0x080fe200020f1476 */
[----:B------:R0:W-:Y:S01]  /*2da10*/  @!P3 ST.E.64 desc[UR6][R4.64], R114 ;  /* 0x000000720400b985 */ /* 0x0001e2000c101b06 */
[----:B------:R-:W-:Y:S01]  /*2da20*/  @!P5 LEA R24, P4, R109, R14, 0x2 ;  /* 0x0000000e6d18d211 */ /* 0x000fe200078810ff */
[----:B------:R-:W-:Y:S01]  /*2da30*/  @!P5 IMAD.MOV.U32 R60, RZ, RZ, R64 ;  /* 0x000000ffff3cd224 */ /* 0x000fe200078e0040 */
[----:B------:R-:W-:Y:S02]  /*2da40*/  ISETP.GE.AND P3, PT, R91, UR4, PT ;  /* 0x000000045b007c0c */ /* 0x000fe4000bf66270 */
[----:B------:R-:W-:Y:S02]  /*2da50*/  @!P5 LEA.HI.X R25, R109, R3, R120, 0x2, P4 ;  /* 0x000000036d19d211 */ /* 0x000fe400020f1478 */
[----:B------:R-:W-:Y:S01]  /*2da60*/  ISETP.GE.AND P4, PT, R93, UR4, PT ;  /* 0x000000045d007c0c */ /* 0x000fe2000bf86270 */
[----:B0-----:R-:W-:-:S02]  /*2da70*/  @!P2 IMAD.MOV.U32 R4, RZ, RZ, R58 ;  /* 0x000000ffff04a224 */ /* 0x001fc400078e003a */
[----:B------:R-:W-:Y:S02]  /*2da80*/  @!P2 IMAD.MOV.U32 R5, RZ, RZ, R117 ;  /* 0x000000ffff05a224 */ /* 0x000fe400078e0075 */
[----:B------:R-:W-:-:S08]  /*2da90*/  @!P0 IMAD.MOV.U32 R58, RZ, RZ, R62 ;  /* 0x000000ffff3a8224 */ /* 0x000fd000078e003e */
[----:B------:R-:W-:Y:S01]  /*2daa0*/  @!P4 IMAD.MOV.U32 R62, RZ, RZ, R66 ;  /* 0x000000ffff3ec224 */ /* 0x000fe200078e0042 */
[----:B------:R0:W-:Y:S01]  /*2dab0*/  @!P2 ST.E.64 desc[UR6][R6.64], R4 ;  /* 0x000000040600a985 */ /* 0x0001e2000c101b06 */
[----:B------:R-:W-:Y:S01]  /*2dac0*/  ISETP.GE.AND P2, PT, R89, UR4, PT ;  /* 0x0000000459007c0c */ /* 0x000fe2000bf46270 */
[----:B------:R-:W-:Y:S02]  /*2dad0*/  @!P3 IMAD.MOV.U32 R11, RZ, RZ, R65 ;  /* 0x000000ffff0bb224 */ /* 0x000fe400078e0041 */
[----:B------:R2:W-:Y:S01]  /*2dae0*/  @!P1 ST.E.64 desc[UR6][R8.64], R56 ;  /* 0x0000003808009985 */ /* 0x0005e2000c101b06 */
[----:B------:R-:W-:-:S03]  /*2daf0*/  ISETP.GE.AND P1, PT, R87, UR4, PT ;  /* 0x0000000457007c0c */ /* 0x000fc6000bf26270 */
[----:B------:R3:W-:Y:S01]  /*2db00*/  @!P0 ST.E.64 desc[UR6][R12.64], R58 ;  /* 0x0000003a0c008985 */ /* 0x0007e2000c101b06 */
[----:B------:R-:W-:-:S03]  /*2db10*/  @!P4 LEA R28, P0, R93, R14, 0x2 ;  /* 0x0000000e5d1cc211 */ /* 0x000fc600078010ff */
[----:B------:R4:W-:Y:S01]  /*2db20*/  @!P5 ST.E.64 desc[UR6][R24.64], R60 ;  /* 0x0000003c1800d985 */ /* 0x0009e2000c101b06 */
[-C--:B-1----:R-:W-:Y:S01]  /*2db30*/  @!P4 LEA.HI.X R29, R93, R3.reuse, R96, 0x2, P0 ;  /* 0x000000035d1dc211 */ /* 0x082fe200000f1460 */
[----:B------:R-:W-:Y:S01]  /*2db40*/  @!P2 IMAD.MOV.U32 R21, RZ, RZ, R67 ;  /* 0x000000ffff15a224 */ /* 0x000fe200078e0043 */
[CC--:B0-----:R-:W-:Y:S02]  /*2db50*/  @!P3 LEA R4, P5, R91.reuse, R14.reuse, 0x2 ;  /* 0x0000000e5b04b211 */ /* 0x0c1fe400078a10ff */
[----:B------:R-:W-:Y:S01]  /*2db60*/  ISETP.GE.AND P0, PT, R84, UR4, PT ;  /* 0x0000000454007c0c */ /* 0x000fe2000bf06270 */
[----:B------:R-:W-:Y:S01]  /*2db70*/  @!P4 ST.E.64 desc[UR6][R28.64], R62 ;  /* 0x0000003e1c00c985 */ /* 0x000fe2000c101b06 */
[-C--:B------:R-:W-:Y:S01]  /*2db80*/  @!P3 LEA.HI.X R5, R91, R3.reuse, R94, 0x2, P5 ;  /* 0x000000035b05b211 */ /* 0x080fe200028f145e */
[----:B------:R-:W-:Y:S01]  /*2db90*/  @!P1 IMAD.MOV.U32 R27, RZ, RZ, R69 ;  /* 0x000000ffff1b9224 */ /* 0x000fe200078e0045 */
[C---:B------:R-:W-:Y:S02]  /*2dba0*/  @!P2 LEA R6, P5, R89.reuse, R14, 0x2 ;  /* 0x0000000e5906a211 */ /* 0x040fe400078a10ff */
[----:B------:R-:W-:Y:S01]  /*2dbb0*/  ISETP.GE.AND P4, PT, R38, UR4, PT ;  /* 0x0000000426007c0c */ /* 0x000fe2000bf86270 */
[----:B------:R0:W-:Y:S01]  /*2dbc0*/  @!P3 ST.E.64 desc[UR6][R4.64], R10 ;  /* 0x0000000a0400b985 */ /* 0x0001e2000c101b06 */
[----:B------:R-:W-:-:S02]  /*2dbd0*/  @!P2 LEA.HI.X R7, R89, R3, R92, 0x2, P5 ;  /* 0x000000035907a211 */ /* 0x000fc400028f145c */
[CC--:B--2---:R-:W-:Y:S02]  /*2dbe0*/  @!P1 LEA R8, P5, R87.reuse, R14.reuse, 0x2 ;  /* 0x0000000e57089211 */ /* 0x0c4fe400078a10ff */
[----:B------:R-:W-:Y:S01]  /*2dbf0*/  ISETP.GE.AND P3, PT, R74, UR4, PT ;  /* 0x000000044a007c0c */ /* 0x000fe2000bf66270 */
[----:B------:R1:W-:Y:S01]  /*2dc00*/  @!P2 ST.E.64 desc[UR6][R6.64], R20 ;  /* 0x000000140600a985 */ /* 0x0003e2000c101b06 */
[-C--:B------:R-:W-:Y:S01]  /*2dc10*/  @!P1 LEA.HI.X R9, R87, R3.reuse, R88, 0x2, P5 ;  /* 0x0000000357099211 */ /* 0x080fe200028f1458 */
[----:B------:R-:W-:Y:S01]  /*2dc20*/  @!P0 IMAD.MOV.U32 R69, RZ, RZ, R71 ;  /* 0x000000ffff458224 */ /* 0x000fe200078e0047 */
[C---:B---3--:R-:W-:Y:S02]  /*2dc30*/  @!P0 LEA R12, P5, R84.reuse, R14, 0x2 ;  /* 0x0000000e540c8211 */ /* 0x048fe400078a10ff */
[----:B------:R-:W-:Y:S01]  /*2dc40*/  ISETP.GE.AND P2, PT, R75, UR4, PT ;  /* 0x000000044b007c0c */ /* 0x000fe2000bf46270 */
[----:B------:R2:W-:Y:S01]  /*2dc50*/  @!P1 ST.E.64 desc[UR6][R8.64], R26 ;  /* 0x0000001a08009985 */ /* 0x0005e2000c101b06 */
[----:B------:R-:W-:-:S02]  /*2dc60*/  @!P0 LEA.HI.X R13, R84, R3, R86, 0x2, P5 ;  /* 0x00000003540d8211 */ /* 0x000fc400028f1456 */
[----:B------:R-:W-:Y:S02]  /*2dc70*/  ISETP.GE.AND P1, PT, R47, UR4, PT ;  /* 0x000000042f007c0c */ /* 0x000fe4000bf26270 */
[-C--:B----4-:R-:W-:Y:S01]  /*2dc80*/  @!P4 LEA R24, P5, R38, R14.reuse, 0x2 ;  /* 0x0000000e2618c211 */ /* 0x090fe200078a10ff */
[----:B------:R3:W-:Y:S01]  /*2dc90*/  @!P0 ST.E.64 desc[UR6][R12.64], R68 ;  /* 0x000000440c008985 */ /* 0x0007e2000c101b06 */
[-C--:B0-----:R-:W-:Y:S01]  /*2dca0*/  @!P3 LEA R4, P0, R74, R14.reuse, 0x2 ;  /* 0x0000000e4a04b211 */ /* 0x081fe200078010ff */
[----:B------:R-:W-:Y:S01]  /*2dcb0*/  @!P3 IMAD.MOV.U32 R91, RZ, RZ, R83 ;  /* 0x000000ffff5bb224 */ /* 0x000fe200078e0053 */
[-C--:B------:R-:W-:Y:S02]  /*2dcc0*/  @!P4 LEA.HI.X R25, R38, R3.reuse, R43, 0x2, P5 ;  /* 0x000000032619c211 */ /* 0x080fe400028f142b */
[----:B------:R-:W-:Y:S01]  /*2dcd0*/  ISETP.GE.AND P5, PT, R45, UR4, PT ;  /* 0x000000042d007c0c */ /* 0x000fe2000bfa6270 */
[----:B------:R-:W-:Y:S01]  /*2dce0*/  @!P2 IMAD.MOV.U32 R83, RZ, RZ, R119 ;  /* 0x000000ffff53a224 */ /* 0x000fe200078e0077 */
[----:B------:R-:W-:Y:S01]  /*2dcf0*/  @!P3 LEA.HI.X R5, R74, R3, R81, 0x2, P0 ;  /* 0x000000034a05b211 */ /* 0x000fe200000f1451 */
[----:B------:R3:W-:Y:S01]  /*2dd00*/  @!P4 ST.E.64 desc[UR6][R24.64], R72 ;  /* 0x000000481800c985 */ /* 0x0007e2000c101b06 */
[----:B-1----:R-:W-:Y:S01]  /*2dd10*/  @!P2 LEA R6, P0, R75, R14, 0x2 ;  /* 0x0000000e4b06a211 */ /* 0x002fe200078010ff */
[----:B------:R-:W-:-:S02]  /*2dd20*/  @!P1 IMAD.MOV.U32 R117, RZ, RZ, R85 ;  /* 0x000000ffff759224 */ /* 0x000fc400078e0055 */
[----:B------:R3:W-:Y:S01]  /*2dd30*/  @!P3 ST.E.64 desc[UR6][R4.64], R90 ;  /* 0x0000005a0400b985 */ /* 0x0007e2000c101b06 */
[----:B------:R-:W-:Y:S02]  /*2dd40*/  @!P2 LEA.HI.X R7, R75, R3, R46, 0x2, P0 ;  /* 0x000000034b07a211 */ /* 0x000fe400000f142e */
[----:B--2---:R-:W-:-:S03]  /*2dd50*/  @!P1 LEA R8, P0, R47, R14, 0x2 ;  /* 0x0000000e2f089211 */ /* 0x004fc600078010ff */
[----:B------:R3:W-:Y:S01]  /*2dd60*/  @!P2 ST.E.64 desc[UR6][R6.64], R82 ;  /* 0x000000520600a985 */ /* 0x0007e2000c101b06 */
[----:B------:R-:W-:Y:S02]  /*2dd70*/  @!P1 LEA.HI.X R9, R47, R3, R44, 0x2, P0 ;  /* 0x000000032f099211 */ /* 0x000fe400000f142c */
[----:B------:R-:W-:-:S03]  /*2dd80*/  @!P5 LEA R10, P0, R45, R14, 0x2 ;  /* 0x0000000e2d0ad211 */ /* 0x000fc600078010ff */
[----:B------:R3:W-:Y:S01]  /*2dd90*/  @!P1 ST.E.64 desc[UR6][R8.64], R116 ;  /* 0x0000007408009985 */ /* 0x0007e2000c101b06 */
[----:B------:R-:W-:Y:S02]  /*2dda0*/  @!P5 LEA.HI.X R11, R45, R3, R42, 0x2, P0 ;  /* 0x000000032d0bd211 */ /* 0x000fe400000f142a */
[----:B------:R-:W-:-:S03]  /*2ddb0*/  ISETP.GE.AND P0, PT, R40, UR4, PT ;  /* 0x0000000428007c0c */ /* 0x000fc6000bf06270 */
[----:B------:R3:W-:Y:S10]  /*2ddc0*/  @!P5 ST.E.64 desc[UR6][R10.64], R76 ;  /* 0x0000004c0a00d985 */ /* 0x0007f4000c101b06 */
[----:B------:R-:W-:Y:S05]  /*2ddd0*/  @P0 BRA `(.L_x_1553) ;  /* 0x0000000c00440947 */ /* 0x000fea0003800000 */
[----:B------:R-:W-:Y:S01]  /*2dde0*/  LEA R14, P0, R40, R14, 0x2 ;  /* 0x0000000e280e7211 */ /* 0x000fe200078010ff */
[----:B------:R-:W-:-:S03]  /*2ddf0*/  ULDC.64 UR4, c[0x0][0x208] ;  /* 0x0000820000047ab9 */ /* 0x000fc60000000a00 */
[----:B------:R-:W-:-:S05]  /*2de00*/  LEA.HI.X R15, R40, R3, R41, 0x2, P0 ;  /* 0x00000003280f7211 */ /* 0x000fca00000f1429 */
[----:B------:R0:W-:Y:S01]  /*2de10*/  ST.E.64 desc[UR4][R14.64], R78 ;  /* 0x0000004e0e007985 */ /* 0x0001e2000c101b04 */
[----:B------:R-:W-:Y:S05]  /*2de20*/  BRA `(.L_x_1553) ;  /* 0x0000000c00307947 */ /* 0x000fea0003800000 */
.L_x_1539:
[----:B------:R-:W2:Y:S01]  /*2de30*/  LDL R0, [R1+0xa0] ;  /* 0x0000a00001007983 */ /* 0x000ea20000100800 */
[----:B------:R-:W-:Y:S01]  /*2de40*/  ULDC.64 UR4, c[0x0][0xc08] ;  /* 0x0003020000047ab9 */ /* 0x000fe20000000a00 */
[----:B------:R-:W2:Y:S01]  /*2de50*/  LDC.64 R2, c[0x0][0xc00] ;  /* 0x00030000ff027b82 */ /* 0x000ea20000000a00 */
[----:B------:R-:W-:Y:S01]  /*2de60*/  ISETP.NE.U32.AND P0, PT, RZ, UR4, PT ;  /* 0x00000004ff007c0c */ /* 0x000fe2000bf05070 */
[----:B------:R-:W-:Y:S01]  /*2de70*/  IMAD.MOV.U32 R13, RZ, RZ, RZ ;  /* 0x000000ffff0d7224 */ /* 0x000fe200078e00ff */
[----:B------:R-:W-:Y:S02]  /*2de80*/  ULDC.64 UR6, c[0x0][0x208] ;  /* 0x0000820000067ab9 */ /* 0x000fe40000000a00 */
[----:B------:R-:W-:Y:S01]  /*2de90*/  ISETP.NE.AND.EX P1, PT, RZ, UR5, PT, P0 ;  /* 0x00000005ff007c0c */ /* 0x000fe2000bf25300 */
[----:B------:R-:W-:Y:S02]  /*2dea0*/  ULDC.64 UR4, c[0x0][0xc00] ;  /* 0x0003000000047ab9 */ /* 0x000fe40000000a00 */
[----:B------:R-:W-:-:S04]  /*2deb0*/  ISETP.NE.U32.AND P0, PT, RZ, UR4, PT ;  /* 0x00000004ff007c0c */ /* 0x000fc8000bf05070 */
[----:B------:R-:W-:-:S06]  /*2dec0*/  ISETP.NE.AND.EX P0, PT, RZ, UR5, PT, P0 ;  /* 0x00000005ff007c0c */ /* 0x000fcc000bf05300 */
[----:B------:R-:W1:Y:S01]  /*2ded0*/  @P1 LDC.64 R4, c[0x0][0xc08] ;  /* 0x00030200ff041b82 */ /* 0x000e620000000a00 */
[----:B------:R-:W-:Y:S02]  /*2dee0*/  ULDC UR4, c[0x0][0xa88] ;  /* 0x0002a20000047ab9 */ /* 0x000fe40000000800 */
[----:B------:R-:W-:Y:S01]  /*2def0*/  IMAD.U32 R20, RZ, RZ, UR4 ;  /* 0x00000004ff147e24 */ /* 0x000fe2000f8e00ff */
[----:B------:R-:W-:Y:S02]  /*2df00*/  ISETP.GT.AND P3, PT, R95, 0x7f, PT ;  /* 0x0000007f5f00780c */ /* 0x000fe40003f64270 */
[----:B------:R-:W-:Y:S01]  /*2df10*/  ISETP.GT.AND P2, PT, R121, 0x1, PT ;  /* 0x000000017900780c */ /* 0x000fe20003f44270 */
[----:B--2---:R-:W-:-:S04]  /*2df20*/  IMAD.WIDE R2, R0, 0x4, R2 ;  /* 0x0000000400027825 */ /* 0x004fc800078e0202 */
[----:B-1----:R-:W-:Y:S01]  /*2df30*/  @P1 IMAD.WIDE R4, R0, 0x4, R4 ;  /* 0x0000000400041825 */ /* 0x002fe200078e0204 */
[----:B------:R1:W5:Y:S01]  /*2df40*/  @P0 LDG.E R13, desc[UR6][R2.64] ;  /* 0x00000006020d0981 */ /* 0x000362000c1e1900 */
[----:B------:R-:W-:-:S03]  /*2df50*/  SHF.R.S32.HI R14, RZ, 0x1f, R0 ;  /* 0x0000001fff0e7819 */ /* 0x000fc60000011400 */
[----:B------:R1:W5:Y:S01]  /*2df60*/  @P1 LDG.E R20, desc[UR6][R4.64] ;  /* 0x0000000604141981 */ /* 0x000362000c1e1900 */
[----:B------:R-:W-:Y:S05]  /*2df70*/  @P1 BRA `(.L_x_1558) ;  /* 0x0000000000141947 */ /* 0x000fea0003800000 */
[----:B------:R-:W-:Y:S05]  /*2df80*/  @!P0 BRA `(.L_x_1558) ;  /* 0x0000000000108947 */ /* 0x000fea0003800000 */
[----:B------:R-:W-:Y:S02]  /*2df90*/  ULDC.64 UR4, c[0x0][0x208] ;  /* 0x0000820000047ab9 */ /* 0x000fe40000000a00 */
[----:B-1----:R-:W2:Y:S04]  /*2dfa0*/  LDG.E R5, desc[UR4][R2.64] ;  /* 0x0000000402057981 */ /* 0x002ea8000c1e1900 */
[----:B-----5:R-:W2:Y:S02]  /*2dfb0*/  LDG.E R20, desc[UR4][R2.64+0x4] ;  /* 0x0000040402147981 */ /* 0x020ea4000c1e1900 */
[----:B--2---:R-:W-:-:S07]  /*2dfc0*/  IMAD.IADD R20, R20, 0x1, -R5 ;  /* 0x0000000114147824 */ /* 0x004fce00078e0a05 */
.L_x_1558:
[----:B------:R-:W-:Y:S01]  /*2dfd0*/  BSSY B1, `(.L_x_1559) ;  /* 0x0000039000017945 */ /* 0x000fe20003800000 */
[----:B------:R-:W-:Y:S02]  /*2dfe0*/  SEL R21, R0, RZ, !P0 ;  /* 0x000000ff00157207 */ /* 0x000fe40004000000 */
[----:B------:R-:W-:Y:S02]  /*2dff0*/  SEL R14, R14, RZ, !P0 ;  /* 0x000000ff0e0e7207 */ /* 0x000fe40004000000 */
[----:B-----5:R-:W-:Y:S01]  /*2e000*/  SHF.R.S32.HI R12, RZ, 0x1f, R13 ;  /* 0x0000001fff0c7819 */ /* 0x020fe2000001140d */
[----:B------:R-:W-:Y:S06]  /*2e010*/  @P3 BRA `(.L_x_1560) ;  /* 0x0000000000d03947 */ /* 0x000fec0003800000 */
[----:B-1----:R-:W2:Y:S01]  /*2e020*/  LDL R2, [R1+0x64] ;  /* 0x0000640001027983 */ /* 0x002ea20000100800 */
[----:B------:R-:W1:Y:S02]  /*2e030*/  LDC R27, c[0x0][0xbe8] ;  /* 0x0002fa00ff1b7b82 */ /* 0x000e640000000800 */
[----:B-1----:R-:W-:Y:S01]  /*2e040*/  IMAD R0, R20, R27, RZ ;  /* 0x0000001b14007224 */ /* 0x002fe200078e02ff */
[----:B--2---:R-:W-:-:S04]  /*2e050*/  IADD3 R25, R2, -0x80, R122 ;  /* 0xffffff8002197810 */ /* 0x004fc80007ffe07a */
[----:B------:R-:W-:-:S13]  /*2e060*/  ISETP.GE.AND P0, PT, R25, R0, PT ;  /* 0x000000001900720c */ /* 0x000fda0003f06270 */
[----:B------:R-:W-:Y:S05]  /*2e070*/  @P0 BRA `(.L_x_1560) ;  /* 0x0000000000b80947 */ /* 0x000fea0003800000 */
[----:B------:R-:W2:Y:S01]  /*2e080*/  LDL R10, [R1+0x8c] ;  /* 0x00008c00010a7983 */ /* 0x000ea20000100800 */
[----:B------:R-:W-:Y:S01]  /*2e090*/  IMAD.MOV.U32 R0, RZ, RZ, 0x9b8 ;  /* 0x000009b8ff007424 */ /* 0x000fe200078e00ff */
[----:B------:R-:W-:Y:S01]  /*2e0a0*/  ISETP.GT.AND P3, PT, R121, 0x1, PT ;  /* 0x000000017900780c */ /* 0x000fe20003f64270 */
[----:B------:R-:W1:Y:S01]  /*2e0b0*/  LDC.64 R28, c[0x0][0xba8] ;  /* 0x0002ea00ff1c7b82 */ /* 0x000e620000000a00 */
[----:B------:R-:W3:Y:S01]  /*2e0c0*/  LDL.LU R26, [R1+0xa4] ;  /* 0x0000a400011a7983 */ /* 0x000ee20000300800 */
[----:B------:R-:W-:Y:S01]  /*2e0d0*/  ISETP.NE.AND P0, PT, R27, 0x1, PT ;  /* 0x000000011b00780c */ /* 0x000fe20003f05270 */
[----:B------:R-:W-:Y:S01]  /*2e0e0*/  IMAD.MOV.U32 R15, RZ, RZ, R25 ;  /* 0x000000ffff0f7224 */ /* 0x000fe200078e0019 */
[----:B------:R-:W-:Y:S01]  /*2e0f0*/  SEL R24, R0, 0x978, P3 ;  /* 0x0000097800187807 */ /* 0x000fe20001800000 */
[----:B------:R-:W-:-:S03]  /*2e100*/  ULDC.64 UR4, c[0x0][0x208] ;  /* 0x0000820000047ab9 */ /* 0x000fc60000000a00 */
[----:B------:R-:W4:Y:S08]  /*2e110*/  LDC.64 R6, c[0x0][R24+0x220] ;  /* 0x0000880018067b82 */ /* 0x000f300000000a00 */
[----:B------:R-:W2:Y:S08]  /*2e120*/  LDC.64 R2, c[0x0][R24+0x218] ;  /* 0x0000860018027b82 */ /* 0x000eb00000000a00 */
[----:B------:R-:W5:Y:S08]  /*2e130*/  LDC.64 R8, c[0x0][R24+0x228] ;  /* 0x00008a0018087b82 */ /* 0x000f700000000a00 */
[----:B------:R-:W5:Y:S08]  /*2e140*/  LDC.64 R4, c[0x0][R24+0x210] ;  /* 0x0000840018047b82 */ /* 0x000f700000000a00 */
[----:B------:R-:W5:Y:S08]  /*2e150*/  @P0 LDC R0, c[0x0][0xbec] ;  /* 0x0002fb00ff000b82 */ /* 0x000f700000000800 */
[----:B0-----:R-:W0:Y:S01]  /*2e160*/  @P0 LDC R33, c[0x0][0xbf0] ;  /* 0x0002fc00ff210b82 */ /* 0x001e220000000800 */
[----:B----4-:R-:W-:-:S07]  /*2e170*/  IMAD R7, R7, R21, RZ ;  /* 0x0000001507077224 */ /* 0x010fce00078e02ff */
[----:B-1----:R-:W1:Y:S01]  /*2e180*/  @!P3 LDC R28, c[0x0][0xb50] ;  /* 0x0002d400ff1cbb82 */ /* 0x002e620000000800 */
[----:B------:R-:W-:Y:S02]  /*2e190*/  IMAD R7, R6, R14, R7 ;  /* 0x0000000e06077224 */ /* 0x000fe400078e0207 */
[----:B-----5:R-:W-:-:S05]  /*2e1a0*/  @P0 IMAD.HI.U32 R0, R25, R0, RZ ;  /* 0x0000000019000227 */ /* 0x020fca00078e00ff */
[----:B------:R-:W4:Y:S01]  /*2e1b0*/  @!P3 LDC R29, c[0x0][0xb54] ;  /* 0x0002d500ff1dbb82 */ /* 0x000f220000000800 */
[----:B0-----:R-:W-:-:S05]  /*2e1c0*/  @P0 SHF.R.U32.HI R15, RZ, R33, R0 ;  /* 0x00000021ff0f0219 */ /* 0x001fca0000011600 */
        /* <DEDUP_REMOVED lines=21> */
[----:B-1----:R-:W-:Y:S01]  /*2e320*/  LEA R4, P0, R2, R28, 0x2 ;  /* 0x0000001c02047211 */ /* 0x002fe200078010ff */
[----:B------:R-:W-:-:S03]  /*2e330*/  IMAD.MOV.U32 R3, RZ, RZ, -0x800000 ;  /* 0xff800000ff037424 */ /* 0x000fc600078e00ff */
[----:B----4-:R-:W-:-:S05]  /*2e340*/  LEA.HI.X R5, R2, R29, R0, 0x2, P0 ;  /* 0x0000001d02057211 */ /* 0x010fca00000f1400 */
[----:B------:R2:W-:Y:S04]  /*2e350*/  STG.E desc[UR4][R4.64], R3 ;  /* 0x0000000304007986 */ /* 0x0005e8000c101904 */
.L_x_1560:
[----:B------:R-:W-:Y:S05]  /*2e360*/  BSYNC B1 ;  /* 0x0000000000017941 */ /* 0x000fea0003800000 */
.L_x_1559:
[----:B------:R-:W-:Y:S05]  /*2e370*/  @P2 BRA `(.L_x_1553) ;  /* 0x0000000400dc2947 */ /* 0x000fea0003800000 */
[----:B------:R-:W3:Y:S01]  /*2e380*/  LDL.LU R8, [R1+0x8c] ;  /* 0x00008c0001087983 */ /* 0x000ee20000300800 */
[----:B------:R-:W4:Y:S01]  /*2e390*/  LDC R25, c[0x0][0xbe8] ;  /* 0x0002fa00ff197b82 */ /* 0x000f220000000800 */
[----:B------:R-:W-:Y:S01]  /*2e3a0*/  ULDC.64 UR4, c[0x0][0xaa0] ;  /* 0x0002a80000047ab9 */ /* 0x000fe20000000a00 */
[----:B------:R-:W-:Y:S01]  /*2e3b0*/  SHF.R.S32.HI R93, RZ, 0x3, R93 ;  /* 0x00000003ff5d7819 */ /* 0x000fe2000001145d */
[----:B------:R-:W5:Y:S01]  /*2e3c0*/  LDL R6, [R1+0x64] ;  /* 0x0000640001067983 */ /* 0x000f620000100800 */
[----:B------:R-:W-:Y:S01]  /*2e3d0*/  IMAD R0, R12, UR4, RZ ;  /* 0x000000040c007c24 */ /* 0x000fe2000f8e02ff */
[----:B------:R-:W-:Y:S01]  /*2e3e0*/  ULDC.64 UR6, c[0x0][0xaf0] ;  /* 0x0002bc0000067ab9 */ /* 0x000fe20000000a00 */
[----:B-12---:R-:W-:-:S04]  /*2e3f0*/  IMAD.WIDE.U32 R2, R13, UR4, RZ ;  /* 0x000000040d027c25 */ /* 0x006fc8000f8e00ff */
[----:B------:R-:W-:Y:S02]  /*2e400*/  IMAD R92, R92, 0x20, R93 ;  /* 0x000000205c5c7824 */ /* 0x000fe400078e025d */
[----:B------:R-:W-:Y:S01]  /*2e410*/  IMAD R5, R13, UR5, R0 ;  /* 0x000000050d057c24 */ /* 0x000fe2000f8e0200 */
[----:B------:R-:W-:-:S03]  /*2e420*/  ULDC.64 UR4, c[0x0][0xae8] ;  /* 0x0002ba0000047ab9 */ /* 0x000fc60000000a00 */
[----:B------:R-:W-:Y:S01]  /*2e430*/  IMAD.IADD R3, R3, 0x1, R5 ;  /* 0x0000000103037824 */ /* 0x000fe200078e0205 */
[----:B----4-:R-:W-:-:S13]  /*2e440*/  ISETP.NE.AND P0, PT, R25, 0x1, PT ;  /* 0x000000011900780c */ /* 0x010fda0003f05270 */
[----:B------:R-:W1:Y:S08]  /*2e450*/  @P0 LDC R4, c[0x0][0xbec] ;  /* 0x0002fb00ff040b82 */ /* 0x000e700000000800 */
[----:B------:R-:W2:Y:S01]  /*2e460*/  @P0 LDC R7, c[0x0][0xbf0] ;  /* 0x0002fc00ff070b82 */ /* 0x000ea20000000800 */
[----:B---3--:R-:W-:-:S04]  /*2e470*/  IMAD.WIDE.U32 R2, R8, UR4, R2 ;  /* 0x0000000408027c25 */ /* 0x008fc8000f8e0002 */
[----:B-----5:R-:W-:Y:S02]  /*2e480*/  IMAD.IADD R9, R6, 0x1, R92 ;  /* 0x0000000106097824 */ /* 0x020fe400078e025c */
[----:B------:R-:W-:Y:S01]  /*2e490*/  IMAD R3, R8, UR5, R3 ;  /* 0x0000000508037c24 */ /* 0x000fe2000f8e0203 */
[----:B------:R-:W-:Y:S01]  /*2e4a0*/  ULDC.64 UR4, c[0x0][0xae0] ;  /* 0x0002b80000047ab9 */ /* 0x000fe20000000a00 */
[----:B-1----:R-:W-:-:S04]  /*2e4b0*/  @P0 IMAD.HI.U32 R0, R9, R4, RZ ;  /* 0x0000000409000227 */ /* 0x002fc800078e00ff */
        /* <DEDUP_REMOVED lines=18> */
[----:B------:R-:W-:Y:S01]  /*2e5e0*/  ULDC.64 UR4, c[0x0][0xa80] ;  /* 0x0002a00000047ab9 */ /* 0x000fe20000000a00 */
[----:B------:R-:W-:Y:S02]  /*2e5f0*/  SHF.R.S32.HI R7, RZ, 0x1f, R91 ;  /* 0x0000001fff077819 */ /* 0x000fe4000001145b */
[----:B------:R-:W-:Y:S01]  /*2e600*/  IMAD.IADD R3, R5, 0x1, R3 ;  /* 0x0000000105037824 */ /* 0x000fe200078e0203 */
[C---:B------:R-:W-:Y:S01]  /*2e610*/  LEA R2, P0, R4.reuse, UR4, 0x1 ;  /* 0x0000000404027c11 */ /* 0x040fe2000f8008ff */
[----:B------:R-:W-:Y:S01]  /*2e620*/  UMOV UR4, 0xffffffff ;  /* 0xffffffff00047882 */ /* 0x000fe20000000000 */
[----:B------:R-:W-:Y:S02]  /*2e630*/  SHF.R.S32.HI R5, RZ, 0x1f, R87 ;  /* 0x0000001fff057819 */ /* 0x000fe40000011457 */
[----:B------:R-:W-:Y:S01]  /*2e640*/  LEA.HI.X R3, R4, UR5, R3, 0x1, P0 ;  /* 0x0000000504037c11 */ /* 0x000fe200080f0c03 */
[----:B------:R-:W-:Y:S08]  /*2e650*/  BRA.DIV UR4, `(.L_x_1561) ;  /* 0x000000b604707947 */ /* 0x000ff0000b800000 */
[----:B------:R1:W2:Y:S04]  /*2e660*/  SHFL.IDX PT, R0, R3, RZ, 0x181f ;  /* 0x00181fff03007589 */ /* 0x0002a800000e0000 */
[----:B------:R1:W3:Y:S02]  /*2e670*/  SHFL.IDX PT, R14, R2, RZ, 0x181f ;  /* 0x00181fff020e7589 */ /* 0x0002e400000e0000 */
.L_x_1838:
[----:B------:R-:W-:Y:S01]  /*2e680*/  IMAD R25, R20, R25, RZ ;  /* 0x0000001914197224 */ /* 0x000fe200078e02ff */
[----:B------:R-:W-:Y:S01]  /*2e690*/  BSSY B1, `(.L_x_1562) ;  /* 0x000000e000017945 */ /* 0x000fe20003800000 */
[----:B------:R-:W-:-:S05]  /*2e6a0*/  IMAD.IADD R6, R93, 0x1, R6 ;  /* 0x000000015d067824 */ /* 0x000fca00078e0206 */
[----:B------:R-:W-:-:S13]  /*2e6b0*/  ISETP.GE.AND P0, PT, R6, R25, PT ;  /* 0x000000190600720c */ /* 0x000fda0003f06270 */
[----:B------:R-:W-:Y:S05]  /*2e6c0*/  @P0 BRA `(.L_x_1563) ;  /* 0x0000000000280947 */ /* 0x000fea0003800000 */
[----:B------:R-:W-:Y:S01]  /*2e6d0*/  ULDC UR4, c[0x0][0xac8] ;  /* 0x0002b20000047ab9 */ /* 0x000fe20000000800 */
[----:B------:R-:W-:Y:S01]  /*2e6e0*/  ULDC.64 UR6, c[0x0][0x208] ;  /* 0x0000820000067ab9 */ /* 0x000fe20000000a00 */
[----:B------:R-:W-:Y:S02]  /*2e6f0*/  ISETP.GE.AND P2, PT, R91, UR4, PT ;  /* 0x000000045b007c0c */ /* 0x000fe4000bf46270 */
[----:B------:R-:W-:-:S11]  /*2e700*/  ISETP.GE.AND P3, PT, R87, UR4, PT ;  /* 0x0000000457007c0c */ /* 0x000fd6000bf66270 */
[-C--:B---3--:R-:W-:Y:S02]  /*2e710*/  @!P2 LEA R8, P0, R91, R14.reuse, 0x1 ;  /* 0x0000000e5b08a211 */ /* 0x088fe400078008ff */
[----:B------:R-:W-:Y:S02]  /*2e720*/  @!P3 LEA R14, P1, R87, R14, 0x1 ;  /* 0x0000000e570eb211 */ /* 0x000fe400078208ff */
[-C--:B--2---:R-:W-:Y:S02]  /*2e730*/  @!P2 LEA.HI.X R9, R91, R0.reuse, R7, 0x1, P0 ;  /* 0x000000005b09a211 */ /* 0x084fe400000f0c07 */
[----:B------:R-:W-:-:S03]  /*2e740*/  @!P3 LEA.HI.X R15, R87, R0, R5, 0x1, P1 ;  /* 0x00000000570fb211 */ /* 0x000fc600008f0c05 */
[----:B------:R4:W-:Y:S04]  /*2e750*/  @!P2 ST.E.128 desc[UR6][R8.64], RZ ;  /* 0x000000ff0800a985 */ /* 0x0009e8000c101d06 */
[----:B------:R4:W-:Y:S02]  /*2e760*/  @!P3 ST.E.128 desc[UR6][R14.64], RZ ;  /* 0x000000ff0e00b985 */ /* 0x0009e4000c101d06 */
.L_x_1563:
[----:B------:R-:W-:Y:S05]  /*2e770*/  BSYNC B1 ;  /* 0x0000000000017941 */ /* 0x000fea0003800000 */
.L_x_1562:
[----:B------:R-:W-:-:S03]  /*2e780*/  UMOV UR4, 0xffffffff ;  /* 0xffffffff00047882 */ /* 0x000fc60000000000 */
[----:B------:R-:W-:Y:S05]  /*2e790*/  BRA.DIV UR4, `(.L_x_1564) ;  /* 0x000000b604547947 */ /* 0x000fea000b800000 */
[----:B--2---:R2:W0:Y:S04]  /*2e7a0*/  SHFL.IDX PT, R0, R3, 0x1, 0x181f ;  /* 0x00381f0003007f89 */ /* 0x00442800000e0000 */
[----:B---34-:R2:W3:Y:S02]  /*2e7b0*/  SHFL.IDX PT, R14, R2, 0x1, 0x181f ;  /* 0x00381f00020e7f89 */ /* 0x0184e400000e0000 */
.L_x_1842:
        /* <DEDUP_REMOVED lines=10> */
[-C--:B0-----:R-:W-:Y:S02]  /*2e860*/  @!P2 LEA.HI.X R9, R91, R0.reuse, R7, 0x1, P0 ;  /* 0x000000005b09a211 */ /* 0x081fe400000f0c07 */
[----:B------:R-:W-:-:S03]  /*2e870*/  @!P3 LEA.HI.X R15, R87, R0, R5, 0x1, P1 ;  /* 0x00000000570fb211 */ /* 0x000fc600008f0c05 */
[----:B------:R4:W-:Y:S04]  /*2e880*/  @!P2 ST.E.128 desc[UR6][R8.64], RZ ;  /* 0x000000ff0800a985 */ /* 0x0009e8000c101d06 */
[----:B------:R4:W-:Y:S02]  /*2e890*/  @!P3 ST.E.128 desc[UR6][R14.64], RZ ;  /* 0x000000ff0e00b985 */ /* 0x0009e4000c101d06 */
.L_x_1566:
[----:B------:R-:W-:Y:S05]  /*2e8a0*/  BSYNC B1 ;  /* 0x0000000000017941 */ /* 0x000fea0003800000 */
.L_x_1565:
[----:B------:R-:W-:-:S03]  /*2e8b0*/  UMOV UR4, 0xffffffff ;  /* 0xffffffff00047882 */ /* 0x000fc60000000000 */
[----:B------:R-:W-:Y:S05]  /*2e8c0*/  BRA.DIV UR4, `(.L_x_1567) ;  /* 0x000000b604507947 */ /* 0x000fea000b800000 */
[----:B0-----:R0:W0:Y:S04]  /*2e8d0*/  SHFL.IDX PT, R0, R3, 0x2, 0x181f ;  /* 0x00581f0003007f89 */ /* 0x00102800000e0000 */
[----:B---34-:R3:W4:Y:S02]  /*2e8e0*/  SHFL.IDX PT, R14, R2, 0x2, 0x181f ;  /* 0x00581f00020e7f89 */ /* 0x01872400000e0000 */
.L_x_1846:
        /* <DEDUP_REMOVED lines=8> */
[-C--:B----4-:R-:W-:Y:S02]  /*2e970*/  @!P2 LEA R8, P0, R91, R14.reuse, 0x1 ;  /* 0x0000000e5b08a211 */ /* 0x090fe400078008ff */
[----:B------:R-:W-:Y:S02]  /*2e980*/  @!P3 LEA R14, P1, R87, R14, 0x1 ;  /* 0x0000000e570eb211 */ /* 0x000fe400078208ff */
[-C--:B0-----:R-:W-:Y:S02]  /*2e990*/  @!P2 LEA.HI.X R9, R91, R0.reuse, R7, 0x1, P0 ;  /* 0x000000005b09a211 */ /* 0x081fe400000f0c07 */
[----:B------:R-:W-:-:S03]  /*2e9a0*/  @!P3 LEA.HI.X R15, R87, R0, R5, 0x1, P1 ;  /* 0x00000000570fb211 */ /* 0x000fc600008f0c05 */
[----:B------:R0:W-:Y:S04]  /*2e9b0*/  @!P2 ST.E.128 desc[UR6][R8.64], RZ ;  /* 0x000000ff0800a985 */ /* 0x0001e8000c101d06 */
[----:B------:R0:W-:Y:S02]  /*2e9c0*/  @!P3 ST.E.128 desc[UR6][R14.64], RZ ;  /* 0x000000ff0e00b985 */ /* 0x0001e4000c101d06 */
.L_x_1569:
[----:B------:R-:W-:Y:S05]  /*2e9d0*/  BSYNC B1 ;  /* 0x0000000000017941 */ /* 0x000fea0003800000 */
.L_x_1568:
[----:B------:R-:W-:-:S03]  /*2e9e0*/  UMOV UR4, 0xffffffff ;  /* 0xffffffff00047882 */ /* 0x000fc60000000000 */
[----:B------:R-:W-:Y:S05]  /*2e9f0*/  BRA.DIV UR4, `(.L_x_1570) ;  /* 0x000000b6044c7947 */ /* 0x000fea000b800000 */
[----:B0-----:R0:W0:Y:S04]  /*2ea00*/  SHFL.IDX PT, R0, R3, 0x3, 0x181f ;  /* 0x00781f0003007f89 */ /* 0x00102800000e0000 */
[----:B----4-:R4:W0:Y:S02]  /*2ea10*/  SHFL.IDX PT, R14, R2, 0x3, 0x181f ;  /* 0x00781f00020e7f89 */ /* 0x01082400000e0000 */
.L_x_1850:
[----:B-1234-:R-:W-:-:S05]  /*2ea20*/  VIADD R2, R6, 0x60 ;  /* 0x0000006006027836 */ /* 0x01efca0000000000 */
[----:B------:R-:W-:-:S13]  /*2ea30*/  ISETP.GE.AND P0, PT, R2, R25, PT ;  /* 0x000000190200720c */ /* 0x000fda0003f06270 */
[----:B------:R-:W-:Y:S05]  /*2ea40*/  @P0 BRA `(.L_x_1553) ;  /* 0x0000000000280947 */ /* 0x000fea0003800000 */
[----:B------:R-:W-:Y:S01]  /*2ea50*/  ULDC UR4, c[0x0][0xac8] ;  /* 0x0002b20000047ab9 */ /* 0x000fe20000000800 */
[----:B------:R-:W-:Y:S01]  /*2ea60*/  ULDC.64 UR6, c[0x0][0x208] ;  /* 0x0000820000067ab9 */ /* 0x000fe20000000a00 */
[----:B------:R-:W-:Y:S02]  /*2ea70*/  ISETP.GE.AND P2, PT, R91, UR4, PT ;  /* 0x000000045b007c0c */ /* 0x000fe4000bf46270 */
[----:B------:R-:W-:-:S11]  /*2ea80*/  ISETP.GE.AND P3, PT, R87, UR4, PT ;  /* 0x0000000457007c0c */ /* 0x000fd6000bf66270 */
[-C--:B0-----:R-:W-:Y:S02]  /*2ea90*/  @!P2 LEA R2, P0, R91, R14.reuse, 0x1 ;  /* 0x0000000e5b02a211 */ /* 0x081fe400078008ff */
[----:B------:R-:W-:Y:S02]  /*2eaa0*/  @!P3 LEA R14, P1, R87, R14, 0x1 ;  /* 0x0000000e570eb211 */ /* 0x000fe400078208ff */
[-C--:B------:R-:W-:Y:S02]  /*2eab0*/  @!P2 LEA.HI.X R3, R91, R0.reuse, R7, 0x1, P0 ;  /* 0x000000005b03a211 */ /* 0x080fe400000f0c07 */
[----:B------:R-:W-:-:S03]  /*2eac0*/  @!P3 LEA.HI.X R15, R87, R0, R5, 0x1, P1 ;  /* 0x00000000570fb211 */ /* 0x000fc600008f0c05 */
[----:B------:R0:W-:Y:S04]  /*2ead0*/  @!P2 ST.E.128 desc[UR6][R2.64], RZ ;  /* 0x000000ff0200a985 */ /* 0x0001e8000c101d06 */
[----:B------:R0:W-:Y:S02]  /*2eae0*/  @!P3 ST.E.128 desc[UR6][R14.64], RZ ;  /* 0x000000ff0e00b985 */ /* 0x0001e4000c101d06 */
.L_x_1553:
[----:B------:R-:W-:Y:S05]  /*2eaf0*/  BSYNC B0 ;  /* 0x0000000000007941 */ /* 0x000fea0003800000 */
.L_x_1538:
[----:B0-----:R-:W2:Y:S01]  /*2eb00*/  LDL R0, [R1+0x84] ;  /* 0x0000840001007983 */ /* 0x001ea20000100800 */
[----:B------:R-:W-:Y:S02]  /*2eb10*/  ULDC UR4, c[0x0][0xc3c] ;  /* 0x00030f0000047ab9 */ /* 0x000fe40000000800 */
[----:B--2---:R-:W-:-:S13]  /*2eb20*/  ISETP.GE.AND P0, PT, R0, UR4, PT ;  /* 0x0000000400007c0c */ /* 0x004fda000bf06270 */
[----:B------:R-:W-:Y:S05]  /*2eb30*/  @!P0 BRA `(.L_x_1571) ;  /* 0xfffffd2400708947 */ /* 0x000fea000383ffff */
[----:B------:R-:W-:Y:S05]  /*2eb40*/  BRA `(.L_x_1312) ;  /* 0x0000007c00e47947 */ /* 0x000fea0003800000 */
.L_x_1310:
[----:B------:R-:W-:-:S08]  /*2eb50*/  NOP ;  /* 0x0000000000007918 */ /* 0x000fd00000000000 */
[----:B0-----:R-:W0:-:S00]  /*2eb60*/  USETMAXREG.DEALLOC.CTAPOOL 0x18 ;  /* 0x00000018000079c8 */ /* 0x001e0000080e0500 */
        /* <DEDUP_REMOVED lines=12> */
[----:B0-----:R0:W-:Y:S04]  /*2ec30*/  STL.64 [R1], R4 ;  /* 0x0000000401007387 */ /* 0x0011e80000100a00 */
[----:B------:R0:W-:Y:S01]  /*2ec40*/  STL.64 [R1+0x8], R6 ;  /* 0x0000080601007387 */ /* 0x0001e20000100a00 */
[----:B------:R-:W-:Y:S06]  /*2ec50*/  BAR.ARV 0x4, 0x180 ;  /* 0x0106000000007b1d */ /* 0x000fec0000002000 */
[----:B------:R-:W-:Y:S05]  /*2ec60*/  BRA `(.L_x_1573) ;  /* 0x0000000c00c07947 */ /* 0x000fea0003800000 */
.L_x_1572:
[----:B------:R-:W0:Y:S01]  /*2ec70*/  S2R R0, SR_TID.X ;  /* 0x0000000000007919 */ /* 0x000e220000002100 */
[----:B------:R-:W-:Y:S01]  /*2ec80*/  ULDC UR4, c[0x0][0xc3c] ;  /* 0x00030f0000047ab9 */ /* 0x000fe20000000800 */
[----:B------:R-:W-:Y:S01]  /*2ec90*/  ULDC.64 UR6, c[0x0][0x208] ;  /* 0x0000820000067ab9 */ /* 0x000fe20000000a00 */
        /* <DEDUP_REMOVED lines=12> */
[----:B------:R-:W0:Y:S01]  /*2ed60*/  S2UR UR6, SR_CTAID.X ;  /* 0x00000000000679c3 */ /* 0x000e220000002500 */
[C---:B------:R-:W-:Y:S01]  /*2ed70*/  ISETP.GE.U32.AND P2, PT, R0.reuse, 0x2, PT ;  /* 0x000000020000780c */ /* 0x040fe20003f46070 */
[----:B------:R-:W-:Y:S01]  /*2ed80*/  UMOV UR4, URZ ;  /* 0x0000003f00047c82 */ /* 0x000fe20008000000 */
[C---:B------:R-:W-:Y:S02]  /*2ed90*/  ISETP.GE.U32.AND P3, PT, R0.reuse, 0x4, PT ;  /* 0x000000040000780c */ /* 0x040fe40003f66070 */
[C---:B------:R-:W-:Y:S02]  /*2eda0*/  ISETP.GE.U32.AND P4, PT, R0.reuse, 0x8, PT ;  /* 0x000000080000780c */ /* 0x040fe40003f86070 */
[----:B------:R-:W-:Y:S01]  /*2edb0*/  ISETP.GE.U32.AND P5, PT, R0, 0x10, PT ;  /* 0x000000100000780c */ /* 0x000fe20003fa6070 */
        /* <DEDUP_REMOVED lines=16> */
[----:B------:R-:W1:Y:S02]  /*2eec0*/  SHFL.IDX PT, R7, R3, 0x1f, 0x1f ;  /* 0x03e01f0003077f89 */ /* 0x000e6400000e0000 */
[----:B-1----:R-:W-:-:S04]  /*2eed0*/  IMAD R7, R7, UR5, RZ ;  /* 0x0000000507077c24 */ /* 0x002fc8000f8e02ff */
[----:B------:R-:W-:Y:S01]  /*2eee0*/  IMAD.MOV.U32 R4, RZ, RZ, R7 ;  /* 0x000000ffff047224 */ /* 0x000fe200078e0007 */
[----:B0-----:R-:W-:-:S13]  /*2eef0*/  ISETP.GT.AND P6, PT, R7, UR6, PT ;  /* 0x0000000607007c0c */ /* 0x001fda000bfc4270 */
[----:B------:R-:W-:Y:S05]  /*2ef00*/  @P6 BRA `(.L_x_1574) ;  /* 0x0000000000ac6947 */ /* 0x000fea0003800000 */
[----:B------:R-:W-:Y:S01]  /*2ef10*/  IMAD.MOV.U32 R7, RZ, RZ, R4 ;  /* 0x000000ffff077224 */ /* 0x000fe200078e0004 */
[----:B------:R-:W-:Y:S01]  /*2ef20*/  UMOV UR4, URZ ;  /* 0x0000003f00047c82 */ /* 0x000fe20008000000 */
[----:B------:R-:W-:-:S05]  /*2ef30*/  ULDC UR5, c[0x0][0xc38] ;  /* 0x00030e0000057ab9 */ /* 0x000fca0000000800 */
.L_x_1576:
        /* <DEDUP_REMOVED lines=8> */
[----:B------:R-:W-:Y:S01]  /*2efc0*/  ULDC.64 UR8, c[0x0][0x208] ;  /* 0x0000820000087ab9 */ /* 0x000fe20000000a00 */
[----:B------:R-:W-:-:S03]  /*2efd0*/  IMAD.MOV.U32 R6, RZ, RZ, RZ ;  /* 0x000000ffff067224 */ /* 0x000fc600078e00ff */
        /* <DEDUP_REMOVED lines=29> */
[----:B------:R-:W-:-:S07]  /*2f1b0*/  IMAD.MOV.U32 R3, RZ, RZ, R2 ;  /* 0x000000ffff037224 */ /* 0x000fce00078e0002 */
.L_x_1574:
[----:B------:R-:W-:Y:S02]  /*2f1c0*/  IMAD.IADD R9, R7, 0x1, -R4 ;  /* 0x0000000107097824 */ /* 0x000fe400078e0a04 */
[----:B------:R-:W-:Y:S02]  /*2f1d0*/  IMAD.MOV.U32 R8, RZ, RZ, RZ ;  /* 0x000000ffff087224 */ /* 0x000fe400078e00ff */
[----:B------:R-:W-:-:S05]  /*2f1e0*/  IMAD R2, R3, UR5, R9 ;  /* 0x0000000503027c24 */ /* 0x000fca000f8e0209 */
[----:B------:R-:W-:-:S13]  /*2f1f0*/  ISETP.GT.AND P0, PT, R2, UR6, PT ;  /* 0x0000000602007c0c */ /* 0x000fda000bf04270 */
[----:B------:R-:W-:-:S04]  /*2f200*/  VOTE.ANY R2, PT, !P0 ;  /* 0x0000000000027806 */ /* 0x000fc800040e0100 */
[----:B------:R-:W0:Y:S01]  /*2f210*/  POPC R10, R2 ;  /* 0x00000002000a7309 */ /* 0x000e220000000000 */
[----:B------:R-:W-:Y:S01]  /*2f220*/  ISETP.NE.AND P0, PT, R2, RZ, PT ;  /* 0x000000ff0200720c */ /* 0x000fe20003f05270 */
[----:B0-----:R0:W1:Y:S04]  /*2f230*/  SHFL.IDX PT, R7, R5, R10, 0x1f ;  /* 0x00001f0a05077589 */ /* 0x00106800000e0000 */
[----:B------:R0:W2:Y:S08]  /*2f240*/  SHFL.IDX PT, R4, R6, R10, 0x1f ;  /* 0x00001f0a06047589 */ /* 0x0000b000000e0000 */
[----:B------:R-:W-:Y:S05]  /*2f250*/  @!P0 BRA `(.L_x_1577) ;  /* 0x0000000000088947 */ /* 0x000fea0003800000 */
[----:B------:R-:W-:-:S06]  /*2f260*/  VIADD R8, R10, 0xffffffff ;  /* 0xffffffff0a087836 */ /* 0x000fcc0000000000 */
[----:B------:R3:W4:Y:S02]  /*2f270*/  SHFL.IDX PT, R8, R3, R8, 0x1f ;  /* 0x00001f0803087589 */ /* 0x00072400000e0000 */
.L_x_1577:
[----:B---34-:R-:W-:Y:S01]  /*2f280*/  IMAD R3, R8, UR5, R9 ;  /* 0x0000000508037c24 */ /* 0x018fe2000f8e0209 */
[----:B-1----:R-:W-:Y:S01]  /*2f290*/  ISETP.NE.AND P0, PT, R7, 0x1, PT ;  /* 0x000000010700780c */ /* 0x002fe20003f05270 */
[----:B------:R-:W-:-:S03]  /*2f2a0*/  VIADD R13, R10, UR4 ;  /* 0x000000040a0d7c36 */ /* 0x000fc60008000000 */
[----:B------:R1:W-:Y:S01]  /*2f2b0*/  STL [R1], R3 ;  /* 0x0000000301007387 */ /* 0x0003e20000100800 */
[----:B0-----:R-:W-:-:S03]  /*2f2c0*/  IADD3 R5, -R3, UR6, RZ ;  /* 0x0000000603057c10 */ /* 0x001fc6000fffe1ff */
[----:B------:R1:W-:Y:S05]  /*2f2d0*/  STL [R1+0xc], R13 ;  /* 0x00000c0d01007387 */ /* 0x0003ea0000100800 */
[----:B------:R-:W-:Y:S05]  /*2f2e0*/  @!P0 BRA `(.L_x_1578) ;  /* 0x0000000000e08947 */ /* 0x000fea0003800000 */
[----:B--2---:R-:W-:Y:S01]  /*2f2f0*/  IABS R6, R4 ;  /* 0x0000000400067213 */ /* 0x004fe20000000000 */
[----:B------:R-:W-:Y:S01]  /*2f300*/  IMAD.MOV.U32 R2, RZ, RZ, RZ ;  /* 0x000000ffff027224 */ /* 0x000fe200078e00ff */
[----:B------:R-:W-:Y:S02]  /*2f310*/  IABS R8, R7 ;  /* 0x0000000700087213 */ /* 0x000fe40000000000 */
[----:B------:R-:W0:Y:S08]  /*2f320*/  I2F.RP R9, R6 ;  /* 0x0000000600097306 */ /* 0x000e300000209400 */
[----:B------:R-:W-:Y:S08]  /*2f330*/  I2F.RP R12, R8 ;  /* 0x00000008000c7306 */ /* 0x000ff00000209400 */
[----:B0-----:R-:W1:Y:S02]  /*2f340*/  MUFU.RCP R9, R9 ;  /* 0x0000000900097308 */ /* 0x001e640000001000 */
[----:B-1----:R-:W-:-:S06]  /*2f350*/  VIADD R3, R9, 0xffffffe ;  /* 0x0ffffffe09037836 */ /* 0x002fcc0000000000 */
[----:B------:R-:W0:Y:S02]  /*2f360*/  F2I.FTZ.U32.TRUNC.NTZ R3, R3 ;  /* 0x0000000300037305 */ /* 0x000e24000021f000 */
[----:B0-----:R-:W-:-:S04]  /*2f370*/  IMAD.MOV R11, RZ, RZ, -R3 ;  /* 0x000000ffff0b7224 */ /* 0x001fc800078e0a03 */
[----:B------:R-:W-:-:S04]  /*2f380*/  IMAD R11, R11, R6, RZ ;  /* 0x000000060b0b7224 */ /* 0x000fc800078e02ff */
[----:B------:R-:W-:Y:S01]  /*2f390*/  IMAD.HI.U32 R10, R3, R11, R2 ;  /* 0x0000000b030a7227 */ /* 0x000fe200078e0002 */
[----:B------:R-:W-:Y:S01]  /*2f3a0*/  IABS R11, R5 ;  /* 0x00000005000b7213 */ /* 0x000fe20000000000 */
[----:B------:R-:W0:Y:S01]  /*2f3b0*/  MUFU.RCP R2, R12 ;  /* 0x0000000c00027308 */ /* 0x000e220000001000 */
[----:B------:R-:W-:-:S03]  /*2f3c0*/  IABS R3, R4 ;  /* 0x0000000400037213 */ /* 0x000fc60000000000 */
[----:B------:R-:W-:-:S04]  /*2f3d0*/  IMAD.HI.U32 R9, R10, R11, RZ ;  /* 0x0000000b0a097227 */ /* 0x000fc800078e00ff */
[----:B------:R-:W-:-:S04]  /*2f3e0*/  IMAD.MOV R14, RZ, RZ, -R3 ;  /* 0x000000ffff0e7224 */ /* 0x000fc800078e0a03 */
[----:B------:R-:W-:Y:S02]  /*2f3f0*/  IMAD R11, R9, R14, R11 ;  /* 0x0000000e090b7224 */ /* 0x000fe400078e020b */
[----:B0-----:R-:W-:-:S03]  /*2f400*/  VIADD R3, R2, 0xffffffe ;  /* 0x0ffffffe02037836 */ /* 0x001fc60000000000 */
[----:B------:R-:W-:Y:S01]  /*2f410*/  ISETP.GT.U32.AND P1, PT, R6, R11, PT ;  /* 0x0000000b0600720c */ /* 0x000fe20003f24070 */
[----:B------:R-:W-:Y:S02]  /*2f420*/  IMAD.MOV.U32 R2, RZ, RZ, RZ ;  /* 0x000000ffff027224 */ /* 0x000fe400078e00ff */
[----:B------:R-:W0:Y:S10]  /*2f430*/  F2I.FTZ.U32.TRUNC.NTZ R3, R3 ;  /* 0x0000000300037305 */ /* 0x000e34000021f000 */
[----:B------:R-:W-:-:S02]  /*2f440*/  @!P1 IMAD.IADD R11, R11, 0x1, -R6 ;  /* 0x000000010b0b9824 */ /* 0x000fc400078e0a06 */
[----:B------:R-:W-:Y:S01]  /*2f450*/  @!P1 VIADD R9, R9, 0x1 ;  /* 0x0000000109099836 */ /* 0x000fe20000000000 */
[----:B------:R-:W-:Y:S02]  /*2f460*/  ISETP.NE.AND P1, PT, R4, RZ, PT ;  /* 0x000000ff0400720c */ /* 0x000fe40003f25270 */
[----:B------:R-:W-:Y:S01]  /*2f470*/  ISETP.GE.U32.AND P0, PT, R11, R6, PT ;  /* 0x000000060b00720c */ /* 0x000fe20003f06070 */
[----:B0-----:R-:W-:-:S04]  /*2f480*/  IMAD.MOV R11, RZ, RZ, -R3 ;  /* 0x000000ffff0b7224 */ /* 0x001fc800078e0a03 */
[----:B------:R-:W-:-:S04]  /*2f490*/  IMAD R11, R11, R8, RZ ;  /* 0x000000080b0b7224 */ /* 0x000fc800078e02ff */
[----:B------:R-:W-:Y:S01]  /*2f4a0*/  IMAD.HI.U32 R6, R3, R11, R2 ;  /* 0x0000000b03067227 */ /* 0x000fe200078e0002 */
[----:B------:R-:W-:-:S03]  /*2f4b0*/  LOP3.LUT R2, R5, R4, RZ, 0x3c, !PT ;  /* 0x0000000405027212 */ /* 0x000fc600078e3cff */
[----:B------:R-:W-:Y:S01]  /*2f4c0*/  @P0 VIADD R9, R9, 0x1 ;  /* 0x0000000109090836 */ /* 0x000fe20000000000 */
[----:B------:R-:W-:Y:S02]  /*2f4d0*/  ISETP.GE.AND P2, PT, R2, RZ, PT ;  /* 0x000000ff0200720c */ /* 0x000fe40003f46270 */
[----:B------:R-:W-:-:S05]  /*2f4e0*/  IABS R2, R7 ;  /* 0x0000000700027213 */ /* 0x000fca0000000000 */
[----:B------:R-:W-:-:S06]  /*2f4f0*/  IMAD.MOV R2, RZ, RZ, -R2 ;  /* 0x000000ffff027224 */ /* 0x000fcc00078e0a02 */
[----:B------:R-:W-:Y:S01]  /*2f500*/  @!P2 IMAD.MOV R9, RZ, RZ, -R9 ;  /* 0x000000ffff09a224 */ /* 0x000fe200078e0a09 */
[----:B------:R-:W-:-:S04]  /*2f510*/  @!P1 LOP3.LUT R9, RZ, R4, RZ, 0x33, !PT ;  /* 0x00000004ff099212 */ /* 0x000fc800078e33ff */
[----:B------:R-:W-:-:S05]  /*2f520*/  IABS R3, R9 ;  /* 0x0000000900037213 */ /* 0x000fca0000000000 */
        /* <DEDUP_REMOVED lines=20> */
.L_x_1578:
[----:B-1----:R-:W0:Y:S01]  /*2f670*/  LDC.64 R2, c[0x0][0xc90] ;  /* 0x00032400ff027b82 */ /* 0x002e220000000a00 */
[----:B------:R-:W-:Y:S01]  /*2f680*/  ULDC.64 UR6, c[0x0][0x208] ;  /* 0x0000820000067ab9 */ /* 0x000fe20000000a00 */
[----:B0-----:R-:W-:-:S05]  /*2f690*/  IMAD.WIDE R2, R13, 0x4, R2 ;  /* 0x000000040d027825 */ /* 0x001fca00078e0202 */
        /* <DEDUP_REMOVED lines=30> */
[----:B------:R-:W-:-:S04]  /*2f880*/  VIADDMNMX R7, R10, UR5, R7, PT ;  /* 0x000000050a077c46 */ /* 0x000fc8000b800107 */
        /* <DEDUP_REMOVED lines=28> */
.L_x_1579:
[----:B01----:R-:W-:-:S05]  /*2fa50*/  LOP3.LUT R3, RZ, R2, RZ, 0x33, !PT ;  /* 0x00000002ff037212 */ /* 0x003fca00078e33ff */
[----:B------:R-:W-:-:S05]  /*2fa60*/  IMAD.IADD R2, R4, 0x1, R3 ;  /* 0x0000000104027824 */ /* 0x000fca00078e0203 */
[----:B------:R1:W-:Y:S01]  /*2fa70*/  STL [R1+0x4], R2 ;  /* 0x0000040201007387 */ /* 0x0003e20000100800 */
[----:B------:R-:W-:Y:S05]  /*2fa80*/  BRA `(.L_x_1580) ;  /* 0x0000000000107947 */ /* 0x000fea0003800000 */
.L_x_1575:
[----:B------:R-:W-:Y:S01]  /*2fa90*/  IMAD.U32 R2, RZ, RZ, UR6 ;  /* 0x00000006ff027e24 */ /* 0x000fe2000f8e00ff */
[----:B------:R0:W-:Y:S04]  /*2faa0*/  STL [R1+0x4], RZ ;  /* 0x000004ff01007387 */ /* 0x0001e80000100800 */
[----:B------:R0:W-:Y:S04]  /*2fab0*/  STL [R1+0x8], RZ ;  /* 0x000008ff01007387 */ /* 0x0001e80000100800 */
[----:B------:R0:W-:Y:S02]  /*2fac0*/  STL [R1], R2 ;  /* 0x0000000201007387 */ /* 0x0001e40000100800 */
.L_x_1580:
[----:B------:R-:W2:Y:S04]  /*2fad0*/  LDL R4, [R1] ;  /* 0x0000000001047983 */ /* 0x000ea80000100800 */
[----:B------:R-:W2:Y:S04]  /*2fae0*/  LDL R5, [R1+0x4] ;  /* 0x0000040001057983 */ /* 0x000ea80000100800 */
[----:B------:R-:W2:Y:S04]  /*2faf0*/  LDL R6, [R1+0x8] ;  /* 0x0000080001067983 */ /* 0x000ea80000100800 */
[----:B------:R-:W2:Y:S01]  /*2fb00*/  LDL R7, [R1+0xc] ;  /* 0x00000c0001077983 */ /* 0x000ea20000100800 */
[----:B------:R-:W-:-:S13]  /*2fb10*/  ISETP.NE.AND P0, PT, R0, RZ, PT ;  /* 0x000000ff0000720c */ /* 0x000fda0003f05270 */
[----:B------:R-:W3:Y:S01]  /*2fb20*/  @!P0 S2R R3, SR_CgaCtaId ;  /* 0x0000000000038919 */ /* 0x000ee20000008800 */
[----:B------:R-:W-:-:S04]  /*2fb30*/  @!P0 MOV R0, 0x400 ;  /* 0x0000040000008802 */ /* 0x000fc80000000f00 */
[----:B---3--:R-:W-:-:S05]  /*2fb40*/  @!P0 LEA R0, R3, R0, 0x18 ;  /* 0x0000000003008211 */ /* 0x008fca00078ec0ff */
[----:B--2---:R2:W-:Y:S01]  /*2fb50*/  @!P0 STS.128 [R0+0x2e8d0], R4 ;  /* 0x02e8d00400008388 */ /* 0x0045e20000000c00 */
[----:B------:R-:W-:Y:S06]  /*2fb60*/  BAR.ARV 0x5, 0x180 ;  /* 0x0146000000007b1d */ /* 0x000fec0000002000 */
.L_x_1573:
        /* <DEDUP_REMOVED lines=8> */
[----:B---3--:R-:W2:Y:S01]  /*2fbf0*/  LDL R0, [R1+0xb0] ;  /* 0x0000b00001007983 */ /* 0x008ea20000100800 */
[----:B------:R-:W3:Y:S01]  /*2fc00*/  S2UR UR5, SR_CgaCtaId ;  /* 0x00000000000579c3 */ /* 0x000ee20000008800 */
[----:B------:R-:W-:Y:S01]  /*2fc10*/  UMOV UR4, 0x400 ;  /* 0x0000040000047882 */ /* 0x000fe20000000000 */
[----:B------:R-:W-:Y:S01]  /*2fc20*/  BSSY B7, `(.L_x_1581) ;  /* 0x00006a8000077945 */ /* 0x000fe20003800000 */
[----:B------:R-:W0:Y:S01]  /*2fc30*/  S2R R9, SR_TID.X ;  /* 0x0000000000097919 */ /* 0x000e220000002100 */
[----:B------:R-:W-:Y:S01]  /*2fc40*/  ULDC.64 UR36, c[0x0][0x198] ;  /* 0x0000660000247ab9 */ /* 0x000fe20000000a00 */
[----:B------:R-:W-:Y:S01]  /*2fc50*/  ULDC UR40, c[0x0][0xc] ;  /* 0x0000030000287ab9 */ /* 0x000fe20000000800 */
[----:B---3--:R-:W-:-:S06]  /*2fc60*/  ULEA UR4, UR5, UR4, 0x18 ;  /* 0x0000000405047291 */ /* 0x008fcc000f8ec03f */
[----:B------:R-:W-:Y:S02]  /*2fc70*/  IMAD.U32 R19, RZ, RZ, UR4 ;  /* 0x00000004ff137e24 */ /* 0x000fe4000f8e00ff */
[C---:B01----:R-:W-:Y:S01]  /*2fc80*/  IMAD.SHL.U32 R2, R9.reuse, 0x10, RZ ;  /* 0x0000001009027824 */ /* 0x043fe200078e00ff */
[C---:B------:R-:W-:Y:S01]  /*2fc90*/  LOP3.LUT R8, R9.reuse, 0x7f, RZ, 0xc0, !PT ;  /* 0x0000007f09087812 */ /* 0x040fe200078ec0ff */
[C---:B------:R-:W-:Y:S01]  /*2fca0*/  IMAD.SHL.U32 R3, R9.reuse, 0x2, RZ ;  /* 0x0000000209037824 */ /* 0x040fe200078e00ff */
[----:B------:R-:W-:Y:S01]  /*2fcb0*/  SHF.R.U32.HI R6, RZ, 0x1, R9 ;  /* 0x00000001ff067819 */ /* 0x000fe20000011609 */
[C---:B------:R-:W-:Y:S01]  /*2fcc0*/  IMAD.SHL.U32 R5, R9.reuse, 0x20, RZ ;  /* 0x0000002009057824 */ /* 0x040fe200078e00ff */
[----:B------:R-:W-:-:S04]  /*2fcd0*/  LOP3.LUT P0, RZ, R9, 0x4, RZ, 0xc0, !PT ;  /* 0x0000000409ff7812 */ /* 0x000fc8000780c0ff */
[----:B------:R-:W-:-:S04]  /*2fce0*/  LOP3.LUT R7, R5, 0x80, RZ, 0xc0, !PT ;  /* 0x0000008005077812 */ /* 0x000fc800078ec0ff */
[----:B------:R-:W-:Y:S02]  /*2fcf0*/  LOP3.LUT R7, R7, 0x10, R9, 0xf8, !PT ;  /* 0x0000001007077812 */ /* 0x000fe400078ef809 */
[----:B--2---:R-:W-:Y:S02]  /*2fd00*/  R2UR UR6, R0 ;  /* 0x00000000000672ca */ /* 0x004fe400000e0000 */
[----:B------:R-:W-:-:S04]  /*2fd10*/  LOP3.LUT R0, R2, 0x3f0, RZ, 0xc0, !PT ;  /* 0x000003f002007812 */ /* 0x000fc800078ec0ff */
[----:B------:R-:W-:Y:S01]  /*2fd20*/  LOP3.LUT R0, R0, 0x70, R3, 0x78, !PT ;  /* 0x0000007000007812 */ /* 0x000fe200078e7803 */
[----:B------:R-:W-:-:S05]  /*2fd30*/  IMAD.SHL.U32 R3, R8, 0x10, RZ ;  /* 0x0000001008037824 */ /* 0x000fca00078e00ff */
[----:B------:R-:W-:Y:S01]  /*2fd40*/  LOP3.LUT R4, R3, 0x600, RZ, 0xc0, !PT ;  /* 0x0000060003047812 */ /* 0x000fe200078ec0ff */
[----:B------:R-:W-:Y:S01]  /*2fd50*/  ULOP3.LUT UR38, UR6, 0x1, URZ, 0xfc, !UPT ;  /* 0x0000000106267892 */ /* 0x000fe2000f8efc3f */
[----:B------:R-:W-:Y:S01]  /*2fd60*/  LOP3.LUT R0, R0, 0x400, R3, 0xf8, !PT ;  /* 0x0000040000007812 */ /* 0x000fe200078ef803 */
[----:B------:R-:W-:Y:S01]  /*2fd70*/  IMAD.SHL.U32 R3, R9, 0x80, RZ ;  /* 0x0000008009037824 */ /* 0x000fe200078e00ff */
[----:B------:R-:W-:Y:S01]  /*2fd80*/  LOP3.LUT R4, R4, 0x60, R5, 0xf8, !PT ;  /* 0x0000006004047812 */ /* 0x000fe200078ef805 */
[----:B------:R-:W-:-:S03]  /*2fd90*/  ULOP3.LUT UR39, UR6, 0x2, URZ, 0xfc, !UPT ;  /* 0x0000000206277892 */ /* 0x000fc6000f8efc3f */
[----:B------:R-:W-:Y:S02]  /*2fda0*/  LOP3.LUT R4, R4, 0x100, R5, 0xf8, !PT ;  /* 0x0000010004047812 */ /* 0x000fe400078ef805 */
[----:B------:R-:W-:-:S04]  /*2fdb0*/  LOP3.LUT R5, R3, 0x380, RZ, 0xc0, !PT ;  /* 0x0000038003057812 */ /* 0x000fc800078ec0ff */
[----:B------:R-:W-:Y:S01]  /*2fdc0*/  LOP3.LUT R5, R5, 0x30, R6, 0xf8, !PT ;  /* 0x0000003005057812 */ /* 0x000fe200078ef806 */
[----:B------:R-:W-:-:S05]  /*2fdd0*/  IMAD.SHL.U32 R6, R9, 0x4, RZ ;  /* 0x0000000409067824 */ /* 0x000fca00078e00ff */
[----:B------:R-:W-:Y:S02]  /*2fde0*/  LOP3.LUT R7, R7, 0x10, R6, 0x78, !PT ;  /* 0x0000001007077812 */ /* 0x000fe400078e7806 */
[----:B------:R-:W-:Y:S02]  /*2fdf0*/  LOP3.LUT R6, R5, 0x70, R2, 0x78, !PT ;  /* 0x0000007005067812 */ /* 0x000fe400078e7802 */
[----:B------:R-:W-:Y:S02]  /*2fe00*/  LOP3.LUT R4, R4, R7, RZ, 0xfc, !PT ;  /* 0x0000000704047212 */ /* 0x000fe400078efcff */
[----:B------:R-:W-:-:S03]  /*2fe10*/  LOP3.LUT R3, R6, 0xc00, R3, 0xf8, !PT ;  /* 0x00000c0006037812 */ /* 0x000fc600078ef803 */
[----:B------:R0:W-:Y:S04]  /*2fe20*/  STL [R1+0x2c], R4 ;  /* 0x00002c0401007387 */ /* 0x0001e80000100800 */
[----:B------:R1:W-:Y:S01]  /*2fe30*/  STL [R1+0x30], R3 ;  /* 0x0000300301007387 */ /* 0x0003e20000100800 */
[----:B0-----:R-:W-:Y:S01]  /*2fe40*/  SHF.R.U32.HI R4, RZ, 0x3, R8 ;  /* 0x00000003ff047819 */ /* 0x001fe20000011608 */
[----:B-1----:R-:W-:-:S05]  /*2fe50*/  IMAD.MOV.U32 R3, RZ, RZ, 0x40 ;  /* 0x00000040ff037424 */ /* 0x002fca00078e00ff */
[----:B------:R-:W-:-:S05]  /*2fe60*/  SEL R3, R3, 0xffffffc0, !P0 ;  /* 0xffffffc003037807 */ /* 0x000fca0004000000 */
[----:B------:R0:W-:Y:S02]  /*2fe70*/  STL [R1+0x34], R3 ;  /* 0x0000340301007387 */ /* 0x0001e40000100800 */
[----:B0-----:R-:W-:Y:S01]  /*2fe80*/  LOP3.LUT R3, R4, 0x70, R2, 0xf8, !PT ;  /* 0x0000007004037812 */ /* 0x001fe200078ef802 */
[----:B------:R-:W-:Y:S02]  /*2fe90*/  IMAD.IADD R2, R19, 0x1, R0 ;  /* 0x0000000113027824 */ /* 0x000fe400078e0200 */
[----:B------:R-:W-:-:S03]  /*2fea0*/  IMAD.MOV.U32 R0, RZ, RZ, 0x1 ;  /* 0x00000001ff007424 */ /* 0x000fc600078e00ff */
[----:B------:R0:W-:Y:S04]  /*2feb0*/  STL [R1+0x48], R2 ;  /* 0x0000480201007387 */ /* 0x0001e80000100800 */
[----:B------:R0:W-:Y:S04]  /*2fec0*/  STL [R1+0x54], RZ ;  /* 0x000054ff01007387 */ /* 0x0001e80000100800 */
[----:B------:R0:W-:Y:S04]  /*2fed0*/  STL [R1+0x1c], R0 ;  /* 0x00001c0001007387 */ /* 0x0001e80000100800 */
[----:B------:R0:W-:Y:S04]  /*2fee0*/  STL [R1+0x14], RZ ;  /* 0x000014ff01007387 */ /* 0x0001e80000100800 */
[----:B------:R0:W-:Y:S04]  /*2fef0*/  STL [R1+0x10], RZ ;  /* 0x000010ff01007387 */ /* 0x0001e80000100800 */
[----:B------:R0:W-:Y:S02]  /*2ff00*/  STL [R1+0x18], R0 ;  /* 0x0000180001007387 */ /* 0x0001e40000100800 */
.L_x_1703:
[----:B------:R-:W2:Y:S01]  /*2ff10*/  LDL R14, [R1+0xc] ;  /* 0x00000c00010e7983 */ /* 0x000ea20000100800 */
[----:B------:R-:W-:Y:S05]  /*2ff20*/  YIELD ;  /* 0x0000000000007946 */ /* 0x000fea0003800000 */
[----:B------:R-:W-:Y:S01]  /*2ff30*/  ULDC.64 UR4, c[0x0][0xa28] ;  /* 0x00028a0000047ab9 */ /* 0x000fe20000000a00 */
[----:B-1--4-:R-:W-:Y:S02]  /*2ff40*/  CS2R R6, SRZ ;  /* 0x0000000000067805 */ /* 0x012fe4000001ff00 */
[----:B------:R-:W-:Y:S01]  /*2ff50*/  ISETP.NE.U32.AND P0, PT, RZ, UR4, PT ;  /* 0x00000004ff007c0c */ /* 0x000fe2000bf05070 */
[----:B------:R-:W1:Y:S01]  /*2ff60*/  LDC.64 R12, c[0x0][0xa00] ;  /* 0x00028000ff0c7b82 */ /* 0x000e620000000a00 */
[----:B------:R-:W-:Y:S01]  /*2ff70*/  ULDC.64 UR10, c[0x0][0x208] ;  /* 0x00008200000a7ab9 */ /* 0x000fe20000000a00 */
[----:B------:R-:W-:Y:S01]  /*2ff80*/  ULDC.64 UR6, c[0x0][0xa08] ;  /* 0x0002820000067ab9 */ /* 0x000fe20000000a00 */
[----:B------:R-:W-:Y:S01]  /*2ff90*/  ISETP.NE.AND.EX P0, PT, RZ, UR5, PT, P0 ;  /* 0x00000005ff007c0c */ /* 0x000fe2000bf05300 */
[----:B------:R-:W-:Y:S01]  /*2ffa0*/  ULDC.64 UR4, c[0x0][0xa18] ;  /* 0x0002860000047ab9 */ /* 0x000fe20000000a00 */
[----:B------:R-:W-:-:S03]  /*2ffb0*/  ULDC.64 UR8, c[0x0][0xa10] ;  /* 0x0002840000087ab9 */ /* 0x000fc60000000a00 */
[----:B------:R-:W3:Y:S08]  /*2ffc0*/  LDC.64 R4, c[0x0][0xa08] ;  /* 0x00028200ff047b82 */ /* 0x000ef00000000a00 */
[----:B0-----:R-:W2:Y:S02]  /*2ffd0*/  @P0 LDC.64 R2, c[0x0][0xa28] ;  /* 0x00028a00ff020b82 */ /* 0x001ea40000000a00 */
[----:B--2---:R-:W-:-:S05]  /*2ffe0*/  @P0 IMAD.WIDE R2, R14, 0x4, R2 ;  /* 0x000000040e020825 */ /* 0x004fca00078e0202 */
[----:B------:R0:W5:Y:S01]  /*2fff0*/  @P0 LDG.E R6, desc[UR10][R2.64] ;  /* 0x0000000a02060981 */ /* 0x000162000c1e1900 */
[----:B------:R-:W-:Y:S01]  /*30000*/  ISETP.NE.U32.AND P0, PT, RZ, UR4, PT ;  /* 0x00000004ff007c0c */ /* 0x000fe2000bf05070 */
[----:B-1----:R-:W-:Y:S01]  /*30010*/  IMAD.WIDE R12, R14, 0x4, R12 ;  /* 0x000000040e0c7825 */ /* 0x002fe200078e020c */
[----:B------:R-:W-:Y:S02]  /*30020*/  ISETP.NE.U32.AND P2, PT, RZ, UR6, PT ;  /* 0x00000006ff007c0c */ /* 0x000fe4000bf45070 */
[----:B------:R-:W-:Y:S01]  /*30030*/  ISETP.NE.AND.EX P0, PT, RZ, UR5, PT, P0 ;  /* 0x00000005ff007c0c */ /* 0x000fe2000bf05300 */
[----:B------:R-:W-:Y:S01]  /*30040*/  ULDC.64 UR4, c[0x0][0xa00] ;  /* 0x0002800000047ab9 */ /* 0x000fe20000000a00 */
[----:B------:R-:W-:Y:S01]  /*30050*/  ISETP.NE.U32.AND P4, PT, RZ, UR8, PT ;  /* 0x00000008ff007c0c */ /* 0x000fe2000bf85070 */
[----:B------:R-:W-:Y:S01]  /*30060*/  IMAD.MOV.U32 R8, RZ, RZ, RZ ;  /* 0x000000ffff087224 */ /* 0x000fe200078e00ff */
[----:B------:R-:W-:Y:S01]  /*30070*/  ISETP.NE.U32.AND P1, PT, RZ, UR4, PT ;  /* 0x00000004ff007c0c */ /* 0x000fe2000bf25070 */
[----:B0-----:R-:W0:Y:S01]  /*30080*/  LDC.64 R2, c[0x0][0xa10] ;  /* 0x00028400ff027b82 */ /* 0x001e220000000a00 */
[----:B------:R-:W-:-:S02]  /*30090*/  IMAD.MOV.U32 R0, RZ, RZ, RZ ;  /* 0x000000ffff007224 */ /* 0x000fc400078e00ff */
[----:B------:R-:W-:Y:S01]  /*300a0*/  ISETP.NE.AND.EX P3, PT, RZ, UR5, PT, P1 ;  /* 0x00000005ff007c0c */ /* 0x000fe2000bf65310 */
[----:B---3--:R-:W-:-:S04]  /*300b0*/  IMAD.WIDE R4, R14, 0x4, R4 ;  /* 0x000000040e047825 */ /* 0x008fc800078e0204 */
[----:B------:R-:W1:Y:S01]  /*300c0*/  @P0 LDC.64 R10, c[0x0][0xa18] ;  /* 0x00028600ff0a0b82 */ /* 0x000e620000000a00 */
[----:B------:R-:W-:Y:S01]  /*300d0*/  ULDC UR4, c[0x0][0x288] ;  /* 0x0000a20000047ab9 */ /* 0x000fe20000000800 */
[----:B------:R-:W-:Y:S02]  /*300e0*/  ISETP.NE.AND.EX P1, PT, RZ, UR7, PT, P2 ;  /* 0x00000007ff007c0c */ /* 0x000fe4000bf25320 */
[----:B------:R-:W-:-:S04]  /*300f0*/  ISETP.NE.AND.EX P2, PT, RZ, UR9, PT, P4 ;  /* 0x00000009ff007c0c */ /* 0x000fc8000bf45340 */
[----:B------:R-:W2:Y:S07]  /*30100*/  @P3 LDG.E R7, desc[UR10][R12.64] ;  /* 0x0000000a0c073981 */ /* 0x000eae000c1e1900 */
[----:B------:R-:W5:Y:S01]  /*30110*/  @P1 LDG.E R8, desc[UR10][R4.64] ;  /* 0x0000000a04081981 */ /* 0x000f62000c1e1900 */
[----:B0-----:R-:W-:-:S05]  /*30120*/  IMAD.WIDE R2, R14, 0x4, R2 ;  /* 0x000000040e027825 */ /* 0x001fca00078e0202 */
[----:B------:R-:W5:Y:S01]  /*30130*/  @P2 LDG.E R0, desc[UR10][R2.64] ;  /* 0x0000000a02002981 */ /* 0x000f62000c1e1900 */
[----:B-1----:R-:W-:-:S03]  /*30140*/  @P0 IMAD.WIDE R10, R14, 0x4, R10 ;  /* 0x000000040e0a0825 */ /* 0x002fc600078e020a */
        /* <DEDUP_REMOVED lines=11> */
[----:B0-----:R-:W-:Y:S01]  /*30200*/  IMAD.U32 R10, RZ, RZ, UR5 ;  /* 0x00000005ff0a7e24 */ /* 0x001fe2000f8e00ff */
[----:B--2---:R0:W-:Y:S01]  /*30210*/  STL [R1+0x38], R7 ;  /* 0x0000380701007387 */ /* 0x0041e20000100800 */
[----:B------:R-:W-:Y:S02]  /*30220*/  IMAD.MOV.U32 R15, RZ, RZ, R7 ;  /* 0x000000ffff0f7224 */ /* 0x000fe400078e0007 */
[----:B0-----:R-:W-:Y:S01]  /*30230*/  IMAD.U32 R7, RZ, RZ, UR4 ;  /* 0x00000004ff077e24 */ /* 0x001fe2000f8e00ff */
[----:B------:R-:W-:Y:S06]  /*30240*/  @P0 BRA `(.L_x_1582) ;  /* 0x0000000000180947 */ /* 0x000fec0003800000 */
[----:B------:R-:W-:Y:S05]  /*30250*/  @!P3 BRA `(.L_x_1582) ;  /* 0x000000000014b947 */ /* 0x000fea0003800000 */
[----:B------:R-:W-:Y:S02]  /*30260*/  ULDC.64 UR4, c[0x0][0x208] ;  /* 0x0000820000047ab9 */ /* 0x000fe40000000a00 */
[----:B------:R-:W2:Y:S04]  /*30270*/  LDG.E R9, desc[UR4][R12.64] ;  /* 0x000000040c097981 */ /* 0x000ea8000c1e1900 */
[----:B------:R-:W2:Y:S02]  /*30280*/  LDG.E R12, desc[UR4][R12.64+0x4] ;  /* 0x000004040c0c7981 */ /* 0x000ea4000c1e1900 */
[----:B--2---:R-:W-:-:S05]  /*30290*/  IMAD.IADD R15, R12, 0x1, -R9 ;  /* 0x000000010c0f7824 */ /* 0x004fca00078e0a09 */
[----:B------:R0:W-:Y:S02]  /*302a0*/  STL [R1+0x38], R15 ;  /* 0x0000380f01007387 */ /* 0x0001e40000100800 */
.L_x_1582:
[----:B------:R-:W2:Y:S01]  /*302b0*/  LDL.LU R12, [R1+0x8] ;  /* 0x00000800010c7983 */ /* 0x000ea20000300800 */
[----:B-----5:R-:W-:Y:S01]  /*302c0*/  IMAD.IADD R8, R8, 0x1, R6 ;  /* 0x0000000108087824 */ /* 0x020fe200078e0206 */
[----:B------:R-:W-:Y:S02]  /*302d0*/  ULDC.64 UR4, c[0x0][0xa20] ;  /* 0x0002880000047ab9 */ /* 0x000fe40000000a00 */
[----:B------:R-:W-:Y:S02]  /*302e0*/  ISETP.NE.U32.AND P0, PT, RZ, UR4, PT ;  /* 0x00000004ff007c0c */ /* 0x000fe4000bf05070 */
[----:B------:R1:W-:Y:S02]  /*302f0*/  STL [R1+0x24], R8 ;  /* 0x0000240801007387 */ /* 0x0003e40000100800 */
[----:B------:R-:W-:Y:S02]  /*30300*/  ISETP.NE.AND.EX P0, PT, RZ, UR5, PT, P0 ;  /* 0x00000005ff007c0c */ /* 0x000fe4000bf05300 */
[----:B--2---:R-:W-:-:S02]  /*30310*/  LOP3.LUT R11, R12, 0xff000000, RZ, 0xc0, !PT ;  /* 0xff0000000c0b7812 */ /* 0x004fc400078ec0ff */
[C---:B------:R-:W-:Y:S02]  /*30320*/  LOP3.LUT R9, R12.reuse, 0xff0000, RZ, 0xc0, !PT ;  /* 0x00ff00000c097812 */ /* 0x040fe400078ec0ff */
[----:B------:R-:W-:Y:S02]  /*30330*/  SHF.R.U32.HI R11, RZ, 0x8, R11 ;  /* 0x00000008ff0b7819 */ /* 0x000fe4000001160b */
[----:B------:R-:W-:Y:S02]  /*30340*/  LOP3.LUT R17, R12, 0xffff, RZ, 0xc0, !PT ;  /* 0x0000ffff0c117812 */ /* 0x000fe400078ec0ff */
[----:B------:R-:W-:-:S03]  /*30350*/  LEA.HI R11, R9, R11, RZ, 0x10 ;  /* 0x0000000b090b7211 */ /* 0x000fc600078f80ff */
[----:B-1----:R-:W-:Y:S05]  /*30360*/  @!P0 BRA `(.L_x_1583) ;  /* 0x0000000000148947 */ /* 0x002fea0003800000 */
[----:B------:R-:W1:Y:S01]  /*30370*/  LDC.64 R4, c[0x0][0xa20] ;  /* 0x00028800ff047b82 */ /* 0x000e620000000a00 */
[----:B------:R-:W-:Y:S01]  /*30380*/  ULDC.64 UR4, c[0x0][0x208] ;  /* 0x0000820000047ab9 */ /* 0x000fe20000000a00 */
[----:B-1----:R-:W-:-:S05]  /*30390*/  IMAD.WIDE R4, R14, 0x4, R4 ;  /* 0x000000040e047825 */ /* 0x002fca00078e0204 */
[----:B------:R1:W5:Y:S01]  /*303a0*/  LDG.E R7, desc[UR4][R4.64] ;  /* 0x0000000404077981 */ /* 0x000362000c1e1900 */
[----:B------:R-:W-:Y:S05]  /*303b0*/  BRA `(.L_x_1584) ;  /* 0x0000000000147947 */ /* 0x000fea0003800000 */
.L_x_1583:
[----:B------:R-:W-:Y:S05]  /*303c0*/  @!P1 BRA `(.L_x_1584) ;  /* 0x0000000000109947 */ /* 0x000fea0003800000 */
[----:B------:R-:W-:Y:S02]  /*303d0*/  ULDC.64 UR4, c[0x0][0x208] ;  /* 0x0000820000047ab9 */ /* 0x000fe40000000a00 */
[----:B------:R-:W2:Y:S04]  /*303e0*/  LDG.E R7, desc[UR4][R4.64] ;  /* 0x0000000404077981 */ /* 0x000ea8000c1e1900 */
[----:B------:R-:W2:Y:S02]  /*303f0*/  LDG.E R4, desc[UR4][R4.64+0x4] ;  /* 0x0000040404047981 */ /* 0x000ea4000c1e1900 */
[----:B--2---:R-:W-:-:S07]  /*30400*/  IMAD.IADD R7, R4, 0x1, -R7 ;  /* 0x0000000104077824 */ /* 0x004fce00078e0a07 */
.L_x_1584:
[----:B------:R-:W2:Y:S01]  /*30410*/  LDL.LU R8, [R1+0x4] ;  /* 0x0000040001087983 */ /* 0x000ea20000300800 */
[----:B------:R-:W-:-:S03]  /*30420*/  ULDC.64 UR4, c[0x0][0x208] ;  /* 0x0000820000047ab9 */ /* 0x000fc60000000a00 */
[----:B-1----:R-:W3:Y:S04]  /*30430*/  @P2 LDG.E R4, desc[UR4][R2.64] ;  /* 0x0000000402042981 */ /* 0x002ee8000c1e1900 */
[----:B------:R1:W3:Y:S01]  /*30440*/  @P2 LDG.E R2, desc[UR4][R2.64+0x4] ;  /* 0x0000040402022981 */ /* 0x0002e2000c1e1900 */
[----:B-----5:R-:W-:Y:S01]  /*30450*/  IMAD.IADD R9, R7, 0x1, -R6 ;  /* 0x0000000107097824 */ /* 0x020fe200078e0a06 */
[----:B-1----:R-:W1:Y:S02]  /*30460*/  LDC R3, c[0x0][0x448] ;  /* 0x00011200ff037b82 */ /* 0x002e640000000800 */
[----:B-1----:R-:W-:-:S13]  /*30470*/  ISETP.NE.AND P1, PT, R3, 0x1, PT ;  /* 0x000000010300780c */ /* 0x002fda0003f25270 */
[----:B------:R-:W1:Y:S08]  /*30480*/  @P1 LDC R3, c[0x0][0x44c] ;  /* 0x00011300ff031b82 */ /* 0x000e700000000800 */
[----:B------:R-:W4:Y:S01]  /*30490*/  @P1 LDC R5, c[0x0][0x450] ;  /* 0x00011400ff051b82 */ /* 0x000f220000000800 */
[----:B--2---:R-:W-:-:S04]  /*304a0*/  IMAD.SHL.U32 R12, R8, 0x80, RZ ;  /* 0x00000080080c7824 */ /* 0x004fc800078e00ff */
[----:B------:R-:W-:Y:S01]  /*304b0*/  VIADD R6, R12, 0x7f ;  /* 0x0000007f0c067836 */ /* 0x000fe20000000000 */
[----:B------:R2:W-:Y:S01]  /*304c0*/  STL [R1+0x28], R12 ;  /* 0x0000280c01007387 */ /* 0x0005e20000100800 */
[----:B---3--:R-:W-:Y:S02]  /*304d0*/  @P2 IMAD.IADD R10, R2, 0x1, -R4 ;  /* 0x00000001020a2824 */ /* 0x008fe400078e0a04 */
[----:B-1----:R-:W-:-:S04]  /*304e0*/  @P1 IMAD.HI.U32 R2, R6, R3, RZ ;  /* 0x0000000306021227 */ /* 0x002fc800078e00ff */
[----:B------:R-:W-:Y:S01]  /*304f0*/  IMAD.IADD R8, R9, 0x1, R10 ;  /* 0x0000000109087824 */ /* 0x000fe200078e020a */
[----:B----4-:R-:W-:Y:S01]  /*30500*/  @P1 SHF.R.U32.HI R6, RZ, R5, R2 ;  /* 0x00000005ff061219 */ /* 0x010fe20000011602 */
[----:B------:R-:W-:Y:S02]  /*30510*/  IMAD.MOV.U32 R2, RZ, RZ, RZ ;  /* 0x000000ffff027224 */ /* 0x000fe400078e00ff */
[C---:B------:R-:W-:Y:S01]  /*30520*/  VIADD R3, R8.reuse, 0xdf ;  /* 0x000000df08037836 */ /* 0x040fe20000000000 */
[----:B------:R-:W-:-:S03]  /*30530*/  IADD3 R18, R8, 0x1, -R15 ;  /* 0x0000000108127810 */ /* 0x000fc60007ffe80f */
[----:B------:R-:W-:-:S04]  /*30540*/  IMAD.HI R2, R3, -0x6db6db6d, R2 ;  /* 0x9249249303027827 */ /* 0x000fc800078e0202 */
[----:B------:R-:W-:Y:S01]  /*30550*/  IMAD.IADD R6, R18, 0x1, R6 ;  /* 0x0000000112067824 */ /* 0x000fe200078e0206 */
[----:B------:R-:W-:-:S04]  /*30560*/  SHF.R.U32.HI R3, RZ, 0x1f, R2 ;  /* 0x0000001fff037819 */ /* 0x000fc80000011602 */
[----:B------:R-:W-:Y:S02]  /*30570*/  LEA.HI.SX32 R21, R2, R3, 0x19 ;  /* 0x0000000302157211 */ /* 0x000fe400078fcaff */
[----:B------:R-:W1:Y:S02]  /*30580*/  LDC.64 R2, c[0x0][0x9e0] ;  /* 0x00027800ff027b82 */ /* 0x000e640000000a00 */
[----:B-1----:R-:W-:Y:S01]  /*30590*/  ISETP.GE.AND P3, PT, R3, 0x1, PT ;  /* 0x000000010300780c */ /* 0x002fe20003f66270 */
[----:B------:R-:W-:-:S12]  /*305a0*/  IMAD.IADD R2, R6, 0x1, R2 ;  /* 0x0000000106027824 */ /* 0x000fd800078e0202 */
[----:B--2---:R-:W-:Y:S05]  /*305b0*/  @!P3 BRA `(.L_x_1585) ;  /* 0x000000000048b947 */ /* 0x004fea0003800000 */
[C---:B------:R-:W-:Y:S01]  /*305c0*/  ISETP.GT.AND P0, PT, R6.reuse, RZ, PT ;  /* 0x000000ff0600720c */ /* 0x040fe20003f04270 */
[----:B------:R-:W-:Y:S01]  /*305d0*/  BSSY B0, `(.L_x_1586) ;  /* 0x000000e000007945 */ /* 0x000fe20003800000 */
[----:B------:R-:W-:-:S11]  /*305e0*/  VIADD R7, R6, 0xffffffff ;  /* 0xffffffff06077836 */ /* 0x000fd60000000000 */
[----:B------:R-:W-:Y:S05]  /*305f0*/  @P0 BRA `(.L_x_1587) ;  /* 0x00000000001c0947 */ /* 0x000fea0003800000 */
[----:B------:R-:W-:Y:S01]  /*30600*/  ISETP.NE.AND P0, PT, R3, 0x1, PT ;  /* 0x000000010300780c */ /* 0x000fe20003f05270 */
[----:B------:R-:W-:-:S12]  /*30610*/  IMAD.MOV R6, RZ, RZ, -R6 ;  /* 0x000000ffff067224 */ /* 0x000fd800078e0a06 */
[----:B------:R-:W1:Y:S02]  /*30620*/  @P0 LDC.64 R4, c[0x0][0x9e8] ;  /* 0x00027a00ff040b82 */ /* 0x000e640000000a00 */
[----:B-1----:R-:W-:-:S05]  /*30630*/  @P0 IMAD.HI.U32 R4, R6, R4, RZ ;  /* 0x0000000406040227 */ /* 0x002fca00078e00ff */
[----:B------:R-:W-:-:S04]  /*30640*/  @P0 SHF.R.U32.HI R6, RZ, R5, R4 ;  /* 0x00000005ff060219 */ /* 0x000fc80000011604 */
[----:B------:R-:W-:Y:S01]  /*30650*/  LOP3.LUT R7, RZ, R6, RZ, 0x33, !PT ;  /* 0x00000006ff077212 */ /* 0x000fe200078e33ff */
[----:B------:R-:W-:Y:S06]  /*30660*/  BRA `(.L_x_1588) ;  /* 0x0000000000107947 */ /* 0x000fec0003800000 */
.L_x_1587:
[----:B------:R-:W-:-:S13]  /*30670*/  ISETP.NE.AND P0, PT, R3, 0x1, PT ;  /* 0x000000010300780c */ /* 0x000fda0003f05270 */
[----:B------:R-:W1:Y:S02]  /*30680*/  @P0 LDC.64 R4, c[0x0][0x9e8] ;  /* 0x00027a00ff040b82 */ /* 0x000e640000000a00 */
[----:B-1----:R-:W-:-:S05]  /*30690*/  @P0 IMAD.HI.U32 R4, R7, R4, RZ ;  /* 0x0000000407040227 */ /* 0x002fca00078e00ff */
[----:B------:R-:W-:-:S07]  /*306a0*/  @P0 SHF.R.U32.HI R7, RZ, R5, R4 ;  /* 0x00000005ff070219 */ /* 0x000fce0000011604 */
.L_x_1588:
[----:B------:R-:W-:Y:S05]  /*306b0*/  BSYNC B0 ;  /* 0x0000000000007941 */ /* 0x000fea0003800000 */
.L_x_1586:
[----:B------:R-:W-:-:S05]  /*306c0*/  IMAD R7, R7, R3, R3 ;  /* 0x0000000307077224 */ /* 0x000fca00078e0203 */
[----:B------:R-:W-:-:S07]  /*306d0*/  VIMNMX R2, R2, R7, PT ;  /* 0x0000000702027248 */ /* 0x000fce0003fe0100 */
.L_x_1585:
[----:B------:R-:W1:Y:S01]  /*306e0*/  @P1 LDC R4, c[0x0][0x44c] ;  /* 0x00011300ff041b82 */ /* 0x000e620000000800 */
[----:B------:R-:W-:Y:S01]  /*306f0*/  IMAD.MOV.U32 R6, RZ, RZ, R12 ;  /* 0x000000ffff067224 */ /* 0x000fe200078e000c */
[----:B------:R-:W-:Y:S01]  /*30700*/  ULDC UR4, c[0x0][0x9dc] ;  /* 0x0002770000047ab9 */ /* 0x000fe20000000800 */
[----:B------:R-:W-:-:S05]  /*30710*/  IMAD.IADD R20, R8, 0x1, -R15 ;  /* 0x0000000108147824 */ /* 0x000fca00078e0a0f */
[----:B------:R-:W2:Y:S01]  /*30720*/  @P1 LDC R5, c[0x0][0x450] ;  /* 0x00011400ff051b82 */ /* 0x000ea20000000800 */
[----:B-1----:R-:W-:-:S05]  /*30730*/  @P1 IMAD.HI.U32 R4, R12, R4, RZ ;  /* 0x000000040c041227 */ /* 0x002fca00078e00ff */
[----:B--2---:R-:W-:Y:S01]  /*30740*/  @P1 SHF.R.U32.HI R6, RZ, R5, R4 ;  /* 0x00000005ff061219 */ /* 0x004fe20000011604 */
[----:B------:R-:W-:Y:S02]  /*30750*/  VIADD R5, R2, 0xdf ;  /* 0x000000df02057836 */ /* 0x000fe40000000000 */
[----:B------:R-:W-:Y:S02]  /*30760*/  IMAD.MOV.U32 R4, RZ, RZ, RZ ;  /* 0x000000ffff047224 */ /* 0x000fe400078e00ff */
[----:B------:R-:W-:Y:S02]  /*30770*/  IMAD.IADD R2, R20, 0x1, R6 ;  /* 0x0000000114027824 */ /* 0x000fe400078e0206 */
[----:B------:R-:W-:-:S04]  /*30780*/  IMAD.HI R4, R5, -0x6db6db6d, R4 ;  /* 0x9249249305047827 */ /* 0x000fc800078e0204 */
[----:B------:R-:W-:Y:S01]  /*30790*/  VIADD R6, R2, -UR4 ;  /* 0x8000000402067c36 */ /* 0x000fe20008000000 */
[----:B------:R-:W-:-:S04]  /*307a0*/  SHF.R.U32.HI R8, RZ, 0x1f, R4 ;  /* 0x0000001fff087819 */ /* 0x000fc80000011604 */
[----:B------:R-:W-:-:S04]  /*307b0*/  LEA.HI.SX32 R8, R4, R8, 0x19 ;  /* 0x0000000804087211 */ /* 0x000fc800078fcaff */
[----:B------:R-:W-:Y:S01]  /*307c0*/  VIMNMX R8, R21, R8, PT ;  /* 0x0000000815087248 */ /* 0x000fe20003fe0100 */
        /* <DEDUP_REMOVED lines=11> */
.L_x_1591:
[----:B------:R-:W-:-:S13]  /*30880*/  ISETP.NE.AND P0, PT, R3, 0x1, PT ;  /* 0x000000010300780c */ /* 0x000fda0003f05270 */
[----:B------:R-:W1:Y:S02]  /*30890*/  @P0 LDC.64 R4, c[0x0][0x9e8] ;  /* 0x00027a00ff040b82 */ /* 0x000e640000000a00 */
[----:B-1----:R-:W-:-:S05]  /*308a0*/  @P0 IMAD.HI.U32 R4, R2, R4, RZ ;  /* 0x0000000402040227 */ /* 0x002fca00078e00ff */
[----:B------:R-:W-:-:S07]  /*308b0*/  @P0 SHF.R.U32.HI R2, RZ, R5, R4 ;  /* 0x00000005ff020219 */ /* 0x000fce0000011604 */
.L_x_1592:
[----:B------:R-:W-:Y:S05]  /*308c0*/  BSYNC B0 ;  /* 0x0000000000007941 */ /* 0x000fea0003800000 */
.L_x_1590:
[----:B------:R-:W-:-:S05]  /*308d0*/  IMAD R2, R2, R3, RZ ;  /* 0x0000000302027224 */ /* 0x000fca00078e02ff */
[----:B------:R-:W-:-:S07]  /*308e0*/  VIMNMX R6, R6, R2, !PT ;  /* 0x0000000206067248 */ /* 0x000fce0007fe0100 */
.L_x_1589:
[----:B------:R-:W-:Y:S01]  /*308f0*/  IMAD.MOV.U32 R2, RZ, RZ, RZ ;  /* 0x000000ffff027224 */ /* 0x000fe200078e00ff */
[----:B------:R-:W-:Y:S01]  /*30900*/  LOP3.LUT R13, R11, 0xff, RZ, 0xc0, !PT ;  /* 0x000000ff0b0d7812 */ /* 0x000fe200078ec0ff */
[----:B------:R-:W-:Y:S01]  /*30910*/  IMAD.MOV.U32 R3, RZ, RZ, R6 ;  /* 0x000000ffff037224 */ /* 0x000fe200078e0006 */
[----:B------:R-:W-:Y:S01]  /*30920*/  BSSY B0, `(.L_x_1593) ;  /* 0x0000027000007945 */ /* 0x000fe20003800000 */
[----:B------:R-:W-:Y:S01]  /*30930*/  SHF.R.U32.HI R4, RZ, 0x10, R11 ;  /* 0x00000010ff047819 */ /* 0x000fe2000001160b */
[----:B------:R-:W-:Y:S01]  /*30940*/  IMAD.HI R6, R6, -0x6db6db6d, R2 ;  /* 0x9249249306067827 */ /* 0x000fe200078e0202 */
[----:B------:R1:W-:Y:S04]  /*30950*/  STL [R1+0x4], R13 ;  /* 0x0000040d01007387 */ /* 0x0003e80000100800 */
[----:B------:R-:W-:-:S04]  /*30960*/  SHF.R.U32.HI R5, RZ, 0x1f, R6 ;  /* 0x0000001fff057819 */ /* 0x000fc80000011606 */
[----:B------:R-:W-:-:S04]  /*30970*/  LEA.HI.SX32 R5, R6, R5, 0x19 ;  /* 0x0000000506057211 */ /* 0x000fc800078fcaff */
[----:B------:R-:W-:-:S04]  /*30980*/  VIMNMX R5, RZ, R5, !PT ;  /* 0x00000005ff057248 */ /* 0x000fc80007fe0100 */
[----:B------:R-:W-:-:S13]  /*30990*/  ISETP.GT.AND P0, PT, R8, R5, PT ;  /* 0x000000050800720c */ /* 0x000fda0003f04270 */
[----:B-1----:R-:W-:Y:S05]  /*309a0*/  @!P0 BRA `(.L_x_1594) ;  /* 0x0000000000788947 */ /* 0x002fea0003800000 */
[----:B------:R-:W-:Y:S01]  /*309b0*/  ISETP.NE.AND P0, PT, R4, RZ, PT ;  /* 0x000000ff0400720c */ /* 0x000fe20003f05270 */
[----:B------:R-:W-:-:S03]  /*309c0*/  ULDC UR4, c[0x0][0x9f0] ;  /* 0x00027c0000047ab9 */ /* 0x000fc60000000800 */
[----:B------:R-:W-:-:S04]  /*309d0*/  SEL R6, R4, UR4, P0 ;  /* 0x0000000404067c07 */ /* 0x000fc80008000000 */
[----:B------:R-:W-:Y:S02]  /*309e0*/  IABS R7, R6 ;  /* 0x0000000600077213 */ /* 0x000fe40000000000 */
[----:B------:R-:W-:Y:S02]  /*309f0*/  IADD3 R11, R6, -0x1, R8 ;  /* 0xffffffff060b7810 */ /* 0x000fe40007ffe008 */
[----:B------:R-:W1:Y:S03]  /*30a00*/  I2F.RP R2, R7 ;  /* 0x0000000700027306 */ /* 0x000e660000209400 */
[----:B------:R-:W-:-:S05]  /*30a10*/  IMAD.IADD R11, R11, 0x1, -R5 ;  /* 0x000000010b0b7824 */ /* 0x000fca00078e0a05 */
[----:B-1----:R-:W1:Y:S02]  /*30a20*/  MUFU.RCP R2, R2 ;  /* 0x0000000200027308 */ /* 0x002e640000001000 */
[----:B-1----:R-:W-:-:S06]  /*30a30*/  VIADD R2, R2, 0xffffffe ;  /* 0x0ffffffe02027836 */ /* 0x002fcc0000000000 */
[----:B------:R1:W2:Y:S02]  /*30a40*/  F2I.FTZ.U32.TRUNC.NTZ R3, R2 ;  /* 0x0000000200037305 */ /* 0x0002a4000021f000 */
[----:B-1----:R-:W-:-:S04]  /*30a50*/  LOP3.LUT R2, R11, R6, RZ, 0x3c, !PT ;  /* 0x000000060b027212 */ /* 0x002fc800078e3cff */
[----:B------:R-:W-:Y:S01]  /*30a60*/  ISETP.GE.AND P3, PT, R2, RZ, PT ;  /* 0x000000ff0200720c */ /* 0x000fe20003f66270 */
[----:B--2---:R-:W-:-:S04]  /*30a70*/  IMAD.MOV R2, RZ, RZ, -R3 ;  /* 0x000000ffff027224 */ /* 0x004fc800078e0a03 */
[----:B------:R-:W-:Y:S02]  /*30a80*/  IMAD R12, R2, R7, RZ ;  /* 0x00000007020c7224 */ /* 0x000fe400078e02ff */
[----:B------:R-:W-:-:S04]  /*30a90*/  IMAD.MOV.U32 R2, RZ, RZ, RZ ;  /* 0x000000ffff027224 */ /* 0x000fc800078e00ff */
[----:B------:R-:W-:Y:S01]  /*30aa0*/  IMAD.HI.U32 R12, R3, R12, R2 ;  /* 0x0000000c030c7227 */ /* 0x000fe200078e0002 */
[----:B------:R-:W-:Y:S02]  /*30ab0*/  IABS R2, R6 ;  /* 0x0000000600027213 */ /* 0x000fe40000000000 */
[----:B------:R-:W-:-:S03]  /*30ac0*/  IABS R3, R11 ;  /* 0x0000000b00037213 */ /* 0x000fc60000000000 */
[----:B------:R-:W-:-:S04]  /*30ad0*/  IMAD.MOV R2, RZ, RZ, -R2 ;  /* 0x000000ffff027224 */ /* 0x000fc800078e0a02 */
        /* <DEDUP_REMOVED lines=11> */
.L_x_1594:
[----:B------:R-:W-:Y:S05]  /*30b90*/  BSYNC B0 ;  /* 0x0000000000007941 */ /* 0x000fea0003800000 */
.L_x_1593:
[-C--:B------:R-:W-:Y:S01]  /*30ba0*/  IMAD R5, R13, R2.reuse, R5 ;  /* 0x000000020d057224 */ /* 0x080fe200078e0205 */
[----:B------:R-:W-:Y:S04]  /*30bb0*/  BSSY B0, `(.L_x_1595) ;  /* 0x00000e5000007945 */ /* 0x000fe80003800000 */
        /* <DEDUP_REMOVED lines=21> */
[----:B------:R-:W1:Y:S02]  /*30d10*/  S2R R5, SR_TID.X ;  /* 0x0000000000057919 */ /* 0x000e640000002100 */
[----:B-1----:R-:W-:-:S04]  /*30d20*/  SHF.R.U32.HI R5, RZ, 0x5, R5 ;  /* 0x00000005ff057819 */ /* 0x002fc80000011605 */
[----:B------:R-:W-:-:S05]  /*30d30*/  LOP3.LUT R5, R5, 0x3, RZ, 0xc0, !PT ;  /* 0x0000000305057812 */ /* 0x000fca00078ec0ff */
[----:B------:R1:W2:Y:S02]  /*30d40*/  SHFL.IDX PT, R14, R5, RZ, 0x1f ;  /* 0x00001fff050e7589 */ /* 0x0002a400000e0000 */
.L_x_1853:
[----:B--2---:R-:W-:Y:S02]  /*30d50*/  ISETP.NE.AND P0, PT, R14, RZ, PT ;  /* 0x000000ff0e00720c */ /* 0x004fe40003f05270 */
[----:B------:R-:W-:-:S11]  /*30d60*/  PLOP3.LUT P6, PT, PT, PT, PT, 0x8, 0x0 ;  /* 0x000000000000781c */ /* 0x000fd60003fce170 */
[----:B------:R-:W-:Y:S05]  /*30d70*/  @P0 BRA `(.L_x_1598) ;  /* 0x00000000000c0947 */ /* 0x000fea0003800000 */
[----:B------:R-:W-:-:S03]  /*30d80*/  UMOV UR4, 0xffffffff ;  /* 0xffffffff00047882 */ /* 0x000fc60000000000 */
[----:B------:R-:W-:Y:S05]  /*30d90*/  BRA.DIV UR4, `(.L_x_1599) ;  /* 0x0000009204e07947 */ /* 0x000fea000b800000 */
[----:B------:R-:W-:-:S13]  /*30da0*/  ELECT P6, URZ, PT ;  /* 0x00000000003f782f */ /* 0x000fda00038c0000 */
.L_x_1598:
[----:B-1----:R-:W2:Y:S01]  /*30db0*/  LDL R5, [R1+0x54] ;  /* 0x0000540001057983 */ /* 0x002ea20000100800 */
[----:B------:R-:W-:Y:S01]  /*30dc0*/  BSSY B1, `(.L_x_1600) ;  /* 0x0000008000017945 */ /* 0x000fe20003800000 */
[----:B--2---:R-:W-:-:S05]  /*30dd0*/  VIADD R5, R5, 0x1 ;  /* 0x0000000105057836 */ /* 0x004fca0000000000 */
[----:B------:R-:W-:-:S04]  /*30de0*/  LEA.HI R6, R5, R5, RZ, 0x1 ;  /* 0x0000000505067211 */ /* 0x000fc800078f08ff */
[----:B------:R-:W-:-:S05]  /*30df0*/  LOP3.LUT R6, R6, 0xfffffffe, RZ, 0xc0, !PT ;  /* 0xfffffffe06067812 */ /* 0x000fca00078ec0ff */
[----:B------:R-:W-:-:S05]  /*30e00*/  IMAD.IADD R5, R5, 0x1, -R6 ;  /* 0x0000000105057824 */ /* 0x000fca00078e0a06 */
[----:B------:R-:W-:-:S04]  /*30e10*/  SHF.L.U32 R5, R5, 0x1f, RZ ;  /* 0x0000001f05057819 */ /* 0x000fc800000006ff */
[----:B------:R-:W1:Y:S02]  /*30e20*/  SYNCS.PHASECHK.TRANS64.TRYWAIT P0, [R19+URZ+0x2e820], R5 ;  /* 0x02e82005130075a7 */ /* 0x000e64000800017f */
[----:B-1----:R-:W-:Y:S05]  /*30e30*/  @!P0 BRA `(.L_x_1601) ;  /* 0x0000009000d88947 */ /* 0x002fea0003800000 */
.L_x_1856:
[----:B------:R-:W-:Y:S05]  /*30e40*/  BSYNC B1 ;  /* 0x0000000000017941 */ /* 0x000fea0003800000 */
.L_x_1600:
[----:B------:R-:W-:Y:S04]  /*30e50*/  BSSY B1, `(.L_x_1602) ;  /* 0x0000050000017945 */ /* 0x000fe80003800000 */
[----:B------:R-:W-:Y:S05]  /*30e60*/  @!P6 BRA `(.L_x_1603) ;  /* 0x000000040038e947 */ /* 0x000fea0003800000 */
[----:B------:R-:W2:Y:S04]  /*30e70*/  LDL R8, [R1+0x14] ;  /* 0x0000140001087983 */ /* 0x000ea80000100800 */
[----:B------:R-:W3:Y:S01]  /*30e80*/  LDL R7, [R1+0x1c] ;  /* 0x00001c0001077983 */ /* 0x000ee20000100800 */
[----:B------:R-:W4:Y:S01]  /*30e90*/  S2R R6, SR_TID.X ;  /* 0x0000000000067919 */ /* 0x000f220000002100 */
[----:B------:R-:W-:Y:S01]  /*30ea0*/  BSSY B2, `(.L_x_1604) ;  /* 0x0000007000027945 */ /* 0x000fe20003800000 */
[----:B----4-:R-:W-:-:S04]  /*30eb0*/  LOP3.LUT R6, R6, 0x7f, RZ, 0xc0, !PT ;  /* 0x0000007f06067812 */ /* 0x010fc800078ec0ff */
[----:B------:R-:W-:Y:S01]  /*30ec0*/  ISETP.NE.AND P1, PT, R6, RZ, PT ;  /* 0x000000ff0600720c */ /* 0x000fe20003f25270 */
[----:B--2---:R-:W-:Y:S01]  /*30ed0*/  IMAD R8, R8, 0x8, R19 ;  /* 0x0000000808087824 */ /* 0x004fe200078e0213 */
[----:B---3--:R-:W-:-:S04]  /*30ee0*/  SHF.L.U32 R10, R7, 0x1f, RZ ;  /* 0x0000001f070a7819 */ /* 0x008fc800000006ff */
[----:B------:R-:W2:Y:S02]  /*30ef0*/  SYNCS.PHASECHK.TRANS64.TRYWAIT P0, [R8+URZ+0x2e8a0], R10 ;  /* 0x02e8a00a080075a7 */ /* 0x000ea4000800017f */
[----:B--2---:R-:W-:Y:S05]  /*30f00*/  @!P0 BRA `(.L_x_1605) ;  /* 0x0000009000b88947 */ /* 0x004fea0003800000 */
.L_x_1857:
[----:B------:R-:W-:Y:S05]  /*30f10*/  BSYNC B2 ;  /* 0x0000000000027941 */ /* 0x000fea0003800000 */
.L_x_1604:
[----:B------:R-:W-:Y:S04]  /*30f20*/  BSSY B2, `(.L_x_1606) ;  /* 0x0000009000027945 */ /* 0x000fe80003800000 */
[----:B------:R-:W-:Y:S05]  /*30f30*/  @P1 BRA `(.L_x_1607) ;  /* 0x00000000001c1947 */ /* 0x000fea0003800000 */
[----:B-1----:R-:W1:Y:S02]  /*30f40*/  S2R R5, SR_TID.X ;  /* 0x0000000000057919 */ /* 0x002e640000002100 */
[----:B-1----:R-:W-:Y:S01]  /*30f50*/  LOP3.LUT R6, R5, 0x1f, RZ, 0xc0, !PT ;  /* 0x0000001f05067812 */ /* 0x002fe200078ec0ff */
[----:B------:R-:W-:-:S03]  /*30f60*/  IMAD.MOV.U32 R5, RZ, RZ, 0x7000 ;  /* 0x00007000ff057424 */ /* 0x000fc600078e00ff */
[----:B------:R-:W-:Y:S01]  /*30f70*/  ISETP.NE.AND P0, PT, R6, RZ, PT ;  /* 0x000000ff0600720c */ /* 0x000fe20003f05270 */
[----:B------:R3:W-:-:S12]  /*30f80*/  SYNCS.ARRIVE.TRANS64 RZ, [R8+URZ+0x2e890], R5 ;  /* 0x02e8900508ff79a7 */ /* 0x0007d8000800003f */
[----:B---3--:R-:W-:Y:S05]  /*30f90*/  @!P0 BRA `(.L_x_1607) ;  /* 0x0000000000048947 */ /* 0x008fea0003800000 */
[----:B------:R-:W-:Y:S01]  /*30fa0*/  BPT.TRAP 0x1 ;  /* 0x000000040000795c */ /* 0x000fe20000300000 */
.L_x_1607:
[----:B------:R-:W-:Y:S05]  /*30fb0*/  BSYNC B2 ;  /* 0x0000000000027941 */ /* 0x000fea0003800000 */
.L_x_1606:
[----:B------:R-:W3:Y:S01]  /*30fc0*/  LDL R6, [R1+0x14] ;  /* 0x0000140001067983 */ /* 0x000ee20000100800 */
[----:B------:R-:W-:Y:S01]  /*30fd0*/  IMAD.MOV.U32 R12, RZ, RZ, RZ ;  /* 0x000000ffff0c7224 */ /* 0x000fe200078e00ff */
[----:B------:R-:W-:Y:S01]  /*30fe0*/  UIADD3 UR4, UP0, UR36, 0x570, URZ ;  /* 0x0000057024047890 */ /* 0x000fe2000ff1e03f */
[----:B-1----:R-:W-:Y:S01]  /*30ff0*/  IMAD R5, R9, 0xe0, R0 ;  /* 0x000000e009057824 */ /* 0x002fe200078e0200 */
[----:B------:R-:W-:Y:S01]  /*31000*/  PLOP3.LUT P0, PT, PT, PT, PT, 0x80, 0x0 ;  /* 0x000000000000781c */ /* 0x000fe20003f0f070 */
[----:B------:R-:W-:Y:S01]  /*31010*/  UMOV UR6, 0x0 ;  /* 0x0000000000067882 */ /* 0x000fe20000000000 */
[----:B------:R-:W-:Y:S01]  /*31020*/  R2UR UR10, R12 ;  /* 0x000000000c0a72ca */ /* 0x000fe200000e0000 */
[----:B------:R-:W-:Y:S01]  /*31030*/  VIADD R5, R5, 0xffffff20 ;  /* 0xffffff2005057836 */ /* 0x000fe20000000000 */
[----:B------:R-:W-:Y:S01]  /*31040*/  UIADD3.X UR5, URZ, UR37, URZ, UP0, !UPT ;  /* 0x000000253f057290 */ /* 0x000fe200087fe43f */
[----:B------:R-:W-:Y:S01]  /*31050*/  UMOV UR7, 0x12f00000 ;  /* 0x12f0000000077882 */ /* 0x000fe20000000000 */
[----:B---3--:R-:W-:-:S02]  /*31060*/  IMAD R11, R6, 0x7000, R19 ;  /* 0x00007000060b7824 */ /* 0x008fc400078e0213 */
[----:B------:R-:W-:Y:S02]  /*31070*/  VIADD R6, R8, 0x2e890 ;  /* 0x0002e89008067836 */ /* 0x000fe40000000000 */
[----:B------:R-:W-:-:S07]  /*31080*/  VIADD R7, R11, 0x20400 ;  /* 0x000204000b077836 */ /* 0x000fce0000000000 */
.L_x_1608:
        /* <DEDUP_REMOVED lines=13> */
.L_x_1858:
[----:B------:R-:W-:Y:S05]  /*31160*/  BSYNC B2 ;  /* 0x0000000000027941 */ /* 0x000fea0003800000 */
.L_x_1609:
        /* <DEDUP_REMOVED lines=11> */
.L_x_1612:
[----:B------:R-:W-:Y:S05]  /*31220*/  BSYNC B2 ;  /* 0x0000000000027941 */ /* 0x000fea0003800000 */
.L_x_1611:
[----:B------:R-:W-:Y:S01]  /*31230*/  R2UR UR10, R12 ;  /* 0x000000000c0a72ca */ /* 0x000fe200000e0000 */
[----:B------:R-:W-:Y:S01]  /*31240*/  UIADD3 UR4, UP0, UR36, 0x670, URZ ;  /* 0x0000067024047890 */ /* 0x000fe2000ff1e03f */
[----:B------:R-:W-:Y:S01]  /*31250*/  R2UR UR7, R7 ;  /* 0x00000000070772ca */ /* 0x000fe200000e0000 */
[----:B-12---:R-:W-:Y:S01]  /*31260*/  VIADD R8, R8, 0x2e8b0 ;  /* 0x0002e8b008087836 */ /* 0x006fe20000000000 */
[----:B------:R-:W-:Y:S01]  /*31270*/  R2UR UR6, R6 ;  /* 0x00000000060672ca */ /* 0x000fe200000e0000 */
[----:B------:R-:W-:Y:S01]  /*31280*/  VIADD R6, R11, 0xe400 ;  /* 0x0000e4000b067836 */ /* 0x000fe20000000000 */
[----:B------:R-:W-:Y:S01]  /*31290*/  PLOP3.LUT P0, PT, PT, PT, PT, 0x80, 0x0 ;  /* 0x000000000000781c */ /* 0x000fe20003f0f070 */
[----:B------:R-:W-:-:S12]  /*312a0*/  UIADD3.X UR5, URZ, UR37, URZ, UP0, !UPT ;  /* 0x000000253f057290 */ /* 0x000fd800087fe43f */
.L_x_1613:
        /* <DEDUP_REMOVED lines=10> */
.L_x_1603:
[----:B------:R-:W-:Y:S05]  /*31350*/  BSYNC B1 ;  /* 0x0000000000017941 */ /* 0x000fea0003800000 */
.L_x_1602:
[----:B------:R-:W2:Y:S04]  /*31360*/  LDL.LU R7, [R1+0x14] ;  /* 0x0000140001077983 */ /* 0x000ea80000300800 */
[----:B------:R-:W3:Y:S01]  /*31370*/  LDL.LU R10, [R1+0x1c] ;  /* 0x00001c00010a7983 */ /* 0x000ee20000300800 */
[----:B-1----:R-:W-:Y:S01]  /*31380*/  VIADD R5, R9, 0xfffffffe ;  /* 0xfffffffe09057836 */ /* 0x002fe20000000000 */
        /* <DEDUP_REMOVED lines=10> */
.L_x_1626:
[----:B------:R-:W-:Y:S05]  /*31430*/  YIELD ;  /* 0x0000000000007946 */ /* 0x000fea0003800000 */
[----:B------:R-:W-:Y:S04]  /*31440*/  BSSY B1, `(.L_x_1614) ;  /* 0x000004f000017945 */ /* 0x000fe80003800000 */
[----:B--2---:R-:W-:Y:S05]  /*31450*/  @!P6 BRA `(.L_x_1615) ;  /* 0x000000040034e947 */ /* 0x004fea0003800000 */
[----:B-1----:R-:W2:Y:S04]  /*31460*/  LDL R6, [R1+0x14] ;  /* 0x0000140001067983 */ /* 0x002ea80000100800 */
        /* <DEDUP_REMOVED lines=9> */
.L_x_1859:
[----:B------:R-:W-:Y:S05]  /*31500*/  BSYNC B2 ;  /* 0x0000000000027941 */ /* 0x000fea0003800000 */
.L_x_1616:
[----:B------:R-:W-:Y:S04]  /*31510*/  BSSY B2, `(.L_x_1618) ;  /* 0x0000009000027945 */ /* 0x000fe80003800000 */
        /* <DEDUP_REMOVED lines=8> */
.L_x_1619:
[----:B------:R-:W-:Y:S05]  /*315a0*/  BSYNC B2 ;  /* 0x0000000000027941 */ /* 0x000fea0003800000 */
.L_x_1618:
        /* <DEDUP_REMOVED lines=12> */
.L_x_1620:
        /* <DEDUP_REMOVED lines=10> */
[----:B------:R-:W2:Y:S01]  /*31710*/  SYNCS.PHASECHK.TRANS64.TRYWAIT P1, [R6+URZ+0x2e8c0], R7 ;  /* 0x02e8c007060075a7 */ /* 0x000ea2000802017f */
[----:B------:R-:W-:Y:S04]  /*31720*/  BSSY B2, `(.L_x_1621) ;  /* 0x0000002000027945 */ /* 0x000fe80003800000 */
[----:B--2---:R-:W-:Y:S05]  /*31730*/  @!P1 BRA `(.L_x_1622) ;  /* 0x0000008800e89947 */ /* 0x004fea0003800000 */
.L_x_1860:
[----:B------:R-:W-:Y:S05]  /*31740*/  BSYNC B2 ;  /* 0x0000000000027941 */ /* 0x000fea0003800000 */
.L_x_1621:
        /* <DEDUP_REMOVED lines=11> */
.L_x_1624:
[----:B------:R-:W-:Y:S05]  /*31800*/  BSYNC B2 ;  /* 0x0000000000027941 */ /* 0x000fea0003800000 */
.L_x_1623:
        /* <DEDUP_REMOVED lines=8> */
.L_x_1625:
        /* <DEDUP_REMOVED lines=10> */
.L_x_1615:
[----:B------:R-:W-:Y:S05]  /*31930*/  BSYNC B1 ;  /* 0x0000000000017941 */ /* 0x000fea0003800000 */
.L_x_1614:
[----:B------:R-:W2:Y:S04]  /*31940*/  LDL.LU R7, [R1+0x14] ;  /* 0x0000140001077983 */ /* 0x000ea80000300800 */
[----:B-1----:R-:W3:Y:S01]  /*31950*/  LDL.LU R10, [R1+0x1c] ;  /* 0x00001c00010a7983 */ /* 0x002ee20000300800 */
[C---:B------:R-:W-:Y:S01]  /*31960*/  ISETP.GT.AND P2, PT, R5.reuse, R3, PT ;  /* 0x000000030500720c */ /* 0x040fe20003f44270 */
[----:B------:R-:W-:Y:S02]  /*31970*/  VIADD R5, R5, 0xffffffff ;  /* 0xffffffff05057836 */ /* 0x000fe40000000000 */
[----:B--2---:R-:W-:-:S05]  /*31980*/  VIADD R6, R7, 0x1 ;  /* 0x0000000107067836 */ /* 0x004fca0000000000 */
[----:B------:R-:W-:-:S04]  /*31990*/  ISETP.NE.AND P1, PT, R6, 0x2, PT ;  /* 0x000000020600780c */ /* 0x000fc80003f25270 */
[----:B------:R-:W-:Y:S02]  /*319a0*/  SEL R7, RZ, 0x1, P1 ;  /* 0x00000001ff077807 */ /* 0x000fe40000800000 */
[----:B------:R-:W-:Y:S02]  /*319b0*/  SEL R6, R6, RZ, P1 ;  /* 0x000000ff06067207 */ /* 0x000fe40000800000 */
[----:B---3--:R-:W-:-:S05]  /*319c0*/  LOP3.LUT R10, R10, R7, RZ, 0x3c, !PT ;  /* 0x000000070a0a7212 */ /* 0x008fca00078e3cff */
[----:B------:R2:W-:Y:S04]  /*319d0*/  STL [R1+0x1c], R10 ;  /* 0x00001c0a01007387 */ /* 0x0005e80000100800 */
[----:B------:R2:W-:Y:S01]  /*319e0*/  STL [R1+0x14], R6 ;  /* 0x0000140601007387 */ /* 0x0005e20000100800 */
[----:B------:R-:W-:Y:S05]  /*319f0*/  @P2 BRA `(.L_x_1626) ;  /* 0xfffffff8008c2947 */ /* 0x000fea000383ffff */
.L_x_1596:
[----:B------:R-:W-:Y:S05]  /*31a00*/  BSYNC B0 ;  /* 0x0000000000007941 */ /* 0x000fea0003800000 */
.L_x_1595:
[----:B------:R-:W3:Y:S01]  /*31a10*/  LDL R8, [R1+0x28] ;  /* 0x0000280001087983 */ /* 0x000ee20000100800 */
[----:B------:R-:W4:Y:S01]  /*31a20*/  LDC R0, c[0x0][0x448] ;  /* 0x00011200ff007b82 */ /* 0x000f220000000800 */
[----:B------:R-:W-:Y:S07]  /*31a30*/  @!P0 WARPSYNC.ALL ;  /* 0x0000000000008948 */ /* 0x000fee0003800000 */
[----:B------:R-:W-:Y:S01]  /*31a40*/  @!P0 BAR.SYNC.DEFER_BLOCKING 0xc, 0x180 ;  /* 0x0306000000008b1d */ /* 0x000fe20000010000 */
[----:B----4-:R-:W-:-:S13]  /*31a50*/  ISETP.NE.AND P1, PT, R0, 0x1, PT ;  /* 0x000000010000780c */ /* 0x010fda0003f25270 */
[----:B------:R-:W4:Y:S08]  /*31a60*/  @P1 LDC R2, c[0x0][0x44c] ;  /* 0x00011300ff021b82 */ /* 0x000f300000000800 */
[----:B------:R-:W5:Y:S01]  /*31a70*/  @P1 LDC R3, c[0x0][0x450] ;  /* 0x00011400ff031b82 */ /* 0x000f620000000800 */
[----:B---3--:R-:W-:-:S04]  /*31a80*/  VIADD R0, R8, 0x7f ;  /* 0x0000007f08007836 */ /* 0x008fc80000000000 */
[----:B----4-:R-:W-:-:S05]  /*31a90*/  @P1 IMAD.HI.U32 R2, R0, R2, RZ ;  /* 0x0000000200021227 */ /* 0x010fca00078e00ff */
[----:B-----5:R-:W-:Y:S02]  /*31aa0*/  @P1 SHF.R.U32.HI R0, RZ, R3, R2 ;  /* 0x00000003ff001219 */ /* 0x020fe40000011602 */
[----:B------:R-:W3:Y:S03]  /*31ab0*/  LDC.64 R2, c[0x0][0x9e0] ;  /* 0x00027800ff027b82 */ /* 0x000ee60000000a00 */
[----:B------:R-:W-:Y:S01]  /*31ac0*/  IMAD.IADD R0, R18, 0x1, R0 ;  /* 0x0000000112007824 */ /* 0x000fe200078e0200 */
[----:B---3--:R-:W-:-:S03]  /*31ad0*/  ISETP.GE.AND P2, PT, R3, 0x1, PT ;  /* 0x000000010300780c */ /* 0x008fc60003f46270 */
[----:B------:R-:W-:-:S10]  /*31ae0*/  IMAD.IADD R2, R0, 0x1, R2 ;  /* 0x0000000100027824 */ /* 0x000fd400078e0202 */
[----:B------:R-:W-:Y:S05]  /*31af0*/  @!P2 BRA `(.L_x_1627) ;  /* 0x000000000048a947 */ /* 0x000fea0003800000 */
[C---:B------:R-:W-:Y:S01]  /*31b00*/  ISETP.GT.AND P0, PT, R0.reuse, RZ, PT ;  /* 0x000000ff0000720c */ /* 0x040fe20003f04270 */
[----:B------:R-:W-:Y:S01]  /*31b10*/  BSSY B0, `(.L_x_1628) ;  /* 0x000000e000007945 */ /* 0x000fe20003800000 */
[----:B------:R-:W-:-:S11]  /*31b20*/  VIADD R5, R0, 0xffffffff ;  /* 0xffffffff00057836 */ /* 0x000fd60000000000 */
[----:B------:R-:W-:Y:S05]  /*31b30*/  @P0 BRA `(.L_x_1629) ;  /* 0x00000000001c0947 */ /* 0x000fea0003800000 */
[----:B------:R-:W-:Y:S01]  /*31b40*/  ISETP.NE.AND P0, PT, R3, 0x1, PT ;  /* 0x000000010300780c */ /* 0x000fe20003f05270 */
[----:B------:R-:W-:-:S12]  /*31b50*/  IMAD.MOV R0, RZ, RZ, -R0 ;  /* 0x000000ffff007224 */ /* 0x000fd800078e0a00 */
[----:B-12---:R-:W1:Y:S02]  /*31b60*/  @P0 LDC.64 R6, c[0x0][0x9e8] ;  /* 0x00027a00ff060b82 */ /* 0x006e640000000a00 */
[----:B-1----:R-:W-:-:S05]  /*31b70*/  @P0 IMAD.HI.U32 R6, R0, R6, RZ ;  /* 0x0000000600060227 */ /* 0x002fca00078e00ff */
[----:B------:R-:W-:-:S04]  /*31b80*/  @P0 SHF.R.U32.HI R0, RZ, R7, R6 ;  /* 0x00000007ff000219 */ /* 0x000fc80000011606 */
[----:B------:R-:W-:Y:S01]  /*31b90*/  LOP3.LUT R5, RZ, R0, RZ, 0x33, !PT ;  /* 0x00000000ff057212 */ /* 0x000fe200078e33ff */
[----:B------:R-:W-:Y:S06]  /*31ba0*/  BRA `(.L_x_1630) ;  /* 0x0000000000107947 */ /* 0x000fec0003800000 */
.L_x_1629:
[----:B------:R-:W-:-:S13]  /*31bb0*/  ISETP.NE.AND P0, PT, R3, 0x1, PT ;  /* 0x000000010300780c */ /* 0x000fda0003f05270 */
[----:B-12---:R-:W1:Y:S02]  /*31bc0*/  @P0 LDC.64 R6, c[0x0][0x9e8] ;  /* 0x00027a00ff060b82 */ /* 0x006e640000000a00 */
[----:B-1----:R-:W-:-:S05]  /*31bd0*/  @P0 IMAD.HI.U32 R6, R5, R6, RZ ;  /* 0x0000000605060227 */ /* 0x002fca00078e00ff */
[----:B------:R-:W-:-:S07]  /*31be0*/  @P0 SHF.R.U32.HI R5, RZ, R7, R6 ;  /* 0x00000007ff050219 */ /* 0x000fce0000011606 */
.L_x_1630:
[----:B------:R-:W-:Y:S05]  /*31bf0*/  BSYNC B0 ;  /* 0x0000000000007941 */ /* 0x000fea0003800000 */
.L_x_1628:
[----:B------:R-:W-:-:S05]  /*31c00*/  IMAD R5, R5, R3, R3 ;  /* 0x0000000305057224 */ /* 0x000fca00078e0203 */
[----:B------:R-:W-:-:S07]  /*31c10*/  VIMNMX R2, R2, R5, PT ;  /* 0x0000000502027248 */ /* 0x000fce0003fe0100 */
.L_x_1627:
[----:B------:R-:W-:Y:S01]  /*31c20*/  VIADD R7, R2, 0xdf ;  /* 0x000000df02077836 */ /* 0x000fe20000000000 */
[----:B------:R-:W-:Y:S01]  /*31c30*/  ULDC UR4, c[0x0][0x9dc] ;  /* 0x0002770000047ab9 */ /* 0x000fe20000000800 */
[----:B-12---:R-:W-:Y:S01]  /*31c40*/  IMAD.MOV.U32 R6, RZ, RZ, RZ ;  /* 0x000000ffff067224 */ /* 0x006fe200078e00ff */
[----:B------:R-:W1:Y:S03]  /*31c50*/  @P1 LDC R2, c[0x0][0x44c] ;  /* 0x00011300ff021b82 */ /* 0x000e660000000800 */
[----:B------:R-:W-:-:S05]  /*31c60*/  IMAD.HI R6, R7, -0x6db6db6d, R6 ;  /* 0x9249249307067827 */ /* 0x000fca00078e0206 */
[----:B------:R-:W-:-:S04]  /*31c70*/  SHF.R.U32.HI R0, RZ, 0x1f, R6 ;  /* 0x0000001fff007819 */ /* 0x000fc80000011606 */
[----:B------:R-:W-:Y:S02]  /*31c80*/  LEA.HI.SX32 R0, R6, R0, 0x19 ;  /* 0x0000000006007211 */ /* 0x000fe400078fcaff */
[----:B------:R-:W2:Y:S02]  /*31c90*/  @P1 LDC R6, c[0x0][0x450] ;  /* 0x00011400ff061b82 */ /* 0x000ea40000000800 */
[----:B------:R-:W-:Y:S01]  /*31ca0*/  VIMNMX R5, R21, R0, PT ;  /* 0x0000000015057248 */ /* 0x000fe20003fe0100 */
[----:B------:R-:W-:Y:S02]  /*31cb0*/  IMAD.MOV.U32 R0, RZ, RZ, R8 ;  /* 0x000000ffff007224 */ /* 0x000fe400078e0008 */
[----:B-1----:R-:W-:-:S05]  /*31cc0*/  @P1 IMAD.HI.U32 R2, R8, R2, RZ ;  /* 0x0000000208021227 */ /* 0x002fca00078e00ff */
[----:B--2---:R-:W-:-:S05]  /*31cd0*/  @P1 SHF.R.U32.HI R0, RZ, R6, R2 ;  /* 0x00000006ff001219 */ /* 0x004fca0000011602 */
[----:B------:R-:W-:-:S04]  /*31ce0*/  IMAD.IADD R0, R20, 0x1, R0 ;  /* 0x0000000114007824 */ /* 0x000fc800078e0200 */
[----:B------:R-:W-:Y:S01]  /*31cf0*/  VIADD R2, R0, -UR4 ;  /* 0x8000000400027c36 */ /* 0x000fe20008000000 */
        /* <DEDUP_REMOVED lines=11> */
.L_x_1633:
[----:B------:R-:W-:-:S13]  /*31db0*/  ISETP.NE.AND P0, PT, R3, 0x1, PT ;  /* 0x000000010300780c */ /* 0x000fda0003f05270 */
[----:B------:R-:W1:Y:S02]  /*31dc0*/  @P0 LDC.64 R6, c[0x0][0x9e8] ;  /* 0x00027a00ff060b82 */ /* 0x000e640000000a00 */
[----:B-1----:R-:W-:-:S05]  /*31dd0*/  @P0 IMAD.HI.U32 R6, R0, R6, RZ ;  /* 0x0000000600060227 */ /* 0x002fca00078e00ff */
[----:B------:R-:W-:-:S07]  /*31de0*/  @P0 SHF.R.U32.HI R0, RZ, R7, R6 ;  /* 0x00000007ff000219 */ /* 0x000fce0000011606 */
.L_x_1634:
[----:B------:R-:W-:Y:S05]  /*31df0*/  BSYNC B0 ;  /* 0x0000000000007941 */ /* 0x000fea0003800000 */
.L_x_1632:
[----:B------:R-:W-:-:S05]  /*31e00*/  IMAD R0, R0, R3, RZ ;  /* 0x0000000300007224 */ /* 0x000fca00078e02ff */
[----:B------:R-:W-:-:S07]  /*31e10*/  VIMNMX R2, R2, R0, !PT ;  /* 0x0000000002027248 */ /* 0x000fce0007fe0100 */
.L_x_1631:
[----:B------:R-:W-:Y:S01]  /*31e20*/  IMAD.MOV.U32 R6, RZ, RZ, RZ ;  /* 0x000000ffff067224 */ /* 0x000fe200078e00ff */
[----:B------:R-:W-:Y:S01]  /*31e30*/  ISETP.NE.AND P1, PT, R4, RZ, PT ;  /* 0x000000ff0400720c */ /* 0x000fe20003f25270 */
[----:B------:R-:W-:Y:S01]  /*31e40*/  IMAD.MOV.U32 R7, RZ, RZ, R2 ;  /* 0x000000ffff077224 */ /* 0x000fe200078e0002 */
[----:B------:R-:W-:Y:S01]  /*31e50*/  BSSY B0, `(.L_x_1635) ;  /* 0x0000024000007945 */ /* 0x000fe20003800000 */
[----:B------:R-:W-:-:S05]  /*31e60*/  IMAD.HI R2, R2, -0x6db6db6d, R6 ;  /* 0x9249249302027827 */ /* 0x000fca00078e0206 */
[----:B------:R-:W-:-:S05]  /*31e70*/  SHF.R.U32.HI R0, RZ, 0x1f, R2 ;  /* 0x0000001fff007819 */ /* 0x000fca0000011602 */
[----:B------:R-:W1:Y:S01]  /*31e80*/  @!P1 LDC R4, c[0x0][0x9f0] ;  /* 0x00027c00ff049b82 */ /* 0x000e620000000800 */
[----:B------:R-:W-:Y:S01]  /*31e90*/  LEA.HI.SX32 R0, R2, R0, 0x19 ;  /* 0x0000000002007211 */ /* 0x000fe200078fcaff */
[----:B------:R-:W-:-:S03]  /*31ea0*/  IMAD.MOV.U32 R2, RZ, RZ, RZ ;  /* 0x000000ffff027224 */ /* 0x000fc600078e00ff */
[----:B------:R-:W-:-:S04]  /*31eb0*/  VIMNMX R0, RZ, R0, !PT ;  /* 0x00000000ff007248 */ /* 0x000fc80007fe0100 */
[----:B------:R-:W-:-:S13]  /*31ec0*/  ISETP.GT.AND P0, PT, R5, R0, PT ;  /* 0x000000000500720c */ /* 0x000fda0003f04270 */
[----:B------:R-:W-:Y:S05]  /*31ed0*/  @!P0 BRA `(.L_x_1636) ;  /* 0x00000000006c8947 */ /* 0x000fea0003800000 */
[----:B-1----:R-:W-:-:S04]  /*31ee0*/  IABS R6, R4 ;  /* 0x0000000400067213 */ /* 0x002fc80000000000 */
[----:B------:R-:W1:Y:S08]  /*31ef0*/  I2F.RP R2, R6 ;  /* 0x0000000600027306 */ /* 0x000e700000209400 */
[----:B-1----:R-:W1:Y:S02]  /*31f00*/  MUFU.RCP R2, R2 ;  /* 0x0000000200027308 */ /* 0x002e640000001000 */
[----:B-1----:R-:W-:-:S06]  /*31f10*/  VIADD R2, R2, 0xffffffe ;  /* 0x0ffffffe02027836 */ /* 0x002fcc0000000000 */
[----:B------:R-:W1:Y:S02]  /*31f20*/  F2I.FTZ.U32.TRUNC.NTZ R3, R2 ;  /* 0x0000000200037305 */ /* 0x000e64000021f000 */
[----:B-1----:R-:W-:-:S04]  /*31f30*/  IMAD.MOV R2, RZ, RZ, -R3 ;  /* 0x000000ffff027224 */ /* 0x002fc800078e0a03 */
[----:B------:R-:W-:Y:S02]  /*31f40*/  IMAD R7, R2, R6, RZ ;  /* 0x0000000602077224 */ /* 0x000fe400078e02ff */
[----:B------:R-:W-:-:S04]  /*31f50*/  IMAD.MOV.U32 R2, RZ, RZ, RZ ;  /* 0x000000ffff027224 */ /* 0x000fc800078e00ff */
[----:B------:R-:W-:Y:S01]  /*31f60*/  IMAD.HI.U32 R9, R3, R7, R2 ;  /* 0x0000000703097227 */ /* 0x000fe200078e0002 */
[----:B------:R-:W-:Y:S02]  /*31f70*/  IADD3 R7, R4, -0x1, R5 ;  /* 0xffffffff04077810 */ /* 0x000fe40007ffe005 */
[----:B------:R-:W-:-:S03]  /*31f80*/  IABS R2, R4 ;  /* 0x0000000400027213 */ /* 0x000fc60000000000 */
[----:B------:R-:W-:Y:S02]  /*31f90*/  IMAD.IADD R7, R7, 0x1, -R0 ;  /* 0x0000000107077824 */ /* 0x000fe400078e0a00 */
[----:B------:R-:W-:-:S03]  /*31fa0*/  IMAD.MOV R2, RZ, RZ, -R2 ;  /* 0x000000ffff027224 */ /* 0x000fc600078e0a02 */
[----:B------:R-:W-:Y:S01]  /*31fb0*/  IABS R3, R7 ;  /* 0x0000000700037213 */ /* 0x000fe20000000000 */
[----:B------:R-:W-:Y:S01]  /*31fc0*/  IMAD.MOV.U32 R8, RZ, RZ, R2 ;  /* 0x000000ffff087224 */ /* 0x000fe200078e0002 */
        /* <DEDUP_REMOVED lines=12> */
.L_x_1636:
[----:B------:R-:W-:Y:S05]  /*32090*/  BSYNC B0 ;  /* 0x0000000000007941 */ /* 0x000fea0003800000 */
.L_x_1635:
[----:B------:R-:W2:Y:S02]  /*320a0*/  LDL.LU R3, [R1+0x4] ;  /* 0x0000040001037983 */ /* 0x000ea40000300800 */
[----:B--2---:R-:W-:-:S05]  /*320b0*/  IMAD R0, R3, R2, R0 ;  /* 0x0000000203007224 */ /* 0x004fca00078e0200 */
        /* <DEDUP_REMOVED lines=11> */
[----:B-1----:R-:W1:Y:S01]  /*32170*/  LDC.64 R4, c[0x0][0xc60] ;  /* 0x00031800ff047b82 */ /* 0x002e620000000a00 */
[----:B------:R-:W2:Y:S01]  /*32180*/  FLO.U32 R0, UR4 ;  /* 0x0000000400007d00 */ /* 0x000ea200080e0000 */
[----:B------:R-:W-:-:S07]  /*32190*/  ULDC.64 UR6, c[0x0][0x208] ;  /* 0x0000820000067ab9 */ /* 0x000fce0000000a00 */
[----:B------:R-:W1:Y:S01]  /*321a0*/  POPC R2, UR4 ;  /* 0x0000000400027d09 */ /* 0x000e620008000000 */
[----:B--2---:R-:W-:-:S13]  /*321b0*/  ISETP.EQ.U32.AND P0, PT, R0, R3, PT ;  /* 0x000000030000720c */ /* 0x004fda0003f02070 */
[----:B-1----:R-:W2:Y:S01]  /*321c0*/  @P0 ATOMG.E.ADD.STRONG.GPU PT, R5, desc[UR6][R4.64], R2 ;  /* 0x00000002040509a8 */ /* 0x002ea200081ee1c6 */
[----:B------:R-:W1:Y:S02]  /*321d0*/  S2R R3, SR_LTMASK ;  /* 0x0000000000037919 */ /* 0x000e640000003900 */
[----:B-1----:R-:W-:-:S06]  /*321e0*/  LOP3.LUT R3, R3, UR4, RZ, 0xc0, !PT ;  /* 0x0000000403037c12 */ /* 0x002fcc000f8ec0ff */
[----:B------:R-:W1:Y:S01]  /*321f0*/  POPC R3, R3 ;  /* 0x0000000300037309 */ /* 0x000e620000000000 */
[----:B--2---:R-:W1:Y:S02]  /*32200*/  SHFL.IDX PT, R0, R5, R0, 0x1f ;  /* 0x00001f0005007589 */ /* 0x004e6400000e0000 */
[----:B-1----:R-:W-:-:S05]  /*32210*/  IADD3 R0, R0, UR40, R3 ;  /* 0x0000002800007c10 */ /* 0x002fca000fffe003 */
[----:B------:R2:W-:Y:S01]  /*32220*/  STL [R1], R0 ;  /* 0x0000000001007387 */ /* 0x0005e20000100800 */
[----:B------:R-:W-:Y:S05]  /*32230*/  BRA `(.L_x_1638) ;  /* 0x0000003000907947 */ /* 0x000fea0003800000 */
.L_x_1637:
        /* <DEDUP_REMOVED lines=8> */
[----:B-1----:R-:W-:Y:S02]  /*322c0*/  IMAD.U32 R4, RZ, RZ, UR6 ;  /* 0x00000006ff047e24 */ /* 0x002fe4000f8e00ff */
        /* <DEDUP_REMOVED lines=11> */
.L_x_1640:
[----:B------:R-:W-:Y:S05]  /*32380*/  BSYNC B6 ;  /* 0x0000000000067941 */ /* 0x000fea0003800000 */
.L_x_1639:
        /* <DEDUP_REMOVED lines=22> */
.L_x_1642:
[----:B------:R-:W-:Y:S05]  /*324f0*/  BSYNC B6 ;  /* 0x0000000000067941 */ /* 0x000fea0003800000 */
.L_x_1641:
        /* <DEDUP_REMOVED lines=20> */
.L_x_1644:
[----:B------:R-:W-:Y:S05]  /*32640*/  BSYNC B6 ;  /* 0x0000000000067941 */ /* 0x000fea0003800000 */
.L_x_1643:
[----:B------:R-:W-:Y:S01]  /*32650*/  LOP3.LUT P6, RZ, R16, 0x1, RZ, 0xc0, !PT ;  /* 0x0000000110ff7812 */ /* 0x000fe200078cc0ff */
[----:B------:R-:W-:-:S12]  /*32660*/  BSSY B6, `(.L_x_1645) ;  /* 0x0000012000067945 */ /* 0x000fd80003800000 */
        /* <DEDUP_REMOVED lines=17> */
.L_x_1646:
[----:B------:R-:W-:Y:S05]  /*32780*/  BSYNC B6 ;  /* 0x0000000000067941 */ /* 0x000fea0003800000 */
.L_x_1645:
[----:B------:R-:W2:Y:S01]  /*32790*/  LDL R18, [R1+0xc] ;  /* 0x00000c0001127983 */ /* 0x000ea20000100800 */
[----:B------:R-:W-:Y:S01]  /*327a0*/  ULDC.64 UR4, c[0x0][0x9f8] ;  /* 0x00027e0000047ab9 */ /* 0x000fe20000000a00 */
[----:B------:R-:W-:Y:S01]  /*327b0*/  ULDC.64 UR6, c[0x0][0x208] ;  /* 0x0000820000067ab9 */ /* 0x000fe20000000a00 */
[----:B------:R-:W-:-:S04]  /*327c0*/  ISETP.NE.U32.AND P0, PT, RZ, UR4, PT ;  /* 0x00000004ff007c0c */ /* 0x000fc8000bf05070 */
[----:B------:R-:W-:Y:S01]  /*327d0*/  ISETP.NE.AND.EX P0, PT, RZ, UR5, PT, P0 ;  /* 0x00000005ff007c0c */ /* 0x000fe2000bf05300 */
[----:B------:R-:W-:-:S12]  /*327e0*/  ULDC.64 UR4, c[0x0][0xa08] ;  /* 0x0002820000047ab9 */ /* 0x000fd80000000a00 */
[----:B------:R-:W3:Y:S01]  /*327f0*/  @P0 LDC.64 R2, c[0x0][0x9f8] ;  /* 0x00027e00ff020b82 */ /* 0x000ee20000000a00 */
[----:B--2---:R-:W-:Y:S02]  /*32800*/  IMAD.MOV.U32 R8, RZ, RZ, R18 ;  /* 0x000000ffff087224 */ /* 0x004fe400078e0012 */
[----:B---3--:R-:W-:-:S05]  /*32810*/  @P0 IMAD.WIDE R2, R18, 0x4, R2 ;  /* 0x0000000412020825 */ /* 0x008fca00078e0202 */
[----:B------:R2:W3:Y:S02]  /*32820*/  @P0 LDG.E R8, desc[UR6][R2.64] ;  /* 0x0000000602080981 */ /* 0x0004e4000c1e1900 */
[----:B--2---:R-:W2:Y:S02]  /*32830*/  LDC.64 R2, c[0x0][0x418] ;  /* 0x00010600ff027b82 */ /* 0x004ea40000000a00 */
        /* <DEDUP_REMOVED lines=8> */
[----:B------:R-:W3:Y:S02]  /*328c0*/  S2R R0, SR_TID.X ;  /* 0x0000000000007919 */ /* 0x000ee40000002100 */
[----:B---3--:R-:W-:-:S04]  /*328d0*/  SHF.R.U32.HI R0, RZ, 0x5, R0 ;  /* 0x00000005ff007819 */ /* 0x008fc80000011600 */
[----:B------:R-:W-:-:S05]  /*328e0*/  LOP3.LUT R0, R0, 0x3, RZ, 0xc0, !PT ;  /* 0x0000000300007812 */ /* 0x000fca00078ec0ff */
[----:B------:R3:W4:Y:S02]  /*328f0*/  SHFL.IDX PT, R14, R0, RZ, 0x1f ;  /* 0x00001fff000e7589 */ /* 0x00072400000e0000 */
.L_x_1863:
[----:B----4-:R-:W-:Y:S02]  /*32900*/  ISETP.NE.AND P0, PT, R14, RZ, PT ;  /* 0x000000ff0e00720c */ /* 0x010fe40003f05270 */
[----:B------:R-:W-:Y:S02]  /*32910*/  PLOP3.LUT P1, PT, PT, PT, PT, 0x8, 0x0 ;  /* 0x000000000000781c */ /* 0x000fe40003f2e170 */
[----:B------:R-:W-:-:S11]  /*32920*/  LOP3.LUT R16, R16, 0xfffffffe, RZ, 0xc0, !PT ;  /* 0xfffffffe10107812 */ /* 0x000fd600078ec0ff */
[----:B------:R-:W-:Y:S01]  /*32930*/  @P1 LOP3.LUT R16, R16, 0x1, RZ, 0xfc, !PT ;  /* 0x0000000110101812 */ /* 0x000fe200078efcff */
[----:B------:R-:W-:Y:S06]  /*32940*/  @P0 BRA `(.L_x_1648) ;  /* 0x0000000400600947 */ /* 0x000fec0003800000 */
[----:B------:R-:W-:-:S03]  /*32950*/  UMOV UR4, 0xffffffff ;  /* 0xffffffff00047882 */ /* 0x000fc60000000000 */
[----:B------:R-:W-:Y:S05]  /*32960*/  BRA.DIV UR4, `(.L_x_1649) ;  /* 0x0000007a04a47947 */ /* 0x000fea000b800000 */
[----:B------:R-:W-:-:S13]  /*32970*/  ELECT P6, URZ, PT ;  /* 0x00000000003f782f */ /* 0x000fda00038c0000 */
.L_x_1866:
[----:B------:R-:W-:Y:S05]  /*32980*/  @!P6 BRA `(.L_x_1648) ;  /* 0x000000040050e947 */ /* 0x000fea0003800000 */
[----:B---3--:R-:W3:Y:S01]  /*32990*/  LDL R0, [R1+0x3c] ;  /* 0x00003c0001007983 */ /* 0x008ee20000100800 */
[----:B------:R-:W-:-:S04]  /*329a0*/  ISETP.NE.U32.AND P0, PT, R2, RZ, PT ;  /* 0x000000ff0200720c */ /* 0x000fc80003f05070 */
[----:B------:R-:W-:Y:S01]  /*329b0*/  ISETP.NE.AND.EX P0, PT, R3, RZ, PT, P0 ;  /* 0x000000ff0300720c */ /* 0x000fe20003f05300 */
[----:B---3--:R-:W-:-:S12]  /*329c0*/  VIADD R0, R0, 0xffffffff ;  /* 0xffffffff00007836 */ /* 0x008fd80000000000 */
[----:B------:R-:W-:Y:S05]  /*329d0*/  @!P0 BRA `(.L_x_1650) ;  /* 0x0000000000488947 */ /* 0x000fea0003800000 */
[----:B------:R-:W3:Y:S01]  /*329e0*/  LDC R7, c[0x0][0x43c] ;  /* 0x00010f00ff077b82 */ /* 0x000ee20000000800 */
[----:B------:R-:W-:Y:S01]  /*329f0*/  ULDC.64 UR4, c[0x0][0x428] ;  /* 0x00010a0000047ab9 */ /* 0x000fe20000000a00 */
[----:B------:R-:W-:Y:S01]  /*32a00*/  ULDC.64 UR6, c[0x0][0x208] ;  /* 0x0000820000067ab9 */ /* 0x000fe20000000a00 */
[----:B---3--:R-:W-:-:S13]  /*32a10*/  ISETP.NE.AND P0, PT, R7, 0x1, PT ;  /* 0x000000010700780c */ /* 0x008fda0003f05270 */
[----:B-1----:R-:W1:Y:S02]  /*32a20*/  @P0 LDC.64 R4, c[0x0][0x440] ;  /* 0x00011000ff040b82 */ /* 0x002e640000000a00 */
[----:B-1----:R-:W-:-:S04]  /*32a30*/  @P0 IMAD.HI.U32 R6, R0, R4, RZ ;  /* 0x0000000400060227 */ /* 0x002fc800078e00ff */
        /* <DEDUP_REMOVED lines=12> */
.L_x_1650:
[----:B---3--:R-:W3:Y:S04]  /*32b00*/  LDL R2, [R1+0x10] ;  /* 0x0000100001027983 */ /* 0x008ee80000100800 */
[----:B------:R-:W1:Y:S01]  /*32b10*/  LDL R3, [R1+0x18] ;  /* 0x0000180001037983 */ /* 0x000e620000100800 */
[----:B--2---:R-:W2:Y:S02]  /*32b20*/  S2R R8, SR_TID.X ;  /* 0x0000000000087919 */ /* 0x004ea40000002100 */
[----:B--2---:R-:W-:-:S04]  /*32b30*/  LOP3.LUT R8, R8, 0x7f, RZ, 0xc0, !PT ;  /* 0x0000007f08087812 */ /* 0x004fc800078ec0ff */
[----:B------:R-:W-:Y:S01]  /*32b40*/  ISETP.NE.AND P1, PT, R8, RZ, PT ;  /* 0x000000ff0800720c */ /* 0x000fe20003f25270 */
[----:B---3--:R-:W-:Y:S01]  /*32b50*/  IMAD R2, R2, 0x8, R19 ;  /* 0x0000000802027824 */ /* 0x008fe200078e0213 */
[----:B-1----:R-:W-:-:S04]  /*32b60*/  SHF.L.U32 R4, R3, 0x1f, RZ ;  /* 0x0000001f03047819 */ /* 0x002fc800000006ff */
[----:B------:R-:W1:Y:S02]  /*32b70*/  SYNCS.PHASECHK.TRANS64.TRYWAIT P0, [R2+URZ+0x2e880], R4 ;  /* 0x02e88004020075a7 */ /* 0x000e64000800017f */
[----:B-1----:R-:W-:Y:S05]  /*32b80*/  @!P0 BRA `(.L_x_1651) ;  /* 0x00000078003c8947 */ /* 0x002fea0003800000 */
.L_x_1867:
        /* <DEDUP_REMOVED lines=8> */
.L_x_1652:
[----:B------:R-:W2:Y:S04]  /*32c10*/  LDL R3, [R1+0x10] ;  /* 0x0000100001037983 */ /* 0x000ea80000100800 */
[----:B------:R-:W3:Y:S01]  /*32c20*/  LDL R5, [R1+0x24] ;  /* 0x0000240001057983 */ /* 0x000ee20000100800 */
        /* <DEDUP_REMOVED lines=15> */
[----:B------:R-:W3:Y:S02]  /*32d20*/  SYNCS.PHASECHK.TRANS64.TRYWAIT P0, [R2+URZ+0x2e840], R4 ;  /* 0x02e84004020075a7 */ /* 0x000ee4000800017f */
[----:B--23--:R-:W-:Y:S05]  /*32d30*/  @!P0 BRA `(.L_x_1653) ;  /* 0x0000007400e48947 */ /* 0x00cfea0003800000 */
.L_x_1868:
        /* <DEDUP_REMOVED lines=8> */
.L_x_1654:
        /* <DEDUP_REMOVED lines=8> */
[----:B------:R-:W-:Y:S01]  /*32e40*/  R2UR UR13, R18 ;  /* 0x00000000120d72ca */ /* 0x000fe200000e0000 */
[----:B------:R-:W-:Y:S01]  /*32e50*/  UMOV UR10, URZ ;  /* 0x0000003f000a7c82 */ /* 0x000fe20008000000 */
[----:B------:R-:W-:-:S02]  /*32e60*/  PLOP3.LUT P0, PT, PT, PT, PT, 0x80, 0x0 ;  /* 0x000000000000781c */ /* 0x000fc40003f0f070 */
[----:B------:R-:W-:Y:S01]  /*32e70*/  LOP3.LUT R16, R16, 0xfffffffe, RZ, 0xc0, !PT ;  /* 0xfffffffe10107812 */ /* 0x000fe200078ec0ff */
[----:B------:R-:W-:Y:S02]  /*32e80*/  UIADD3 UR8, UR8, 0x20400, URZ ;  /* 0x0002040008087890 */ /* 0x000fe4000fffe03f */
[----:B------:R-:W-:-:S08]  /*32e90*/  UIADD3 UR9, UR9, 0x2e830, URZ ;  /* 0x0002e83009097890 */ /* 0x000fd0000fffe03f */
[----:B------:R-:W-:Y:S01]  /*32ea0*/  @P0 LOP3.LUT R16, R16, 0x1, RZ, 0xfc, !PT ;  /* 0x0000000110100812 */ /* 0x000fe200078efcff */
[----:B------:R4:W-:Y:S02]  /*32eb0*/  UTMALDG.4D [UR8], [UR4], desc[UR6] ;  /* 0x00000608040075b4 */ /* 0x0009e40008019000 */
[----:B----4-:R-:W-:-:S04]  /*32ec0*/  NOP ;  /* 0x0000000000007918 */ /* 0x010fc80000000000 */
.L_x_1648:
[----:B------:R-:W3:Y:S01]  /*32ed0*/  LDL.LU R3, [R1+0x40] ;  /* 0x0000400001037983 */ /* 0x000ee20000300800 */
[----:B------:R-:W-:Y:S05]  /*32ee0*/  WARPSYNC.ALL ;  /* 0x0000000000007948 */ /* 0x000fea0003800000 */
[----:B------:R-:W-:Y:S01]  /*32ef0*/  ULDC.64 UR4, c[0x0][0x298] ;  /* 0x0000a60000047ab9 */ /* 0x000fe20000000a00 */
[----:B------:R-:W-:Y:S01]  /*32f00*/  BSSY B6, `(.L_x_1655) ;  /* 0x000001c000067945 */ /* 0x000fe20003800000 */
[----:B------:R-:W-:Y:S01]  /*32f10*/  BAR.SYNC.DEFER_BLOCKING 0x8, 0x180 ;  /* 0x0206000000007b1d */ /* 0x000fe20000010000 */
[----:B---3--:R-:W-:Y:S01]  /*32f20*/  SHF.R.S32.HI R0, RZ, 0x1f, R3 ;  /* 0x0000001fff007819 */ /* 0x008fe20000011403 */
[----:B-12---:R-:W-:-:S04]  /*32f30*/  IMAD.WIDE.U32 R4, R3, UR4, RZ ;  /* 0x0000000403047c25 */ /* 0x006fc8000f8e00ff */
[----:B------:R-:W-:Y:S01]  /*32f40*/  IMAD R2, R0, UR4, RZ ;  /* 0x0000000400027c24 */ /* 0x000fe2000f8e02ff */
[----:B------:R1:W-:Y:S01]  /*32f50*/  STL.64 [R1+0x40], R4 ;  /* 0x0000400401007387 */ /* 0x0003e20000100a00 */
[----:B------:R-:W-:Y:S02]  /*32f60*/  VIADD R0, R19, 0x1c400 ;  /* 0x0001c40013007836 */ /* 0x000fe40000000000 */
[----:B------:R-:W-:-:S03]  /*32f70*/  IMAD R2, R3, UR5, R2 ;  /* 0x0000000503027c24 */ /* 0x000fc6000f8e0202 */
[----:B------:R-:W-:Y:S01]  /*32f80*/  LOP3.LUT P0, RZ, R0, 0x3ff, RZ, 0xc0, !PT ;  /* 0x000003ff00ff7812 */ /* 0x000fe2000780c0ff */
[----:B------:R-:W-:-:S05]  /*32f90*/  IMAD.IADD R0, R5, 0x1, R2 ;  /* 0x0000000105007824 */ /* 0x000fca00078e0202 */
[----:B------:R1:W-:Y:S07]  /*32fa0*/  STL [R1+0x4c], R0 ;  /* 0x00004c0001007387 */ /* 0x0003ee0000100800 */
        /* <DEDUP_REMOVED lines=17> */
.L_x_1656:
[----:B------:R-:W-:Y:S05]  /*330c0*/  BSYNC B6 ;  /* 0x0000000000067941 */ /* 0x000fea0003800000 */
.L_x_1655:
[----:B-1----:R-:W2:Y:S01]  /*330d0*/  LDL.LU R0, [R1+0x4c] ;  /* 0x00004c0001007983 */ /* 0x002ea20000300800 */
[----:B------:R-:W-:Y:S01]  /*330e0*/  ULDC.64 UR6, c[0x0][0xa00] ;  /* 0x0002800000067ab9 */ /* 0x000fe20000000a00 */
[----:B------:R-:W-:Y:S01]  /*330f0*/  ULDC.64 UR4, c[0x0][0x2d8] ;  /* 0x0000b60000047ab9 */ /* 0x000fe20000000a00 */
[----:B------:R-:W1:Y:S01]  /*33100*/  LDC R7, c[0x0][0x448] ;  /* 0x00011200ff077b82 */ /* 0x000e620000000800 */
[----:B------:R-:W2:Y:S04]  /*33110*/  LDL.LU.64 R2, [R1+0x40] ;  /* 0x0000400001027983 */ /* 0x000ea80000300a00 */
[----:B------:R-:W3:Y:S04]  /*33120*/  LDL R6, [R1+0xc] ;  /* 0x00000c0001067983 */ /* 0x000ee80000100800 */
[----:B------:R-:W4:Y:S01]  /*33130*/  LDL R12, [R1+0x28] ;  /* 0x00002800010c7983 */ /* 0x000f220000100800 */
[----:B------:R-:W-:Y:S01]  /*33140*/  ISETP.NE.U32.AND P0, PT, RZ, UR6, PT ;  /* 0x00000006ff007c0c */ /* 0x000fe2000bf05070 */
[----:B------:R-:W-:-:S03]  /*33150*/  ULDC UR6, c[0x0][0x2b8] ;  /* 0x0000ae0000067ab9 */ /* 0x000fc60000000800 */
[----:B------:R-:W-:Y:S01]  /*33160*/  ISETP.NE.AND.EX P0, PT, RZ, UR7, PT, P0 ;  /* 0x00000007ff007c0c */ /* 0x000fe2000bf05300 */
[----:B------:R-:W0:Y:S02]  /*33170*/  S2R R5, SR_TID.X ;  /* 0x0000000000057919 */ /* 0x000e240000002100 */
[----:B0-----:R-:W-:-:S04]  /*33180*/  LOP3.LUT R5, R5, 0x7f, RZ, 0xc0, !PT ;  /* 0x0000007f05057812 */ /* 0x001fc800078ec0ff */
[----:B------:R-:W-:Y:S01]  /*33190*/  SHF.R.U32.HI R5, RZ, 0x3, R5 ;  /* 0x00000003ff057819 */ /* 0x000fe20000011605 */
[----:B--2---:R-:W-:Y:S01]  /*331a0*/  IMAD.MOV.U32 R3, RZ, RZ, R0 ;  /* 0x000000ffff037224 */ /* 0x004fe200078e0000 */
[----:B---3--:R-:W-:-:S04]  /*331b0*/  SHF.R.S32.HI R0, RZ, 0x1f, R6 ;  /* 0x0000001fff007819 */ /* 0x008fc80000011406 */
[----:B------:R-:W-:Y:S02]  /*331c0*/  SEL R4, R0, RZ, !P0 ;  /* 0x000000ff00047207 */ /* 0x000fe40004000000 */
[----:B------:R-:W-:Y:S02]  /*331d0*/  SEL R0, R6, RZ, !P0 ;  /* 0x000000ff06007207 */ /* 0x000fe40004000000 */
[----:B------:R-:W0:Y:S01]  /*331e0*/  S2R R6, SR_TID.X ;  /* 0x0000000000067919 */ /* 0x000e220000002100 */
[----:B------:R-:W-:-:S04]  /*331f0*/  IMAD.WIDE.U32 R2, R17, UR4, R2 ;  /* 0x0000000411027c25 */ /* 0x000fc8000f8e0002 */
[----:B------:R-:W-:Y:S01]  /*33200*/  IMAD R3, R17, UR5, R3 ;  /* 0x0000000511037c24 */ /* 0x000fe2000f8e0203 */
[----:B------:R-:W-:Y:S02]  /*33210*/  ULDC.64 UR4, c[0x0][0x2e0] ;  /* 0x0000b80000047ab9 */ /* 0x000fe40000000a00 */
[----:B------:R-:W-:Y:S02]  /*33220*/  IMAD R4, R4, UR4, RZ ;  /* 0x0000000404047c24 */ /* 0x000fe4000f8e02ff */
[----:B------:R-:W-:-:S04]  /*33230*/  IMAD.WIDE.U32 R2, R0, UR4, R2 ;  /* 0x0000000400027c25 */ /* 0x000fc8000f8e0002 */
[----:B------:R-:W-:Y:S01]  /*33240*/  IMAD R0, R0, UR5, R4 ;  /* 0x0000000500007c24 */ /* 0x000fe2000f8e0204 */
[----:B-1----:R-:W-:Y:S01]  /*33250*/  ISETP.NE.AND P0, PT, R7, 0x1, PT ;  /* 0x000000010700780c */ /* 0x002fe20003f05270 */
[----:B------:R-:W1:Y:S01]  /*33260*/  S2R R10, SR_TID.X ;  /* 0x00000000000a7919 */ /* 0x000e620000002100 */
[----:B------:R-:W-:Y:S01]  /*33270*/  ULDC.64 UR4, c[0x0][0x2d0] ;  /* 0x0000b40000047ab9 */ /* 0x000fe20000000a00 */
[----:B0-----:R-:W-:-:S10]  /*33280*/  IMAD.SHL.U32 R8, R6, 0x10, RZ ;  /* 0x0000001006087824 */ /* 0x001fd400078e00ff */
[----:B------:R-:W0:Y:S01]  /*33290*/  @P0 LDC R6, c[0x0][0x450] ;  /* 0x00011400ff060b82 */ /* 0x000e220000000800 */
[----:B------:R-:W-:-:S05]  /*332a0*/  LOP3.LUT R8, R5, 0x70, R8, 0xf8, !PT ;  /* 0x0000007005087812 */ /* 0x000fca00078ef808 */
[----:B----4-:R-:W-:Y:S02]  /*332b0*/  IMAD.IADD R4, R8, 0x1, R12 ;  /* 0x0000000108047824 */ /* 0x010fe400078e020c */
[----:B------:R-:W2:Y:S01]  /*332c0*/  @P0 LDC R5, c[0x0][0x44c] ;  /* 0x00011300ff050b82 */ /* 0x000ea20000000800 */
[----:B------:R3:W5:Y:S01]  /*332d0*/  LDL R8, [R1+0x48] ;  /* 0x0000480001087983 */ /* 0x0007620000100800 */
[----:B------:R-:W-:Y:S02]  /*332e0*/  IMAD.IADD R3, R3, 0x1, R0 ;  /* 0x0000000103037824 */ /* 0x000fe400078e0200 */
[----:B------:R-:W-:Y:S02]  /*332f0*/  IMAD.MOV.U32 R0, RZ, RZ, R4 ;  /* 0x000000ffff007224 */ /* 0x000fe400078e0004 */
[----:B--2---:R-:W-:-:S05]  /*33300*/  @P0 IMAD.HI.U32 R5, R4, R5, RZ ;  /* 0x0000000504050227 */ /* 0x004fca00078e00ff */
[----:B0-----:R-:W-:-:S05]  /*33310*/  @P0 SHF.R.U32.HI R0, RZ, R6, R5 ;  /* 0x00000006ff000219 */ /* 0x001fca0000011605 */
        /* <DEDUP_REMOVED lines=9> */
[----:B-1----:R-:W-:Y:S02]  /*333b0*/  IMAD.SHL.U32 R9, R10, 0x10, RZ ;  /* 0x000000100a097824 */ /* 0x002fe400078e00ff */
[----:B------:R-:W-:-:S04]  /*333c0*/  IMAD.WIDE.U32 R2, R4, UR4, R2 ;  /* 0x0000000404027c25 */ /* 0x000fc8000f8e0002 */
[----:B------:R-:W-:Y:S01]  /*333d0*/  IMAD R0, R0, UR4, RZ ;  /* 0x0000000400007c24 */ /* 0x000fe2000f8e02ff */
[----:B------:R-:W-:-:S03]  /*333e0*/  LOP3.LUT R9, R9, 0x70, RZ, 0xc0, !PT ;  /* 0x0000007009097812 */ /* 0x000fc600078ec0ff */
[----:B------:R-:W-:Y:S01]  /*333f0*/  IMAD R0, R4, UR5, R0 ;  /* 0x0000000504007c24 */ /* 0x000fe2000f8e0200 */
[----:B------:R-:W-:Y:S02]  /*33400*/  ULDC.64 UR4, c[0x0][0x280] ;  /* 0x0000a00000047ab9 */ /* 0x000fe40000000a00 */
[----:B------:R-:W-:Y:S01]  /*33410*/  IADD3 R4, P1, R2, UR4, RZ ;  /* 0x0000000402047c10 */ /* 0x000fe2000ff3e0ff */
[----:B------:R-:W-:Y:S01]  /*33420*/  UMOV UR4, 0xffffffff ;  /* 0xffffffff00047882 */ /* 0x000fe20000000000 */
[----:B------:R-:W-:Y:S02]  /*33430*/  LOP3.LUT R10, R10, 0x7f, RZ, 0xc0, !PT ;  /* 0x0000007f0a0a7812 */ /* 0x000fe400078ec0ff */
[----:B------:R-:W-:Y:S02]  /*33440*/  ISETP.GE.AND P0, PT, R9, UR6, PT ;  /* 0x0000000609007c0c */ /* 0x000fe4000bf06270 */
[----:B------:R-:W-:Y:S02]  /*33450*/  IADD3.X R3, R3, UR5, R0, P1, !PT ;  /* 0x0000000503037c10 */ /* 0x000fe40008ffe400 */
[----:B------:R-:W-:Y:S01]  /*33460*/  SHF.R.U32.HI R10, RZ, 0x3, R10 ;  /* 0x00000003ff0a7819 */ /* 0x000fe2000001160a */
[----:B---3--:R-:W-:Y:S08]  /*33470*/  BRA.DIV UR4, `(.L_x_1657) ;  /* 0x0000007204287947 */ /* 0x008ff0000b800000 */
[----:B------:R-:W2:Y:S04]  /*33480*/  LDL.LU R6, [R1+0x38] ;  /* 0x0000380001067983 */ /* 0x000ea80000300800 */
[----:B------:R-:W3:Y:S01]  /*33490*/  LDL.LU R11, [R1+0x28] ;  /* 0x00002800010b7983 */ /* 0x000ee20000300800 */
[----:B------:R-:W-:Y:S01]  /*334a0*/  ULDC.64 UR4, c[0x0][0x208] ;  /* 0x0000820000047ab9 */ /* 0x000fe20000000a00 */
[----:B--2---:R-:W-:Y:S02]  /*334b0*/  IMAD R2, R6, R7, RZ ;  /* 0x0000000706027224 */ /* 0x004fe400078e02ff */
[----:B------:R-:W0:Y:S01]  /*334c0*/  SHFL.IDX PT, R7, R4, RZ, 0x181f ;  /* 0x00181fff04077589 */ /* 0x000e2200000e0000 */
[----:B---3--:R-:W-:-:S03]  /*334d0*/  IMAD.IADD R0, R10, 0x1, R11 ;  /* 0x000000010a007824 */ /* 0x008fc600078e020b */
[----:B------:R-:W1:Y:S01]  /*334e0*/  SHFL.IDX PT, R6, R3, RZ, 0x181f ;  /* 0x00181fff03067589 */ /* 0x000e6200000e0000 */
        /* <DEDUP_REMOVED lines=61> */
[----:B------:R0:W1:Y:S04]  /*338c0*/  SHFL.IDX PT, R5, R3, 0x7, 0x181f ;  /* 0x00f81f0003057f89 */ /* 0x00006800000e0000 */
[----:B------:R0:W-:Y:S04]  /*338d0*/  @!P1 LDGSTS.E.BYPASS.LTC128B.128 [R8+0x1f400], desc[UR4][R6.64], !P0 ;  /* 0x1f40000006089fae */ /* 0x0001e8000c101d44 */
[----:B------:R0:W2:Y:S02]  /*338e0*/  SHFL.IDX PT, R3, R4, 0x7, 0x181f ;  /* 0x00f81f0004037f89 */ /* 0x0000a400000e0000 */
.L_x_1885:
[----:B------:R-:W-:Y:S01]  /*338f0*/  VIADD R0, R0, 0x70 ;  /* 0x0000007000007836 */ /* 0x000fe20000000000 */
[----:B------:R-:W-:-:S04]  /*33900*/  ULDC.64 UR4, c[0x0][0x208] ;  /* 0x0000820000047ab9 */ /* 0x000fc80000000a00 */
        /* <DEDUP_REMOVED lines=9> */
.L_x_1658:
        /* <DEDUP_REMOVED lines=18> */
.L_x_1886:
[----:B------:R-:W-:Y:S05]  /*33ac0*/  BSYNC B0 ;  /* 0x0000000000007941 */ /* 0x000fea0003800000 */
.L_x_1659:
[----:B------:R-:W2:Y:S04]  /*33ad0*/  LDL.LU R3, [R1+0x3c] ;  /* 0x00003c0001037983 */ /* 0x000ea80000300800 */
[----:B------:R-:W3:Y:S01]  /*33ae0*/  LDL R2, [R1+0x8] ;  /* 0x0000080001027983 */ /* 0x000ee20000100800 */
[----:B--2---:R-:W-:-:S05]  /*33af0*/  VIADD R3, R3, 0xfffffffe ;  /* 0xfffffffe03037836 */ /* 0x004fca0000000000 */
[----:B---3--:R-:W-:-:S13]  /*33b00*/  ISETP.GE.AND P0, PT, R3, R2, PT ;  /* 0x000000020300720c */ /* 0x008fda0003f06270 */
[----:B------:R-:W-:Y:S05]  /*33b10*/  @!P0 BRA `(.L_x_1661) ;  /* 0x0000000c00e48947 */ /* 0x000fea0003800000 */
[----:B0-----:R0:W5:Y:S04]  /*33b20*/  LDL.LU R0, [R1+0x10] ;  /* 0x0000100001007983 */ /* 0x0011680000300800 */
[----:B------:R0:W5:Y:S02]  /*33b30*/  LDL.LU R2, [R1+0x18] ;  /* 0x0000180001027983 */ /* 0x0001640000300800 */
.L_x_1681:
[----:B-----5:R-:W-:Y:S01]  /*33b40*/  VIADD R5, R0, 0x1 ;  /* 0x0000000100057836 */ /* 0x020fe20000000000 */
[----:B------:R-:W-:Y:S01]  /*33b50*/  LOP3.LUT P1, RZ, R16, 0x1, RZ, 0xc0, !PT ;  /* 0x0000000110ff7812 */ /* 0x000fe2000782c0ff */
[----:B------:R-:W-:Y:S05]  /*33b60*/  YIELD ;  /* 0x0000000000007946 */ /* 0x000fea0003800000 */
[----:B------:R-:W-:Y:S01]  /*33b70*/  ISETP.NE.AND P0, PT, R5, 0x2, PT ;  /* 0x000000020500780c */ /* 0x000fe20003f05270 */
[----:B------:R-:W-:Y:S03]  /*33b80*/  BSSY B0, `(.L_x_1662) ;  /* 0x000006c000007945 */ /* 0x000fe60003800000 */
[----:B------:R-:W-:-:S02]  /*33b90*/  SEL R4, RZ, 0x1, P0 ;  /* 0x00000001ff047807 */ /* 0x000fc40000000000 */
[----:B--2---:R-:W-:Y:S02]  /*33ba0*/  SEL R10, R5, RZ, P0 ;  /* 0x000000ff050a7207 */ /* 0x004fe40000000000 */
        /* <DEDUP_REMOVED lines=13> */
[----:B------:R-:W-:Y:S01]  /*33c80*/  ULDC.64 UR8, c[0x0][0x208] ;  /* 0x0000820000087ab9 */ /* 0x000fe20000000a00 */
[----:B---3--:R-:W-:-:S13]  /*33c90*/  ISETP.NE.AND P0, PT, R7, 0x1, PT ;  /* 0x000000010700780c */ /* 0x008fda0003f05270 */
[----:B------:R-:W3:Y:S02]  /*33ca0*/  @P0 LDC.64 R4, c[0x0][0x440] ;  /* 0x00011000ff040b82 */ /* 0x000ee40000000a00 */
[----:B---3--:R-:W-:-:S04]  /*33cb0*/  @P0 IMAD.HI.U32 R6, R3, R4, RZ ;  /* 0x0000000403060227 */ /* 0x008fc800078e00ff */
[----:B------:R-:W-:Y:S01]  /*33cc0*/  IMAD.MOV.U32 R4, RZ, RZ, R3 ;  /* 0x000000ffff047224 */ /* 0x000fe200078e0003 */
        /* <DEDUP_REMOVED lines=11> */
.L_x_1664:
        /* <DEDUP_REMOVED lines=8> */
.L_x_1887:
[----:B------:R-:W-:Y:S05]  /*33e00*/  BSYNC B1 ;  /* 0x0000000000017941 */ /* 0x000fea0003800000 */
.L_x_1665:
        /* <DEDUP_REMOVED lines=9> */
.L_x_1668:
[----:B------:R-:W-:Y:S05]  /*33ea0*/  BSYNC B1 ;  /* 0x0000000000017941 */ /* 0x000fea0003800000 */
.L_x_1667:
        /* <DEDUP_REMOVED lines=13> */
.L_x_1669:
        /* <DEDUP_REMOVED lines=13> */
.L_x_1888:
[----:B------:R-:W-:Y:S05]  /*34050*/  BSYNC B1 ;  /* 0x0000000000017941 */ /* 0x000fea0003800000 */
.L_x_1670:
        /* <DEDUP_REMOVED lines=11> */
.L_x_1673:
[----:B------:R-:W-:Y:S05]  /*34110*/  BSYNC B1 ;  /* 0x0000000000017941 */ /* 0x000fea0003800000 */
.L_x_1672:
        /* <DEDUP_REMOVED lines=8> */
.L_x_1674:
        /* <DEDUP_REMOVED lines=10> */
.L_x_1663:
[----:B------:R-:W-:Y:S05]  /*34240*/  BSYNC B0 ;  /* 0x0000000000007941 */ /* 0x000fea0003800000 */
.L_x_1662:
[----:B------:R-:W-:-:S06]  /*34250*/  UISETP.NE.AND UP0, UPT, UR38, 0x3, UPT ;  /* 0x000000032600788c */ /* 0x000fcc000bf05270 */
[----:B------:R-:W-:-:S13]  /*34260*/  PLOP3.LUT P0, PT, PT, PT, UP0, 0x80, 0x0 ;  /* 0x000000000000781c */ /* 0x000fda0003f0f008 */
[----:B------:R-:W-:Y:S05]  /*34270*/  @!P0 BRA `(.L_x_1675) ;  /* 0x0000000000048947 */ /* 0x000fea0003800000 */
[----:B------:R-:W-:Y:S01]  /*34280*/  BPT.TRAP 0x1 ;  /* 0x000000040000795c */ /* 0x000fe20000300000 */
.L_x_1675:
        /* <DEDUP_REMOVED lines=8> */
.L_x_1889:
[----:B------:R-:W-:Y:S05]  /*34310*/  BSYNC B0 ;  /* 0x0000000000007941 */ /* 0x000fea0003800000 */
.L_x_1676:
[----:B------:R-:W-:Y:S05]  /*34320*/  @!P1 BRA `(.L_x_1678) ;  /* 0x0000000000049947 */ /* 0x000fea0003800000 */
[----:B------:R-:W-:Y:S01]  /*34330*/  BPT.TRAP 0x1 ;  /* 0x000000040000795c */ /* 0x000fe20000300000 */
.L_x_1678:
[----:B------:R-:W-:Y:S01]  /*34340*/  SHF.L.U32 R2, R2, 0x1f, RZ ;  /* 0x0000001f02027819 */ /* 0x000fe200000006ff */
[----:B------:R-:W-:-:S03]  /*34350*/  IMAD R12, R0, 0x7000, RZ ;  /* 0x00007000000c7824 */ /* 0x000fc600078e02ff */
[----:B------:R-:W3:Y:S02]  /*34360*/  SYNCS.PHASECHK.TRANS64.TRYWAIT P0, [R20+URZ+0x2e860], R2 ;  /* 0x02e86002140075a7 */ /* 0x000ee4000800017f */
[----:B---3--:R-:W-:Y:S05]  /*34370*/  @!P0 BRA `(.L_x_1679) ;  /* 0x0000006c00688947 */ /* 0x008fea0003800000 */
.L_x_1890:
        /* <DEDUP_REMOVED lines=9> */
[----:B------:R-:W-:Y:S01]  /*34410*/  IMAD.IADD R21, R19, 0x1, R21 ;  /* 0x0000000113157824 */ /* 0x000fe200078e0215 */
[C-C-:B--2---:R-:W-:Y:S02]  /*34420*/  PRMT R8, R4.reuse, 0x6420, R5.reuse ;  /* 0x0000642004087816 */ /* 0x144fe40000000005 */
[----:B-1----:R-:W-:Y:S02]  /*34430*/  PRMT R9, R4, 0x7531, R5 ;  /* 0x0000753104097816 */ /* 0x002fe40000000005 */
        /* <DEDUP_REMOVED lines=89> */
.L_x_1680:
        /* <DEDUP_REMOVED lines=14> */
.L_x_1661:
[----:B------:R-:W1:Y:S01]  /*34ab0*/  S2R R4, SR_TID.X ;  /* 0x0000000000047919 */ /* 0x000e620000002100 */
[----:B------:R-:W-:Y:S01]  /*34ac0*/  BSSY B0, `(.L_x_1682) ;  /* 0x0000012000007945 */ /* 0x000fe20003800000 */
[----:B-1----:R-:W-:-:S04]  /*34ad0*/  LOP3.LUT R4, R4, 0x7f, RZ, 0xc0, !PT ;  /* 0x0000007f04047812 */ /* 0x002fc800078ec0ff */
[----:B------:R-:W-:-:S13]  /*34ae0*/  ISETP.NE.AND P0, PT, R4, RZ, PT ;  /* 0x000000ff0400720c */ /* 0x000fda0003f05270 */
[----:B------:R-:W-:Y:S05]  /*34af0*/  @P0 BRA `(.L_x_1683) ;  /* 0x0000000000380947 */ /* 0x000fea0003800000 */
[----:B------:R-:W1:Y:S01]  /*34b00*/  S2R R3, SR_LANEID ;  /* 0x0000000000037919 */ /* 0x000e620000000000 */
[----:B------:R-:W-:Y:S01]  /*34b10*/  VOTEU.ANY UR4, UPT, PT ;  /* 0x0000000000047886 */ /* 0x000fe200038e0100 */
[----:B------:R-:W3:Y:S01]  /*34b20*/  LDC.64 R4, c[0x0][0xc60] ;  /* 0x00031800ff047b82 */ /* 0x000ee20000000a00 */
[----:B0----5:R-:W1:Y:S01]  /*34b30*/  FLO.U32 R0, UR4 ;  /* 0x0000000400007d00 */ /* 0x021e6200080e0000 */
[----:B------:R-:W-:-:S07]  /*34b40*/  ULDC.64 UR6, c[0x0][0x208] ;  /* 0x0000820000067ab9 */ /* 0x000fce0000000a00 */
[----:B------:R-:W3:Y:S01]  /*34b50*/  POPC R2, UR4 ;  /* 0x0000000400027d09 */ /* 0x000ee20008000000 */
[----:B-1----:R-:W-:-:S13]  /*34b60*/  ISETP.EQ.U32.AND P1, PT, R0, R3, PT ;  /* 0x000000030000720c */ /* 0x002fda0003f22070 */
[----:B---3--:R-:W3:Y:S01]  /*34b70*/  @P1 ATOMG.E.ADD.STRONG.GPU PT, R5, desc[UR6][R4.64], R2 ;  /* 0x00000002040519a8 */ /* 0x008ee200081ee1c6 */
[----:B------:R-:W0:Y:S02]  /*34b80*/  S2R R3, SR_LTMASK ;  /* 0x0000000000037919 */ /* 0x000e240000003900 */
[----:B0-----:R-:W-:-:S06]  /*34b90*/  LOP3.LUT R3, R3, UR4, RZ, 0xc0, !PT ;  /* 0x0000000403037c12 */ /* 0x001fcc000f8ec0ff */
[----:B------:R-:W0:Y:S01]  /*34ba0*/  POPC R3, R3 ;  /* 0x0000000300037309 */ /* 0x000e220000000000 */
[----:B---3--:R-:W0:Y:S02]  /*34bb0*/  SHFL.IDX PT, R0, R5, R0, 0x1f ;  /* 0x00001f0005007589 */ /* 0x008e2400000e0000 */
[----:B0-----:R-:W-:-:S05]  /*34bc0*/  IADD3 R0, R0, UR40, R3 ;  /* 0x0000002800007c10 */ /* 0x001fca000fffe003 */
[----:B------:R1:W-:Y:S02]  /*34bd0*/  STL [R1], R0 ;  /* 0x0000000001007387 */ /* 0x0003e40000100800 */
.L_x_1683:
[----:B------:R-:W-:Y:S05]  /*34be0*/  BSYNC B0 ;  /* 0x0000000000007941 */ /* 0x000fea0003800000 */
.L_x_1682:
[----:B------:R-:W-:-:S06]  /*34bf0*/  UISETP.NE.AND UP0, UPT, UR38, 0x3, UPT ;  /* 0x000000032600788c */ /* 0x000fcc000bf05270 */
[----:B------:R-:W-:-:S13]  /*34c00*/  PLOP3.LUT P1, PT, PT, PT, UP0, 0x80, 0x0 ;  /* 0x000000000000781c */ /* 0x000fda0003f2f008 */
[----:B------:R-:W-:Y:S05]  /*34c10*/  @!P1 BRA `(.L_x_1684) ;  /* 0x0000000000049947 */ /* 0x000fea0003800000 */
[----:B------:R-:W-:Y:S01]  /*34c20*/  BPT.TRAP 0x1 ;  /* 0x000000040000795c */ /* 0x000fe20000300000 */
.L_x_1684:
[----:B------:R-:W3:Y:S04]  /*34c30*/  LDL R3, [R1+0x18] ;  /* 0x0000180001037983 */ /* 0x000ee80000100800 */
[----:B-----5:R-:W4:Y:S01]  /*34c40*/  LDL R2, [R1+0x10] ;  /* 0x0000100001027983 */ /* 0x020f220000100800 */
[----:B01----:R-:W-:Y:S01]  /*34c50*/  IMAD.U32 R0, RZ, RZ, UR39 ;  /* 0x00000027ff007e24 */ /* 0x003fe2000f8e00ff */
[----:B------:R-:W-:Y:S04]  /*34c60*/  BSSY B0, `(.L_x_1685) ;  /* 0x0000007000007945 */ /* 0x000fe80003800000 */
[----:B------:R-:W-:-:S02]  /*34c70*/  ISETP.NE.AND P2, PT, R0, 0x3, PT ;  /* 0x000000030000780c */ /* 0x000fc40003f45270 */
[----:B---3--:R-:W-:-:S04]  /*34c80*/  LOP3.LUT R0, R3, 0x1, RZ, 0x3c, !PT ;  /* 0x0000000103007812 */ /* 0x008fc800078e3cff */
[----:B------:R-:W-:Y:S01]  /*34c90*/  SHF.L.U32 R0, R0, 0x1f, RZ ;  /* 0x0000001f00007819 */ /* 0x000fe200000006ff */
[----:B----4-:R-:W-:-:S04]  /*34ca0*/  IMAD R17, R2, 0x8, R19 ;  /* 0x0000000802117824 */ /* 0x010fc800078e0213 */
[----:B------:R-:W0:Y:S02]  /*34cb0*/  SYNCS.PHASECHK.TRANS64.TRYWAIT P1, [R17+URZ+0x2e870], R0 ;  /* 0x02e87000110075a7 */ /* 0x000e24000802017f */
[----:B0-----:R-:W-:Y:S05]  /*34cc0*/  @!P1 BRA `(.L_x_1686) ;  /* 0x0000006400289947 */ /* 0x001fea0003800000 */
.L_x_1891:
[----:B------:R-:W-:Y:S05]  /*34cd0*/  BSYNC B0 ;  /* 0x0000000000007941 */ /* 0x000fea0003800000 */
.L_x_1685:
[----:B------:R-:W-:Y:S05]  /*34ce0*/  @!P2 BRA `(.L_x_1687) ;  /* 0x000000000004a947 */ /* 0x000fea0003800000 */
[----:B------:R-:W-:Y:S01]  /*34cf0*/  BPT.TRAP 0x1 ;  /* 0x000000040000795c */ /* 0x000fe20000300000 */
.L_x_1687:
[----:B0-----:R-:W3:Y:S02]  /*34d00*/  LDL R0, [R1+0x18] ;  /* 0x0000180001007983 */ /* 0x001ee40000100800 */
[----:B---3--:R-:W-:-:S04]  /*34d10*/  SHF.L.U32 R0, R0, 0x1f, RZ ;  /* 0x0000001f00007819 */ /* 0x008fc800000006ff */
[----:B------:R-:W0:Y:S02]  /*34d20*/  SYNCS.PHASECHK.TRANS64.TRYWAIT P1, [R17+URZ+0x2e860], R0 ;  /* 0x02e86000110075a7 */ /* 0x000e24000802017f */
[----:B0-----:R-:W-:Y:S05]  /*34d30*/  @!P1 BRA `(.L_x_1688) ;  /* 0x0000006400209947 */ /* 0x001fea0003800000 */
.L_x_1892:
[----:B------:R-:W0:Y:S04]  /*34d40*/  LDL R18, [R1+0x10] ;  /* 0x0000100001127983 */ /* 0x000e280000100800 */
[----:B------:R-:W3:Y:S04]  /*34d50*/  LDL R2, [R1+0x30] ;  /* 0x0000300001027983 */ /* 0x000ee80000100800 */
[----:B------:R-:W4:Y:S04]  /*34d60*/  LDL R3, [R1+0x34] ;  /* 0x0000340001037983 */ /* 0x000f280000100800 */
[----:B--2---:R-:W2:Y:S01]  /*34d70*/  LDL R12, [R1+0x2c] ;  /* 0x00002c00010c7983 */ /* 0x004ea20000100800 */
[----:B------:R-:W-:Y:S05]  /*34d80*/  WARPSYNC.ALL ;  /* 0x0000000000007948 */ /* 0x000fea0003800000 */
[----:B0-----:R-:W-:-:S05]  /*34d90*/  IMAD R0, R18, 0x7000, RZ ;  /* 0x0000700012007824 */ /* 0x001fca00078e02ff */
[----:B---3--:R-:W-:-:S05]  /*34da0*/  LOP3.LUT R2, R0, R2, RZ, 0xfc, !PT ;  /* 0x0000000200027212 */ /* 0x008fca00078efcff */
[----:B------:R-:W-:-:S05]  /*34db0*/  IMAD.IADD R2, R19, 0x1, R2 ;  /* 0x0000000113027824 */ /* 0x000fca00078e0202 */
[----:B------:R-:W0:Y:S01]  /*34dc0*/  LDSM.16.MT88.4 R4, [R2+0xe400] ;  /* 0x00e400000204783b */ /* 0x000e220000004200 */
[----:B----4-:R-:W-:Y:S01]  /*34dd0*/  IMAD.IADD R3, R3, 0x1, R2 ;  /* 0x0000000103037824 */ /* 0x010fe200078e0202 */
[----:B--2---:R-:W-:Y:S02]  /*34de0*/  LOP3.LUT R0, R0, R12, RZ, 0xfc, !PT ;  /* 0x0000000c00007212 */ /* 0x004fe400078efcff */
        /* <DEDUP_REMOVED lines=92> */
.L_x_1689:
[----:B------:R-:W2:Y:S01]  /*353b0*/  LDL.LU R3, [R1+0x18] ;  /* 0x0000180001037983 */ /* 0x000ea20000300800 */
[----:B0-----:R0:W-:Y:S01]  /*353c0*/  SYNCS.ARRIVE.TRANS64.A1T0 RZ, [R17+URZ+0x2e850], RZ ;  /* 0x02e850ff11ff79a7 */ /* 0x0011e2000810003f */
[----:B-1----:R-:W-:Y:S02]  /*353d0*/  VIADD R0, R18, 0x1 ;  /* 0x0000000112007836 */ /* 0x002fe40000000000 */
        /* <DEDUP_REMOVED lines=10> */
.L_x_1638:
[----:B------:R-:W-:-:S13]  /*35480*/  LOP3.LUT P0, RZ, R16, 0x2, RZ, 0xc0, !PT ;  /* 0x0000000210ff7812 */ /* 0x000fda000780c0ff */
[----:B------:R-:W-:Y:S05]  /*35490*/  @!P0 BRA `(.L_x_1690) ;  /* 0x00000000002c8947 */ /* 0x000fea0003800000 */
[----:B------:R-:W-:Y:S05]  /*354a0*/  WARPSYNC.ALL ;  /* 0x0000000000007948 */ /* 0x000fea0003800000 */
[----:B------:R-:W4:Y:S08]  /*354b0*/  S2UR UR5, SR_CgaCtaId ;  /* 0x00000000000579c3 */ /* 0x000f300000008800 */
[----:B------:R-:W-:Y:S06]  /*354c0*/  BAR.SYNC.DEFER_BLOCKING 0x5, 0x180 ;  /* 0x0146000000007b1d */ /* 0x000fec0000010000 */
[----:B------:R-:W-:-:S02]  /*354d0*/  UMOV UR4, 0x400 ;  /* 0x0000040000047882 */ /* 0x000fc40000000000 */
[----:B----4-:R-:W-:-:S06]  /*354e0*/  ULEA UR4, UR5, UR4, 0x18 ;  /* 0x0000000405047291 */ /* 0x010fcc000f8ec03f */
[----:B------:R-:W-:-:S05]  /*354f0*/  IMAD.U32 R19, RZ, RZ, UR4 ;  /* 0x00000004ff137e24 */ /* 0x000fca000f8e00ff */
[----:B-1----:R-:W1:Y:S04]  /*35500*/  LDS.128 R4, [R19+0x2e8d0] ;  /* 0x02e8d00013047984 */ /* 0x002e680000000c00 */
[----:B-1----:R4:W-:Y:S04]  /*35510*/  STL.64 [R1], R4 ;  /* 0x0000000401007387 */ /* 0x0029e80000100a00 */
[----:B------:R4:W-:Y:S01]  /*35520*/  STL.64 [R1+0x8], R6 ;  /* 0x0000080601007387 */ /* 0x0009e20000100a00 */
[----:B------:R-:W-:Y:S06]  /*35530*/  BAR.ARV 0x4, 0x180 ;  /* 0x0106000000007b1d */ /* 0x000fec0000002000 */
[----:B------:R-:W-:Y:S05]  /*35540*/  BRA `(.L_x_1691) ;  /* 0x0000001000447947 */ /* 0x000fea0003800000 */
.L_x_1690:
[----:B--23--:R-:W2:Y:S01]  /*35550*/  S2R R0, SR_TID.X ;  /* 0x0000000000007919 */ /* 0x00cea20000002100 */
[----:B------:R-:W-:Y:S01]  /*35560*/  UMOV UR4, 0xffffffff ;  /* 0xffffffff00047882 */ /* 0x000fe20000000000 */
[----:B--2---:R-:W-:-:S04]  /*35570*/  LOP3.LUT R17, R0, 0x1f, RZ, 0xc0, !PT ;  /* 0x0000001f00117812 */ /* 0x004fc800078ec0ff */
[----:B------:R-:W-:Y:S01]  /*35580*/  ISETP.NE.AND P0, PT, R17, 0x1f, PT ;  /* 0x0000001f1100780c */ /* 0x000fe20003f05270 */
[----:B------:R-:W-:-:S12]  /*35590*/  BRA.DIV UR4, `(.L_x_1692) ;  /* 0x0000005e041c7947 */ /* 0x000fd8000b800000 */
[----:B------:R-:W2:Y:S01]  /*355a0*/  LDL.LU R2, [R1] ;  /* 0x0000000001027983 */ /* 0x000ea20000300800 */
[----:B------:R-:W-:-:S03]  /*355b0*/  ULDC UR4, c[0x0][0xc3c] ;  /* 0x00030f0000047ab9 */ /* 0x000fc60000000800 */
[----:B------:R-:W3:Y:S01]  /*355c0*/  LDL R3, [R1+0xc] ;  /* 0x00000c0001037983 */ /* 0x000ee20000100800 */
[----:B------:R-:W-:Y:S01]  /*355d0*/  ULDC.64 UR6, c[0x0][0x208] ;  /* 0x0000820000067ab9 */ /* 0x000fe20000000a00 */
[----:B--2---:R-:W-:Y:S02]  /*355e0*/  IMAD.MOV.U32 R10, RZ, RZ, R2 ;  /* 0x000000ffff0a7224 */ /* 0x004fe400078e0002 */
[----:B---3--:R-:W-:-:S05]  /*355f0*/  IMAD.IADD R0, R3, 0x1, R17 ;  /* 0x0000000103007824 */ /* 0x008fca00078e0211 */
[----:B------:R-:W-:-:S13]  /*35600*/  ISETP.GE.OR P1, PT, R0, UR4, !P0 ;  /* 0x0000000400007c0c */ /* 0x000fda000c726670 */
[----:B------:R-:W2:Y:S08]  /*35610*/  @!P1 LDC.64 R2, c[0x0][0xc80] ;  /* 0x00032000ff029b82 */ /* 0x000eb00000000a00 */
[----:B------:R-:W3:Y:S01]  /*35620*/  @!P1 LDC.64 R6, c[0x0][0xc78] ;  /* 0x00031e00ff069b82 */ /* 0x000ee20000000a00 */
[----:B--2---:R-:W-:-:S05]  /*35630*/  @!P1 IMAD.WIDE R2, R0, 0x4, R2 ;  /* 0x0000000400029825 */ /* 0x004fca00078e0202 */
[----:B------:R3:W2:Y:S02]  /*35640*/  @!P1 LDG.E R8, desc[UR6][R2.64] ;  /* 0x0000000602089981 */ /* 0x0006a4000c1e1900 */
[----:B---3--:R-:W-:-:S06]  /*35650*/  @!P1 IMAD.WIDE R2, R0, 0x4, R6 ;  /* 0x0000000400029825 */ /* 0x008fcc00078e0206 */
[----:B------:R-:W3:Y:S01]  /*35660*/  @!P1 LDG.E R2, desc[UR6][R2.64] ;  /* 0x0000000602029981 */ /* 0x000ee2000c1e1900 */
[----:B-1----:R-:W-:Y:S01]  /*35670*/  IMAD.MOV.U32 R4, RZ, RZ, RZ ;  /* 0x000000ffff047224 */ /* 0x002fe200078e00ff */
        /* <DEDUP_REMOVED lines=27> */
[----:B------:R1:W2:Y:S02]  /*35830*/  SHFL.IDX PT, R9, R7, 0x1f, 0x1f ;  /* 0x03e01f0007097f89 */ /* 0x0002a400000e0000 */
.L_x_1902:
[----:B------:R-:W-:Y:S02]  /*35840*/  ULDC UR4, c[0x0][0xc38] ;  /* 0x00030e0000047ab9 */ /* 0x000fe40000000800 */
[----:B------:R-:W-:-:S04]  /*35850*/  IMAD.U32 R2, RZ, RZ, UR4 ;  /* 0x00000004ff027e24 */ /* 0x000fc8000f8e00ff */
[----:B--2---:R-:W-:-:S04]  /*35860*/  IMAD R9, R9, R2, RZ ;  /* 0x0000000209097224 */ /* 0x004fc800078e02ff */
[----:B------:R-:W-:-:S05]  /*35870*/  IMAD.IADD R0, R0, 0x1, R9 ;  /* 0x0000000100007824 */ /* 0x000fca00078e0209 */
[----:B------:R-:W-:-:S13]  /*35880*/  ISETP.GT.AND P6, PT, R0, R5, PT ;  /* 0x000000050000720c */ /* 0x000fda0003fc4270 */
[----:B------:R-:W-:Y:S05]  /*35890*/  @P6 BRA `(.L_x_1693) ;  /* 0x0000000000b06947 */ /* 0x000fea0003800000 */
.L_x_1696:
[----:B------:R-:W2:Y:S01]  /*358a0*/  LDL.LU R3, [R1+0xc] ;  /* 0x00000c0001037983 */ /* 0x000ea20000300800 */
[----:B------:R-:W3:Y:S01]  /*358b0*/  LDC R2, c[0x0][0xc3c] ;  /* 0x00030f00ff027b82 */ /* 0x000ee20000000800 */
[----:B--2---:R-:W-:-:S05]  /*358c0*/  VIADD R3, R3, 0x1f ;  /* 0x0000001f03037836 */ /* 0x004fca0000000000 */
[----:B---3--:R-:W-:-:S13]  /*358d0*/  ISETP.GE.AND P6, PT, R3, R2, PT ;  /* 0x000000020300720c */ /* 0x008fda0003fc6270 */
[----:B------:R-:W-:Y:S05]  /*358e0*/  @P6 BRA `(.L_x_1694) ;  /* 0x0000000800f46947 */ /* 0x000fea0003800000 */
[----:B------:R-:W2:Y:S01]  /*358f0*/  S2R R4, SR_TID.X ;  /* 0x0000000000047919 */ /* 0x000ea20000002100 */
[----:B------:R-:W-:Y:S01]  /*35900*/  ULDC.64 UR4, c[0x0][0x208] ;  /* 0x0000820000047ab9 */ /* 0x000fe20000000a00 */
[----:B------:R3:W-:Y:S01]  /*35910*/  STL [R1+0xc], R3 ;  /* 0x00000c0301007387 */ /* 0x0007e20000100800 */
[----:B--2---:R-:W-:-:S05]  /*35920*/  LOP3.LUT R4, R4, 0x1f, RZ, 0xc0, !PT ;  /* 0x0000001f04047812 */ /* 0x004fca00078ec0ff */
[----:B------:R-:W-:Y:S02]  /*35930*/  IMAD.IADD R6, R3, 0x1, R4 ;  /* 0x0000000103067824 */ /* 0x000fe400078e0204 */
[----:B------:R-:W-:-:S03]  /*35940*/  IMAD.MOV.U32 R4, RZ, RZ, RZ ;  /* 0x000000ffff047224 */ /* 0x000fc600078e00ff */
[----:B------:R-:W-:-:S13]  /*35950*/  ISETP.GE.OR P6, PT, R6, R2, !P0 ;  /* 0x000000020600720c */ /* 0x000fda00047c6670 */
[----:B---3--:R-:W2:Y:S02]  /*35960*/  @!P6 LDC.64 R2, c[0x0][0xc80] ;  /* 0x00032000ff02eb82 */ /* 0x008ea40000000a00 */
[----:B--2---:R-:W-:-:S05]  /*35970*/  @!P6 IMAD.WIDE R2, R6, 0x4, R2 ;  /* 0x000000040602e825 */ /* 0x004fca00078e0202 */
[----:B------:R2:W3:Y:S02]  /*35980*/  @!P6 LDG.E R4, desc[UR4][R2.64] ;  /* 0x000000040204e981 */ /* 0x0004e4000c1e1900 */
[----:B--2---:R-:W2:Y:S02]  /*35990*/  @!P6 LDC.64 R2, c[0x0][0xc78] ;  /* 0x00031e00ff02eb82 */ /* 0x004ea40000000a00 */
[----:B--2---:R-:W-:-:S04]  /*359a0*/  @!P6 IMAD.WIDE R2, R6, 0x4, R2 ;  /* 0x000000040602e825 */ /* 0x004fc800078e0202 */
[----:B------:R-:W-:-:S06]  /*359b0*/  IMAD.MOV.U32 R6, RZ, RZ, RZ ;  /* 0x000000ffff067224 */ /* 0x000fcc00078e00ff */
[----:B------:R-:W3:Y:S01]  /*359c0*/  @!P6 LDG.E R6, desc[UR4][R2.64] ;  /* 0x000000040206e981 */ /* 0x000ee2000c1e1900 */
[----:B------:R-:W-:Y:S01]  /*359d0*/  UMOV UR4, 0xffffffff ;  /* 0xffffffff00047882 */ /* 0x000fe20000000000 */
[----:B---3--:R-:W-:Y:S02]  /*359e0*/  IMAD R2, R6, R4, RZ ;  /* 0x0000000406027224 */ /* 0x008fe400078e02ff */
[----:B------:R-:W-:Y:S05]  /*359f0*/  BRA.DIV UR4, `(.L_x_1695) ;  /* 0x0000005e04687947 */ /* 0x000fea000b800000 */
        /* <DEDUP_REMOVED lines=14> */
[----:B-1----:R-:W-:-:S05]  /*35ae0*/  IMAD.IADD R7, R2, 0x1, R3 ;  /* 0x0000000102077824 */ /* 0x002fca00078e0203 */
[----:B------:R1:W2:Y:S02]  /*35af0*/  SHFL.IDX PT, R9, R7, 0x1f, 0x1f ;  /* 0x03e01f0007097f89 */ /* 0x0002a400000e0000 */
.L_x_1910:
[----:B------:R-:W-:Y:S02]  /*35b00*/  ULDC UR4, c[0x0][0xc38] ;  /* 0x00030e0000047ab9 */ /* 0x000fe40000000800 */
[----:B------:R-:W-:-:S04]  /*35b10*/  IMAD.U32 R2, RZ, RZ, UR4 ;  /* 0x00000004ff027e24 */ /* 0x000fc8000f8e00ff */
[----:B--2---:R-:W-:-:S04]  /*35b20*/  IMAD R9, R9, R2, RZ ;  /* 0x0000000209097224 */ /* 0x004fc800078e02ff */
[----:B------:R-:W-:-:S05]  /*35b30*/  IMAD.IADD R0, R9, 0x1, R0 ;  /* 0x0000000109007824 */ /* 0x000fca00078e0200 */
[----:B------:R-:W-:-:S13]  /*35b40*/  ISETP.GT.AND P6, PT, R0, R5, PT ;  /* 0x000000050000720c */ /* 0x000fda0003fc4270 */
[----:B------:R-:W-:Y:S05]  /*35b50*/  @!P6 BRA `(.L_x_1696) ;  /* 0xfffffffc0050e947 */ /* 0x000fea000383ffff */
.L_x_1693:
[----:B------:R-:W-:Y:S01]  /*35b60*/  IMAD.IADD R9, R0, 0x1, -R9 ;  /* 0x0000000100097824 */ /* 0x000fe200078e0a09 */
[----:B------:R-:W-:-:S03]  /*35b70*/  UMOV UR4, 0xffffffff ;  /* 0xffffffff00047882 */ /* 0x000fc60000000000 */
[----:B------:R-:W-:-:S05]  /*35b80*/  IMAD R0, R7, R2, R9 ;  /* 0x0000000207007224 */ /* 0x000fca00078e0209 */
[----:B------:R-:W-:Y:S01]  /*35b90*/  ISETP.GT.AND P6, PT, R0, R5, PT ;  /* 0x000000050000720c */ /* 0x000fe20003fc4270 */
[----:B------:R-:W-:-:S12]  /*35ba0*/  BRA.DIV UR4, `(.L_x_1697) ;  /* 0x0000005e04d47947 */ /* 0x000fd8000b800000 */
[----:B------:R-:W2:Y:S01]  /*35bb0*/  LDL.LU R10, [R1+0xc] ;  /* 0x00000c00010a7983 */ /* 0x000ea20000300800 */
[----:B------:R-:W-:-:S04]  /*35bc0*/  VOTE.ANY R3, PT, !P6 ;  /* 0x0000000000037806 */ /* 0x000fc800070e0100 */
[----:B------:R-:W3:Y:S02]  /*35bd0*/  POPC R0, R3 ;  /* 0x0000000300007309 */ /* 0x000ee40000000000 */
[----:B---3--:R3:W4:Y:S04]  /*35be0*/  SHFL.IDX PT, R4, R4, R0, 0x1f ;  /* 0x00001f0004047589 */ /* 0x00872800000e0000 */
[----:B------:R3:W0:Y:S01]  /*35bf0*/  SHFL.IDX PT, R6, R6, R0, 0x1f ;  /* 0x00001f0006067589 */ /* 0x00062200000e0000 */
[----:B--2---:R-:W-:-:S05]  /*35c00*/  IMAD.IADD R10, R0, 0x1, R10 ;  /* 0x00000001000a7824 */ /* 0x004fca00078e020a */
[----:B0---4-:R3:W-:Y:S02]  /*35c10*/  STL [R1+0xc], R10 ;  /* 0x00000c0a01007387 */ /* 0x0117e40000100800 */
.L_x_1915:
[----:B------:R-:W-:-:S13]  /*35c20*/  ISETP.NE.AND P0, PT, R3, RZ, PT ;  /* 0x000000ff0300720c */ /* 0x000fda0003f05270 */
[----:B------:R-:W-:Y:S05]  /*35c30*/  @!P0 BRA `(.L_x_1698) ;  /* 0x0000000000148947 */ /* 0x000fea0003800000 */
[----:B------:R-:W-:Y:S01]  /*35c40*/  UMOV UR4, 0xffffffff ;  /* 0xffffffff00047882 */ /* 0x000fe20000000000 */
[----:B---3--:R-:W-:Y:S02]  /*35c50*/  VIADD R0, R0, 0xffffffff ;  /* 0xffffffff00007836 */ /* 0x008fe40000000000 */
[----:B------:R-:W-:Y:S05]  /*35c60*/  BRA.DIV UR4, `(.L_x_1699) ;  /* 0x00000062040c7947 */ /* 0x000fea000b800000 */
[----:B------:R2:W3:Y:S02]  /*35c70*/  SHFL.IDX PT, R0, R7, R0, 0x1f ;  /* 0x00001f0007007589 */ /* 0x0004e400000e0000 */
.L_x_1918:
[----:B---3--:R-:W-:-:S07]  /*35c80*/  IMAD.MOV.U32 R8, RZ, RZ, R0 ;  /* 0x000000ffff087224 */ /* 0x008fce00078e0000 */
.L_x_1698:
[----:B------:R-:W-:Y:S01]  /*35c90*/  ISETP.NE.AND P0, PT, R6, 0x1, PT ;  /* 0x000000010600780c */ /* 0x000fe20003f05270 */
[----:B---3--:R-:W-:-:S05]  /*35ca0*/  IMAD R0, R8, R2, R9 ;  /* 0x0000000208007224 */ /* 0x008fca00078e0209 */
[----:B------:R3:W-:Y:S02]  /*35cb0*/  STL [R1], R0 ;  /* 0x0000000001007387 */ /* 0x0007e40000100800 */
[----:B---3--:R-:W-:-:S05]  /*35cc0*/  IMAD.IADD R0, R5, 0x1, -R0 ;  /* 0x0000000105007824 */ /* 0x008fca00078e0a00 */
[----:B------:R-:W-:Y:S05]  /*35cd0*/  @!P0 BRA `(.L_x_1700) ;  /* 0x0000000000e48947 */ /* 0x000fea0003800000 */
[----:B------:R-:W-:-:S04]  /*35ce0*/  IABS R5, R4 ;  /* 0x0000000400057213 */ /* 0x000fc80000000000 */
[----:B------:R-:W3:Y:S08]  /*35cf0*/  I2F.RP R2, R5 ;  /* 0x0000000500027306 */ /* 0x000ef00000209400 */
[----:B---3--:R-:W3:Y:S02]  /*35d00*/  MUFU.RCP R2, R2 ;  /* 0x0000000200027308 */ /* 0x008ee40000001000 */
[----:B---3--:R-:W-:-:S06]  /*35d10*/  VIADD R2, R2, 0xffffffe ;  /* 0x0ffffffe02027836 */ /* 0x008fcc0000000000 */
[----:B------:R-:W3:Y:S02]  /*35d20*/  F2I.FTZ.U32.TRUNC.NTZ R3, R2 ;  /* 0x0000000200037305 */ /* 0x000ee4000021f000 */
        /* <DEDUP_REMOVED lines=15> */
[----:B------:R-:W3:Y:S07]  /*35e20*/  I2F.RP R2, R5 ;  /* 0x0000000500027306 */ /* 0x000eee0000209400 */
[----:B------:R-:W-:Y:S01]  /*35e30*/  @P0 VIADD R8, R8, 0x1 ;  /* 0x0000000108080836 */ /* 0x000fe20000000000 */
[----:B---3--:R-:W3:Y:S02]  /*35e40*/  MUFU.RCP R2, R2 ;  /* 0x0000000200027308 */ /* 0x008ee40000001000 */
[----:B---3--:R-:W-:-:S06]  /*35e50*/  VIADD R2, R2, 0xffffffe ;  /* 0x0ffffffe02027836 */ /* 0x008fcc0000000000 */
[----:B------:R-:W3:Y:S02]  /*35e60*/  F2I.FTZ.U32.TRUNC.NTZ R3, R2 ;  /* 0x0000000200037305 */ /* 0x000ee4000021f000 */
[----:B---3--:R-:W-:-:S04]  /*35e70*/  IMAD.MOV R2, RZ, RZ, -R3 ;  /* 0x000000ffff027224 */ /* 0x008fc800078e0a03 */
[----:B-12---:R-:W-:Y:S02]  /*35e80*/  IMAD R7, R2, R5, RZ ;  /* 0x0000000502077224 */ /* 0x006fe400078e02ff */
        /* <DEDUP_REMOVED lines=30> */
.L_x_1700:
[----:B------:R-:W3:Y:S01]  /*36070*/  LDL R3, [R1+0xc] ;  /* 0x00000c0001037983 */ /* 0x000ee20000100800 */
[----:B-12---:R-:W3:Y:S01]  /*36080*/  LDC.64 R6, c[0x0][0xc90] ;  /* 0x00032400ff067b82 */ /* 0x006ee20000000a00 */
[----:B------:R-:W-:Y:S01]  /*36090*/  ULDC.64 UR4, c[0x0][0x208] ;  /* 0x0000820000047ab9 */ /* 0x000fe20000000a00 */
[----:B---3--:R-:W-:-:S05]  /*360a0*/  IMAD.WIDE R6, R3, 0x4, R6 ;  /* 0x0000000403067825 */ /* 0x008fca00078e0206 */
[----:B------:R-:W2:Y:S02]  /*360b0*/  LDG.E R3, desc[UR4][R6.64] ;  /* 0x0000000406037981 */ /* 0x000ea4000c1e1900 */
[----:B--2---:R-:W-:-:S05]  /*360c0*/  IMAD R5, R4, R3, RZ ;  /* 0x0000000304057224 */ /* 0x004fca00078e02ff */
[----:B------:R-:W-:-:S04]  /*360d0*/  IABS R8, R5 ;  /* 0x0000000500087213 */ /* 0x000fc80000000000 */
        /* <DEDUP_REMOVED lines=20> */
[----:B------:R-:W-:-:S04]  /*36220*/  @P0 VIADD R7, R7, 0x1 ;  /* 0x0000000107070836 */ /* 0x000fc80000000000 */
[----:B------:R-:W-:-:S04]  /*36230*/  IMAD.MOV.U32 R6, RZ, RZ, R7 ;  /* 0x000000ffff067224 */ /* 0x000fc800078e0007 */
[----:B------:R-:W-:Y:S01]  /*36240*/  @!P2 IMAD.MOV R6, RZ, RZ, -R6 ;  /* 0x000000ffff06a224 */ /* 0x000fe200078e0a06 */
[----:B------:R-:W-:-:S05]  /*36250*/  @!P1 LOP3.LUT R6, RZ, R5, RZ, 0x33, !PT ;  /* 0x00000005ff069212 */ /* 0x000fca00078e33ff */
[----:B------:R-:W-:Y:S02]  /*36260*/  IMAD R7, R3, R6, RZ ;  /* 0x0000000603077224 */ /* 0x000fe400078e02ff */
[----:B------:R-:W-:Y:S02]  /*36270*/  IMAD.MOV R6, RZ, RZ, -R6 ;  /* 0x000000ffff067224 */ /* 0x000fe400078e0a06 */
[----:B------:R-:W-:Y:S02]  /*36280*/  IMAD.MOV R8, RZ, RZ, -R7 ;  /* 0x000000ffff087224 */ /* 0x000fe400078e0a07 */
[----:B------:R-:W-:-:S03]  /*36290*/  IMAD R6, R5, R6, R0 ;  /* 0x0000000605067224 */ /* 0x000fc600078e0200 */
[----:B------:R-:W-:-:S04]  /*362a0*/  VIADDMNMX R8, R8, R2, R3, PT ;  /* 0x0000000208087246 */ /* 0x000fc80003800103 */
[----:B------:R-:W-:-:S04]  /*362b0*/  IABS R9, R8 ;  /* 0x0000000800097213 */ /* 0x000fc80000000000 */
[----:B------:R-:W1:Y:S08]  /*362c0*/  I2F.RP R2, R9 ;  /* 0x0000000900027306 */ /* 0x000e700000209400 */
[----:B-1----:R-:W1:Y:S02]  /*362d0*/  MUFU.RCP R2, R2 ;  /* 0x0000000200027308 */ /* 0x002e640000001000 */
[----:B-1----:R-:W-:-:S06]  /*362e0*/  VIADD R2, R2, 0xffffffe ;  /* 0x0ffffffe02027836 */ /* 0x002fcc0000000000 */
[----:B------:R1:W2:Y:S02]  /*362f0*/  F2I.FTZ.U32.TRUNC.NTZ R3, R2 ;  /* 0x0000000200037305 */ /* 0x0002a4000021f000 */
[----:B-1----:R-:W-:Y:S02]  /*36300*/  IMAD.MOV.U32 R2, RZ, RZ, RZ ;  /* 0x000000ffff027224 */ /* 0x002fe400078e00ff */
[----:B--2---:R-:W-:-:S04]  /*36310*/  IMAD.MOV R0, RZ, RZ, -R3 ;  /* 0x000000ffff007224 */ /* 0x004fc800078e0a03 */
        /* <DEDUP_REMOVED lines=12> */
[----:B------:R-:W-:Y:S02]  /*363e0*/  LOP3.LUT R0, R6, R8, RZ, 0x3c, !PT ;  /* 0x0000000806007212 */ /* 0x000fe400078e3cff */
[----:B------:R-:W-:Y:S02]  /*363f0*/  IADD3 R6, R7, 0x1000000, R6 ;  /* 0x0100000007067810 */ /* 0x000fe40007ffe006 */
[----:B------:R-:W-:-:S07]  /*36400*/  ISETP.GE.AND P2, PT, R0, RZ, PT ;  /* 0x000000ff0000720c */ /* 0x000fce0003f46270 */
[----:B------:R-:W-:-:S04]  /*36410*/  @P0 VIADD R2, R2, 0x1 ;  /* 0x0000000102020836 */ /* 0x000fc80000000000 */
[----:B------:R-:W-:-:S04]  /*36420*/  IMAD.MOV.U32 R0, RZ, RZ, R2 ;  /* 0x000000ffff007224 */ /* 0x000fc800078e0002 */
[----:B------:R-:W-:Y:S01]  /*36430*/  @!P2 IMAD.MOV R0, RZ, RZ, -R0 ;  /* 0x000000ffff00a224 */ /* 0x000fe200078e0a00 */
[----:B------:R-:W-:Y:S01]  /*36440*/  @!P1 LOP3.LUT R0, RZ, R8, RZ, 0x33, !PT ;  /* 0x00000008ff009212 */ /* 0x000fe200078e33ff */
[----:B------:R-:W-:-:S04]  /*36450*/  IMAD.MOV R8, RZ, RZ, -R8 ;  /* 0x000000ffff087224 */ /* 0x000fc800078e0a08 */
[----:B------:R-:W-:-:S05]  /*36460*/  IMAD R2, R0, R8, R6 ;  /* 0x0000000800027224 */ /* 0x000fca00078e0206 */
[----:B------:R1:W-:Y:S02]  /*36470*/  STL [R1+0x8], R2 ;  /* 0x0000080201007387 */ /* 0x0003e40000100800 */
.L_x_1701:
[----:B------:R-:W-:-:S05]  /*36480*/  LOP3.LUT R0, RZ, R0, RZ, 0x33, !PT ;  /* 0x00000000ff007212 */ /* 0x000fca00078e33ff */
[----:B------:R-:W-:-:S05]  /*36490*/  IMAD.IADD R0, R4, 0x1, R0 ;  /* 0x0000000104007824 */ /* 0x000fca00078e0200 */
[----:B------:R3:W-:Y:S01]  /*364a0*/  STL [R1+0x4], R0 ;  /* 0x0000040001007387 */ /* 0x0007e20000100800 */
[----:B------:R-:W-:Y:S05]  /*364b0*/  BRA `(.L_x_1702) ;  /* 0x0000000000287947 */ /* 0x000fea0003800000 */
.L_x_1694:
[----:B------:R-:W-:Y:S01]  /*364c0*/  UMOV UR4, URZ ;  /* 0x0000003f00047c82 */ /* 0x000fe20008000000 */
[----:B------:R-:W-:Y:S01]  /*364d0*/  ULDC UR6, c[0x0][0xc3c] ;  /* 0x00030f0000067ab9 */ /* 0x000fe20000000800 */
[----:B------:R-:W-:Y:S01]  /*364e0*/  UMOV UR5, URZ ;  /* 0x0000003f00057c82 */ /* 0x000fe20008000000 */
[----:B------:R-:W-:Y:S01]  /*364f0*/  IMAD.U32 R3, RZ, RZ, UR4 ;  /* 0x00000004ff037e24 */ /* 0x000fe2000f8e00ff */
[----:B------:R4:W-:Y:S01]  /*36500*/  STL [R1], R5 ;  /* 0x0000000501007387 */ /* 0x0009e20000100800 */
[----:B------:R-:W-:Y:S02]  /*36510*/  IMAD.U32 R0, RZ, RZ, UR6 ;  /* 0x00000006ff007e24 */ /* 0x000fe4000f8e00ff */
[----:B------:R-:W-:Y:S01]  /*36520*/  IMAD.U32 R2, RZ, RZ, UR5 ;  /* 0x00000005ff027e24 */ /* 0x000fe2000f8e00ff */
[----:B------:R4:W-:Y:S04]  /*36530*/  STL [R1+0x4], R3 ;  /* 0x0000040301007387 */ /* 0x0009e80000100800 */
[----:B------:R4:W-:Y:S04]  /*36540*/  STL [R1+0xc], R0 ;  /* 0x00000c0001007387 */ /* 0x0009e80000100800 */
[----:B------:R4:W-:Y:S02]  /*36550*/  STL [R1+0x8], R2 ;  /* 0x0000080201007387 */ /* 0x0009e40000100800 */
.L_x_1702:
[----:B-12-4-:R-:W2:Y:S04]  /*36560*/  LDL R2, [R1+0xc] ;  /* 0x00000c0001027983 */ /* 0x016ea80000100800 */
[----:B------:R-:W4:Y:S04]  /*36570*/  LDL R3, [R1+0x8] ;  /* 0x0000080001037983 */ /* 0x000f280000100800 */
[----:B------:R-:W5:Y:S04]  /*36580*/  LDL R4, [R1] ;  /* 0x0000000001047983 */ /* 0x000f680000100800 */
[----:B------:R-:W5:Y:S01]  /*36590*/  LDL R5, [R1+0x4] ;  /* 0x0000040001057983 */ /* 0x000f620000100800 */
[----:B---3--:R-:W1:Y:S01]  /*365a0*/  S2R R0, SR_TID.X ;  /* 0x0000000000007919 */ /* 0x008e620000002100 */
[----:B------:R-:W-:Y:S05]  /*365b0*/  WARPSYNC.ALL ;  /* 0x0000000000007948 */ /* 0x000fea0003800000 */
[----:B-1----:R-:W-:Y:S01]  /*365c0*/  LOP3.LUT R0, R0, 0x1f, RZ, 0xc0, !PT ;  /* 0x0000001f00007812 */ /* 0x002fe200078ec0ff */
[----:B------:R-:W-:Y:S03]  /*365d0*/  BAR.SYNC.DEFER_BLOCKING 0x4, 0x180 ;  /* 0x0106000000007b1d */ /* 0x000fe60000010000 */
[----:B------:R-:W-:-:S13]  /*365e0*/  ISETP.NE.AND P0, PT, R0, RZ, PT ;  /* 0x000000ff0000720c */ /* 0x000fda0003f05270 */
[----:B------:R-:W1:Y:S01]  /*365f0*/  @!P0 S2R R0, SR_CgaCtaId ;  /* 0x0000000000008919 */ /* 0x000e620000008800 */
[----:B--2---:R-:W-:Y:S01]  /*36600*/  IMAD.MOV.U32 R7, RZ, RZ, R2 ;  /* 0x000000ffff077224 */ /* 0x004fe200078e0002 */
[----:B------:R-:W-:Y:S01]  /*36610*/  @!P0 MOV R2, 0x400 ;  /* 0x0000040000028802 */ /* 0x000fe20000000f00 */
[----:B----4-:R-:W-:-:S03]  /*36620*/  IMAD.MOV.U32 R6, RZ, RZ, R3 ;  /* 0x000000ffff067224 */ /* 0x010fc600078e0003 */
[----:B-1----:R-:W-:-:S05]  /*36630*/  @!P0 LEA R19, R0, R2, 0x18 ;  /* 0x0000000200138211 */ /* 0x002fca00078ec0ff */
[----:B-----5:R1:W-:Y:S01]  /*36640*/  @!P0 STS.128 [R19+0x2e8d0], R4 ;  /* 0x02e8d00413008388 */ /* 0x0203e20000000c00 */
[----:B------:R-:W-:Y:S06]  /*36650*/  BAR.ARV 0x5, 0x180 ;  /* 0x0146000000007b1d */ /* 0x000fec0000002000 */
.L_x_1691:
[----:B--23--:R-:W2:Y:S01]  /*36660*/  LDL R0, [R1+0xc] ;  /* 0x00000c0001007983 */ /* 0x00cea20000100800 */
[----:B------:R-:W-:Y:S02]  /*36670*/  ULDC UR4, c[0x0][0xc3c] ;  /* 0x00030f0000047ab9 */ /* 0x000fe40000000800 */
[----:B--2---:R-:W-:-:S13]  /*36680*/  ISETP.GE.AND P0, PT, R0, UR4, PT ;  /* 0x0000000400007c0c */ /* 0x004fda000bf06270 */
[----:B------:R-:W-:Y:S05]  /*36690*/  @!P0 BRA `(.L_x_1703) ;  /* 0xffffff98001c8947 */ /* 0x000fea000383ffff */
[----:B------:R-:W-:Y:S05]  /*366a0*/  BSYNC B7 ;  /* 0x0000000000077941 */ /* 0x000fea0003800000 */
.L_x_1581:
[----:B---3--:R-:W2:Y:S01]  /*366b0*/  LDL.LU R0, [R1+0x54] ;  /* 0x0000540001007983 */ /* 0x008ea20000300800 */
[----:B------:R-:W-:Y:S01]  /*366c0*/  BSSY B0, `(.L_x_1704) ;  /* 0x000000b000007945 */ /* 0x000fe20003800000 */
[----:B01--4-:R-:W0:Y:S01]  /*366d0*/  S2R R5, SR_CgaCtaId ;  /* 0x0000000000057919 */ /* 0x013e220000008800 */
        /* <DEDUP_REMOVED lines=9> */
.L_x_1919:
[----:B------:R-:W-:Y:S05]  /*36770*/  BSYNC B0 ;  /* 0x0000000000007941 */ /* 0x000fea0003800000 */
.L_x_1704:
[----:B------:R-:W-:-:S03]  /*36780*/  UMOV UR4, 0xffffffff ;  /* 0xffffffff00047882 */ /* 0x000fc60000000000 */
[----:B------:R-:W-:Y:S05]  /*36790*/  BRA.DIV UR4, `(.L_x_1706) ;  /* 0x0000005604807947 */ /* 0x000fea000b800000 */
[----:B------:R-:W1:Y:S02]  /*367a0*/  S2R R2, SR_TID.X ;  /* 0x0000000000027919 */ /* 0x000e640000002100 */
[----:B-1----:R-:W-:-:S04]  /*367b0*/  SHF.R.U32.HI R2, RZ, 0x5, R2 ;  /* 0x00000005ff027819 */ /* 0x002fc80000011602 */
[----:B------:R-:W-:-:S05]  /*367c0*/  LOP3.LUT R2, R2, 0x3, RZ, 0xc0, !PT ;  /* 0x0000000302027812 */ /* 0x000fca00078ec0ff */
[----:B------:R1:W2:Y:S02]  /*367d0*/  SHFL.IDX PT, R14, R2, RZ, 0x1f ;  /* 0x00001fff020e7589 */ /* 0x0002a400000e0000 */
.L_x_1922:
[----:B--2---:R-:W-:-:S13]  /*367e0*/  ISETP.NE.AND P0, PT, R14, RZ, PT ;  /* 0x000000ff0e00720c */ /* 0x004fda0003f05270 */
[----:B------:R-:W-:Y:S05]  /*367f0*/  @P0 BRA `(.L_x_1312) ;  /* 0x0000000000b80947 */ /* 0x000fea0003800000 */
[----:B------:R-:W-:-:S03]  /*36800*/  UMOV UR4, 0xffffffff ;  /* 0xffffffff00047882 */ /* 0x000fc60000000000 */
[----:B------:R-:W-:Y:S05]  /*36810*/  BRA.DIV UR4, `(.L_x_1707) ;  /* 0x0000005604947947 */ /* 0x000fea000b800000 */
[----:B------:R-:W-:-:S13]  /*36820*/  ELECT P6, URZ, PT ;  /* 0x00000000003f782f */ /* 0x000fda00038c0000 */
.L_x_1925:
[----:B------:R-:W-:Y:S05]  /*36830*/  @!P6 BRA `(.L_x_1312) ;  /* 0x0000000000a8e947 */ /* 0x000fea0003800000 */
[----:B-1----:R-:W2:Y:S02]  /*36840*/  LDL R2, [R1+0xb0] ;  /* 0x0000b00001027983 */ /* 0x002ea40000100800 */
[----:B--2---:R-:W-:-:S13]  /*36850*/  R2UR UR4, R2 ;  /* 0x00000000020472ca */ /* 0x004fda00000e0000 */
[----:B------:R-:W-:-:S06]  /*36860*/  ULOP3.LUT UR4, UR4, 0x2, URZ, 0xfc, !UPT ;  /* 0x0000000204047892 */ /* 0x000fcc000f8efc3f */
[----:B------:R-:W-:-:S05]  /*36870*/  IMAD.U32 R2, RZ, RZ, UR4 ;  /* 0x00000004ff027e24 */ /* 0x000fca000f8e00ff */
[----:B------:R-:W-:-:S13]  /*36880*/  ISETP.NE.AND P0, PT, R2, 0x3, PT ;  /* 0x000000030200780c */ /* 0x000fda0003f05270 */
[----:B------:R-:W-:Y:S05]  /*36890*/  @!P0 BRA `(.L_x_1708) ;  /* 0x0000000000048947 */ /* 0x000fea0003800000 */
[----:B------:R-:W-:Y:S01]  /*368a0*/  BPT.TRAP 0x1 ;  /* 0x000000040000795c */ /* 0x000fe20000300000 */
.L_x_1708:
        /* <DEDUP_REMOVED lines=14> */
.L_x_1926:
[----:B------:R-:W1:Y:S02]  /*36990*/  SYNCS.PHASECHK.TRANS64.TRYWAIT P1, [R7+URZ], R2 ;  /* 0x00000002070075a7 */ /* 0x000e64000802017f */
[----:B-1----:R-:W-:Y:S05]  /*369a0*/  @!P1 BRA `(.L_x_1710) ;  /* 0x0000005400649947 */ /* 0x002fea0003800000 */
.L_x_1927:
[----:B------:R-:W-:Y:S05]  /*369b0*/  @!P0 BRA `(.L_x_1711) ;  /* 0x0000000000048947 */ /* 0x000fea0003800000 */
[----:B------:R-:W-:Y:S01]  /*369c0*/  BPT.TRAP 0x1 ;  /* 0x000000040000795c */ /* 0x000fe20000300000 */
.L_x_1711:
[----:B------:R-:W2:Y:S02]  /*369d0*/  LDL.LU R4, [R1+0x10] ;  /* 0x0000100001047983 */ /* 0x000ea40000300800 */
[----:B--2---:R-:W-:-:S04]  /*369e0*/  IMAD R4, R4, 0x8, R0 ;  /* 0x0000000804047824 */ /* 0x004fc800078e0200 */
[----:B------:R-:W2:Y:S02]  /*369f0*/  SYNCS.PHASECHK.TRANS64.TRYWAIT P1, [R4+URZ+0x2e860], R5 ;  /* 0x02e86005040075a7 */ /* 0x000ea4000802017f */
[----:B--2---:R-:W-:Y:S05]  /*36a00*/  @!P1 BRA `(.L_x_1712) ;  /* 0x0000005400609947 */ /* 0x004fea0003800000 */
.L_x_1928:
[----:B------:R-:W-:Y:S05]  /*36a10*/  @!P0 BRA `(.L_x_1713) ;  /* 0x0000000000048947 */ /* 0x000fea0003800000 */
[----:B------:R-:W-:Y:S01]  /*36a20*/  BPT.TRAP 0x1 ;  /* 0x000000040000795c */ /* 0x000fe20000300000 */
.L_x_1713:
[----:B------:R-:W-:-:S04]  /*36a30*/  IMAD R3, R3, 0x8, R0 ;  /* 0x0000000803037824 */ /* 0x000fc800078e0200 */
[----:B------:R-:W3:Y:S02]  /*36a40*/  SYNCS.PHASECHK.TRANS64.TRYWAIT P1, [R3+URZ+0x2e860], R2 ;  /* 0x02e86002030075a7 */ /* 0x000ee4000802017f */
[----:B---3--:R-:W-:Y:S05]  /*36a50*/  @!P1 BRA `(.L_x_1714) ;  /* 0x0000005400609947 */ /* 0x008fea0003800000 */
.L_x_1929:
[----:B------:R-:W-:Y:S05]  /*36a60*/  @!P0 BRA `(.L_x_1715) ;  /* 0x0000000000048947 */ /* 0x000fea0003800000 */
[----:B------:R-:W-:Y:S01]  /*36a70*/  BPT.TRAP 0x1 ;  /* 0x000000040000795c */ /* 0x000fe20000300000 */
.L_x_1715:
[----:B------:R-:W4:Y:S02]  /*36a80*/  SYNCS.PHASECHK.TRANS64.TRYWAIT P0, [R4+URZ+0x2e880], R5 ;  /* 0x02e88005040075a7 */ /* 0x000f24000800017f */
[----:B----4-:R-:W-:Y:S05]  /*36a90*/  @!P0 BRA `(.L_x_1716) ;  /* 0x0000005400648947 */ /* 0x010fea0003800000 */
.L_x_1717:
[----:B------:R0:W0:Y:S02]  /*36aa0*/  SYNCS.PHASECHK.TRANS64.TRYWAIT P0, [R3+URZ+0x2e880], R2 ;  /* 0x02e88002030075a7 */ /* 0x000024000800017f */
[----:B0-----:R-:W-:Y:S05]  /*36ab0*/  @!P0 NANOSLEEP.SYNCS 0x989680 ;  /* 0x009896800000895d */ /* 0x001fea0003900000 */
[----:B------:R-:W0:Y:S02]  /*36ac0*/  @!P0 SYNCS.PHASECHK.TRANS64 P0, [R3+URZ+0x2e880], R2 ;  /* 0x02e88002030085a7 */ /* 0x000e24000800007f */
[----:B0-----:R-:W-:Y:S05]  /*36ad0*/  @!P0 BRA `(.L_x_1717) ;  /* 0xfffffffc00f08947 */ /* 0x001fea000383ffff */
.L_x_1312:
[----:B------:R-:W-:Y:S05]  /*36ae0*/  BSYNC B8 ;  /* 0x0000000000087941 */ /* 0x000fea0003800000 */
.L_x_1309:
[----:B------:R-:W-:Y:S05]  /*36af0*/  EXIT ;  /* 0x000000000000794d */ /* 0x000fea0003800000 */
.L_x_1344:
[----:B0-----:R0:W1:Y:S02]  /*36b00*/  SYNCS.PHASECHK.TRANS64.TRYWAIT P6, [R103+URZ+0x2e890], R129 ;  /* 0x02e89081670075a7 */ /* 0x00106400080c017f */
[----:B-1----:R-:W-:Y:S05]  /*36b10*/  @!P6 NANOSLEEP.SYNCS 0x989680 ;  /* 0x009896800000e95d */ /* 0x002fea0003900000 */
[----:B------:R-:W1:Y:S02]  /*36b20*/  @!P6 SYNCS.PHASECHK.TRANS64 P6, [R103+URZ+0x2e890], R129 ;  /* 0x02e890816700e5a7 */ /* 0x000e6400080c007f */
[----:B-1----:R-:W-:Y:S05]  /*36b30*/  @!P6 BRA `(.L_x_1344) ;  /* 0xfffffffc00f0e947 */ /* 0x002fea000383ffff */
[----:B------:R-:W-:Y:S05]  /*36b40*/  BRA `(.L_x_1718) ;  /* 0xfffffccc00107947 */ /* 0x000fea000383ffff */
.L_x_1378:
[----:B0-----:R0:W1:Y:S02]  /*36b50*/  SYNCS.PHASECHK.TRANS64.TRYWAIT P3, [R103+URZ+0x2e890], R129 ;  /* 0x02e89081670075a7 */ /* 0x001064000806017f */
[----:B-1----:R-:W-:Y:S05]  /*36b60*/  @!P3 NANOSLEEP.SYNCS 0x989680 ;  /* 0x009896800000b95d */ /* 0x002fea0003900000 */
[----:B------:R-:W1:Y:S02]  /*36b70*/  @!P3 SYNCS.PHASECHK.TRANS64 P3, [R103+URZ+0x2e890], R129 ;  /* 0x02e890816700b5a7 */ /* 0x000e64000806007f */
[----:B-1----:R-:W-:Y:S05]  /*36b80*/  @!P3 BRA `(.L_x_1378) ;  /* 0xfffffffc00f0b947 */ /* 0x002fea000383ffff */
[----:B------:R-:W-:Y:S05]  /*36b90*/  BRA `(.L_x_1719) ;  /* 0xfffffd0c00cc7947 */ /* 0x000fea000383ffff */
.L_x_1395:
[----:B0-----:R0:W1:Y:S02]  /*36ba0*/  SYNCS.PHASECHK.TRANS64.TRYWAIT P2, [R103+URZ+0x2e890], R129 ;  /* 0x02e89081670075a7 */ /* 0x001064000804017f */
[----:B-1----:R-:W-:Y:S05]  /*36bb0*/  @!P2 NANOSLEEP.SYNCS 0x989680 ;  /* 0x009896800000a95d */ /* 0x002fea0003900000 */
[----:B------:R-:W1:Y:S02]  /*36bc0*/  @!P2 SYNCS.PHASECHK.TRANS64 P2, [R103+URZ+0x2e890], R129 ;  /* 0x02e890816700a5a7 */ /* 0x000e64000804007f */
[----:B-1----:R-:W-:Y:S05]  /*36bd0*/  @!P2 BRA `(.L_x_1395) ;  /* 0xfffffffc00f0a947 */ /* 0x002fea000383ffff */
[----:B------:R-:W-:Y:S05]  /*36be0*/  BRA `(.L_x_1720) ;  /* 0xfffffd4c00f07947 */ /* 0x000fea000383ffff */
.L_x_1405:
[----:B-1----:R1:W2:Y:S02]  /*36bf0*/  SYNCS.PHASECHK.TRANS64.TRYWAIT P3, [R103+URZ+0x2e8b0], R129 ;  /* 0x02e8b081670075a7 */ /* 0x0022a4000806017f */
[----:B--2---:R-:W-:Y:S05]  /*36c00*/  @!P3 NANOSLEEP.SYNCS 0x989680 ;  /* 0x009896800000b95d */ /* 0x004fea0003900000 */
[----:B------:R-:W2:Y:S02]  /*36c10*/  @!P3 SYNCS.PHASECHK.TRANS64 P3, [R103+URZ+0x2e8b0], R129 ;  /* 0x02e8b0816700b5a7 */ /* 0x000ea4000806007f */
[----:B--2---:R-:W-:Y:S05]  /*36c20*/  @!P3 BRA `(.L_x_1405) ;  /* 0xfffffffc00f0b947 */ /* 0x004fea000383ffff */
[----:B------:R-:W-:Y:S05]  /*36c30*/  BRA `(.L_x_1721) ;  /* 0xfffffd5400e87947 */ /* 0x000fea000383ffff */
.L_x_1427:
[----:B------:R-:W-:Y:S01]  /*36c40*/  BSSY B0, `(.L_x_1722) ;  /* 0x0000007000007945 */ /* 0x000fe20003800000 */
[----:B------:R-:W-:Y:S02]  /*36c50*/  IMAD.MOV.U32 R12, RZ, RZ, RZ ;  /* 0x000000ffff0c7224 */ /* 0x000fe400078e00ff */
[----:B------:R-:W-:Y:S02]  /*36c60*/  IMAD.MOV.U32 R11, RZ, RZ, 0x1f ;  /* 0x0000001fff0b7424 */ /* 0x000fe400078e00ff */
[----:B------:R-:W-:-:S07]  /*36c70*/  IMAD.MOV.U32 R15, RZ, RZ, -0x1 ;  /* 0xffffffffff0f7424 */ /* 0x000fce00078e00ff */
[----:B------:R-:W-:Y:S05]  /*36c80*/  WARPSYNC.COLLECTIVE R15, `(.L_x_1723) ;  /* 0x000000000f087348 */ /* 0x000fea0003c00000 */
[----:B------:R0:W1:Y:S02]  /*36c90*/  SHFL.IDX P6, R14, R13, R12, R11 ;  /* 0x0000000c0d0e7389 */ /* 0x00006400000c000b */
[----:B01----:R-:W-:Y:S01]  /*36ca0*/  ENDCOLLECTIVE ;  /* 0x000000000000791b */ /* 0x003fe20003800000 */
.L_x_1723:
[----:B------:R-:W-:Y:S05]  /*36cb0*/  BSYNC B0 ;  /* 0x0000000000007941 */ /* 0x000fea0003800000 */
.L_x_1722:
[----:B------:R0:W-:Y:S01]  /*36cc0*/  STL [R1+0x58], R14 ;  /* 0x0000580e01007387 */ /* 0x0001e20000100800 */
[----:B------:R-:W-:Y:S05]  /*36cd0*/  BRA `(.L_x_1724) ;  /* 0xfffffd6c00347947 */ /* 0x000fea000383ffff */
.L_x_1439:
        /* <DEDUP_REMOVED lines=8> */
.L_x_1726:
[----:B------:R-:W-:Y:S05]  /*36d60*/  BSYNC B1 ;  /* 0x0000000000017941 */ /* 0x000fea0003800000 */
.L_x_1725:
[----:B------:R-:W-:Y:S02]  /*36d70*/  IMAD.MOV.U32 R13, RZ, RZ, R5 ;  /* 0x000000ffff0d7224 */ /* 0x000fe400078e0005 */
[----:B------:R-:W-:Y:S02]  /*36d80*/  IMAD.MOV.U32 R12, RZ, RZ, RZ ;  /* 0x000000ffff0c7224 */ /* 0x000fe400078e00ff */
[----:B------:R-:W-:Y:S02]  /*36d90*/  IMAD.MOV.U32 R11, RZ, RZ, 0x1c1f ;  /* 0x00001c1fff0b7424 */ /* 0x000fe400078e00ff */
[----:B------:R-:W-:Y:S02]  /*36da0*/  IMAD.MOV.U32 R15, RZ, RZ, -0x1 ;  /* 0xffffffffff0f7424 */ /* 0x000fe400078e00ff */
[----:B------:R-:W-:-:S07]  /*36db0*/  IMAD.MOV.U32 R0, RZ, RZ, R14 ;  /* 0x000000ffff007224 */ /* 0x000fce00078e000e */
[----:B------:R-:W-:Y:S05]  /*36dc0*/  WARPSYNC.COLLECTIVE R15, `(.L_x_1727) ;  /* 0x000000000f087348 */ /* 0x000fea0003c00000 */
[----:B------:R0:W1:Y:S02]  /*36dd0*/  SHFL.IDX P6, R14, R13, R12, R11 ;  /* 0x0000000c0d0e7389 */ /* 0x00006400000c000b */
[----:B01----:R-:W-:Y:S01]  /*36de0*/  ENDCOLLECTIVE ;  /* 0x000000000000791b */ /* 0x003fe20003800000 */
.L_x_1727:
[----:B------:R-:W-:Y:S02]  /*36df0*/  IMAD.MOV.U32 R13, RZ, RZ, R8 ;  /* 0x000000ffff0d7224 */ /* 0x000fe400078e0008 */
[----:B------:R-:W-:-:S07]  /*36e00*/  IMAD.MOV.U32 R3, RZ, RZ, R14 ;  /* 0x000000ffff037224 */ /* 0x000fce00078e000e */
[----:B------:R-:W-:Y:S05]  /*36e10*/  WARPSYNC.COLLECTIVE R15, `(.L_x_1728) ;  /* 0x000000000f087348 */ /* 0x000fea0003c00000 */
[----:B------:R0:W1:Y:S02]  /*36e20*/  SHFL.IDX P6, R14, R13, R12, R11 ;  /* 0x0000000c0d0e7389 */ /* 0x00006400000c000b */
[----:B01----:R-:W-:Y:S01]  /*36e30*/  ENDCOLLECTIVE ;  /* 0x000000000000791b */ /* 0x003fe20003800000 */
.L_x_1728:
[----:B------:R-:W-:Y:S02]  /*36e40*/  IMAD.MOV.U32 R13, RZ, RZ, R7 ;  /* 0x000000ffff0d7224 */ /* 0x000fe400078e0007 */
[----:B------:R-:W-:-:S07]  /*36e50*/  IMAD.MOV.U32 R4, RZ, RZ, R14 ;  /* 0x000000ffff047224 */ /* 0x000fce00078e000e */
[----:B------:R-:W-:Y:S05]  /*36e60*/  WARPSYNC.COLLECTIVE R15, `(.L_x_1729) ;  /* 0x000000000f087348 */ /* 0x000fea0003c00000 */
[----:B------:R0:W1:Y:S02]  /*36e70*/  SHFL.IDX P6, R14, R13, R12, R11 ;  /* 0x0000000c0d0e7389 */ /* 0x00006400000c000b */
[----:B01----:R-:W-:Y:S01]  /*36e80*/  ENDCOLLECTIVE ;  /* 0x000000000000791b */ /* 0x003fe20003800000 */
.L_x_1729:
[----:B------:R-:W-:Y:S05]  /*36e90*/  BRA `(.L_x_1730) ;  /* 0xfffffd7000b07947 */ /* 0x000fea000383ffff */
.L_x_1442:
[----:B------:R-:W-:Y:S01]  /*36ea0*/  BSSY B1, `(.L_x_1731) ;  /* 0x0000008000017945 */ /* 0x000fe20003800000 */
[----:B------:R-:W-:Y:S02]  /*36eb0*/  IMAD.MOV.U32 R13, RZ, RZ, R6 ;  /* 0x000000ffff0d7224 */ /* 0x000fe400078e0006 */
[----:B------:R-:W-:Y:S02]  /*36ec0*/  IMAD.MOV.U32 R12, RZ, RZ, 0x1 ;  /* 0x00000001ff0c7424 */ /* 0x000fe400078e00ff */
[----:B------:R-:W-:Y:S02]  /*36ed0*/  IMAD.MOV.U32 R11, RZ, RZ, 0x1c1f ;  /* 0x00001c1fff0b7424 */ /* 0x000fe400078e00ff */
[----:B------:R-:W-:-:S07]  /*36ee0*/  IMAD.MOV.U32 R15, RZ, RZ, -0x1 ;  /* 0xffffffffff0f7424 */ /* 0x000fce00078e00ff */
[----:B-12345:R-:W-:Y:S05]  /*36ef0*/  WARPSYNC.COLLECTIVE R15, `(.L_x_1732) ;  /* 0x000000000f087348 */ /* 0x03efea0003c00000 */
[----:B------:R0:W0:Y:S02]  /*36f00*/  SHFL.IDX P6, R14, R13, R12, R11 ;  /* 0x0000000c0d0e7389 */ /* 0x00002400000c000b */
[----:B012345:R-:W-:Y:S01]  /*36f10*/  ENDCOLLECTIVE ;  /* 0x000000000000791b */ /* 0x03ffe20003800000 */
.L_x_1732:
[----:B------:R-:W-:Y:S05]  /*36f20*/  BSYNC B1 ;  /* 0x0000000000017941 */ /* 0x000fea0003800000 */
.L_x_1731:
        /* <DEDUP_REMOVED lines=8> */
.L_x_1733:
[----:B------:R-:W-:Y:S02]  /*36fb0*/  IMAD.MOV.U32 R13, RZ, RZ, R8 ;  /* 0x000000ffff0d7224 */ /* 0x000fe400078e0008 */
[----:B------:R-:W-:-:S07]  /*36fc0*/  IMAD.MOV.U32 R3, RZ, RZ, R14 ;  /* 0x000000ffff037224 */ /* 0x000fce00078e000e */
[----:B------:R-:W-:Y:S05]  /*36fd0*/  WARPSYNC.COLLECTIVE R15, `(.L_x_1734) ;  /* 0x000000000f087348 */ /* 0x000fea0003c00000 */
[----:B------:R0:W1:Y:S02]  /*36fe0*/  SHFL.IDX P6, R14, R13, R12, R11 ;  /* 0x0000000c0d0e7389 */ /* 0x00006400000c000b */
[----:B01----:R-:W-:Y:S01]  /*36ff0*/  ENDCOLLECTIVE ;  /* 0x000000000000791b */ /* 0x003fe20003800000 */
.L_x_1734:
[----:B------:R-:W-:Y:S02]  /*37000*/  IMAD.MOV.U32 R13, RZ, RZ, R7 ;  /* 0x000000ffff0d7224 */ /* 0x000fe400078e0007 */
[----:B------:R-:W-:-:S07]  /*37010*/  IMAD.MOV.U32 R4, RZ, RZ, R14 ;  /* 0x000000ffff047224 */ /* 0x000fce00078e000e */
[----:B------:R-:W-:Y:S05]  /*37020*/  WARPSYNC.COLLECTIVE R15, `(.L_x_1735) ;  /* 0x000000000f087348 */ /* 0x000fea0003c00000 */
[----:B------:R0:W1:Y:S02]  /*37030*/  SHFL.IDX P6, R14, R13, R12, R11 ;  /* 0x0000000c0d0e7389 */ /* 0x00006400000c000b */
[----:B01----:R-:W-:Y:S01]  /*37040*/  ENDCOLLECTIVE ;  /* 0x000000000000791b */ /* 0x003fe20003800000 */
.L_x_1735:
[----:B------:R-:W-:Y:S05]  /*37050*/  BRA `(.L_x_1736) ;  /* 0xfffffd7000d47947 */ /* 0x000fea000383ffff */
.L_x_1446:
[----:B0-----:R0:W1:Y:S02]  /*37060*/  SYNCS.PHASECHK.TRANS64.TRYWAIT P0, [R18+URZ+0x2e800], R5 ;  /* 0x02e80005120075a7 */ /* 0x001064000800017f */
[----:B-1----:R-:W-:Y:S05]  /*37070*/  @!P0 NANOSLEEP.SYNCS 0x989680 ;  /* 0x009896800000895d */ /* 0x002fea0003900000 */
[----:B------:R-:W1:Y:S02]  /*37080*/  @!P0 SYNCS.PHASECHK.TRANS64 P0, [R18+URZ+0x2e800], R5 ;  /* 0x02e80005120085a7 */ /* 0x000e64000800007f */
[----:B-1----:R-:W-:Y:S05]  /*37090*/  @!P0 BRA `(.L_x_1446) ;  /* 0xfffffffc00f08947 */ /* 0x002fea000383ffff */
[----:B------:R-:W-:Y:S05]  /*370a0*/  BRA `(.L_x_1737) ;  /* 0xfffffd7400887947 */ /* 0x000fea000383ffff */
.L_x_1454:
[----:B------:R-:W1:Y:S01]  /*370b0*/  LDC R39, c[0x0][0x3f4] ;  /* 0x0000fd00ff277b82 */ /* 0x000e620000000800 */
[----:B------:R-:W-:Y:S01]  /*370c0*/  BSSY B1, `(.L_x_1738) ;  /* 0x0000008000017945 */ /* 0x000fe20003800000 */
[----:B------:R-:W-:Y:S02]  /*370d0*/  IMAD.MOV.U32 R13, RZ, RZ, R10 ;  /* 0x000000ffff0d7224 */ /* 0x000fe400078e000a */
[----:B------:R-:W-:Y:S02]  /*370e0*/  IMAD.MOV.U32 R12, RZ, RZ, RZ ;  /* 0x000000ffff0c7224 */ /* 0x000fe400078e00ff */
[----:B------:R-:W-:Y:S02]  /*370f0*/  IMAD.MOV.U32 R11, RZ, RZ, 0x1c1f ;  /* 0x00001c1fff0b7424 */ /* 0x000fe400078e00ff */
[----:B------:R-:W-:-:S07]  /*37100*/  IMAD.MOV.U32 R15, RZ, RZ, -0x1 ;  /* 0xffffffffff0f7424 */ /* 0x000fce00078e00ff */
[----:B01----:R-:W-:Y:S05]  /*37110*/  WARPSYNC.COLLECTIVE R15, `(.L_x_1739) ;  /* 0x000000000f087348 */ /* 0x003fea0003c00000 */
[----:B0-----:R0:W2:Y:S02]  /*37120*/  SHFL.IDX P6, R14, R13, R12, R11 ;  /* 0x0000000c0d0e7389 */ /* 0x0010a400000c000b */
[----:B012---:R-:W-:Y:S01]  /*37130*/  ENDCOLLECTIVE ;  /* 0x000000000000791b */ /* 0x007fe20003800000 */
.L_x_1739:
[----:B------:R-:W-:Y:S05]  /*37140*/  BSYNC B1 ;  /* 0x0000000000017941 */ /* 0x000fea0003800000 */
.L_x_1738:
[----:B------:R0:W5:Y:S01]  /*37150*/  LDL R8, [R1+0x10] ;  /* 0x0000100001087983 */ /* 0x0001620000100800 */
[----:B------:R-:W-:Y:S01]  /*37160*/  IMAD.MOV.U32 R13, RZ, RZ, R33 ;  /* 0x000000ffff0d7224 */ /* 0x000fe200078e0021 */
[----:B------:R-:W-:Y:S01]  /*37170*/  ISETP.GE.AND P0, PT, R22, R39, PT ;  /* 0x000000271600720c */ /* 0x000fe20003f06270 */
[----:B------:R-:W-:Y:S02]  /*37180*/  IMAD.MOV.U32 R12, RZ, RZ, RZ ;  /* 0x000000ffff0c7224 */ /* 0x000fe400078e00ff */
[----:B------:R-:W-:Y:S02]  /*37190*/  IMAD.MOV.U32 R11, RZ, RZ, 0x1c1f ;  /* 0x00001c1fff0b7424 */ /* 0x000fe400078e00ff */
[----:B------:R-:W-:Y:S02]  /*371a0*/  IMAD.MOV.U32 R15, RZ, RZ, -0x1 ;  /* 0xffffffffff0f7424 */ /* 0x000fe400078e00ff */
[----:B0-----:R-:W-:-:S07]  /*371b0*/  IMAD.MOV.U32 R3, RZ, RZ, R14 ;  /* 0x000000ffff037224 */ /* 0x001fce00078e000e */
[----:B-----5:R-:W-:Y:S05]  /*371c0*/  WARPSYNC.COLLECTIVE R15, `(.L_x_1740) ;  /* 0x000000000f087348 */ /* 0x020fea0003c00000 */
[----:B------:R0:W1:Y:S02]  /*371d0*/  SHFL.IDX P6, R14, R13, R12, R11 ;  /* 0x0000000c0d0e7389 */ /* 0x00006400000c000b */
[----:B01---5:R-:W-:Y:S01]  /*371e0*/  ENDCOLLECTIVE ;  /* 0x000000000000791b */ /* 0x023fe20003800000 */
.L_x_1740:
[----:B------:R-:W-:Y:S02]  /*371f0*/  IMAD.MOV.U32 R13, RZ, RZ, R35 ;  /* 0x000000ffff0d7224 */ /* 0x000fe400078e0023 */
[----:B------:R-:W-:-:S07]  /*37200*/  IMAD.MOV.U32 R5, RZ, RZ, R14 ;  /* 0x000000ffff057224 */ /* 0x000fce00078e000e */
[----:B------:R-:W-:Y:S05]  /*37210*/  WARPSYNC.COLLECTIVE R15, `(.L_x_1741) ;  /* 0x000000000f087348 */ /* 0x000fea0003c00000 */
[----:B------:R0:W1:Y:S02]  /*37220*/  SHFL.IDX P6, R14, R13, R12, R11 ;  /* 0x0000000c0d0e7389 */ /* 0x00006400000c000b */
[----:B01----:R-:W-:Y:S01]  /*37230*/  ENDCOLLECTIVE ;  /* 0x000000000000791b */ /* 0x003fe20003800000 */
.L_x_1741:
[----:B------:R-:W-:Y:S02]  /*37240*/  IMAD.MOV.U32 R13, RZ, RZ, R37 ;  /* 0x000000ffff0d7224 */ /* 0x000fe400078e0025 */
[----:B------:R-:W-:-:S07]  /*37250*/  IMAD.MOV.U32 R7, RZ, RZ, R14 ;  /* 0x000000ffff077224 */ /* 0x000fce00078e000e */
[----:B------:R-:W-:Y:S05]  /*37260*/  WARPSYNC.COLLECTIVE R15, `(.L_x_1742) ;  /* 0x000000000f087348 */ /* 0x000fea0003c00000 */
[----:B------:R0:W1:Y:S02]  /*37270*/  SHFL.IDX P6, R14, R13, R12, R11 ;  /* 0x0000000c0d0e7389 */ /* 0x00006400000c000b */
[----:B01----:R-:W-:Y:S01]  /*37280*/  ENDCOLLECTIVE ;  /* 0x000000000000791b */ /* 0x003fe20003800000 */
.L_x_1742:
[----:B------:R-:W-:Y:S01]  /*37290*/  ULDC.64 UR4, c[0x0][0x208] ;  /* 0x0000820000047ab9 */ /* 0x000fe20000000a00 */
[----:B------:R-:W-:-:S05]  /*372a0*/  IMAD R32, R8, R32, RZ ;  /* 0x0000002008207224 */ /* 0x000fca00078e02ff */
[----:B------:R-:W-:-:S13]  /*372b0*/  ISETP.GE.OR P1, PT, R41, R32, P0 ;  /* 0x000000202900720c */ /* 0x000fda0000726670 */
[C---:B------:R-:W-:Y:S02]  /*372c0*/  @!P1 IADD3 R0, P2, R22.reuse, R5, RZ ;  /* 0x0000000516009210 */ /* 0x040fe40007f5e0ff */
[----:B------:R-:W-:-:S03]  /*372d0*/  @!P1 IADD3 R14, P3, R22, R14, RZ ;  /* 0x0000000e160e9210 */ /* 0x000fc60007f7e0ff */
[--C-:B------:R-:W-:Y:S02]  /*372e0*/  @!P1 IMAD.X R5, R3, 0x1, R23.reuse, P2 ;  /* 0x0000000103059824 */ /* 0x100fe400010e0617 */
[----:B------:R-:W-:Y:S02]  /*372f0*/  @!P1 IMAD.X R3, R7, 0x1, R23, P3 ;  /* 0x0000000107039824 */ /* 0x000fe400018e0617 */
[----:B------:R-:W-:Y:S02]  /*37300*/  @!P1 IMAD.MOV.U32 R4, RZ, RZ, R0 ;  /* 0x000000ffff049224 */ /* 0x000fe400078e0000 */
[----:B------:R-:W-:Y:S02]  /*37310*/  @!P1 IMAD.MOV.U32 R28, RZ, RZ, R14 ;  /* 0x000000ffff1c9224 */ /* 0x000fe400078e000e */
[----:B------:R-:W-:Y:S02]  /*37320*/  @!P1 IMAD.MOV.U32 R29, RZ, RZ, R3 ;  /* 0x000000ffff1d9224 */ /* 0x000fe400078e0003 */
[----:B------:R-:W5:Y:S04]  /*37330*/  @!P1 LD.E.128 R4, desc[UR4][R4.64] ;  /* 0x0000000404049980 */ /* 0x000f68000c101d00 */
[----:B------:R-:W5:Y:S01]  /*37340*/  @!P1 LD.E.128 R28, desc[UR4][R28.64] ;  /* 0x000000041c1c9980 */ /* 0x000f62000c101d00 */
[----:B------:R-:W-:Y:S01]  /*37350*/  IMAD.MOV.U32 R13, RZ, RZ, R10 ;  /* 0x000000ffff0d7224 */ /* 0x000fe200078e000a */
[----:B------:R-:W-:Y:S01]  /*37360*/  CS2R R26, SRZ ;  /* 0x00000000001a7805 */ /* 0x000fe2000001ff00 */
[----:B------:R-:W-:Y:S01]  /*37370*/  IMAD.MOV.U32 R12, RZ, RZ, 0x1 ;  /* 0x00000001ff0c7424 */ /* 0x000fe200078e00ff */
[----:B------:R-:W-:-:S02]  /*37380*/  CS2R R24, SRZ ;  /* 0x0000000000187805 */ /* 0x000fc4000001ff00 */
[----:B------:R-:W-:Y:S02]  /*37390*/  CS2R R20, SRZ ;  /* 0x0000000000147805 */ /* 0x000fe4000001ff00 */
[----:B------:R-:W-:-:S07]  /*373a0*/  CS2R R8, SRZ ;  /* 0x0000000000087805 */ /* 0x000fce000001ff00 */
[----:B-----5:R-:W-:Y:S05]  /*373b0*/  WARPSYNC.COLLECTIVE R15, `(.L_x_1743) ;  /* 0x000000000f087348 */ /* 0x020fea0003c00000 */
[----:B------:R0:W1:Y:S02]  /*373c0*/  SHFL.IDX P6, R14, R13, R12, R11 ;  /* 0x0000000c0d0e7389 */ /* 0x00006400000c000b */
[----:B01---5:R-:W-:Y:S01]  /*373d0*/  ENDCOLLECTIVE ;  /* 0x000000000000791b */ /* 0x023fe20003800000 */
.L_x_1743:
[----:B------:R-:W-:Y:S02]  /*373e0*/  IMAD.MOV.U32 R13, RZ, RZ, R33 ;  /* 0x000000ffff0d7224 */ /* 0x000fe400078e0021 */
[----:B------:R-:W-:-:S07]  /*373f0*/  IMAD.MOV.U32 R3, RZ, RZ, R14 ;  /* 0x000000ffff037224 */ /* 0x000fce00078e000e */
[----:B------:R-:W-:Y:S05]  /*37400*/  WARPSYNC.COLLECTIVE R15, `(.L_x_1744) ;  /* 0x000000000f087348 */ /* 0x000fea0003c00000 */
[----:B------:R0:W1:Y:S02]  /*37410*/  SHFL.IDX P6, R14, R13, R12, R11 ;  /* 0x0000000c0d0e7389 */ /* 0x00006400000c000b */
[----:B01----:R-:W-:Y:S01]  /*37420*/  ENDCOLLECTIVE ;  /* 0x000000000000791b */ /* 0x003fe20003800000 */
.L_x_1744:
[----:B------:R-:W-:Y:S02]  /*37430*/  IMAD.MOV.U32 R13, RZ, RZ, R35 ;  /* 0x000000ffff0d7224 */ /* 0x000fe400078e0023 */
[----:B------:R-:W-:-:S07]  /*37440*/  IMAD.MOV.U32 R33, RZ, RZ, R14 ;  /* 0x000000ffff217224 */ /* 0x000fce00078e000e */
[----:B------:R-:W-:Y:S05]  /*37450*/  WARPSYNC.COLLECTIVE R15, `(.L_x_1745) ;  /* 0x000000000f087348 */ /* 0x000fea0003c00000 */
[----:B------:R0:W1:Y:S02]  /*37460*/  SHFL.IDX P6, R14, R13, R12, R11 ;  /* 0x0000000c0d0e7389 */ /* 0x00006400000c000b */
[----:B01----:R-:W-:Y:S01]  /*37470*/  ENDCOLLECTIVE ;  /* 0x000000000000791b */ /* 0x003fe20003800000 */
.L_x_1745:
[----:B------:R-:W-:Y:S02]  /*37480*/  IMAD.MOV.U32 R13, RZ, RZ, R37 ;  /* 0x000000ffff0d7224 */ /* 0x000fe400078e0025 */
[----:B------:R-:W-:-:S07]  /*37490*/  IMAD.MOV.U32 R35, RZ, RZ, R14 ;  /* 0x000000ffff237224 */ /* 0x000fce00078e000e */
[----:B------:R-:W-:Y:S05]  /*374a0*/  WARPSYNC.COLLECTIVE R15, `(.L_x_1746) ;  /* 0x000000000f087348 */ /* 0x000fea0003c00000 */
[----:B------:R0:W1:Y:S02]  /*374b0*/  SHFL.IDX P6, R14, R13, R12, R11 ;  /* 0x0000000c0d0e7389 */ /* 0x00006400000c000b */
[----:B01----:R-:W-:Y:S01]  /*374c0*/  ENDCOLLECTIVE ;  /* 0x000000000000791b */ /* 0x003fe20003800000 */
.L_x_1746:
[----:B------:R-:W-:Y:S02]  /*374d0*/  IMAD.MOV.U32 R37, RZ, RZ, R14 ;  /* 0x000000ffff257224 */ /* 0x000fe400078e000e */
[----:B------:R-:W-:Y:S02]  /*374e0*/  @!P1 IMAD.MOV.U32 R26, RZ, RZ, R4 ;  /* 0x000000ffff1a9224 */ /* 0x000fe400078e0004 */
[----:B------:R-:W-:Y:S01]  /*374f0*/  @!P1 IMAD.MOV.U32 R27, RZ, RZ, R5 ;  /* 0x000000ffff1b9224 */ /* 0x000fe200078e0005 */
[----:B------:R-:W-:Y:S01]  /*37500*/  CS2R R4, SRZ ;  /* 0x0000000000047805 */ /* 0x000fe2000001ff00 */
[----:B------:R-:W-:Y:S02]  /*37510*/  @!P1 IMAD.MOV.U32 R24, RZ, RZ, R6 ;  /* 0x000000ffff189224 */ /* 0x000fe400078e0006 */
[----:B------:R-:W-:Y:S02]  /*37520*/  @!P1 IMAD.MOV.U32 R25, RZ, RZ, R7 ;  /* 0x000000ffff199224 */ /* 0x000fe400078e0007 */
[----:B------:R-:W-:-:S02]  /*37530*/  @!P1 IMAD.MOV.U32 R20, RZ, RZ, R28 ;  /* 0x000000ffff149224 */ /* 0x000fc400078e001c */
[----:B------:R-:W-:Y:S02]  /*37540*/  @!P1 IMAD.MOV.U32 R21, RZ, RZ, R29 ;  /* 0x000000ffff159224 */ /* 0x000fe400078e001d */
[----:B------:R-:W-:Y:S02]  /*37550*/  @!P1 IMAD.MOV.U32 R8, RZ, RZ, R30 ;  /* 0x000000ffff089224 */ /* 0x000fe400078e001e */
[----:B------:R-:W-:Y:S01]  /*37560*/  @!P1 IMAD.MOV.U32 R9, RZ, RZ, R31 ;  /* 0x000000ffff099224 */ /* 0x000fe200078e001f */
[----:B------:R-:W-:Y:S06]  /*37570*/  BRA `(.L_x_1747) ;  /* 0xfffffd9400307947 */ /* 0x000fec000383ffff */
.L_x_1458:
[----:B0-----:R0:W1:Y:S02]  /*37580*/  SYNCS.PHASECHK.TRANS64.TRYWAIT P1, [R18+URZ+0x2e800], R3 ;  /* 0x02e80003120075a7 */ /* 0x001064000802017f */
[----:B-1----:R-:W-:Y:S05]  /*37590*/  @!P1 NANOSLEEP.SYNCS 0x989680 ;  /* 0x009896800000995d */ /* 0x002fea0003900000 */
[----:B------:R-:W1:Y:S02]  /*375a0*/  @!P1 SYNCS.PHASECHK.TRANS64 P1, [R18+URZ+0x2e800], R3 ;  /* 0x02e80003120095a7 */ /* 0x000e64000802007f */
[----:B-1----:R-:W-:Y:S05]  /*375b0*/  @!P1 BRA `(.L_x_1458) ;  /* 0xfffffffc00f09947 */ /* 0x002fea000383ffff */
[----:B------:R-:W-:Y:S05]  /*375c0*/  BRA `(.L_x_1748) ;  /* 0xfffffd9400a47947 */ /* 0x000fea000383ffff */
.L_x_1464:
[----:B-1----:R1:W2:Y:S02]  /*375d0*/  SYNCS.PHASECHK.TRANS64.TRYWAIT P2, [R0+URZ+0x2e830], R5 ;  /* 0x02e83005000075a7 */ /* 0x0022a4000804017f */
[----:B--2---:R-:W-:Y:S05]  /*375e0*/  @!P2 NANOSLEEP.SYNCS 0x989680 ;  /* 0x009896800000a95d */ /* 0x004fea0003900000 */
[----:B------:R-:W2:Y:S02]  /*375f0*/  @!P2 SYNCS.PHASECHK.TRANS64 P2, [R0+URZ+0x2e830], R5 ;  /* 0x02e830050000a5a7 */ /* 0x000ea4000804007f */
[----:B--2---:R-:W-:Y:S05]  /*37600*/  @!P2 BRA `(.L_x_1464) ;  /* 0xfffffffc00f0a947 */ /* 0x004fea000383ffff */
[----:B------:R-:W-:Y:S05]  /*37610*/  BRA `(.L_x_1463) ;  /* 0xfffffdb400f87947 */ /* 0x000fea000383ffff */
.L_x_1482:
[----:B-1----:R1:W2:Y:S02]  /*37620*/  SYNCS.PHASECHK.TRANS64.TRYWAIT P3, [R15+URZ+0x2e830], R14 ;  /* 0x02e8300e0f0075a7 */ /* 0x0022a4000806017f */
[----:B--2---:R-:W-:Y:S05]  /*37630*/  @!P3 NANOSLEEP.SYNCS 0x989680 ;  /* 0x009896800000b95d */ /* 0x004fea0003900000 */
[----:B------:R-:W2:Y:S02]  /*37640*/  @!P3 SYNCS.PHASECHK.TRANS64 P3, [R15+URZ+0x2e830], R14 ;  /* 0x02e8300e0f00b5a7 */ /* 0x000ea4000806007f */
[----:B--2---:R-:W-:Y:S05]  /*37650*/  @!P3 BRA `(.L_x_1482) ;  /* 0xfffffffc00f0b947 */ /* 0x004fea000383ffff */
[----:B------:R-:W-:Y:S05]  /*37660*/  BRA `(.L_x_1481) ;  /* 0xfffffe1000f07947 */ /* 0x000fea000383ffff */
.L_x_1486:
[----:B-1----:R1:W2:Y:S02]  /*37670*/  SYNCS.PHASECHK.TRANS64.TRYWAIT P2, [R15+URZ+0x2e850], R14 ;  /* 0x02e8500e0f0075a7 */ /* 0x0022a4000804017f */
[----:B--2---:R-:W-:Y:S05]  /*37680*/  @!P2 NANOSLEEP.SYNCS 0x989680 ;  /* 0x009896800000a95d */ /* 0x004fea0003900000 */
[----:B------:R-:W2:Y:S02]  /*37690*/  @!P2 SYNCS.PHASECHK.TRANS64 P2, [R15+URZ+0x2e850], R14 ;  /* 0x02e8500e0f00a5a7 */ /* 0x000ea4000804007f */
[----:B--2---:R-:W-:Y:S05]  /*376a0*/  @!P2 BRA `(.L_x_1486) ;  /* 0xfffffffc00f0a947 */ /* 0x004fea000383ffff */
[----:B------:R-:W-:Y:S05]  /*376b0*/  BRA `(.L_x_1483) ;  /* 0xfffffe2800007947 */ /* 0x000fea000383ffff */
.L_x_1506:
[----:B--2---:R2:W3:Y:S02]  /*376c0*/  SYNCS.PHASECHK.TRANS64.TRYWAIT P3, [R3+URZ+0x2e830], R0 ;  /* 0x02e83000030075a7 */ /* 0x0044e4000806017f */
[----:B---3--:R-:W-:Y:S05]  /*376d0*/  @!P3 NANOSLEEP.SYNCS 0x989680 ;  /* 0x009896800000b95d */ /* 0x008fea0003900000 */
[----:B------:R-:W3:Y:S02]  /*376e0*/  @!P3 SYNCS.PHASECHK.TRANS64 P3, [R3+URZ+0x2e830], R0 ;  /* 0x02e830000300b5a7 */ /* 0x000ee4000806007f */
[----:B---3--:R-:W-:Y:S05]  /*376f0*/  @!P3 BRA `(.L_x_1506) ;  /* 0xfffffffc00f0b947 */ /* 0x008fea000383ffff */
[----:B------:R-:W-:Y:S05]  /*37700*/  BRA `(.L_x_1505) ;  /* 0xfffffe7c00847947 */ /* 0x000fea000383ffff */
.L_x_1510:
[----:B-1----:R1:W2:Y:S02]  /*37710*/  SYNCS.PHASECHK.TRANS64.TRYWAIT P2, [R3+URZ+0x2e850], R0 ;  /* 0x02e85000030075a7 */ /* 0x0022a4000804017f */
[----:B--2---:R-:W-:Y:S05]  /*37720*/  @!P2 NANOSLEEP.SYNCS 0x989680 ;  /* 0x009896800000a95d */ /* 0x004fea0003900000 */
[----:B------:R-:W2:Y:S02]  /*37730*/  @!P2 SYNCS.PHASECHK.TRANS64 P2, [R3+URZ+0x2e850], R0 ;  /* 0x02e850000300a5a7 */ /* 0x000ea4000804007f */
[----:B--2---:R-:W-:Y:S05]  /*37740*/  @!P2 BRA `(.L_x_1510) ;  /* 0xfffffffc00f0a947 */ /* 0x004fea000383ffff */
[----:B------:R-:W-:Y:S05]  /*37750*/  BRA `(.L_x_1507) ;  /* 0xfffffe9000987947 */ /* 0x000fea000383ffff */
.L_x_1518:
[----:B--2---:R2:W3:Y:S02]  /*37760*/  SYNCS.PHASECHK.TRANS64.TRYWAIT P3, [R3+URZ+0x2e830], R0 ;  /* 0x02e83000030075a7 */ /* 0x0044e4000806017f */
[----:B---3--:R-:W-:Y:S05]  /*37770*/  @!P3 NANOSLEEP.SYNCS 0x989680 ;  /* 0x009896800000b95d */ /* 0x008fea0003900000 */
[----:B------:R-:W3:Y:S02]  /*37780*/  @!P3 SYNCS.PHASECHK.TRANS64 P3, [R3+URZ+0x2e830], R0 ;  /* 0x02e830000300b5a7 */ /* 0x000ee4000806007f */
[----:B---3--:R-:W-:Y:S05]  /*37790*/  @!P3 BRA `(.L_x_1518) ;  /* 0xfffffffc00f0b947 */ /* 0x008fea000383ffff */
[----:B------:R-:W-:Y:S05]  /*377a0*/  BRA `(.L_x_1517) ;  /* 0xfffffebc00687947 */ /* 0x000fea000383ffff */
.L_x_1522:
[----:B-1----:R1:W2:Y:S02]  /*377b0*/  SYNCS.PHASECHK.TRANS64.TRYWAIT P2, [R3+URZ+0x2e850], R0 ;  /* 0x02e85000030075a7 */ /* 0x0022a4000804017f */
[----:B--2---:R-:W-:Y:S05]  /*377c0*/  @!P2 NANOSLEEP.SYNCS 0x989680 ;  /* 0x009896800000a95d */ /* 0x004fea0003900000 */
[----:B------:R-:W2:Y:S02]  /*377d0*/  @!P2 SYNCS.PHASECHK.TRANS64 P2, [R3+URZ+0x2e850], R0 ;  /* 0x02e850000300a5a7 */ /* 0x000ea4000804007f */
[----:B--2---:R-:W-:Y:S05]  /*377e0*/  @!P2 BRA `(.L_x_1522) ;  /* 0xfffffffc00f0a947 */ /* 0x004fea000383ffff */
[----:B------:R-:W-:Y:S05]  /*377f0*/  BRA `(.L_x_1519) ;  /* 0xfffffed000847947 */ /* 0x000fea000383ffff */
.L_x_1536:
[----:B--2---:R2:W3:Y:S02]  /*37800*/  SYNCS.PHASECHK.TRANS64.TRYWAIT P1, [R13+URZ+0x2e850], R4 ;  /* 0x02e850040d0075a7 */ /* 0x0044e4000802017f */
[----:B---3--:R-:W-:Y:S05]  /*37810*/  @!P1 NANOSLEEP.SYNCS 0x989680 ;  /* 0x009896800000995d */ /* 0x008fea0003900000 */
[----:B------:R-:W3:Y:S02]  /*37820*/  @!P1 SYNCS.PHASECHK.TRANS64 P1, [R13+URZ+0x2e850], R4 ;  /* 0x02e850040d0095a7 */ /* 0x000ee4000802007f */
[----:B---3--:R-:W-:Y:S05]  /*37830*/  @!P1 BRA `(.L_x_1536) ;  /* 0xfffffffc00f09947 */ /* 0x008fea000383ffff */
[----:B------:R-:W-:Y:S05]  /*37840*/  BRA `(.L_x_1535) ;  /* 0xffffff2000fc7947 */ /* 0x000fea000383ffff */
.L_x_1540:
[----:B------:R-:W-:Y:S01]  /*37850*/  SEL R55, R12, R65, P0 ;  /* 0x000000410c377207 */ /* 0x000fe20000000000 */
[----:B------:R-:W-:Y:S01]  /*37860*/  IMAD.MOV.U32 R15, RZ, RZ, -0x1 ;  /* 0xffffffffff0f7424 */ /* 0x000fe200078e00ff */
[----:B------:R-:W-:Y:S01]  /*37870*/  SEL R62, R65, R12, P0 ;  /* 0x0000000c413e7207 */ /* 0x000fe20000000000 */
[----:B-----5:R-:W-:Y:S01]  /*37880*/  IMAD.MOV.U32 R12, RZ, RZ, R26 ;  /* 0x000000ffff0c7224 */ /* 0x020fe200078e001a */
[----:B------:R-:W-:Y:S02]  /*37890*/  SEL R63, R11, R106, P0 ;  /* 0x0000006a0b3f7207 */ /* 0x000fe40000000000 */
[----:B------:R-:W-:Y:S01]  /*378a0*/  SEL R70, R106, R11, P0 ;  /* 0x0000000b6a467207 */ /* 0x000fe20000000000 */
[----:B------:R-:W-:Y:S01]  /*378b0*/  IMAD.MOV.U32 R11, RZ, RZ, 0x1c1f ;  /* 0x00001c1fff0b7424 */ /* 0x000fe200078e00ff */
[----:B------:R-:W-:Y:S02]  /*378c0*/  SEL R59, R72, R57, P0 ;  /* 0x00000039483b7207 */ /* 0x000fe40000000000 */
[----:B------:R-:W-:-:S07]  /*378d0*/  SEL R66, R57, R72, P0 ;  /* 0x0000004839427207 */ /* 0x000fce0000000000 */
[----:B------:R-:W-:Y:S05]  /*378e0*/  WARPSYNC.COLLECTIVE R15, `(.L_x_1749) ;  /* 0x000000000f087348 */ /* 0x000fea0003c00000 */
[----:B------:R0:W1:Y:S02]  /*378f0*/  SHFL.IDX P6, R14, R13, R12, R11 ;  /* 0x0000000c0d0e7389 */ /* 0x00006400000c000b */
[----:B01----:R-:W-:Y:S01]  /*37900*/  ENDCOLLECTIVE ;  /* 0x000000000000791b */ /* 0x003fe20003800000 */
.L_x_1749:
        /* <DEDUP_REMOVED lines=11> */
[----:B------:R-:W-:Y:S02]  /*379c0*/  LOP3.LUT R29, R26, 0x2, RZ, 0x3c, !PT ;  /* 0x000000021a1d7812 */ /* 0x000fe400078e3cff */
[----:B------:R-:W-:Y:S01]  /*379d0*/  SEL R9, R21, R118, P0 ;  /* 0x0000007615097207 */ /* 0x000fe20000000000 */
[----:B------:R-:W-:Y:S01]  /*379e0*/  IMAD.MOV.U32 R5, RZ, RZ, R14 ;  /* 0x000000ffff057224 */ /* 0x000fe200078e000e */
[----:B------:R-:W-:-:S07]  /*379f0*/  SEL R24, R118, R21, P0 ;  /* 0x0000001576187207 */ /* 0x000fce0000000000 */
[----:B------:R-:W-:Y:S05]  /*37a00*/  WARPSYNC.COLLECTIVE R15, `(.L_x_1750) ;  /* 0x000000000f087348 */ /* 0x000fea0003c00000 */
[----:B------:R0:W1:Y:S02]  /*37a10*/  SHFL.IDX P6, R14, R13, R12, R11 ;  /* 0x0000000c0d0e7389 */ /* 0x00006400000c000b */
[----:B01----:R-:W-:Y:S01]  /*37a20*/  ENDCOLLECTIVE ;  /* 0x000000000000791b */ /* 0x003fe20003800000 */
.L_x_1750:
        /* <DEDUP_REMOVED lines=19> */
.L_x_1751:
        /* <DEDUP_REMOVED lines=18> */
.L_x_1752:
        /* <DEDUP_REMOVED lines=19> */
.L_x_1753:
[----:B------:R-:W-:Y:S02]  /*37db0*/  SEL R33, R10, R103, P0 ;  /* 0x000000670a217207 */ /* 0x000fe40000000000 */
[----:B------:R-:W-:Y:S02]  /*37dc0*/  SEL R20, R20, R101, P0 ;  /* 0x0000006514147207 */ /* 0x000fe40000000000 */
[----:B------:R-:W-:Y:S02]  /*37dd0*/  SEL R10, R103, R10, P0 ;  /* 0x0000000a670a7207 */ /* 0x000fe40000000000 */
[----:B------:R-:W-:Y:S02]  /*37de0*/  SEL R3, R5, R4, P0 ;  /* 0x0000000405037207 */ /* 0x000fe40000000000 */
[----:B------:R-:W-:Y:S02]  /*37df0*/  SEL R100, R6, R7, P0 ;  /* 0x0000000706647207 */ /* 0x000fe40000000000 */
[----:B------:R-:W-:-:S02]  /*37e00*/  SEL R102, R7, R6, P0 ;  /* 0x0000000607667207 */ /* 0x000fc40000000000 */
[----:B------:R-:W-:Y:S01]  /*37e10*/  SEL R5, R4, R5, P0 ;  /* 0x0000000504057207 */ /* 0x000fe20000000000 */
[----:B------:R-:W-:Y:S02]  /*37e20*/  IMAD.MOV.U32 R13, RZ, RZ, R9 ;  /* 0x000000ffff0d7224 */ /* 0x000fe400078e0009 */
[----:B------:R-:W-:-:S07]  /*37e30*/  IMAD.MOV.U32 R8, RZ, RZ, R14 ;  /* 0x000000ffff087224 */ /* 0x000fce00078e000e */
[----:B------:R-:W-:Y:S05]  /*37e40*/  WARPSYNC.COLLECTIVE R15, `(.L_x_1754) ;  /* 0x000000000f087348 */ /* 0x000fea0003c00000 */
[----:B------:R0:W1:Y:S02]  /*37e50*/  SHFL.IDX P6, R14, R13, R12, R11 ;  /* 0x0000000c0d0e7389 */ /* 0x00006400000c000b */
[----:B01----:R-:W-:Y:S01]  /*37e60*/  ENDCOLLECTIVE ;  /* 0x000000000000791b */ /* 0x003fe20003800000 */
.L_x_1754:
[----:B------:R-:W-:Y:S02]  /*37e70*/  IMAD.MOV.U32 R13, RZ, RZ, R86 ;  /* 0x000000ffff0d7224 */ /* 0x000fe400078e0056 */
[----:B------:R-:W-:Y:S02]  /*37e80*/  IMAD.MOV.U32 R12, RZ, RZ, R29 ;  /* 0x000000ffff0c7224 */ /* 0x000fe400078e001d */
[----:B------:R-:W-:-:S07]  /*37e90*/  IMAD.MOV.U32 R9, RZ, RZ, R14 ;  /* 0x000000ffff097224 */ /* 0x000fce00078e000e */
[----:B------:R-:W-:Y:S05]  /*37ea0*/  WARPSYNC.COLLECTIVE R15, `(.L_x_1755) ;  /* 0x000000000f087348 */ /* 0x000fea0003c00000 */
[----:B------:R0:W1:Y:S02]  /*37eb0*/  SHFL.IDX P6, R14, R13, R12, R11 ;  /* 0x0000000c0d0e7389 */ /* 0x00006400000c000b */
[----:B01----:R-:W-:Y:S01]  /*37ec0*/  ENDCOLLECTIVE ;  /* 0x000000000000791b */ /* 0x003fe20003800000 */
.L_x_1755:
[----:B------:R-:W-:Y:S02]  /*37ed0*/  IMAD.MOV.U32 R13, RZ, RZ, R24 ;  /* 0x000000ffff0d7224 */ /* 0x000fe400078e0018 */
[----:B------:R-:W-:-:S07]  /*37ee0*/  IMAD.MOV.U32 R21, RZ, RZ, R14 ;  /* 0x000000ffff157224 */ /* 0x000fce00078e000e */
[----:B------:R-:W-:Y:S05]  /*37ef0*/  WARPSYNC.COLLECTIVE R15, `(.L_x_1756) ;  /* 0x000000000f087348 */ /* 0x000fea0003c00000 */
[----:B------:R0:W1:Y:S02]  /*37f00*/  SHFL.IDX P6, R14, R13, R12, R11 ;  /* 0x0000000c0d0e7389 */ /* 0x00006400000c000b */
[----:B01----:R-:W-:Y:S01]  /*37f10*/  ENDCOLLECTIVE ;  /* 0x000000000000791b */ /* 0x003fe20003800000 */
.L_x_1756:
        /* <DEDUP_REMOVED lines=8> */
.L_x_1757:
[----:B------:R-:W-:Y:S02]  /*37fa0*/  SEL R104, R9, R24, P0 ;  /* 0x0000001809687207 */ /* 0x000fe40000000000 */
[----:B------:R-:W-:Y:S01]  /*37fb0*/  SEL R106, R24, R9, P0 ;  /* 0x00000009186a7207 */ /* 0x000fe20000000000 */
[----:B------:R-:W-:Y:S02]  /*37fc0*/  IMAD.MOV.U32 R13, RZ, RZ, R27 ;  /* 0x000000ffff0d7224 */ /* 0x000fe400078e001b */
[----:B------:R-:W-:-:S07]  /*37fd0*/  IMAD.MOV.U32 R25, RZ, RZ, R14 ;  /* 0x000000ffff197224 */ /* 0x000fce00078e000e */
[----:B------:R-:W-:Y:S05]  /*37fe0*/  WARPSYNC.COLLECTIVE R15, `(.L_x_1758) ;  /* 0x000000000f087348 */ /* 0x000fea0003c00000 */
[----:B------:R0:W1:Y:S02]  /*37ff0*/  SHFL.IDX P6, R14, R13, R12, R11 ;  /* 0x0000000c0d0e7389 */ /* 0x00006400000c000b */
[----:B01----:R-:W-:Y:S01]  /*38000*/  ENDCOLLECTIVE ;  /* 0x000000000000791b */ /* 0x003fe20003800000 */
.L_x_1758:
[----:B------:R-:W-:Y:S02]  /*38010*/  IMAD.MOV.U32 R13, RZ, RZ, R48 ;  /* 0x000000ffff0d7224 */ /* 0x000fe400078e0030 */
[----:B------:R-:W-:Y:S02]  /*38020*/  IMAD.MOV.U32 R12, RZ, RZ, R29 ;  /* 0x000000ffff0c7224 */ /* 0x000fe400078e001d */
[----:B------:R-:W-:-:S07]  /*38030*/  IMAD.MOV.U32 R27, RZ, RZ, R14 ;  /* 0x000000ffff1b7224 */ /* 0x000fce00078e000e */
[----:B------:R-:W-:Y:S05]  /*38040*/  WARPSYNC.COLLECTIVE R15, `(.L_x_1759) ;  /* 0x000000000f087348 */ /* 0x000fea0003c00000 */
[----:B------:R0:W1:Y:S02]  /*38050*/  SHFL.IDX P6, R14, R13, R12, R11 ;  /* 0x0000000c0d0e7389 */ /* 0x00006400000c000b */
[----:B01----:R-:W-:Y:S01]  /*38060*/  ENDCOLLECTIVE ;  /* 0x000000000000791b */ /* 0x003fe20003800000 */
.L_x_1759:
[----:B------:R-:W-:Y:S02]  /*38070*/  IMAD.MOV.U32 R13, RZ, RZ, R50 ;  /* 0x000000ffff0d7224 */ /* 0x000fe400078e0032 */
[----:B------:R-:W-:-:S07]  /*38080*/  IMAD.MOV.U32 R48, RZ, RZ, R14 ;  /* 0x000000ffff307224 */ /* 0x000fce00078e000e */
[----:B------:R-:W-:Y:S05]  /*38090*/  WARPSYNC.COLLECTIVE R15, `(.L_x_1760) ;  /* 0x000000000f087348 */ /* 0x000fea0003c00000 */
[----:B------:R0:W1:Y:S02]  /*380a0*/  SHFL.IDX P6, R14, R13, R12, R11 ;  /* 0x0000000c0d0e7389 */ /* 0x00006400000c000b */
[----:B01----:R-:W-:Y:S01]  /*380b0*/  ENDCOLLECTIVE ;  /* 0x000000000000791b */ /* 0x003fe20003800000 */
.L_x_1760:
        /* <DEDUP_REMOVED lines=8> */
.L_x_1761:
[----:B------:R-:W-:Y:S02]  /*38140*/  SEL R0, R27, R50, P0 ;  /* 0x000000321b007207 */ /* 0x000fe40000000000 */
[----:B------:R-:W-:Y:S01]  /*38150*/  SEL R6, R50, R27, P0 ;  /* 0x0000001b32067207 */ /* 0x000fe20000000000 */
[----:B------:R-:W-:Y:S02]  /*38160*/  IMAD.MOV.U32 R13, RZ, RZ, R45 ;  /* 0x000000ffff0d7224 */ /* 0x000fe400078e002d */
[----:B------:R-:W-:-:S07]  /*38170*/  IMAD.MOV.U32 R43, RZ, RZ, R14 ;  /* 0x000000ffff2b7224 */ /* 0x000fce00078e000e */
[----:B------:R-:W-:Y:S05]  /*38180*/  WARPSYNC.COLLECTIVE R15, `(.L_x_1762) ;  /* 0x000000000f087348 */ /* 0x000fea0003c00000 */
[----:B------:R0:W1:Y:S02]  /*38190*/  SHFL.IDX P6, R14, R13, R12, R11 ;  /* 0x0000000c0d0e7389 */ /* 0x00006400000c000b */
[----:B01----:R-:W-:Y:S01]  /*381a0*/  ENDCOLLECTIVE ;  /* 0x000000000000791b */ /* 0x003fe20003800000 */
.L_x_1762:
[----:B------:R-:W-:Y:S02]  /*381b0*/  IMAD.MOV.U32 R13, RZ, RZ, R52 ;  /* 0x000000ffff0d7224 */ /* 0x000fe400078e0034 */
[----:B------:R-:W-:Y:S02]  /*381c0*/  IMAD.MOV.U32 R12, RZ, RZ, R29 ;  /* 0x000000ffff0c7224 */ /* 0x000fe400078e001d */
[----:B------:R-:W-:-:S07]  /*381d0*/  IMAD.MOV.U32 R45, RZ, RZ, R14 ;  /* 0x000000ffff2d7224 */ /* 0x000fce00078e000e */
[----:B------:R-:W-:Y:S05]  /*381e0*/  WARPSYNC.COLLECTIVE R15, `(.L_x_1763) ;  /* 0x000000000f087348 */ /* 0x000fea0003c00000 */
[----:B------:R0:W1:Y:S02]  /*381f0*/  SHFL.IDX P6, R14, R13, R12, R11 ;  /* 0x0000000c0d0e7389 */ /* 0x00006400000c000b */
[----:B01----:R-:W-:Y:S01]  /*38200*/  ENDCOLLECTIVE ;  /* 0x000000000000791b */ /* 0x003fe20003800000 */
.L_x_1763:
[----:B------:R-:W-:Y:S02]  /*38210*/  IMAD.MOV.U32 R13, RZ, RZ, R54 ;  /* 0x000000ffff0d7224 */ /* 0x000fe400078e0036 */
[----:B------:R-:W-:-:S07]  /*38220*/  IMAD.MOV.U32 R52, RZ, RZ, R14 ;  /* 0x000000ffff347224 */ /* 0x000fce00078e000e */
[----:B------:R-:W-:Y:S05]  /*38230*/  WARPSYNC.COLLECTIVE R15, `(.L_x_1764) ;  /* 0x000000000f087348 */ /* 0x000fea0003c00000 */
[----:B------:R0:W1:Y:S02]  /*38240*/  SHFL.IDX P6, R14, R13, R12, R11 ;  /* 0x0000000c0d0e7389 */ /* 0x00006400000c000b */
[----:B01----:R-:W-:Y:S01]  /*38250*/  ENDCOLLECTIVE ;  /* 0x000000000000791b */ /* 0x003fe20003800000 */
.L_x_1764:
        /* <DEDUP_REMOVED lines=8> */
.L_x_1765:
[----:B------:R-:W-:Y:S02]  /*382e0*/  SEL R8, R45, R54, P0 ;  /* 0x000000362d087207 */ /* 0x000fe40000000000 */
[----:B------:R-:W-:Y:S01]  /*382f0*/  SEL R4, R54, R45, P0 ;  /* 0x0000002d36047207 */ /* 0x000fe20000000000 */
[----:B------:R-:W-:Y:S02]  /*38300*/  IMAD.MOV.U32 R13, RZ, RZ, R49 ;  /* 0x000000ffff0d7224 */ /* 0x000fe400078e0031 */
[----:B------:R-:W-:-:S07]  /*38310*/  IMAD.MOV.U32 R47, RZ, RZ, R14 ;  /* 0x000000ffff2f7224 */ /* 0x000fce00078e000e */
[----:B------:R-:W-:Y:S05]  /*38320*/  WARPSYNC.COLLECTIVE R15, `(.L_x_1766) ;  /* 0x000000000f087348 */ /* 0x000fea0003c00000 */
[----:B------:R0:W1:Y:S02]  /*38330*/  SHFL.IDX P6, R14, R13, R12, R11 ;  /* 0x0000000c0d0e7389 */ /* 0x00006400000c000b */
[----:B01----:R-:W-:Y:S01]  /*38340*/  ENDCOLLECTIVE ;  /* 0x000000000000791b */ /* 0x003fe20003800000 */
.L_x_1766:
[----:B------:R-:W-:Y:S02]  /*38350*/  IMAD.MOV.U32 R13, RZ, RZ, R56 ;  /* 0x000000ffff0d7224 */ /* 0x000fe400078e0038 */
[----:B------:R-:W-:Y:S02]  /*38360*/  IMAD.MOV.U32 R12, RZ, RZ, R29 ;  /* 0x000000ffff0c7224 */ /* 0x000fe400078e001d */
[----:B------:R-:W-:-:S07]  /*38370*/  IMAD.MOV.U32 R49, RZ, RZ, R14 ;  /* 0x000000ffff317224 */ /* 0x000fce00078e000e */
[----:B------:R-:W-:Y:S05]  /*38380*/  WARPSYNC.COLLECTIVE R15, `(.L_x_1767) ;  /* 0x000000000f087348 */ /* 0x000fea0003c00000 */
[----:B------:R0:W1:Y:S02]  /*38390*/  SHFL.IDX P6, R14, R13, R12, R11 ;  /* 0x0000000c0d0e7389 */ /* 0x00006400000c000b */
[----:B01----:R-:W-:Y:S01]  /*383a0*/  ENDCOLLECTIVE ;  /* 0x000000000000791b */ /* 0x003fe20003800000 */
.L_x_1767:
[----:B------:R-:W-:Y:S02]  /*383b0*/  IMAD.MOV.U32 R13, RZ, RZ, R58 ;  /* 0x000000ffff0d7224 */ /* 0x000fe400078e003a */
[----:B------:R-:W-:-:S07]  /*383c0*/  IMAD.MOV.U32 R56, RZ, RZ, R14 ;  /* 0x000000ffff387224 */ /* 0x000fce00078e000e */
[----:B------:R-:W-:Y:S05]  /*383d0*/  WARPSYNC.COLLECTIVE R15, `(.L_x_1768) ;  /* 0x000000000f087348 */ /* 0x000fea0003c00000 */
[----:B------:R0:W1:Y:S02]  /*383e0*/  SHFL.IDX P6, R14, R13, R12, R11 ;  /* 0x0000000c0d0e7389 */ /* 0x00006400000c000b */
[----:B01----:R-:W-:Y:S01]  /*383f0*/  ENDCOLLECTIVE ;  /* 0x000000000000791b */ /* 0x003fe20003800000 */
.L_x_1768:
        /* <DEDUP_REMOVED lines=8> */
.L_x_1769:
[----:B------:R-:W-:Y:S02]  /*38480*/  SEL R24, R49, R58, P0 ;  /* 0x0000003a31187207 */ /* 0x000fe40000000000 */
[----:B------:R-:W-:Y:S01]  /*38490*/  SEL R48, R58, R49, P0 ;  /* 0x000000313a307207 */ /* 0x000fe20000000000 */
[----:B------:R-:W-:Y:S02]  /*384a0*/  IMAD.MOV.U32 R13, RZ, RZ, R55 ;  /* 0x000000ffff0d7224 */ /* 0x000fe400078e0037 */
[----:B------:R-:W-:-:S07]  /*384b0*/  IMAD.MOV.U32 R53, RZ, RZ, R14 ;  /* 0x000000ffff357224 */ /* 0x000fce00078e000e */
[----:B------:R-:W-:Y:S05]  /*384c0*/  WARPSYNC.COLLECTIVE R15, `(.L_x_1770) ;  /* 0x000000000f087348 */ /* 0x000fea0003c00000 */
[----:B------:R0:W1:Y:S02]  /*384d0*/  SHFL.IDX P6, R14, R13, R12, R11 ;  /* 0x0000000c0d0e7389 */ /* 0x00006400000c000b */
[----:B01----:R-:W-:Y:S01]  /*384e0*/  ENDCOLLECTIVE ;  /* 0x000000000000791b */ /* 0x003fe20003800000 */
.L_x_1770:
[----:B------:R-:W-:Y:S02]  /*384f0*/  IMAD.MOV.U32 R13, RZ, RZ, R60 ;  /* 0x000000ffff0d7224 */ /* 0x000fe400078e003c */
[----:B------:R-:W-:Y:S02]  /*38500*/  IMAD.MOV.U32 R12, RZ, RZ, R29 ;  /* 0x000000ffff0c7224 */ /* 0x000fe400078e001d */
[----:B------:R-:W-:-:S07]  /*38510*/  IMAD.MOV.U32 R55, RZ, RZ, R14 ;  /* 0x000000ffff377224 */ /* 0x000fce00078e000e */
[----:B------:R-:W-:Y:S05]  /*38520*/  WARPSYNC.COLLECTIVE R15, `(.L_x_1771) ;  /* 0x000000000f087348 */ /* 0x000fea0003c00000 */
[----:B------:R0:W1:Y:S02]  /*38530*/  SHFL.IDX P6, R14, R13, R12, R11 ;  /* 0x0000000c0d0e7389 */ /* 0x00006400000c000b */
[----:B01----:R-:W-:Y:S01]  /*38540*/  ENDCOLLECTIVE ;  /* 0x000000000000791b */ /* 0x003fe20003800000 */
.L_x_1771:
[----:B------:R-:W-:Y:S02]  /*38550*/  IMAD.MOV.U32 R13, RZ, RZ, R62 ;  /* 0x000000ffff0d7224 */ /* 0x000fe400078e003e */
[----:B------:R-:W-:-:S07]  /*38560*/  IMAD.MOV.U32 R60, RZ, RZ, R14 ;  /* 0x000000ffff3c7224 */ /* 0x000fce00078e000e */
[----:B------:R-:W-:Y:S05]  /*38570*/  WARPSYNC.COLLECTIVE R15, `(.L_x_1772) ;  /* 0x000000000f087348 */ /* 0x000fea0003c00000 */
[----:B------:R0:W1:Y:S02]  /*38580*/  SHFL.IDX P6, R14, R13, R12, R11 ;  /* 0x0000000c0d0e7389 */ /* 0x00006400000c000b */
[----:B01----:R-:W-:Y:S01]  /*38590*/  ENDCOLLECTIVE ;  /* 0x000000000000791b */ /* 0x003fe20003800000 */
.L_x_1772:
        /* <DEDUP_REMOVED lines=8> */
.L_x_1773:
[----:B------:R-:W-:Y:S02]  /*38620*/  SEL R50, R55, R62, P0 ;  /* 0x0000003e37327207 */ /* 0x000fe40000000000 */
[----:B------:R-:W-:Y:S01]  /*38630*/  SEL R52, R62, R55, P0 ;  /* 0x000000373e347207 */ /* 0x000fe20000000000 */
[----:B------:R-:W-:Y:S02]  /*38640*/  IMAD.MOV.U32 R13, RZ, RZ, R59 ;  /* 0x000000ffff0d7224 */ /* 0x000fe400078e003b */
[----:B------:R-:W-:-:S07]  /*38650*/  IMAD.MOV.U32 R57, RZ, RZ, R14 ;  /* 0x000000ffff397224 */ /* 0x000fce00078e000e */
[----:B------:R-:W-:Y:S05]  /*38660*/  WARPSYNC.COLLECTIVE R15, `(.L_x_1774) ;  /* 0x000000000f087348 */ /* 0x000fea0003c00000 */
[----:B------:R0:W1:Y:S02]  /*38670*/  SHFL.IDX P6, R14, R13, R12, R11 ;  /* 0x0000000c0d0e7389 */ /* 0x00006400000c000b */
[----:B01----:R-:W-:Y:S01]  /*38680*/  ENDCOLLECTIVE ;  /* 0x000000000000791b */ /* 0x003fe20003800000 */
.L_x_1774:
[----:B------:R-:W-:Y:S02]  /*38690*/  IMAD.MOV.U32 R13, RZ, RZ, R64 ;  /* 0x000000ffff0d7224 */ /* 0x000fe400078e0040 */
[----:B------:R-:W-:Y:S02]  /*386a0*/  IMAD.MOV.U32 R12, RZ, RZ, R29 ;  /* 0x000000ffff0c7224 */ /* 0x000fe400078e001d */
[----:B------:R-:W-:-:S07]  /*386b0*/  IMAD.MOV.U32 R59, RZ, RZ, R14 ;  /* 0x000000ffff3b7224 */ /* 0x000fce00078e000e */
[----:B------:R-:W-:Y:S05]  /*386c0*/  WARPSYNC.COLLECTIVE R15, `(.L_x_1775) ;  /* 0x000000000f087348 */ /* 0x000fea0003c00000 */
[----:B------:R0:W1:Y:S02]  /*386d0*/  SHFL.IDX P6, R14, R13, R12, R11 ;  /* 0x0000000c0d0e7389 */ /* 0x00006400000c000b */
[----:B01----:R-:W-:Y:S01]  /*386e0*/  ENDCOLLECTIVE ;  /* 0x000000000000791b */ /* 0x003fe20003800000 */
.L_x_1775:
[----:B------:R-:W-:Y:S02]  /*386f0*/  IMAD.MOV.U32 R13, RZ, RZ, R66 ;  /* 0x000000ffff0d7224 */ /* 0x000fe400078e0042 */
[----:B------:R-:W-:-:S07]  /*38700*/  IMAD.MOV.U32 R64, RZ, RZ, R14 ;  /* 0x000000ffff407224 */ /* 0x000fce00078e000e */
[----:B------:R-:W-:Y:S05]  /*38710*/  WARPSYNC.COLLECTIVE R15, `(.L_x_1776) ;  /* 0x000000000f087348 */ /* 0x000fea0003c00000 */
[----:B------:R0:W1:Y:S02]  /*38720*/  SHFL.IDX P6, R14, R13, R12, R11 ;  /* 0x0000000c0d0e7389 */ /* 0x00006400000c000b */
[----:B01----:R-:W-:Y:S01]  /*38730*/  ENDCOLLECTIVE ;  /* 0x000000000000791b */ /* 0x003fe20003800000 */
.L_x_1776:
        /* <DEDUP_REMOVED lines=8> */
.L_x_1777:
[----:B------:R-:W-:Y:S02]  /*387c0*/  SEL R54, R59, R66, P0 ;  /* 0x000000423b367207 */ /* 0x000fe40000000000 */
[----:B------:R-:W-:Y:S01]  /*387d0*/  SEL R112, R66, R59, P0 ;  /* 0x0000003b42707207 */ /* 0x000fe20000000000 */
[----:B------:R-:W-:Y:S02]  /*387e0*/  IMAD.MOV.U32 R13, RZ, RZ, R63 ;  /* 0x000000ffff0d7224 */ /* 0x000fe400078e003f */
[----:B------:R-:W-:-:S07]  /*387f0*/  IMAD.MOV.U32 R61, RZ, RZ, R14 ;  /* 0x000000ffff3d7224 */ /* 0x000fce00078e000e */
[----:B------:R-:W-:Y:S05]  /*38800*/  WARPSYNC.COLLECTIVE R15, `(.L_x_1778) ;  /* 0x000000000f087348 */ /* 0x000fea0003c00000 */
[----:B------:R0:W1:Y:S02]  /*38810*/  SHFL.IDX P6, R14, R13, R12, R11 ;  /* 0x0000000c0d0e7389 */ /* 0x00006400000c000b */
[----:B01----:R-:W-:Y:S01]  /*38820*/  ENDCOLLECTIVE ;  /* 0x000000000000791b */ /* 0x003fe20003800000 */
.L_x_1778:
[----:B------:R-:W-:Y:S02]  /*38830*/  IMAD.MOV.U32 R13, RZ, RZ, R68 ;  /* 0x000000ffff0d7224 */ /* 0x000fe400078e0044 */
[----:B------:R-:W-:Y:S02]  /*38840*/  IMAD.MOV.U32 R12, RZ, RZ, R29 ;  /* 0x000000ffff0c7224 */ /* 0x000fe400078e001d */
[----:B------:R-:W-:-:S07]  /*38850*/  IMAD.MOV.U32 R63, RZ, RZ, R14 ;  /* 0x000000ffff3f7224 */ /* 0x000fce00078e000e */
[----:B------:R-:W-:Y:S05]  /*38860*/  WARPSYNC.COLLECTIVE R15, `(.L_x_1779) ;  /* 0x000000000f087348 */ /* 0x000fea0003c00000 */
[----:B------:R0:W1:Y:S02]  /*38870*/  SHFL.IDX P6, R14, R13, R12, R11 ;  /* 0x0000000c0d0e7389 */ /* 0x00006400000c000b */
[----:B01----:R-:W-:Y:S01]  /*38880*/  ENDCOLLECTIVE ;  /* 0x000000000000791b */ /* 0x003fe20003800000 */
.L_x_1779:
[----:B------:R-:W-:Y:S02]  /*38890*/  IMAD.MOV.U32 R13, RZ, RZ, R70 ;  /* 0x000000ffff0d7224 */ /* 0x000fe400078e0046 */
[----:B------:R-:W-:-:S07]  /*388a0*/  IMAD.MOV.U32 R68, RZ, RZ, R14 ;  /* 0x000000ffff447224 */ /* 0x000fce00078e000e */
[----:B------:R-:W-:Y:S05]  /*388b0*/  WARPSYNC.COLLECTIVE R15, `(.L_x_1780) ;  /* 0x000000000f087348 */ /* 0x000fea0003c00000 */
[----:B------:R0:W1:Y:S02]  /*388c0*/  SHFL.IDX P6, R14, R13, R12, R11 ;  /* 0x0000000c0d0e7389 */ /* 0x00006400000c000b */
[----:B01----:R-:W-:Y:S01]  /*388d0*/  ENDCOLLECTIVE ;  /* 0x000000000000791b */ /* 0x003fe20003800000 */
.L_x_1780:
        /* <DEDUP_REMOVED lines=8> */
.L_x_1781:
[----:B------:R-:W-:Y:S02]  /*38960*/  SEL R114, R63, R70, P0 ;  /* 0x000000463f727207 */ /* 0x000fe40000000000 */
[----:B------:R-:W-:Y:S01]  /*38970*/  SEL R70, R70, R63, P0 ;  /* 0x0000003f46467207 */ /* 0x000fe20000000000 */
[----:B------:R-:W-:Y:S02]  /*38980*/  IMAD.MOV.U32 R13, RZ, RZ, R67 ;  /* 0x000000ffff0d7224 */ /* 0x000fe400078e0043 */
[----:B------:R-:W-:-:S07]  /*38990*/  IMAD.MOV.U32 R65, RZ, RZ, R14 ;  /* 0x000000ffff417224 */ /* 0x000fce00078e000e */
[----:B------:R-:W-:Y:S05]  /*389a0*/  WARPSYNC.COLLECTIVE R15, `(.L_x_1782) ;  /* 0x000000000f087348 */ /* 0x000fea0003c00000 */
[----:B------:R0:W1:Y:S02]  /*389b0*/  SHFL.IDX P6, R14, R13, R12, R11 ;  /* 0x0000000c0d0e7389 */ /* 0x00006400000c000b */
[----:B01----:R-:W-:Y:S01]  /*389c0*/  ENDCOLLECTIVE ;  /* 0x000000000000791b */ /* 0x003fe20003800000 */
.L_x_1782:
[----:B------:R-:W-:Y:S02]  /*389d0*/  IMAD.MOV.U32 R13, RZ, RZ, R72 ;  /* 0x000000ffff0d7224 */ /* 0x000fe400078e0048 */
[----:B------:R-:W-:Y:S02]  /*389e0*/  IMAD.MOV.U32 R12, RZ, RZ, R29 ;  /* 0x000000ffff0c7224 */ /* 0x000fe400078e001d */
[----:B------:R-:W-:-:S07]  /*389f0*/  IMAD.MOV.U32 R67, RZ, RZ, R14 ;  /* 0x000000ffff437224 */ /* 0x000fce00078e000e */
[----:B------:R-:W-:Y:S05]  /*38a00*/  WARPSYNC.COLLECTIVE R15, `(.L_x_1783) ;  /* 0x000000000f087348 */ /* 0x000fea0003c00000 */
[----:B------:R0:W1:Y:S02]  /*38a10*/  SHFL.IDX P6, R14, R13, R12, R11 ;  /* 0x0000000c0d0e7389 */ /* 0x00006400000c000b */
[----:B01----:R-:W-:Y:S01]  /*38a20*/  ENDCOLLECTIVE ;  /* 0x000000000000791b */ /* 0x003fe20003800000 */
.L_x_1783:
[----:B------:R-:W-:Y:S02]  /*38a30*/  IMAD.MOV.U32 R13, RZ, RZ, R76 ;  /* 0x000000ffff0d7224 */ /* 0x000fe400078e004c */
[----:B------:R-:W-:-:S07]  /*38a40*/  IMAD.MOV.U32 R72, RZ, RZ, R14 ;  /* 0x000000ffff487224 */ /* 0x000fce00078e000e */
[----:B------:R-:W-:Y:S05]  /*38a50*/  WARPSYNC.COLLECTIVE R15, `(.L_x_1784) ;  /* 0x000000000f087348 */ /* 0x000fea0003c00000 */
[----:B------:R0:W1:Y:S02]  /*38a60*/  SHFL.IDX P6, R14, R13, R12, R11 ;  /* 0x0000000c0d0e7389 */ /* 0x00006400000c000b */
[----:B01----:R-:W-:Y:S01]  /*38a70*/  ENDCOLLECTIVE ;  /* 0x000000000000791b */ /* 0x003fe20003800000 */
.L_x_1784:
        /* <DEDUP_REMOVED lines=8> */
.L_x_1785:
[----:B------:R-:W-:Y:S02]  /*38b00*/  SEL R56, R67, R76, P0 ;  /* 0x0000004c43387207 */ /* 0x000fe40000000000 */
[----:B------:R-:W-:Y:S01]  /*38b10*/  SEL R58, R76, R67, P0 ;  /* 0x000000434c3a7207 */ /* 0x000fe20000000000 */
[----:B------:R-:W-:Y:S02]  /*38b20*/  IMAD.MOV.U32 R13, RZ, RZ, R71 ;  /* 0x000000ffff0d7224 */ /* 0x000fe400078e0047 */
[----:B------:R-:W-:-:S07]  /*38b30*/  IMAD.MOV.U32 R69, RZ, RZ, R14 ;  /* 0x000000ffff457224 */ /* 0x000fce00078e000e */
[----:B------:R-:W-:Y:S05]  /*38b40*/  WARPSYNC.COLLECTIVE R15, `(.L_x_1786) ;  /* 0x000000000f087348 */ /* 0x000fea0003c00000 */
[----:B------:R0:W1:Y:S02]  /*38b50*/  SHFL.IDX P6, R14, R13, R12, R11 ;  /* 0x0000000c0d0e7389 */ /* 0x00006400000c000b */
[----:B01----:R-:W-:Y:S01]  /*38b60*/  ENDCOLLECTIVE ;  /* 0x000000000000791b */ /* 0x003fe20003800000 */
.L_x_1786:
[----:B------:R-:W-:Y:S02]  /*38b70*/  IMAD.MOV.U32 R13, RZ, RZ, R78 ;  /* 0x000000ffff0d7224 */ /* 0x000fe400078e004e */
[----:B------:R-:W-:Y:S02]  /*38b80*/  IMAD.MOV.U32 R12, RZ, RZ, R29 ;  /* 0x000000ffff0c7224 */ /* 0x000fe400078e001d */
[----:B------:R-:W-:-:S07]  /*38b90*/  IMAD.MOV.U32 R71, RZ, RZ, R14 ;  /* 0x000000ffff477224 */ /* 0x000fce00078e000e */
[----:B------:R-:W-:Y:S05]  /*38ba0*/  WARPSYNC.COLLECTIVE R15, `(.L_x_1787) ;  /* 0x000000000f087348 */ /* 0x000fea0003c00000 */
[----:B------:R0:W1:Y:S02]  /*38bb0*/  SHFL.IDX P6, R14, R13, R12, R11 ;  /* 0x0000000c0d0e7389 */ /* 0x00006400000c000b */
[----:B01----:R-:W-:Y:S01]  /*38bc0*/  ENDCOLLECTIVE ;  /* 0x000000000000791b */ /* 0x003fe20003800000 */
.L_x_1787:
[----:B------:R-:W-:Y:S02]  /*38bd0*/  IMAD.MOV.U32 R13, RZ, RZ, R44 ;  /* 0x000000ffff0d7224 */ /* 0x000fe400078e002c */
[----:B------:R-:W-:-:S07]  /*38be0*/  IMAD.MOV.U32 R78, RZ, RZ, R14 ;  /* 0x000000ffff4e7224 */ /* 0x000fce00078e000e */
[----:B------:R-:W-:Y:S05]  /*38bf0*/  WARPSYNC.COLLECTIVE R15, `(.L_x_1788) ;  /* 0x000000000f087348 */ /* 0x000fea0003c00000 */
[----:B------:R0:W1:Y:S02]  /*38c00*/  SHFL.IDX P6, R14, R13, R12, R11 ;  /* 0x0000000c0d0e7389 */ /* 0x00006400000c000b */
[----:B01----:R-:W-:Y:S01]  /*38c10*/  ENDCOLLECTIVE ;  /* 0x000000000000791b */ /* 0x003fe20003800000 */
.L_x_1788:
        /* <DEDUP_REMOVED lines=8> */
.L_x_1789:
[----:B------:R-:W-:Y:S02]  /*38ca0*/  SEL R60, R71, R44, P0 ;  /* 0x0000002c473c7207 */ /* 0x000fe40000000000 */
[----:B------:R-:W-:Y:S01]  /*38cb0*/  SEL R62, R44, R71, P0 ;  /* 0x000000472c3e7207 */ /* 0x000fe20000000000 */
[----:B------:R-:W-:Y:S02]  /*38cc0*/  IMAD.MOV.U32 R13, RZ, RZ, R77 ;  /* 0x000000ffff0d7224 */ /* 0x000fe400078e004d */
[----:B------:R-:W-:-:S07]  /*38cd0*/  IMAD.MOV.U32 R73, RZ, RZ, R14 ;  /* 0x000000ffff497224 */ /* 0x000fce00078e000e */
[----:B------:R-:W-:Y:S05]  /*38ce0*/  WARPSYNC.COLLECTIVE R15, `(.L_x_1790) ;  /* 0x000000000f087348 */ /* 0x000fea0003c00000 */
[----:B------:R0:W1:Y:S02]  /*38cf0*/  SHFL.IDX P6, R14, R13, R12, R11 ;  /* 0x0000000c0d0e7389 */ /* 0x00006400000c000b */
[----:B01----:R-:W-:Y:S01]  /*38d00*/  ENDCOLLECTIVE ;  /* 0x000000000000791b */ /* 0x003fe20003800000 */
.L_x_1790:
[----:B------:R-:W-:Y:S02]  /*38d10*/  IMAD.MOV.U32 R13, RZ, RZ, R46 ;  /* 0x000000ffff0d7224 */ /* 0x000fe400078e002e */
[----:B------:R-:W-:Y:S02]  /*38d20*/  IMAD.MOV.U32 R12, RZ, RZ, R29 ;  /* 0x000000ffff0c7224 */ /* 0x000fe400078e001d */
[----:B------:R-:W-:-:S07]  /*38d30*/  IMAD.MOV.U32 R77, RZ, RZ, R14 ;  /* 0x000000ffff4d7224 */ /* 0x000fce00078e000e */
[----:B------:R-:W-:Y:S05]  /*38d40*/  WARPSYNC.COLLECTIVE R15, `(.L_x_1791) ;  /* 0x000000000f087348 */ /* 0x000fea0003c00000 */
[----:B------:R0:W1:Y:S02]  /*38d50*/  SHFL.IDX P6, R14, R13, R12, R11 ;  /* 0x0000000c0d0e7389 */ /* 0x00006400000c000b */
[----:B01----:R-:W-:Y:S01]  /*38d60*/  ENDCOLLECTIVE ;  /* 0x000000000000791b */ /* 0x003fe20003800000 */
.L_x_1791:
[----:B------:R-:W-:Y:S02]  /*38d70*/  IMAD.MOV.U32 R13, RZ, RZ, R42 ;  /* 0x000000ffff0d7224 */ /* 0x000fe400078e002a */
[----:B------:R-:W-:-:S07]  /*38d80*/  IMAD.MOV.U32 R46, RZ, RZ, R14 ;  /* 0x000000ffff2e7224 */ /* 0x000fce00078e000e */
[----:B------:R-:W-:Y:S05]  /*38d90*/  WARPSYNC.COLLECTIVE R15, `(.L_x_1792) ;  /* 0x000000000f087348 */ /* 0x000fea0003c00000 */
[----:B------:R0:W1:Y:S02]  /*38da0*/  SHFL.IDX P6, R14, R13, R12, R11 ;  /* 0x0000000c0d0e7389 */ /* 0x00006400000c000b */
[----:B01----:R-:W-:Y:S01]  /*38db0*/  ENDCOLLECTIVE ;  /* 0x000000000000791b */ /* 0x003fe20003800000 */
.L_x_1792:
        /* <DEDUP_REMOVED lines=8> */
.L_x_1793:
[----:B------:R-:W-:Y:S02]  /*38e40*/  SEL R64, R77, R42, P0 ;  /* 0x0000002a4d407207 */ /* 0x000fe40000000000 */
[----:B------:R-:W-:Y:S01]  /*38e50*/  SEL R66, R42, R77, P0 ;  /* 0x0000004d2a427207 */ /* 0x000fe20000000000 */
[----:B------:R-:W-:Y:S02]  /*38e60*/  IMAD.MOV.U32 R13, RZ, RZ, R41 ;  /* 0x000000ffff0d7224 */ /* 0x000fe400078e0029 */
[----:B------:R-:W-:-:S07]  /*38e70*/  IMAD.MOV.U32 R79, RZ, RZ, R14 ;  /* 0x000000ffff4f7224 */ /* 0x000fce00078e000e */
[----:B------:R-:W-:Y:S05]  /*38e80*/  WARPSYNC.COLLECTIVE R15, `(.L_x_1794) ;  /* 0x000000000f087348 */ /* 0x000fea0003c00000 */
[----:B------:R0:W1:Y:S02]  /*38e90*/  SHFL.IDX P6, R14, R13, R12, R11 ;  /* 0x0000000c0d0e7389 */ /* 0x00006400000c000b */
[----:B01----:R-:W-:Y:S01]  /*38ea0*/  ENDCOLLECTIVE ;  /* 0x000000000000791b */ /* 0x003fe20003800000 */
.L_x_1794:
[----:B------:R-:W-:Y:S02]  /*38eb0*/  IMAD.MOV.U32 R13, RZ, RZ, R40 ;  /* 0x000000ffff0d7224 */ /* 0x000fe400078e0028 */
[----:B------:R-:W-:Y:S02]  /*38ec0*/  IMAD.MOV.U32 R12, RZ, RZ, R29 ;  /* 0x000000ffff0c7224 */ /* 0x000fe400078e001d */
[----:B------:R-:W-:-:S07]  /*38ed0*/  IMAD.MOV.U32 R41, RZ, RZ, R14 ;  /* 0x000000ffff297224 */ /* 0x000fce00078e000e */
[----:B------:R-:W-:Y:S05]  /*38ee0*/  WARPSYNC.COLLECTIVE R15, `(.L_x_1795) ;  /* 0x000000000f087348 */ /* 0x000fea0003c00000 */
[----:B------:R0:W1:Y:S02]  /*38ef0*/  SHFL.IDX P6, R14, R13, R12, R11 ;  /* 0x0000000c0d0e7389 */ /* 0x00006400000c000b */
[----:B01----:R-:W-:Y:S01]  /*38f00*/  ENDCOLLECTIVE ;  /* 0x000000000000791b */ /* 0x003fe20003800000 */
.L_x_1795:
[----:B------:R-:W-:Y:S02]  /*38f10*/  IMAD.MOV.U32 R13, RZ, RZ, R38 ;  /* 0x000000ffff0d7224 */ /* 0x000fe400078e0026 */
[----:B------:R-:W-:-:S07]  /*38f20*/  IMAD.MOV.U32 R40, RZ, RZ, R14 ;  /* 0x000000ffff287224 */ /* 0x000fce00078e000e */
[----:B------:R-:W-:Y:S05]  /*38f30*/  WARPSYNC.COLLECTIVE R15, `(.L_x_1796) ;  /* 0x000000000f087348 */ /* 0x000fea0003c00000 */
[----:B------:R0:W1:Y:S02]  /*38f40*/  SHFL.IDX P6, R14, R13, R12, R11 ;  /* 0x0000000c0d0e7389 */ /* 0x00006400000c000b */
[----:B01----:R-:W-:Y:S01]  /*38f50*/  ENDCOLLECTIVE ;  /* 0x000000000000791b */ /* 0x003fe20003800000 */
.L_x_1796:
        /* <DEDUP_REMOVED lines=8> */
.L_x_1797:
[----:B------:R-:W-:Y:S02]  /*38fe0*/  IMAD.MOV.U32 R13, RZ, RZ, R39 ;  /* 0x000000ffff0d7224 */ /* 0x000fe400078e0027 */
[----:B------:R-:W-:-:S07]  /*38ff0*/  IMAD.MOV.U32 R80, RZ, RZ, R14 ;  /* 0x000000ffff507224 */ /* 0x000fce00078e000e */
[----:B------:R-:W-:Y:S05]  /*39000*/  WARPSYNC.COLLECTIVE R15, `(.L_x_1798) ;  /* 0x000000000f087348 */ /* 0x000fea0003c00000 */
[----:B------:R0:W1:Y:S02]  /*39010*/  SHFL.IDX P6, R14, R13, R12, R11 ;  /* 0x0000000c0d0e7389 */ /* 0x00006400000c000b */
[----:B01----:R-:W-:Y:S01]  /*39020*/  ENDCOLLECTIVE ;  /* 0x000000000000791b */ /* 0x003fe20003800000 */
.L_x_1798:
[----:B------:R-:W-:Y:S02]  /*39030*/  IMAD.MOV.U32 R13, RZ, RZ, R34 ;  /* 0x000000ffff0d7224 */ /* 0x000fe400078e0022 */
[----:B------:R-:W-:Y:S02]  /*39040*/  IMAD.MOV.U32 R12, RZ, RZ, R29 ;  /* 0x000000ffff0c7224 */ /* 0x000fe400078e001d */
[----:B------:R-:W-:-:S07]  /*39050*/  IMAD.MOV.U32 R39, RZ, RZ, R14 ;  /* 0x000000ffff277224 */ /* 0x000fce00078e000e */
[----:B------:R-:W-:Y:S05]  /*39060*/  WARPSYNC.COLLECTIVE R15, `(.L_x_1799) ;  /* 0x000000000f087348 */ /* 0x000fea0003c00000 */
[----:B------:R0:W1:Y:S02]  /*39070*/  SHFL.IDX P6, R14, R13, R12, R11 ;  /* 0x0000000c0d0e7389 */ /* 0x00006400000c000b */
[----:B01----:R-:W-:Y:S01]  /*39080*/  ENDCOLLECTIVE ;  /* 0x000000000000791b */ /* 0x003fe20003800000 */
.L_x_1799:
[----:B------:R-:W-:Y:S02]  /*39090*/  IMAD.MOV.U32 R13, RZ, RZ, R32 ;  /* 0x000000ffff0d7224 */ /* 0x000fe400078e0020 */
[----:B------:R-:W-:-:S07]  /*390a0*/  IMAD.MOV.U32 R81, RZ, RZ, R14 ;  /* 0x000000ffff517224 */ /* 0x000fce00078e000e */
[----:B------:R-:W-:Y:S05]  /*390b0*/  WARPSYNC.COLLECTIVE R15, `(.L_x_1800) ;  /* 0x000000000f087348 */ /* 0x000fea0003c00000 */
[----:B------:R0:W1:Y:S02]  /*390c0*/  SHFL.IDX P6, R14, R13, R12, R11 ;  /* 0x0000000c0d0e7389 */ /* 0x00006400000c000b */
[----:B01----:R-:W-:Y:S01]  /*390d0*/  ENDCOLLECTIVE ;  /* 0x000000000000791b */ /* 0x003fe20003800000 */
.L_x_1800:
        /* <DEDUP_REMOVED lines=8> */
.L_x_1801:
[----:B------:R-:W-:Y:S01]  /*39160*/  SEL R68, R32, R39, P0 ;  /* 0x0000002720447207 */ /* 0x000fe20000000000 */
[----:B------:R-:W-:Y:S02]  /*39170*/  IMAD.MOV.U32 R13, RZ, RZ, R37 ;  /* 0x000000ffff0d7224 */ /* 0x000fe400078e0025 */
[----:B------:R-:W-:-:S07]  /*39180*/  IMAD.MOV.U32 R82, RZ, RZ, R14 ;  /* 0x000000ffff527224 */ /* 0x000fce00078e000e */
[----:B------:R-:W-:Y:S05]  /*39190*/  WARPSYNC.COLLECTIVE R15, `(.L_x_1802) ;  /* 0x000000000f087348 */ /* 0x000fea0003c00000 */
[----:B------:R0:W1:Y:S02]  /*391a0*/  SHFL.IDX P6, R14, R13, R12, R11 ;  /* 0x0000000c0d0e7389 */ /* 0x00006400000c000b */
[----:B01----:R-:W-:Y:S01]  /*391b0*/  ENDCOLLECTIVE ;  /* 0x000000000000791b */ /* 0x003fe20003800000 */
.L_x_1802:
[----:B------:R-:W-:Y:S02]  /*391c0*/  IMAD.MOV.U32 R13, RZ, RZ, R36 ;  /* 0x000000ffff0d7224 */ /* 0x000fe400078e0024 */
[----:B------:R-:W-:Y:S02]  /*391d0*/  IMAD.MOV.U32 R12, RZ, RZ, R29 ;  /* 0x000000ffff0c7224 */ /* 0x000fe400078e001d */
[----:B------:R-:W-:-:S07]  /*391e0*/  IMAD.MOV.U32 R37, RZ, RZ, R14 ;  /* 0x000000ffff257224 */ /* 0x000fce00078e000e */
[----:B------:R-:W-:Y:S05]  /*391f0*/  WARPSYNC.COLLECTIVE R15, `(.L_x_1803) ;  /* 0x000000000f087348 */ /* 0x000fea0003c00000 */
[----:B------:R0:W1:Y:S02]  /*39200*/  SHFL.IDX P6, R14, R13, R12, R11 ;  /* 0x0000000c0d0e7389 */ /* 0x00006400000c000b */
[----:B01----:R-:W-:Y:S01]  /*39210*/  ENDCOLLECTIVE ;  /* 0x000000000000791b */ /* 0x003fe20003800000 */
.L_x_1803:
[----:B------:R-:W-:Y:S02]  /*39220*/  IMAD.MOV.U32 R13, RZ, RZ, R30 ;  /* 0x000000ffff0d7224 */ /* 0x000fe400078e001e */
[----:B------:R-:W-:-:S07]  /*39230*/  IMAD.MOV.U32 R83, RZ, RZ, R14 ;  /* 0x000000ffff537224 */ /* 0x000fce00078e000e */
[----:B------:R-:W-:Y:S05]  /*39240*/  WARPSYNC.COLLECTIVE R15, `(.L_x_1804) ;  /* 0x000000000f087348 */ /* 0x000fea0003c00000 */
[----:B------:R0:W1:Y:S02]  /*39250*/  SHFL.IDX P6, R14, R13, R12, R11 ;  /* 0x0000000c0d0e7389 */ /* 0x00006400000c000b */
[----:B01----:R-:W-:Y:S01]  /*39260*/  ENDCOLLECTIVE ;  /* 0x000000000000791b */ /* 0x003fe20003800000 */
.L_x_1804:
        /* <DEDUP_REMOVED lines=8> */
.L_x_1805:
[----:B------:R-:W-:Y:S01]  /*392f0*/  SEL R72, R37, R30, P0 ;  /* 0x0000001e25487207 */ /* 0x000fe20000000000 */
[----:B------:R-:W-:Y:S02]  /*39300*/  IMAD.MOV.U32 R13, RZ, RZ, R35 ;  /* 0x000000ffff0d7224 */ /* 0x000fe400078e0023 */
[----:B------:R-:W-:-:S07]  /*39310*/  IMAD.MOV.U32 R84, RZ, RZ, R14 ;  /* 0x000000ffff547224 */ /* 0x000fce00078e000e */
[----:B------:R-:W-:Y:S05]  /*39320*/  WARPSYNC.COLLECTIVE R15, `(.L_x_1806) ;  /* 0x000000000f087348 */ /* 0x000fea0003c00000 */
[----:B------:R0:W1:Y:S02]  /*39330*/  SHFL.IDX P6, R14, R13, R12, R11 ;  /* 0x0000000c0d0e7389 */ /* 0x00006400000c000b */
[----:B01----:R-:W-:Y:S01]  /*39340*/  ENDCOLLECTIVE ;  /* 0x000000000000791b */ /* 0x003fe20003800000 */
.L_x_1806:
[----:B------:R-:W-:Y:S01]  /*39350*/  IMAD.MOV.U32 R13, RZ, RZ, R90 ;  /* 0x000000ffff0d7224 */ /* 0x000fe200078e005a */
[----:B------:R-:W-:Y:S01]  /*39360*/  SEL R90, R30, R37, P0 ;  /* 0x000000251e5a7207 */ /* 0x000fe20000000000 */
[----:B------:R-:W-:Y:S02]  /*39370*/  IMAD.MOV.U32 R12, RZ, RZ, R29 ;  /* 0x000000ffff0c7224 */ /* 0x000fe400078e001d */
[----:B------:R-:W-:-:S07]  /*39380*/  IMAD.MOV.U32 R35, RZ, RZ, R14 ;  /* 0x000000ffff237224 */ /* 0x000fce00078e000e */
[----:B------:R-:W-:Y:S05]  /*39390*/  WARPSYNC.COLLECTIVE R15, `(.L_x_1807) ;  /* 0x000000000f087348 */ /* 0x000fea0003c00000 */
[----:B------:R0:W1:Y:S02]  /*393a0*/  SHFL.IDX P6, R14, R13, R12, R11 ;  /* 0x0000000c0d0e7389 */ /* 0x00006400000c000b */
[----:B01----:R-:W-:Y:S01]  /*393b0*/  ENDCOLLECTIVE ;  /* 0x000000000000791b */ /* 0x003fe20003800000 */
.L_x_1807:
[----:B------:R-:W-:Y:S02]  /*393c0*/  IMAD.MOV.U32 R13, RZ, RZ, R28 ;  /* 0x000000ffff0d7224 */ /* 0x000fe400078e001c */
[----:B------:R-:W-:-:S07]  /*393d0*/  IMAD.MOV.U32 R85, RZ, RZ, R14 ;  /* 0x000000ffff557224 */ /* 0x000fce00078e000e */
[----:B------:R-:W-:Y:S05]  /*393e0*/  WARPSYNC.COLLECTIVE R15, `(.L_x_1808) ;  /* 0x000000000f087348 */ /* 0x000fea0003c00000 */
[----:B------:R0:W1:Y:S02]  /*393f0*/  SHFL.IDX P6, R14, R13, R12, R11 ;  /* 0x0000000c0d0e7389 */ /* 0x00006400000c000b */
[----:B01----:R-:W-:Y:S01]  /*39400*/  ENDCOLLECTIVE ;  /* 0x000000000000791b */ /* 0x003fe20003800000 */
.L_x_1808:
[----:B------:R-:W-:Y:S02]  /*39410*/  SEL R119, R84, R85, P0 ;  /* 0x0000005554777207 */ /* 0x000fe40000000000 */
[----:B------:R-:W-:Y:S01]  /*39420*/  SEL R85, R85, R84, P0 ;  /* 0x0000005455557207 */ /* 0x000fe20000000000 */
[----:B------:R-:W-:Y:S02]  /*39430*/  IMAD.MOV.U32 R13, RZ, RZ, R31 ;  /* 0x000000ffff0d7224 */ /* 0x000fe400078e001f */
[----:B------:R-:W-:Y:S01]  /*39440*/  IMAD.MOV.U32 R12, RZ, RZ, R26 ;  /* 0x000000ffff0c7224 */ /* 0x000fe200078e001a */
[----:B------:R-:W-:Y:S01]  /*39450*/  SEL R26, R39, R32, P0 ;  /* 0x00000020271a7207 */ /* 0x000fe20000000000 */
[----:B------:R-:W-:-:S07]  /*39460*/  IMAD.MOV.U32 R28, RZ, RZ, R14 ;  /* 0x000000ffff1c7224 */ /* 0x000fce00078e000e */
[----:B------:R-:W-:Y:S05]  /*39470*/  WARPSYNC.COLLECTIVE R15, `(.L_x_1809) ;  /* 0x000000000f087348 */ /* 0x000fea0003c00000 */
[----:B------:R0:W1:Y:S02]  /*39480*/  SHFL.IDX P6, R14, R13, R12, R11 ;  /* 0x0000000c0d0e7389 */ /* 0x00006400000c000b */
[----:B01----:R-:W-:Y:S01]  /*39490*/  ENDCOLLECTIVE ;  /* 0x000000000000791b */ /* 0x003fe20003800000 */
.L_x_1809:
[----:B------:R-:W-:Y:S02]  /*394a0*/  SEL R82, R35, R28, P0 ;  /* 0x0000001c23527207 */ /* 0x000fe40000000000 */
[----:B------:R-:W-:Y:S01]  /*394b0*/  SEL R116, R28, R35, P0 ;  /* 0x000000231c747207 */ /* 0x000fe20000000000 */
[----:B------:R-:W-:Y:S02]  /*394c0*/  IMAD.MOV.U32 R13, RZ, RZ, R33 ;  /* 0x000000ffff0d7224 */ /* 0x000fe400078e0021 */
[----:B------:R-:W-:-:S07]  /*394d0*/  IMAD.MOV.U32 R31, RZ, RZ, R14 ;  /* 0x000000ffff1f7224 */ /* 0x000fce00078e000e */
[----:B------:R-:W-:Y:S05]  /*394e0*/  WARPSYNC.COLLECTIVE R15, `(.L_x_1810) ;  /* 0x000000000f087348 */ /* 0x000fea0003c00000 */
[----:B------:R0:W1:Y:S02]  /*394f0*/  SHFL.IDX P6, R14, R13, R12, R11 ;  /* 0x0000000c0d0e7389 */ /* 0x00006400000c000b */
[----:B01----:R-:W-:Y:S01]  /*39500*/  ENDCOLLECTIVE ;  /* 0x000000000000791b */ /* 0x003fe20003800000 */
.L_x_1810:
[----:B------:R-:W-:Y:S01]  /*39510*/  IMAD.MOV.U32 R13, RZ, RZ, R20 ;  /* 0x000000ffff0d7224 */ /* 0x000fe200078e0014 */
[----:B------:R-:W-:Y:S01]  /*39520*/  SEL R20, R38, R41, P0 ;  /* 0x0000002926147207 */ /* 0x000fe20000000000 */
[----:B------:R-:W-:Y:S02]  /*39530*/  IMAD.MOV.U32 R12, RZ, RZ, R29 ;  /* 0x000000ffff0c7224 */ /* 0x000fe400078e001d */
[----:B------:R-:W-:-:S07]  /*39540*/  IMAD.MOV.U32 R2, RZ, RZ, R14 ;  /* 0x000000ffff027224 */ /* 0x000fce00078e000e */
[----:B------:R-:W-:Y:S05]  /*39550*/  WARPSYNC.COLLECTIVE R15, `(.L_x_1811) ;  /* 0x000000000f087348 */ /* 0x000fea0003c00000 */
[----:B------:R0:W1:Y:S02]  /*39560*/  SHFL.IDX P6, R14, R13, R12, R11 ;  /* 0x0000000c0d0e7389 */ /* 0x00006400000c000b */
[----:B01----:R-:W-:Y:S01]  /*39570*/  ENDCOLLECTIVE ;  /* 0x000000000000791b */ /* 0x003fe20003800000 */
.L_x_1811:
[----:B------:R-:W-:Y:S01]  /*39580*/  IMAD.MOV.U32 R13, RZ, RZ, R10 ;  /* 0x000000ffff0d7224 */ /* 0x000fe200078e000a */
[----:B------:R-:W-:Y:S01]  /*39590*/  SEL R10, R41, R38, P0 ;  /* 0x00000026290a7207 */ /* 0x000fe20000000000 */
[----:B------:R-:W-:-:S07]  /*395a0*/  IMAD.MOV.U32 R86, RZ, RZ, R14 ;  /* 0x000000ffff567224 */ /* 0x000fce00078e000e */
[----:B------:R-:W-:Y:S05]  /*395b0*/  WARPSYNC.COLLECTIVE R15, `(.L_x_1812) ;  /* 0x000000000f087348 */ /* 0x000fea0003c00000 */
[----:B------:R0:W1:Y:S02]  /*395c0*/  SHFL.IDX P6, R14, R13, R12, R11 ;  /* 0x0000000c0d0e7389 */ /* 0x00006400000c000b */
[----:B01----:R-:W-:Y:S01]  /*395d0*/  ENDCOLLECTIVE ;  /* 0x000000000000791b */ /* 0x003fe20003800000 */
.L_x_1812:
[----:B------:R-:W-:Y:S01]  /*395e0*/  IMAD.MOV.U32 R11, RZ, RZ, RZ ;  /* 0x000000ffff0b7224 */ /* 0x000fe200078e00ff */
[----:B------:R-:W-:Y:S06]  /*395f0*/  BRA `(.L_x_1813) ;  /* 0xffffff2000ec7947 */ /* 0x000fec000383ffff */
.L_x_1543:
[----:B------:R-:W-:Y:S02]  /*39600*/  IMAD.MOV.U32 R13, RZ, RZ, R3 ;  /* 0x000000ffff0d7224 */ /* 0x000fe400078e0003 */
[----:B------:R-:W-:Y:S02]  /*39610*/  IMAD.MOV.U32 R12, RZ, RZ, RZ ;  /* 0x000000ffff0c7224 */ /* 0x000fe400078e00ff */
[----:B------:R-:W-:Y:S02]  /*39620*/  IMAD.MOV.U32 R11, RZ, RZ, 0x181f ;  /* 0x0000181fff0b7424 */ /* 0x000fe400078e00ff */
[----:B------:R-:W-:-:S07]  /*39630*/  IMAD.MOV.U32 R15, RZ, RZ, -0x1 ;  /* 0xffffffffff0f7424 */ /* 0x000fce00078e00ff */
[----:B-----5:R-:W-:Y:S05]  /*39640*/  WARPSYNC.COLLECTIVE R15, `(.L_x_1814) ;  /* 0x000000000f087348 */ /* 0x020fea0003c00000 */
[----:B------:R0:W1:Y:S02]  /*39650*/  SHFL.IDX P6, R14, R13, R12, R11 ;  /* 0x0000000c0d0e7389 */ /* 0x00006400000c000b */
[----:B01---5:R-:W-:Y:S01]  /*39660*/  ENDCOLLECTIVE ;  /* 0x000000000000791b */ /* 0x023fe20003800000 */
.L_x_1814:
[----:B------:R-:W-:Y:S02]  /*39670*/  IMAD.MOV.U32 R13, RZ, RZ, R2 ;  /* 0x000000ffff0d7224 */ /* 0x000fe400078e0002 */
[----:B------:R-:W-:-:S07]  /*39680*/  IMAD.MOV.U32 R0, RZ, RZ, R14 ;  /* 0x000000ffff007224 */ /* 0x000fce00078e000e */
[----:B------:R-:W-:Y:S05]  /*39690*/  WARPSYNC.COLLECTIVE R15, `(.L_x_1815) ;  /* 0x000000000f087348 */ /* 0x000fea0003c00000 */
[----:B------:R0:W1:Y:S02]  /*396a0*/  SHFL.IDX P6, R14, R13, R12, R11 ;  /* 0x0000000c0d0e7389 */ /* 0x00006400000c000b */
[----:B01----:R-:W-:Y:S01]  /*396b0*/  ENDCOLLECTIVE ;  /* 0x000000000000791b */ /* 0x003fe20003800000 */
.L_x_1815:
[----:B------:R-:W-:Y:S05]  /*396c0*/  BRA `(.L_x_1816) ;  /* 0xffffff3000c07947 */ /* 0x000fea000383ffff */
.L_x_1546:
[----:B------:R-:W-:Y:S01]  /*396d0*/  BSSY B1, `(.L_x_1817) ;  /* 0x0000008000017945 */ /* 0x000fe20003800000 */
[----:B------:R-:W-:Y:S02]  /*396e0*/  IMAD.MOV.U32 R13, RZ, RZ, R3 ;  /* 0x000000ffff0d7224 */ /* 0x000fe400078e0003 */
[----:B------:R-:W-:Y:S02]  /*396f0*/  IMAD.MOV.U32 R12, RZ, RZ, 0x1 ;  /* 0x00000001ff0c7424 */ /* 0x000fe400078e00ff */
[----:B------:R-:W-:Y:S02]  /*39700*/  IMAD.MOV.U32 R11, RZ, RZ, 0x181f ;  /* 0x0000181fff0b7424 */ /* 0x000fe400078e00ff */
[----:B---3--:R-:W-:-:S07]  /*39710*/  IMAD.MOV.U32 R15, RZ, RZ, -0x1 ;  /* 0xffffffffff0f7424 */ /* 0x008fce00078e00ff */
[----:B012--5:R-:W-:Y:S05]  /*39720*/  WARPSYNC.COLLECTIVE R15, `(.L_x_1818) ;  /* 0x000000000f087348 */ /* 0x027fea0003c00000 */
[----:B--2---:R2:W3:Y:S02]  /*39730*/  SHFL.IDX P6, R14, R13, R12, R11 ;  /* 0x0000000c0d0e7389 */ /* 0x0044e400000c000b */
[----:B0123-5:R-:W-:Y:S01]  /*39740*/  ENDCOLLECTIVE ;  /* 0x000000000000791b */ /* 0x02ffe20003800000 */
.L_x_1818:
[----:B------:R-:W-:Y:S05]  /*39750*/  BSYNC B1 ;  /* 0x0000000000017941 */ /* 0x000fea0003800000 */
.L_x_1817:
        /* <DEDUP_REMOVED lines=8> */
.L_x_1819:
[----:B------:R-:W-:Y:S05]  /*397e0*/  BRA `(.L_x_1820) ;  /* 0xffffff3000c47947 */ /* 0x000fea000383ffff */
.L_x_1549:
        /* <DEDUP_REMOVED lines=8> */
.L_x_1822:
[----:B------:R-:W-:Y:S05]  /*39870*/  BSYNC B1 ;  /* 0x0000000000017941 */ /* 0x000fea0003800000 */
.L_x_1821:
        /* <DEDUP_REMOVED lines=8> */
.L_x_1823:
[----:B------:R-:W-:Y:S05]  /*39900*/  BRA `(.L_x_1824) ;  /* 0xffffff3000c87947 */ /* 0x000fea000383ffff */
.L_x_1552:
        /* <DEDUP_REMOVED lines=8> */
.L_x_1826:
[----:B------:R-:W-:Y:S05]  /*39990*/  BSYNC B1 ;  /* 0x0000000000017941 */ /* 0x000fea0003800000 */
.L_x_1825:
        /* <DEDUP_REMOVED lines=8> */
.L_x_1827:
[----:B------:R-:W-:Y:S05]  /*39a20*/  BRA `(.L_x_1828) ;  /* 0xffffff3000cc7947 */ /* 0x000fea000383ffff */
.L_x_1554:
[----:B------:R-:W-:Y:S02]  /*39a30*/  IMAD.MOV.U32 R13, RZ, RZ, R28 ;  /* 0x000000ffff0d7224 */ /* 0x000fe400078e001c */
[----:B------:R-:W-:Y:S02]  /*39a40*/  IMAD.MOV.U32 R12, RZ, RZ, RZ ;  /* 0x000000ffff0c7224 */ /* 0x000fe400078e00ff */
[----:B------:R-:W-:Y:S02]  /*39a50*/  IMAD.MOV.U32 R11, RZ, RZ, 0x1c1f ;  /* 0x00001c1fff0b7424 */ /* 0x000fe400078e00ff */
[----:B------:R-:W-:-:S07]  /*39a60*/  IMAD.MOV.U32 R15, RZ, RZ, -0x1 ;  /* 0xffffffffff0f7424 */ /* 0x000fce00078e00ff */
[----:B------:R-:W-:Y:S05]  /*39a70*/  WARPSYNC.COLLECTIVE R15, `(.L_x_1829) ;  /* 0x000000000f087348 */ /* 0x000fea0003c00000 */
[----:B------:R0:W1:Y:S02]  /*39a80*/  SHFL.IDX P6, R14, R13, R12, R11 ;  /* 0x0000000c0d0e7389 */ /* 0x00006400000c000b */
[----:B01----:R-:W-:Y:S01]  /*39a90*/  ENDCOLLECTIVE ;  /* 0x000000000000791b */ /* 0x003fe20003800000 */
.L_x_1829:
[----:B------:R-:W-:Y:S02]  /*39aa0*/  IMAD.MOV.U32 R13, RZ, RZ, R2 ;  /* 0x000000ffff0d7224 */ /* 0x000fe400078e0002 */
[----:B------:R-:W-:-:S07]  /*39ab0*/  IMAD.MOV.U32 R29, RZ, RZ, R14 ;  /* 0x000000ffff1d7224 */ /* 0x000fce00078e000e */
[----:B------:R-:W-:Y:S05]  /*39ac0*/  WARPSYNC.COLLECTIVE R15, `(.L_x_1830) ;  /* 0x000000000f087348 */ /* 0x000fea0003c00000 */
[----:B------:R0:W1:Y:S02]  /*39ad0*/  SHFL.IDX P6, R14, R13, R12, R11 ;  /* 0x0000000c0d0e7389 */ /* 0x00006400000c000b */
[----:B01----:R-:W-:Y:S01]  /*39ae0*/  ENDCOLLECTIVE ;  /* 0x000000000000791b */ /* 0x003fe20003800000 */
.L_x_1830:
[----:B------:R-:W-:Y:S05]  /*39af0*/  BRA `(.L_x_1831) ;  /* 0xffffff38000c7947 */ /* 0x000fea000383ffff */
.L_x_1557:
        /* <DEDUP_REMOVED lines=8> */
.L_x_1833:
[----:B------:R-:W-:Y:S05]  /*39b80*/  BSYNC B1 ;  /* 0x0000000000017941 */ /* 0x000fea0003800000 */
.L_x_1832:
        /* <DEDUP_REMOVED lines=8> */
.L_x_1834:
[----:B------:R-:W-:Y:S05]  /*39c10*/  BRA `(.L_x_1835) ;  /* 0xffffff3c00307947 */ /* 0x000fea000383ffff */
.L_x_1561:
[----:B------:R-:W-:Y:S02]  /*39c20*/  IMAD.MOV.U32 R13, RZ, RZ, R3 ;  /* 0x000000ffff0d7224 */ /* 0x000fe400078e0003 */
[----:B------:R-:W-:Y:S02]  /*39c30*/  IMAD.MOV.U32 R12, RZ, RZ, RZ ;  /* 0x000000ffff0c7224 */ /* 0x000fe400078e00ff */
[----:B------:R-:W-:Y:S02]  /*39c40*/  IMAD.MOV.U32 R11, RZ, RZ, 0x181f ;  /* 0x0000181fff0b7424 */ /* 0x000fe400078e00ff */
[----:B------:R-:W-:-:S07]  /*39c50*/  IMAD.MOV.U32 R15, RZ, RZ, -0x1 ;  /* 0xffffffffff0f7424 */ /* 0x000fce00078e00ff */
[----:B0-----:R-:W-:Y:S05]  /*39c60*/  WARPSYNC.COLLECTIVE R15, `(.L_x_1836) ;  /* 0x000000000f087348 */ /* 0x001fea0003c00000 */
[----:B------:R1:W2:Y:S02]  /*39c70*/  SHFL.IDX P6, R14, R13, R12, R11 ;  /* 0x0000000c0d0e7389 */ /* 0x0002a400000c000b */
[----:B012---:R-:W-:Y:S01]  /*39c80*/  ENDCOLLECTIVE ;  /* 0x000000000000791b */ /* 0x007fe20003800000 */
.L_x_1836:
[----:B------:R-:W-:Y:S02]  /*39c90*/  IMAD.MOV.U32 R13, RZ, RZ, R2 ;  /* 0x000000ffff0d7224 */ /* 0x000fe400078e0002 */
[----:B------:R-:W-:-:S07]  /*39ca0*/  IMAD.MOV.U32 R0, RZ, RZ, R14 ;  /* 0x000000ffff007224 */ /* 0x000fce00078e000e */
[----:B------:R-:W-:Y:S05]  /*39cb0*/  WARPSYNC.COLLECTIVE R15, `(.L_x_1837) ;  /* 0x000000000f087348 */ /* 0x000fea0003c00000 */
[----:B------:R0:W1:Y:S02]  /*39cc0*/  SHFL.IDX P6, R14, R13, R12, R11 ;  /* 0x0000000c0d0e7389 */ /* 0x00006400000c000b */
[----:B01----:R-:W-:Y:S01]  /*39cd0*/  ENDCOLLECTIVE ;  /* 0x000000000000791b */ /* 0x003fe20003800000 */
.L_x_1837:
[----:B------:R-:W-:Y:S05]  /*39ce0*/  BRA `(.L_x_1838) ;  /* 0xffffff4800647947 */ /* 0x000fea000383ffff */
.L_x_1564:
[----:B------:R-:W-:Y:S01]  /*39cf0*/  BSSY B1, `(.L_x_1839) ;  /* 0x0000008000017945 */ /* 0x000fe20003800000 */
[----:B------:R-:W-:Y:S02]  /*39d00*/  IMAD.MOV.U32 R13, RZ, RZ, R3 ;  /* 0x000000ffff0d7224 */ /* 0x000fe400078e0003 */
[----:B------:R-:W-:Y:S02]  /*39d10*/  IMAD.MOV.U32 R12, RZ, RZ, 0x1 ;  /* 0x00000001ff0c7424 */ /* 0x000fe400078e00ff */
[----:B------:R-:W-:Y:S02]  /*39d20*/  IMAD.MOV.U32 R11, RZ, RZ, 0x181f ;  /* 0x0000181fff0b7424 */ /* 0x000fe400078e00ff */
[----:B----4-:R-:W-:-:S07]  /*39d30*/  IMAD.MOV.U32 R15, RZ, RZ, -0x1 ;  /* 0xffffffffff0f7424 */ /* 0x010fce00078e00ff */
[----:B0123--:R-:W-:Y:S05]  /*39d40*/  WARPSYNC.COLLECTIVE R15, `(.L_x_1840) ;  /* 0x000000000f087348 */ /* 0x00ffea0003c00000 */
[----:B---3--:R3:W4:Y:S02]  /*39d50*/  SHFL.IDX P6, R14, R13, R12, R11 ;  /* 0x0000000c0d0e7389 */ /* 0x00872400000c000b */
[----:B01234-:R-:W-:Y:S01]  /*39d60*/  ENDCOLLECTIVE ;  /* 0x000000000000791b */ /* 0x01ffe20003800000 */
.L_x_1840:
[----:B------:R-:W-:Y:S05]  /*39d70*/  BSYNC B1 ;  /* 0x0000000000017941 */ /* 0x000fea0003800000 */
.L_x_1839:
        /* <DEDUP_REMOVED lines=8> */
.L_x_1841:
[----:B------:R-:W-:Y:S05]  /*39e00*/  BRA `(.L_x_1842) ;  /* 0xffffff48006c7947 */ /* 0x000fea000383ffff */
.L_x_1567:
        /* <DEDUP_REMOVED lines=8> */
.L_x_1844:
[----:B------:R-:W-:Y:S05]  /*39e90*/  BSYNC B1 ;  /* 0x0000000000017941 */ /* 0x000fea0003800000 */
.L_x_1843:
        /* <DEDUP_REMOVED lines=8> */
.L_x_1845:
[----:B------:R-:W-:Y:S05]  /*39f20*/  BRA `(.L_x_1846) ;  /* 0xffffff4800707947 */ /* 0x000fea000383ffff */
.L_x_1570:
        /* <DEDUP_REMOVED lines=8> */
.L_x_1848:
[----:B------:R-:W-:Y:S05]  /*39fb0*/  BSYNC B1 ;  /* 0x0000000000017941 */ /* 0x000fea0003800000 */
.L_x_1847:
        /* <DEDUP_REMOVED lines=8> */
.L_x_1849:
[----:B------:R-:W-:Y:S05]  /*3a040*/  BRA `(.L_x_1850) ;  /* 0xffffff4800747947 */ /* 0x000fea000383ffff */
.L_x_1597:
[----:B------:R-:W1:Y:S01]  /*3a050*/  S2R R11, SR_TID.X ;  /* 0x00000000000b7919 */ /* 0x000e620000002100 */
[----:B------:R-:W-:Y:S01]  /*3a060*/  BSSY B1, `(.L_x_1851) ;  /* 0x000000a000017945 */ /* 0x000fe20003800000 */
[----:B------:R-:W-:Y:S02]  /*3a070*/  IMAD.MOV.U32 R12, RZ, RZ, RZ ;  /* 0x000000ffff0c7224 */ /* 0x000fe400078e00ff */
[----:B0-----:R-:W-:Y:S01]  /*3a080*/  IMAD.MOV.U32 R15, RZ, RZ, -0x1 ;  /* 0xffffffffff0f7424 */ /* 0x001fe200078e00ff */
[----:B-1----:R-:W-:-:S04]  /*3a090*/  SHF.R.U32.HI R11, RZ, 0x5, R11 ;  /* 0x00000005ff0b7819 */ /* 0x002fc8000001160b */
[----:B------:R-:W-:-:S05]  /*3a0a0*/  LOP3.LUT R11, R11, 0x3, RZ, 0xc0, !PT ;  /* 0x000000030b0b7812 */ /* 0x000fca00078ec0ff */
[----:B------:R-:W-:Y:S02]  /*3a0b0*/  IMAD.MOV.U32 R13, RZ, RZ, R11 ;  /* 0x000000ffff0d7224 */ /* 0x000fe400078e000b */
[----:B------:R-:W-:-:S07]  /*3a0c0*/  IMAD.MOV.U32 R11, RZ, RZ, 0x1f ;  /* 0x0000001fff0b7424 */ /* 0x000fce00078e00ff */
[----:B------:R-:W-:Y:S05]  /*3a0d0*/  WARPSYNC.COLLECTIVE R15, `(.L_x_1852) ;  /* 0x000000000f087348 */ /* 0x000fea0003c00000 */
[----:B------:R0:W1:Y:S02]  /*3a0e0*/  SHFL.IDX P6, R14, R13, R12, R11 ;  /* 0x0000000c0d0e7389 */ /* 0x00006400000c000b */
[----:B01----:R-:W-:Y:S01]  /*3a0f0*/  ENDCOLLECTIVE ;  /* 0x000000000000791b */ /* 0x003fe20003800000 */
.L_x_1852:
[----:B------:R-:W-:Y:S05]  /*3a100*/  BSYNC B1 ;  /* 0x0000000000017941 */ /* 0x000fea0003800000 */
.L_x_1851:
[----:B------:R-:W-:Y:S05]  /*3a110*/  BRA `(.L_x_1853) ;  /* 0xffffff6c000c7947 */ /* 0x000fea000383ffff */
.L_x_1599:
[----:B------:R-:W-:Y:S01]  /*3a120*/  BSSY B1, `(.L_x_1854) ;  /* 0x0000006000017945 */ /* 0x000fe20003800000 */
[----:B0-----:R-:W-:-:S07]  /*3a130*/  IMAD.MOV.U32 R15, RZ, RZ, -0x1 ;  /* 0xffffffffff0f7424 */ /* 0x001fce00078e00ff */
[----:B-1----:R-:W-:Y:S05]  /*3a140*/  WARPSYNC.COLLECTIVE R15, `(.L_x_1855) ;  /* 0x000000000f0c7348 */ /* 0x002fea0003c00000 */
[----:B------:R-:W-:Y:S02]  /*3a150*/  ELECT P6, UR62, PT ;  /* 0x00000000003e782f */ /* 0x000fe400038c0000 */
[----:B------:R-:W-:Y:S01]  /*3a160*/  MOV R14, UR62 ;  /* 0x0000003e000e7c02 */ /* 0x000fe20008000f00 */
[----:B-1----:R-:W-:Y:S10]  /*3a170*/  ENDCOLLECTIVE ;  /* 0x000000000000791b */ /* 0x002ff40003800000 */
.L_x_1855:
[----:B------:R-:W-:Y:S05]  /*3a180*/  BSYNC B1 ;  /* 0x0000000000017941 */ /* 0x000fea0003800000 */
.L_x_1854:
[----:B------:R-:W-:Y:S05]  /*3a190*/  BRA `(.L_x_1598) ;  /* 0xffffff6c00047947 */ /* 0x000fea000383ffff */
.L_x_1601:
[----:B-1----:R1:W2:Y:S02]  /*3a1a0*/  SYNCS.PHASECHK.TRANS64.TRYWAIT P0, [R19+URZ+0x2e820], R5 ;  /* 0x02e82005130075a7 */ /* 0x0022a4000800017f */
[----:B--2---:R-:W-:Y:S05]  /*3a1b0*/  @!P0 NANOSLEEP.SYNCS 0x989680 ;  /* 0x009896800000895d */ /* 0x004fea0003900000 */
[----:B------:R-:W2:Y:S02]  /*3a1c0*/  @!P0 SYNCS.PHASECHK.TRANS64 P0, [R19+URZ+0x2e820], R5 ;  /* 0x02e82005130085a7 */ /* 0x000ea4000800007f */
[----:B--2---:R-:W-:Y:S05]  /*3a1d0*/  @!P0 BRA `(.L_x_1601) ;  /* 0xfffffffc00f08947 */ /* 0x004fea000383ffff */
[----:B------:R-:W-:Y:S05]  /*3a1e0*/  BRA `(.L_x_1856) ;  /* 0xffffff6c00147947 */ /* 0x000fea000383ffff */
.L_x_1605:
[----:B--2---:R2:W3:Y:S02]  /*3a1f0*/  SYNCS.PHASECHK.TRANS64.TRYWAIT P0, [R8+URZ+0x2e8a0], R10 ;  /* 0x02e8a00a080075a7 */ /* 0x0044e4000800017f */
[----:B---3--:R-:W-:Y:S05]  /*3a200*/  @!P0 NANOSLEEP.SYNCS 0x989680 ;  /* 0x009896800000895d */ /* 0x008fea0003900000 */
[----:B------:R-:W3:Y:S02]  /*3a210*/  @!P0 SYNCS.PHASECHK.TRANS64 P0, [R8+URZ+0x2e8a0], R10 ;  /* 0x02e8a00a080085a7 */ /* 0x000ee4000800007f */
[----:B---3--:R-:W-:Y:S05]  /*3a220*/  @!P0 BRA `(.L_x_1605) ;  /* 0xfffffffc00f08947 */ /* 0x008fea000383ffff */
[----:B------:R-:W-:Y:S05]  /*3a230*/  BRA `(.L_x_1857) ;  /* 0xffffff6c00347947 */ /* 0x000fea000383ffff */
.L_x_1610:
[----:B-1----:R1:W3:Y:S02]  /*3a240*/  SYNCS.PHASECHK.TRANS64.TRYWAIT P0, [R8+URZ+0x2e8c0], R10 ;  /* 0x02e8c00a080075a7 */ /* 0x0022e4000800017f */
[----:B---3--:R-:W-:Y:S05]  /*3a250*/  @!P0 NANOSLEEP.SYNCS 0x989680 ;  /* 0x009896800000895d */ /* 0x008fea0003900000 */
[----:B------:R-:W3:Y:S02]  /*3a260*/  @!P0 SYNCS.PHASECHK.TRANS64 P0, [R8+URZ+0x2e8c0], R10 ;  /* 0x02e8c00a080085a7 */ /* 0x000ee4000800007f */
[----:B---3--:R-:W-:Y:S05]  /*3a270*/  @!P0 BRA `(.L_x_1610) ;  /* 0xfffffffc00f08947 */ /* 0x008fea000383ffff */
[----:B------:R-:W-:Y:S05]  /*3a280*/  BRA `(.L_x_1858) ;  /* 0xffffff6c00b47947 */ /* 0x000fea000383ffff */
.L_x_1617:
[----:B-1----:R1:W2:Y:S02]  /*3a290*/  SYNCS.PHASECHK.TRANS64.TRYWAIT P1, [R6+URZ+0x2e8a0], R7 ;  /* 0x02e8a007060075a7 */ /* 0x0022a4000802017f */
[----:B--2---:R-:W-:Y:S05]  /*3a2a0*/  @!P1 NANOSLEEP.SYNCS 0x989680 ;  /* 0x009896800000995d */ /* 0x004fea0003900000 */
[----:B------:R-:W2:Y:S02]  /*3a2b0*/  @!P1 SYNCS.PHASECHK.TRANS64 P1, [R6+URZ+0x2e8a0], R7 ;  /* 0x02e8a007060095a7 */ /* 0x000ea4000802007f */
[----:B--2---:R-:W-:Y:S05]  /*3a2c0*/  @!P1 BRA `(.L_x_1617) ;  /* 0xfffffffc00f09947 */ /* 0x004fea000383ffff */
[----:B------:R-:W-:Y:S05]  /*3a2d0*/  BRA `(.L_x_1859) ;  /* 0xffffff7000887947 */ /* 0x000fea000383ffff */
.L_x_1622:
[----:B--2---:R2:W3:Y:S02]  /*3a2e0*/  SYNCS.PHASECHK.TRANS64.TRYWAIT P1, [R6+URZ+0x2e8c0], R7 ;  /* 0x02e8c007060075a7 */ /* 0x0044e4000802017f */
[----:B---3--:R-:W-:Y:S05]  /*3a2f0*/  @!P1 NANOSLEEP.SYNCS 0x989680 ;  /* 0x009896800000995d */ /* 0x008fea0003900000 */
[----:B------:R-:W3:Y:S02]  /*3a300*/  @!P1 SYNCS.PHASECHK.TRANS64 P1, [R6+URZ+0x2e8c0], R7 ;  /* 0x02e8c007060095a7 */ /* 0x000ee4000802007f */
[----:B---3--:R-:W-:Y:S05]  /*3a310*/  @!P1 BRA `(.L_x_1622) ;  /* 0xfffffffc00f09947 */ /* 0x008fea000383ffff */
[----:B------:R-:W-:Y:S05]  /*3a320*/  BRA `(.L_x_1860) ;  /* 0xffffff7400047947 */ /* 0x000fea000383ffff */
.L_x_1647:
[----:B------:R-:W3:Y:S01]  /*3a330*/  S2R R0, SR_TID.X ;  /* 0x0000000000007919 */ /* 0x000ee20000002100 */
[----:B------:R-:W-:Y:S01]  /*3a340*/  BSSY B0, `(.L_x_1861) ;  /* 0x000000a000007945 */ /* 0x000fe20003800000 */
[----:B------:R-:W-:Y:S02]  /*3a350*/  IMAD.MOV.U32 R12, RZ, RZ, RZ ;  /* 0x000000ffff0c7224 */ /* 0x000fe400078e00ff */
[----:B------:R-:W-:Y:S02]  /*3a360*/  IMAD.MOV.U32 R11, RZ, RZ, 0x1f ;  /* 0x0000001fff0b7424 */ /* 0x000fe400078e00ff */
[----:B0-----:R-:W-:Y:S01]  /*3a370*/  IMAD.MOV.U32 R15, RZ, RZ, -0x1 ;  /* 0xffffffffff0f7424 */ /* 0x001fe200078e00ff */
[----:B---3--:R-:W-:-:S04]  /*3a380*/  SHF.R.U32.HI R0, RZ, 0x5, R0 ;  /* 0x00000005ff007819 */ /* 0x008fc80000011600 */
[----:B------:R-:W-:-:S05]  /*3a390*/  LOP3.LUT R0, R0, 0x3, RZ, 0xc0, !PT ;  /* 0x0000000300007812 */ /* 0x000fca00078ec0ff */
[----:B------:R-:W-:-:S07]  /*3a3a0*/  IMAD.MOV.U32 R13, RZ, RZ, R0 ;  /* 0x000000ffff0d7224 */ /* 0x000fce00078e0000 */
[----:B-12---:R-:W-:Y:S05]  /*3a3b0*/  WARPSYNC.COLLECTIVE R15, `(.L_x_1862) ;  /* 0x000000000f087348 */ /* 0x006fea0003c00000 */
[----:B------:R0:W3:Y:S02]  /*3a3c0*/  SHFL.IDX P6, R14, R13, R12, R11 ;  /* 0x0000000c0d0e7389 */ /* 0x0000e400000c000b */
[----:B0123--:R-:W-:Y:S01]  /*3a3d0*/  ENDCOLLECTIVE ;  /* 0x000000000000791b */ /* 0x00ffe20003800000 */
.L_x_1862:
[----:B------:R-:W-:Y:S05]  /*3a3e0*/  BSYNC B0 ;  /* 0x0000000000007941 */ /* 0x000fea0003800000 */
.L_x_1861:
[----:B------:R-:W-:Y:S05]  /*3a3f0*/  BRA `(.L_x_1863) ;  /* 0xffffff8400407947 */ /* 0x000fea000383ffff */
.L_x_1649:
[----:B------:R-:W-:Y:S01]  /*3a400*/  BSSY B0, `(.L_x_1864) ;  /* 0x0000006000007945 */ /* 0x000fe20003800000 */
[----:B0-----:R-:W-:-:S07]  /*3a410*/  IMAD.MOV.U32 R15, RZ, RZ, -0x1 ;  /* 0xffffffffff0f7424 */ /* 0x001fce00078e00ff */
[----:B-123--:R-:W-:Y:S05]  /*3a420*/  WARPSYNC.COLLECTIVE R15, `(.L_x_1865) ;  /* 0x000000000f0c7348 */ /* 0x00efea0003c00000 */
[----:B------:R-:W-:Y:S02]  /*3a430*/  ELECT P6, UR62, PT ;  /* 0x00000000003e782f */ /* 0x000fe400038c0000 */
[----:B------:R-:W-:Y:S01]  /*3a440*/  MOV R14, UR62 ;  /* 0x0000003e000e7c02 */ /* 0x000fe20008000f00 */
[----:B-123--:R-:W-:Y:S10]  /*3a450*/  ENDCOLLECTIVE ;  /* 0x000000000000791b */ /* 0x00eff40003800000 */
.L_x_1865:
[----:B------:R-:W-:Y:S05]  /*3a460*/  BSYNC B0 ;  /* 0x0000000000007941 */ /* 0x000fea0003800000 */
.L_x_1864:
[----:B------:R-:W-:Y:S05]  /*3a470*/  BRA `(.L_x_1866) ;  /* 0xffffff8400407947 */ /* 0x000fea000383ffff */
.L_x_1651:
[----:B-1----:R1:W2:Y:S02]  /*3a480*/  SYNCS.PHASECHK.TRANS64.TRYWAIT P0, [R2+URZ+0x2e880], R4 ;  /* 0x02e88004020075a7 */ /* 0x0022a4000800017f */
[----:B--2---:R-:W-:Y:S05]  /*3a490*/  @!P0 NANOSLEEP.SYNCS 0x989680 ;  /* 0x009896800000895d */ /* 0x004fea0003900000 */
[----:B------:R-:W2:Y:S02]  /*3a4a0*/  @!P0 SYNCS.PHASECHK.TRANS64 P0, [R2+URZ+0x2e880], R4 ;  /* 0x02e88004020085a7 */ /* 0x000ea4000800007f */
[----:B--2---:R-:W-:Y:S05]  /*3a4b0*/  @!P0 BRA `(.L_x_1651) ;  /* 0xfffffffc00f08947 */ /* 0x004fea000383ffff */
[----:B------:R-:W-:Y:S05]  /*3a4c0*/  BRA `(.L_x_1867) ;  /* 0xffffff8400b07947 */ /* 0x000fea000383ffff */
.L_x_1653:
[----:B--2---:R2:W3:Y:S02]  /*3a4d0*/  SYNCS.PHASECHK.TRANS64.TRYWAIT P0, [R2+URZ+0x2e840], R4 ;  /* 0x02e84004020075a7 */ /* 0x0044e4000800017f */
[----:B---3--:R-:W-:Y:S05]  /*3a4e0*/  @!P0 NANOSLEEP.SYNCS 0x989680 ;  /* 0x009896800000895d */ /* 0x008fea0003900000 */
[----:B------:R-:W3:Y:S02]  /*3a4f0*/  @!P0 SYNCS.PHASECHK.TRANS64 P0, [R2+URZ+0x2e840], R4 ;  /* 0x02e84004020085a7 */ /* 0x000ee4000800007f */
[----:B---3--:R-:W-:Y:S05]  /*3a500*/  @!P0 BRA `(.L_x_1653) ;  /* 0xfffffffc00f08947 */ /* 0x008fea000383ffff */
[----:B------:R-:W-:Y:S05]  /*3a510*/  BRA `(.L_x_1868) ;  /* 0xffffff8800087947 */ /* 0x000fea000383ffff */
.L_x_1657:
[----:B------:R-:W2:Y:S01]  /*3a520*/  LDL.LU R11, [R1+0x38] ;  /* 0x00003800010b7983 */ /* 0x000ea20000300800 */
[----:B------:R-:W-:Y:S02]  /*3a530*/  IMAD.MOV.U32 R5, RZ, RZ, R12 ;  /* 0x000000ffff057224 */ /* 0x000fe400078e000c */
[----:B------:R-:W-:Y:S02]  /*3a540*/  IMAD.MOV.U32 R13, RZ, RZ, R3 ;  /* 0x000000ffff0d7224 */ /* 0x000fe400078e0003 */
[----:B------:R-:W-:Y:S02]  /*3a550*/  IMAD.MOV.U32 R12, RZ, RZ, RZ ;  /* 0x000000ffff0c7224 */ /* 0x000fe400078e00ff */
        /* <DEDUP_REMOVED lines=9> */
.L_x_1869:
[----:B------:R-:W-:Y:S02]  /*3a5f0*/  IMAD.MOV.U32 R13, RZ, RZ, R4 ;  /* 0x000000ffff0d7224 */ /* 0x000fe400078e0004 */
[----:B------:R-:W-:-:S07]  /*3a600*/  IMAD.MOV.U32 R6, RZ, RZ, R14 ;  /* 0x000000ffff067224 */ /* 0x000fce00078e000e */
[----:B------:R-:W-:Y:S05]  /*3a610*/  WARPSYNC.COLLECTIVE R15, `(.L_x_1870) ;  /* 0x000000000f087348 */ /* 0x000fea0003c00000 */
[----:B------:R0:W1:Y:S02]  /*3a620*/  SHFL.IDX P6, R14, R13, R12, R11 ;  /* 0x0000000c0d0e7389 */ /* 0x00006400000c000b */
[----:B01----:R-:W-:Y:S01]  /*3a630*/  ENDCOLLECTIVE ;  /* 0x000000000000791b */ /* 0x003fe20003800000 */
.L_x_1870:
[----:B------:R-:W-:Y:S01]  /*3a640*/  ULDC.64 UR4, c[0x0][0x208] ;  /* 0x0000820000047ab9 */ /* 0x000fe20000000a00 */
[----:B------:R-:W-:Y:S02]  /*3a650*/  IMAD.MOV.U32 R13, RZ, RZ, R3 ;  /* 0x000000ffff0d7224 */ /* 0x000fe400078e0003 */
[----:B------:R-:W-:Y:S02]  /*3a660*/  IMAD.MOV.U32 R12, RZ, RZ, 0x1 ;  /* 0x00000001ff0c7424 */ /* 0x000fe400078e00ff */
[----:B------:R-:W-:-:S05]  /*3a670*/  IMAD.MOV.U32 R7, RZ, RZ, R14 ;  /* 0x000000ffff077224 */ /* 0x000fca00078e000e */
[----:B------:R-:W-:-:S05]  /*3a680*/  @!P1 IADD3 R7, P2, R9, R7, RZ ;  /* 0x0000000709079210 */ /* 0x000fca0007f5e0ff */
[----:B------:R-:W-:-:S05]  /*3a690*/  @!P1 IMAD.X R6, RZ, RZ, R6, P2 ;  /* 0x000000ffff069224 */ /* 0x000fca00010e0606 */
[----:B------:R-:W-:-:S04]  /*3a6a0*/  @!P1 LOP3.LUT R7, R7, R6, RZ, 0x3c, !PT ;  /* 0x0000000607079212 */ /* 0x000fc800078e3cff */
[----:B------:R-:W-:-:S04]  /*3a6b0*/  @!P1 LOP3.LUT R6, R7, R6, RZ, 0x3c, !PT ;  /* 0x0000000607069212 */ /* 0x000fc800078e3cff */
[----:B------:R-:W-:-:S05]  /*3a6c0*/  @!P1 LOP3.LUT R7, R7, R6, RZ, 0x3c, !PT ;  /* 0x0000000607079212 */ /* 0x000fca00078e3cff */
[----:B------:R-:W-:Y:S01]  /*3a6d0*/  @!PT LDS RZ, [RZ] ;  /* 0x00000000fffff984 */ /* 0x000fe20000000800 */
[----:B------:R-:W-:Y:S01]  /*3a6e0*/  @!PT LDS RZ, [RZ] ;  /* 0x00000000fffff984 */ /* 0x000fe20000000800 */
[----:B------:R-:W-:Y:S01]  /*3a6f0*/  @!PT LDS RZ, [RZ] ;  /* 0x00000000fffff984 */ /* 0x000fe20000000800 */
[----:B------:R0:W-:Y:S01]  /*3a700*/  @!P1 LDGSTS.E.BYPASS.LTC128B.128 [R8+0x1c400], desc[UR4][R6.64], !P0 ;  /* 0x1c40000006089fae */ /* 0x0001e2000c101d44 */
[----:B------:R-:W-:-:S13]  /*3a710*/  ISETP.GE.AND P1, PT, R5, R2, PT ;  /* 0x000000020500720c */ /* 0x000fda0003f26270 */
[----:B0-----:R-:W-:Y:S05]  /*3a720*/  WARPSYNC.COLLECTIVE R15, `(.L_x_1871) ;  /* 0x000000000f087348 */ /* 0x001fea0003c00000 */
[----:B------:R1:W2:Y:S02]  /*3a730*/  SHFL.IDX P6, R14, R13, R12, R11 ;  /* 0x0000000c0d0e7389 */ /* 0x0002a400000c000b */
[----:B012---:R-:W-:Y:S01]  /*3a740*/  ENDCOLLECTIVE ;  /* 0x000000000000791b */ /* 0x007fe20003800000 */
.L_x_1871:
[----:B------:R-:W-:Y:S02]  /*3a750*/  IMAD.MOV.U32 R13, RZ, RZ, R4 ;  /* 0x000000ffff0d7224 */ /* 0x000fe400078e0004 */
[----:B------:R-:W-:-:S07]  /*3a760*/  IMAD.MOV.U32 R6, RZ, RZ, R14 ;  /* 0x000000ffff067224 */ /* 0x000fce00078e000e */
[----:B------:R-:W-:Y:S05]  /*3a770*/  WARPSYNC.COLLECTIVE R15, `(.L_x_1872) ;  /* 0x000000000f087348 */ /* 0x000fea0003c00000 */
[----:B------:R0:W1:Y:S02]  /*3a780*/  SHFL.IDX P6, R14, R13, R12, R11 ;  /* 0x0000000c0d0e7389 */ /* 0x00006400000c000b */
[----:B01----:R-:W-:Y:S01]  /*3a790*/  ENDCOLLECTIVE ;  /* 0x000000000000791b */ /* 0x003fe20003800000 */
.L_x_1872:
[----:B------:R-:W-:Y:S01]  /*3a7a0*/  ULDC.64 UR4, c[0x0][0x208] ;  /* 0x0000820000047ab9 */ /* 0x000fe20000000a00 */
[----:B------:R-:W-:Y:S02]  /*3a7b0*/  IMAD.MOV.U32 R13, RZ, RZ, R3 ;  /* 0x000000ffff0d7224 */ /* 0x000fe400078e0003 */
[----:B------:R-:W-:Y:S02]  /*3a7c0*/  IMAD.MOV.U32 R12, RZ, RZ, 0x2 ;  /* 0x00000002ff0c7424 */ /* 0x000fe400078e00ff */
[----:B------:R-:W-:-:S05]  /*3a7d0*/  IMAD.MOV.U32 R5, RZ, RZ, R14 ;  /* 0x000000ffff057224 */ /* 0x000fca00078e000e */
[----:B------:R-:W-:-:S05]  /*3a7e0*/  @!P1 IADD3 R5, P2, R9, R5, RZ ;  /* 0x0000000509059210 */ /* 0x000fca0007f5e0ff */
[----:B------:R-:W-:-:S04]  /*3a7f0*/  @!P1 IMAD.X R6, RZ, RZ, R6, P2 ;  /* 0x000000ffff069224 */ /* 0x000fc800010e0606 */
[----:B------:R-:W-:Y:S02]  /*3a800*/  @!P1 IMAD.MOV.U32 R7, RZ, RZ, R6 ;  /* 0x000000ffff079224 */ /* 0x000fe400078e0006 */
[----:B------:R-:W-:Y:S02]  /*3a810*/  @!P1 IMAD.MOV.U32 R6, RZ, RZ, R5 ;  /* 0x000000ffff069224 */ /* 0x000fe400078e0005 */
[----:B------:R-:W-:-:S03]  /*3a820*/  VIADD R5, R0, 0x20 ;  /* 0x0000002000057836 */ /* 0x000fc60000000000 */
[----:B------:R-:W-:Y:S01]  /*3a830*/  @!PT LDS RZ, [RZ] ;  /* 0x00000000fffff984 */ /* 0x000fe20000000800 */
[----:B------:R-:W-:Y:S01]  /*3a840*/  @!PT LDS RZ, [RZ] ;  /* 0x00000000fffff984 */ /* 0x000fe20000000800 */
[----:B------:R-:W-:Y:S01]  /*3a850*/  @!PT LDS RZ, [RZ] ;  /* 0x00000000fffff984 */ /* 0x000fe20000000800 */
[----:B------:R0:W-:Y:S02]  /*3a860*/  @!P1 LDGSTS.E.BYPASS.LTC128B.128 [R8+0x1cc00], desc[UR4][R6.64], !P0 ;  /* 0x1cc0000006089fae */ /* 0x0001e4000c101d44 */
[----:B------:R-:W-:-:S13]  /*3a870*/  ISETP.GE.AND P1, PT, R5, R2, PT ;  /* 0x000000020500720c */ /* 0x000fda0003f26270 */
[----:B0-----:R-:W-:Y:S05]  /*3a880*/  WARPSYNC.COLLECTIVE R15, `(.L_x_1873) ;  /* 0x000000000f087348 */ /* 0x001fea0003c00000 */
[----:B------:R1:W2:Y:S02]  /*3a890*/  SHFL.IDX P6, R14, R13, R12, R11 ;  /* 0x0000000c0d0e7389 */ /* 0x0002a400000c000b */
[----:B012---:R-:W-:Y:S01]  /*3a8a0*/  ENDCOLLECTIVE ;  /* 0x000000000000791b */ /* 0x007fe20003800000 */
.L_x_1873:
[----:B------:R-:W-:Y:S02]  /*3a8b0*/  IMAD.MOV.U32 R13, RZ, RZ, R4 ;  /* 0x000000ffff0d7224 */ /* 0x000fe400078e0004 */
[----:B------:R-:W-:-:S07]  /*3a8c0*/  IMAD.MOV.U32 R6, RZ, RZ, R14 ;  /* 0x000000ffff067224 */ /* 0x000fce00078e000e */
[----:B------:R-:W-:Y:S05]  /*3a8d0*/  WARPSYNC.COLLECTIVE R15, `(.L_x_1874) ;  /* 0x000000000f087348 */ /* 0x000fea0003c00000 */
[----:B------:R0:W1:Y:S02]  /*3a8e0*/  SHFL.IDX P6, R14, R13, R12, R11 ;  /* 0x0000000c0d0e7389 */ /* 0x00006400000c000b */
[----:B01----:R-:W-:Y:S01]  /*3a8f0*/  ENDCOLLECTIVE ;  /* 0x000000000000791b */ /* 0x003fe20003800000 */
.L_x_1874:
        /* <DEDUP_REMOVED lines=17> */
.L_x_1875:
[----:B------:R-:W-:Y:S02]  /*3aa10*/  IMAD.MOV.U32 R13, RZ, RZ, R4 ;  /* 0x000000ffff0d7224 */ /* 0x000fe400078e0004 */
[----:B------:R-:W-:-:S07]  /*3aa20*/  IMAD.MOV.U32 R6, RZ, RZ, R14 ;  /* 0x000000ffff067224 */ /* 0x000fce00078e000e */
[----:B------:R-:W-:Y:S05]  /*3aa30*/  WARPSYNC.COLLECTIVE R15, `(.L_x_1876) ;  /* 0x000000000f087348 */ /* 0x000fea0003c00000 */
[----:B------:R0:W1:Y:S02]  /*3aa40*/  SHFL.IDX P6, R14, R13, R12, R11 ;  /* 0x0000000c0d0e7389 */ /* 0x00006400000c000b */
[----:B01----:R-:W-:Y:S01]  /*3aa50*/  ENDCOLLECTIVE ;  /* 0x000000000000791b */ /* 0x003fe20003800000 */
.L_x_1876:
        /* <DEDUP_REMOVED lines=17> */
.L_x_1877:
[----:B------:R-:W-:Y:S02]  /*3ab70*/  IMAD.MOV.U32 R13, RZ, RZ, R4 ;  /* 0x000000ffff0d7224 */ /* 0x000fe400078e0004 */
[----:B------:R-:W-:-:S07]  /*3ab80*/  IMAD.MOV.U32 R6, RZ, RZ, R14 ;  /* 0x000000ffff067224 */ /* 0x000fce00078e000e */
[----:B------:R-:W-:Y:S05]  /*3ab90*/  WARPSYNC.COLLECTIVE R15, `(.L_x_1878) ;  /* 0x000000000f087348 */ /* 0x000fea0003c00000 */
[----:B------:R0:W1:Y:S02]  /*3aba0*/  SHFL.IDX P6, R14, R13, R12, R11 ;  /* 0x0000000c0d0e7389 */ /* 0x00006400000c000b */
[----:B01----:R-:W-:Y:S01]  /*3abb0*/  ENDCOLLECTIVE ;  /* 0x000000000000791b */ /* 0x003fe20003800000 */
.L_x_1878:
        /* <DEDUP_REMOVED lines=17> */
.L_x_1879:
[----:B------:R-:W-:Y:S02]  /*3acd0*/  IMAD.MOV.U32 R13, RZ, RZ, R4 ;  /* 0x000000ffff0d7224 */ /* 0x000fe400078e0004 */
[----:B------:R-:W-:-:S07]  /*3ace0*/  IMAD.MOV.U32 R6, RZ, RZ, R14 ;  /* 0x000000ffff067224 */ /* 0x000fce00078e000e */
[----:B------:R-:W-:Y:S05]  /*3acf0*/  WARPSYNC.COLLECTIVE R15, `(.L_x_1880) ;  /* 0x000000000f087348 */ /* 0x000fea0003c00000 */
[----:B------:R0:W1:Y:S02]  /*3ad00*/  SHFL.IDX P6, R14, R13, R12, R11 ;  /* 0x0000000c0d0e7389 */ /* 0x00006400000c000b */
[----:B01----:R-:W-:Y:S01]  /*3ad10*/  ENDCOLLECTIVE ;  /* 0x000000000000791b */ /* 0x003fe20003800000 */
.L_x_1880:
[----:B------:R-:W-:Y:S01]  /*3ad20*/  ULDC.64 UR4, c[0x0][0x208] ;  /* 0x0000820000047ab9 */ /* 0x000fe20000000a00 */
[----:B------:R-:W-:Y:S02]  /*3ad30*/  IMAD.MOV.U32 R13, RZ, RZ, R3 ;  /* 0x000000ffff0d7224 */ /* 0x000fe400078e0003 */
[----:B------:R-:W-:Y:S02]  /*3ad40*/  IMAD.MOV.U32 R12, RZ, RZ, 0x6 ;  /* 0x00000006ff0c7424 */ /* 0x000fe400078e00ff */
[----:B------:R-:W-:-:S05]  /*3ad50*/  IMAD.MOV.U32 R5, RZ, RZ, R14 ;  /* 0x000000ffff057224 */ /* 0x000fca00078e000e */
[----:B------:R-:W-:-:S05]  /*3ad60*/  @!P1 IADD3 R5, P2, R9, R5, RZ ;  /* 0x0000000509059210 */ /* 0x000fca0007f5e0ff */
[----:B------:R-:W-:-:S04]  /*3ad70*/  @!P1 IMAD.X R6, RZ, RZ, R6, P2 ;  /* 0x000000ffff069224 */ /* 0x000fc800010e0606 */
[----:B------:R-:W-:Y:S02]  /*3ad80*/  @!P1 IMAD.MOV.U32 R7, RZ, RZ, R6 ;  /* 0x000000ffff079224 */ /* 0x000fe400078e0006 */
[----:B------:R-:W-:-:S05]  /*3ad90*/  @!P1 IMAD.MOV.U32 R6, RZ, RZ, R5 ;  /* 0x000000ffff069224 */ /* 0x000fca00078e0005 */
[----:B------:R-:W-:Y:S01]  /*3ada0*/  @!PT LDS RZ, [RZ] ;  /* 0x00000000fffff984 */ /* 0x000fe20000000800 */
[----:B------:R-:W-:Y:S01]  /*3adb0*/  @!PT LDS RZ, [RZ] ;  /* 0x00000000fffff984 */ /* 0x000fe20000000800 */
[----:B------:R-:W-:Y:S01]  /*3adc0*/  @!PT LDS RZ, [RZ] ;  /* 0x00000000fffff984 */ /* 0x000fe20000000800 */
[----:B------:R0:W-:Y:S02]  /*3add0*/  @!P1 LDGSTS.E.BYPASS.LTC128B.128 [R8+0x1ec00], desc[UR4][R6.64], !P0 ;  /* 0x1ec0000006089fae */ /* 0x0001e4000c101d44 */
[----:B0-----:R-:W-:Y:S05]  /*3ade0*/  WARPSYNC.COLLECTIVE R15, `(.L_x_1881) ;  /* 0x000000000f087348 */ /* 0x001fea0003c00000 */
[----:B------:R1:W2:Y:S02]  /*3adf0*/  SHFL.IDX P6, R14, R13, R12, R11 ;  /* 0x0000000c0d0e7389 */ /* 0x0002a400000c000b */
[----:B012---:R-:W-:Y:S01]  /*3ae00*/  ENDCOLLECTIVE ;  /* 0x000000000000791b */ /* 0x007fe20003800000 */
.L_x_1881:
[----:B------:R-:W-:-:S05]  /*3ae10*/  VIADD R7, R0, 0x60 ;  /* 0x0000006000077836 */ /* 0x000fca0000000000 */
[----:B------:R-:W-:Y:S01]  /*3ae20*/  ISETP.GE.AND P1, PT, R7, R2, PT ;  /* 0x000000020700720c */ /* 0x000fe20003f26270 */
[----:B------:R-:W-:Y:S02]  /*3ae30*/  IMAD.MOV.U32 R13, RZ, RZ, R4 ;  /* 0x000000ffff0d7224 */ /* 0x000fe400078e0004 */
[----:B------:R-:W-:-:S10]  /*3ae40*/  IMAD.MOV.U32 R6, RZ, RZ, R14 ;  /* 0x000000ffff067224 */ /* 0x000fd400078e000e */
[----:B------:R-:W-:Y:S05]  /*3ae50*/  WARPSYNC.COLLECTIVE R15, `(.L_x_1882) ;  /* 0x000000000f087348 */ /* 0x000fea0003c00000 */
[----:B------:R0:W1:Y:S02]  /*3ae60*/  SHFL.IDX P6, R14, R13, R12, R11 ;  /* 0x0000000c0d0e7389 */ /* 0x00006400000c000b */
[----:B01----:R-:W-:Y:S01]  /*3ae70*/  ENDCOLLECTIVE ;  /* 0x000000000000791b */ /* 0x003fe20003800000 */
.L_x_1882:
        /* <DEDUP_REMOVED lines=15> */
.L_x_1883:
[----:B------:R-:W-:Y:S02]  /*3af70*/  IMAD.MOV.U32 R13, RZ, RZ, R4 ;  /* 0x000000ffff0d7224 */ /* 0x000fe400078e0004 */
[----:B------:R-:W-:-:S07]  /*3af80*/  IMAD.MOV.U32 R5, RZ, RZ, R14 ;  /* 0x000000ffff057224 */ /* 0x000fce00078e000e */
[----:B------:R-:W-:Y:S05]  /*3af90*/  WARPSYNC.COLLECTIVE R15, `(.L_x_1884) ;  /* 0x000000000f087348 */ /* 0x000fea0003c00000 */
[----:B------:R0:W1:Y:S02]  /*3afa0*/  SHFL.IDX P6, R14, R13, R12, R11 ;  /* 0x0000000c0d0e7389 */ /* 0x00006400000c000b */
[----:B01----:R-:W-:Y:S01]  /*3afb0*/  ENDCOLLECTIVE ;  /* 0x000000000000791b */ /* 0x003fe20003800000 */
.L_x_1884:
[----:B------:R-:W-:Y:S01]  /*3afc0*/  IMAD.MOV.U32 R3, RZ, RZ, R14 ;  /* 0x000000ffff037224 */ /* 0x000fe200078e000e */
[----:B------:R-:W-:Y:S06]  /*3afd0*/  BRA `(.L_x_1885) ;  /* 0xffffff8800447947 */ /* 0x000fec000383ffff */
.L_x_1660:
[----:B0-----:R0:W1:Y:S02]  /*3afe0*/  SYNCS.PHASECHK.TRANS64.TRYWAIT P0, [R19+URZ+0x2e820], R0 ;  /* 0x02e82000130075a7 */ /* 0x001064000800017f */
[----:B-1----:R-:W-:Y:S05]  /*3aff0*/  @!P0 NANOSLEEP.SYNCS 0x989680 ;  /* 0x009896800000895d */ /* 0x002fea0003900000 */
[----:B------:R-:W1:Y:S02]  /*3b000*/  @!P0 SYNCS.PHASECHK.TRANS64 P0, [R19+URZ+0x2e820], R0 ;  /* 0x02e82000130085a7 */ /* 0x000e64000800007f */
[----:B-1----:R-:W-:Y:S05]  /*3b010*/  @!P0 BRA `(.L_x_1660) ;  /* 0xfffffffc00f08947 */ /* 0x002fea000383ffff */
[----:B------:R-:W-:Y:S05]  /*3b020*/  BRA `(.L_x_1886) ;  /* 0xffffff8800a47947 */ /* 0x000fea000383ffff */
.L_x_1666:
[----:B--2---:R2:W3:Y:S02]  /*3b030*/  SYNCS.PHASECHK.TRANS64.TRYWAIT P0, [R6+URZ+0x2e880], R5 ;  /* 0x02e88005060075a7 */ /* 0x0044e4000800017f */
[----:B---3--:R-:W-:Y:S05]  /*3b040*/  @!P0 NANOSLEEP.SYNCS 0x989680 ;  /* 0x009896800000895d */ /* 0x008fea0003900000 */
[----:B------:R-:W3:Y:S02]  /*3b050*/  @!P0 SYNCS.PHASECHK.TRANS64 P0, [R6+URZ+0x2e880], R5 ;  /* 0x02e88005060085a7 */ /* 0x000ee4000800007f */
[----:B---3--:R-:W-:Y:S05]  /*3b060*/  @!P0 BRA `(.L_x_1666) ;  /* 0xfffffffc00f08947 */ /* 0x008fea000383ffff */
[----:B------:R-:W-:Y:S05]  /*3b070*/  BRA `(.L_x_1887) ;  /* 0xffffff8c00607947 */ /* 0x000fea000383ffff */
.L_x_1671:
[----:B-1----:R1:W3:Y:S02]  /*3b080*/  SYNCS.PHASECHK.TRANS64.TRYWAIT P0, [R6+URZ+0x2e840], R5 ;  /* 0x02e84005060075a7 */ /* 0x0022e4000800017f */
[----:B---3--:R-:W-:Y:S05]  /*3b090*/  @!P0 NANOSLEEP.SYNCS 0x989680 ;  /* 0x009896800000895d */ /* 0x008fea0003900000 */
[----:B------:R-:W3:Y:S02]  /*3b0a0*/  @!P0 SYNCS.PHASECHK.TRANS64 P0, [R6+URZ+0x2e840], R5 ;  /* 0x02e84005060085a7 */ /* 0x000ee4000800007f */
[----:B---3--:R-:W-:Y:S05]  /*3b0b0*/  @!P0 BRA `(.L_x_1671) ;  /* 0xfffffffc00f08947 */ /* 0x008fea000383ffff */
[----:B------:R-:W-:Y:S05]  /*3b0c0*/  BRA `(.L_x_1888) ;  /* 0xffffff8c00e07947 */ /* 0x000fea000383ffff */
.L_x_1677:
[----:B--2---:R2:W3:Y:S02]  /*3b0d0*/  SYNCS.PHASECHK.TRANS64.TRYWAIT P0, [R20+URZ+0x2e870], R4 ;  /* 0x02e87004140075a7 */ /* 0x0044e4000800017f */
[----:B---3--:R-:W-:Y:S05]  /*3b0e0*/  @!P0 NANOSLEEP.SYNCS 0x989680 ;  /* 0x009896800000895d */ /* 0x008fea0003900000 */
[----:B------:R-:W3:Y:S02]  /*3b0f0*/  @!P0 SYNCS.PHASECHK.TRANS64 P0, [R20+URZ+0x2e870], R4 ;  /* 0x02e87004140085a7 */ /* 0x000ee4000800007f */
[----:B---3--:R-:W-:Y:S05]  /*3b100*/  @!P0 BRA `(.L_x_1677) ;  /* 0xfffffffc00f08947 */ /* 0x008fea000383ffff */
[----:B------:R-:W-:Y:S05]  /*3b110*/  BRA `(.L_x_1889) ;  /* 0xffffff90007c7947 */ /* 0x000fea000383ffff */
.L_x_1679:
[----:B---3--:R3:W4:Y:S02]  /*3b120*/  SYNCS.PHASECHK.TRANS64.TRYWAIT P0, [R20+URZ+0x2e860], R2 ;  /* 0x02e86002140075a7 */ /* 0x008724000800017f */
[----:B----4-:R-:W-:Y:S05]  /*3b130*/  @!P0 NANOSLEEP.SYNCS 0x989680 ;  /* 0x009896800000895d */ /* 0x010fea0003900000 */
[----:B------:R-:W4:Y:S02]  /*3b140*/  @!P0 SYNCS.PHASECHK.TRANS64 P0, [R20+URZ+0x2e860], R2 ;  /* 0x02e86002140085a7 */ /* 0x000f24000800007f */
[----:B----4-:R-:W-:Y:S05]  /*3b150*/  @!P0 BRA `(.L_x_1679) ;  /* 0xfffffffc00f08947 */ /* 0x010fea000383ffff */
[----:B------:R-:W-:Y:S05]  /*3b160*/  BRA `(.L_x_1890) ;  /* 0xffffff9000847947 */ /* 0x000fea000383ffff */
.L_x_1686:
[----:B0-----:R0:W1:Y:S02]  /*3b170*/  SYNCS.PHASECHK.TRANS64.TRYWAIT P1, [R17+URZ+0x2e870], R0 ;  /* 0x02e87000110075a7 */ /* 0x001064000802017f */
[----:B-1----:R-:W-:Y:S05]  /*3b180*/  @!P1 NANOSLEEP.SYNCS 0x989680 ;  /* 0x009896800000995d */ /* 0x002fea0003900000 */
[----:B------:R-:W1:Y:S02]  /*3b190*/  @!P1 SYNCS.PHASECHK.TRANS64 P1, [R17+URZ+0x2e870], R0 ;  /* 0x02e87000110095a7 */ /* 0x000e64000802007f */
[----:B-1----:R-:W-:Y:S05]  /*3b1a0*/  @!P1 BRA `(.L_x_1686) ;  /* 0xfffffffc00f09947 */ /* 0x002fea000383ffff */
[----:B------:R-:W-:Y:S05]  /*3b1b0*/  BRA `(.L_x_1891) ;  /* 0xffffff9800c47947 */ /* 0x000fea000383ffff */
.L_x_1688:
[----:B0-----:R0:W1:Y:S02]  /*3b1c0*/  SYNCS.PHASECHK.TRANS64.TRYWAIT P1, [R17+URZ+0x2e860], R0 ;  /* 0x02e86000110075a7 */ /* 0x001064000802017f */
[----:B-1----:R-:W-:Y:S05]  /*3b1d0*/  @!P1 NANOSLEEP.SYNCS 0x989680 ;  /* 0x009896800000995d */ /* 0x002fea0003900000 */
[----:B------:R-:W1:Y:S02]  /*3b1e0*/  @!P1 SYNCS.PHASECHK.TRANS64 P1, [R17+URZ+0x2e860], R0 ;  /* 0x02e86000110095a7 */ /* 0x000e64000802007f */
[----:B-1----:R-:W-:Y:S05]  /*3b1f0*/  @!P1 BRA `(.L_x_1688) ;  /* 0xfffffffc00f09947 */ /* 0x002fea000383ffff */
[----:B------:R-:W-:Y:S05]  /*3b200*/  BRA `(.L_x_1892) ;  /* 0xffffff9800cc7947 */ /* 0x000fea000383ffff */
.L_x_1692:
[----:B------:R-:W2:Y:S01]  /*3b210*/  LDL R0, [R1] ;  /* 0x0000000001007983 */ /* 0x000ea20000100800 */
[----:B------:R-:W-:Y:S01]  /*3b220*/  BSSY B0, `(.L_x_1893) ;  /* 0x0000008000007945 */ /* 0x000fe20003800000 */
[----:B------:R-:W-:Y:S02]  /*3b230*/  IMAD.MOV.U32 R12, RZ, RZ, RZ ;  /* 0x000000ffff0c7224 */ /* 0x000fe400078e00ff */
[----:B------:R-:W-:Y:S02]  /*3b240*/  IMAD.MOV.U32 R11, RZ, RZ, 0x1f ;  /* 0x0000001fff0b7424 */ /* 0x000fe400078e00ff */
[----:B0-----:R-:W-:Y:S02]  /*3b250*/  IMAD.MOV.U32 R15, RZ, RZ, -0x1 ;  /* 0xffffffffff0f7424 */ /* 0x001fe400078e00ff */
[----:B--2---:R-:W-:-:S07]  /*3b260*/  IMAD.MOV.U32 R13, RZ, RZ, R0 ;  /* 0x000000ffff0d7224 */ /* 0x004fce00078e0000 */
[----:B-1----:R-:W-:Y:S05]  /*3b270*/  WARPSYNC.COLLECTIVE R15, `(.L_x_1894) ;  /* 0x000000000f087348 */ /* 0x002fea0003c00000 */
[----:B------:R0:W2:Y:S02]  /*3b280*/  SHFL.IDX P6, R14, R13, R12, R11 ;  /* 0x0000000c0d0e7389 */ /* 0x0000a400000c000b */
[----:B012---:R-:W-:Y:S01]  /*3b290*/  ENDCOLLECTIVE ;  /* 0x000000000000791b */ /* 0x007fe20003800000 */
.L_x_1894:
[----:B------:R-:W-:Y:S05]  /*3b2a0*/  BSYNC B0 ;  /* 0x0000000000007941 */ /* 0x000fea0003800000 */
.L_x_1893:
        /* <DEDUP_REMOVED lines=9> */
.L_x_1895:
[----:B------:R-:W-:Y:S01]  /*3b340*/  ULDC UR4, c[0x0][0xc3c] ;  /* 0x00030f0000047ab9 */ /* 0x000fe20000000800 */
[----:B------:R-:W-:Y:S01]  /*3b350*/  ULDC.64 UR6, c[0x0][0x208] ;  /* 0x0000820000067ab9 */ /* 0x000fe20000000a00 */
[----:B------:R-:W-:Y:S02]  /*3b360*/  IMAD.IADD R4, R2, 0x1, R17 ;  /* 0x0000000102047824 */ /* 0x000fe400078e0211 */
        /* <DEDUP_REMOVED lines=24> */
.L_x_1896:
        /* <DEDUP_REMOVED lines=8> */
.L_x_1897:
        /* <DEDUP_REMOVED lines=8> */
.L_x_1898:
        /* <DEDUP_REMOVED lines=8> */
.L_x_1899:
        /* <DEDUP_REMOVED lines=8> */
.L_x_1900:
        /* <DEDUP_REMOVED lines=9> */
.L_x_1901:
[----:B------:R-:W-:Y:S01]  /*3b780*/  IMAD.MOV.U32 R9, RZ, RZ, R14 ;  /* 0x000000ffff097224 */ /* 0x000fe200078e000e */
[----:B------:R-:W-:Y:S06]  /*3b790*/  BRA `(.L_x_1902) ;  /* 0xffffffa000287947 */ /* 0x000fec000383ffff */
.L_x_1695:
[----:B------:R-:W-:Y:S01]  /*3b7a0*/  BSSY B0, `(.L_x_1903) ;  /* 0x0000008000007945 */ /* 0x000fe20003800000 */
[----:B------:R-:W-:Y:S02]  /*3b7b0*/  IMAD.MOV.U32 R13, RZ, RZ, R2 ;  /* 0x000000ffff0d7224 */ /* 0x000fe400078e0002 */
[----:B------:R-:W-:Y:S02]  /*3b7c0*/  IMAD.MOV.U32 R12, RZ, RZ, 0x1 ;  /* 0x00000001ff0c7424 */ /* 0x000fe400078e00ff */
[----:B------:R-:W-:Y:S02]  /*3b7d0*/  IMAD.MOV.U32 R11, RZ, RZ, RZ ;  /* 0x000000ffff0b7224 */ /* 0x000fe400078e00ff */
[----:B0-----:R-:W-:-:S07]  /*3b7e0*/  IMAD.MOV.U32 R15, RZ, RZ, -0x1 ;  /* 0xffffffffff0f7424 */ /* 0x001fce00078e00ff */
[----:B-1----:R-:W-:Y:S05]  /*3b7f0*/  WARPSYNC.COLLECTIVE R15, `(.L_x_1904) ;  /* 0x000000000f087348 */ /* 0x002fea0003c00000 */
[----:B------:R0:W2:Y:S02]  /*3b800*/  SHFL.UP P6, R14, R13, R12, R11 ;  /* 0x0400000c0d0e7389 */ /* 0x0000a400000c000b */
[----:B012---:R-:W-:Y:S01]  /*3b810*/  ENDCOLLECTIVE ;  /* 0x000000000000791b */ /* 0x007fe20003800000 */
.L_x_1904:
[----:B------:R-:W-:Y:S05]  /*3b820*/  BSYNC B0 ;  /* 0x0000000000007941 */ /* 0x000fea0003800000 */
.L_x_1903:
[----:B------:R-:W-:Y:S02]  /*3b830*/  IMAD.MOV.U32 R3, RZ, RZ, R14 ;  /* 0x000000ffff037224 */ /* 0x000fe400078e000e */
[----:B------:R-:W-:Y:S02]  /*3b840*/  IMAD.MOV.U32 R12, RZ, RZ, 0x2 ;  /* 0x00000002ff0c7424 */ /* 0x000fe400078e00ff */
[----:B------:R-:W-:Y:S01]  /*3b850*/  IMAD.MOV.U32 R11, RZ, RZ, RZ ;  /* 0x000000ffff0b7224 */ /* 0x000fe200078e00ff */
[----:B------:R-:W-:Y:S01]  /*3b860*/  SEL R3, R3, RZ, P1 ;  /* 0x000000ff03037207 */ /* 0x000fe20000800000 */
[----:B------:R-:W-:-:S04]  /*3b870*/  IMAD.MOV.U32 R15, RZ, RZ, -0x1 ;  /* 0xffffffffff0f7424 */ /* 0x000fc800078e00ff */
[----:B------:R-:W-:-:S04]  /*3b880*/  IMAD.IADD R2, R2, 0x1, R3 ;  /* 0x0000000102027824 */ /* 0x000fc800078e0203 */
[----:B------:R-:W-:-:S07]  /*3b890*/  IMAD.MOV.U32 R13, RZ, RZ, R2 ;  /* 0x000000ffff0d7224 */ /* 0x000fce00078e0002 */
[----:B------:R-:W-:Y:S05]  /*3b8a0*/  WARPSYNC.COLLECTIVE R15, `(.L_x_1905) ;  /* 0x000000000f087348 */ /* 0x000fea0003c00000 */
[----:B------:R0:W1:Y:S02]  /*3b8b0*/  SHFL.UP P6, R14, R13, R12, R11 ;  /* 0x0400000c0d0e7389 */ /* 0x00006400000c000b */
[----:B01----:R-:W-:Y:S01]  /*3b8c0*/  ENDCOLLECTIVE ;  /* 0x000000000000791b */ /* 0x003fe20003800000 */
.L_x_1905:
        /* <DEDUP_REMOVED lines=8> */
.L_x_1906:
        /* <DEDUP_REMOVED lines=8> */
.L_x_1907:
        /* <DEDUP_REMOVED lines=8> */
.L_x_1908:
        /* <DEDUP_REMOVED lines=9> */
.L_x_1909:
[----:B------:R-:W-:Y:S01]  /*3bae0*/  IMAD.MOV.U32 R9, RZ, RZ, R14 ;  /* 0x000000ffff097224 */ /* 0x000fe200078e000e */
[----:B------:R-:W-:Y:S06]  /*3baf0*/  BRA `(.L_x_1910) ;  /* 0xffffffa000007947 */ /* 0x000fec000383ffff */
.L_x_1697:
[----:B------:R-:W-:Y:S01]  /*3bb00*/  BSSY B0, `(.L_x_1911) ;  /* 0x0000006000007945 */ /* 0x000fe20003800000 */
[----:B------:R-:W-:Y:S01]  /*3bb10*/  PLOP3.LUT P6, PT, P6, PT, PT, 0x8, 0x0 ;  /* 0x000000000000781c */ /* 0x000fe200037ce170 */
[----:B0-----:R-:W-:-:S12]  /*3bb20*/  IMAD.MOV.U32 R15, RZ, RZ, -0x1 ;  /* 0xffffffffff0f7424 */ /* 0x001fd800078e00ff */
[----:B-1----:R-:W-:Y:S05]  /*3bb30*/  WARPSYNC.COLLECTIVE R15, `(.L_x_1912) ;  /* 0x000000000f087348 */ /* 0x002fea0003c00000 */
[----:B------:R-:W-:Y:S01]  /*3bb40*/  VOTE.ANY R14, PT, P6 ;  /* 0x00000000000e7806 */ /* 0x000fe200030e0100 */
[----:B-1----:R-:W-:Y:S06]  /*3bb50*/  ENDCOLLECTIVE ;  /* 0x000000000000791b */ /* 0x002fec0003800000 */
.L_x_1912:
[----:B------:R-:W-:Y:S05]  /*3bb60*/  BSYNC B0 ;  /* 0x0000000000007941 */ /* 0x000fea0003800000 */
.L_x_1911:
[----:B------:R0:W5:Y:S01]  /*3bb70*/  LDL.LU R10, [R1+0xc] ;  /* 0x00000c00010a7983 */ /* 0x0001620000300800 */
[----:B------:R-:W-:Y:S02]  /*3bb80*/  IMAD.MOV.U32 R3, RZ, RZ, R14 ;  /* 0x000000ffff037224 */ /* 0x000fe400078e000e */
[----:B------:R-:W-:Y:S02]  /*3bb90*/  IMAD.MOV.U32 R13, RZ, RZ, R4 ;  /* 0x000000ffff0d7224 */ /* 0x000fe400078e0004 */
[----:B------:R-:W1:Y:S01]  /*3bba0*/  POPC R0, R3 ;  /* 0x0000000300007309 */ /* 0x000e620000000000 */
[----:B------:R-:W-:Y:S02]  /*3bbb0*/  IMAD.MOV.U32 R11, RZ, RZ, 0x1f ;  /* 0x0000001fff0b7424 */ /* 0x000fe400078e00ff */
[----:B------:R-:W-:Y:S02]  /*3bbc0*/  IMAD.MOV.U32 R15, RZ, RZ, -0x1 ;  /* 0xffffffffff0f7424 */ /* 0x000fe400078e00ff */
[----:B01----:R-:W-:-:S07]  /*3bbd0*/  IMAD.MOV.U32 R12, RZ, RZ, R0 ;  /* 0x000000ffff0c7224 */ /* 0x003fce00078e0000 */
[----:B-----5:R-:W-:Y:S05]  /*3bbe0*/  WARPSYNC.COLLECTIVE R15, `(.L_x_1913) ;  /* 0x000000000f087348 */ /* 0x020fea0003c00000 */
[----:B------:R0:W1:Y:S02]  /*3bbf0*/  SHFL.IDX P6, R14, R13, R12, R11 ;  /* 0x0000000c0d0e7389 */ /* 0x00006400000c000b */
[----:B01---5:R-:W-:Y:S01]  /*3bc00*/  ENDCOLLECTIVE ;  /* 0x000000000000791b */ /* 0x023fe20003800000 */
.L_x_1913:
[----:B------:R-:W-:Y:S02]  /*3bc10*/  IMAD.MOV.U32 R13, RZ, RZ, R6 ;  /* 0x000000ffff0d7224 */ /* 0x000fe400078e0006 */
[----:B------:R-:W-:-:S07]  /*3bc20*/  IMAD.MOV.U32 R4, RZ, RZ, R14 ;  /* 0x000000ffff047224 */ /* 0x000fce00078e000e */
[----:B------:R-:W-:Y:S05]  /*3bc30*/  WARPSYNC.COLLECTIVE R15, `(.L_x_1914) ;  /* 0x000000000f087348 */ /* 0x000fea0003c00000 */
[----:B------:R0:W1:Y:S02]  /*3bc40*/  SHFL.IDX P6, R14, R13, R12, R11 ;  /* 0x0000000c0d0e7389 */ /* 0x00006400000c000b */
[----:B01----:R-:W-:Y:S01]  /*3bc50*/  ENDCOLLECTIVE ;  /* 0x000000000000791b */ /* 0x003fe20003800000 */
.L_x_1914:
[----:B------:R-:W-:Y:S02]  /*3bc60*/  IMAD.MOV.U32 R6, RZ, RZ, R14 ;  /* 0x000000ffff067224 */ /* 0x000fe400078e000e */
[----:B------:R-:W-:-:S05]  /*3bc70*/  IMAD.IADD R10, R0, 0x1, R10 ;  /* 0x00000001000a7824 */ /* 0x000fca00078e020a */
[----:B------:R0:W-:Y:S01]  /*3bc80*/  STL [R1+0xc], R10 ;  /* 0x00000c0a01007387 */ /* 0x0001e20000100800 */
[----:B------:R-:W-:Y:S05]  /*3bc90*/  BRA `(.L_x_1915) ;  /* 0xffffff9c00e07947 */ /* 0x000fea000383ffff */
.L_x_1699:
[----:B------:R-:W-:Y:S01]  /*3bca0*/  BSSY B0, `(.L_x_1916) ;  /* 0x0000008000007945 */ /* 0x000fe20003800000 */
[----:B------:R-:W-:Y:S02]  /*3bcb0*/  IMAD.MOV.U32 R13, RZ, RZ, R7 ;  /* 0x000000ffff0d7224 */ /* 0x000fe400078e0007 */
[----:B------:R-:W-:Y:S02]  /*3bcc0*/  IMAD.MOV.U32 R12, RZ, RZ, R0 ;  /* 0x000000ffff0c7224 */ /* 0x000fe400078e0000 */
[----:B------:R-:W-:Y:S02]  /*3bcd0*/  IMAD.MOV.U32 R11, RZ, RZ, 0x1f ;  /* 0x0000001fff0b7424 */ /* 0x000fe400078e00ff */
[----:B------:R-:W-:-:S07]  /*3bce0*/  IMAD.MOV.U32 R15, RZ, RZ, -0x1 ;  /* 0xffffffffff0f7424 */ /* 0x000fce00078e00ff */
[----:B01----:R-:W-:Y:S05]  /*3bcf0*/  WARPSYNC.COLLECTIVE R15, `(.L_x_1917) ;  /* 0x000000000f087348 */ /* 0x003fea0003c00000 */
[----:B------:R2:W3:Y:S02]  /*3bd00*/  SHFL.IDX P6, R14, R13, R12, R11 ;  /* 0x0000000c0d0e7389 */ /* 0x0004e400000c000b */
[----:B0123--:R-:W-:Y:S01]  /*3bd10*/  ENDCOLLECTIVE ;  /* 0x000000000000791b */ /* 0x00ffe20003800000 */
.L_x_1917:
[----:B------:R-:W-:Y:S05]  /*3bd20*/  BSYNC B0 ;  /* 0x0000000000007941 */ /* 0x000fea0003800000 */
.L_x_1916:
[----:B------:R-:W-:Y:S01]  /*3bd30*/  IMAD.MOV.U32 R0, RZ, RZ, R14 ;  /* 0x000000ffff007224 */ /* 0x000fe200078e000e */
[----:B------:R-:W-:Y:S06]  /*3bd40*/  BRA `(.L_x_1918) ;  /* 0xffffff9c00cc7947 */ /* 0x000fec000383ffff */
.L_x_1705:
[----:B0-----:R0:W1:Y:S02]  /*3bd50*/  SYNCS.PHASECHK.TRANS64.TRYWAIT P0, [R0+URZ+0x2e820], R3 ;  /* 0x02e82003000075a7 */ /* 0x001064000800017f */
[----:B-1----:R-:W-:Y:S05]  /*3bd60*/  @!P0 NANOSLEEP.SYNCS 0x989680 ;  /* 0x009896800000895d */ /* 0x002fea0003900000 */
[----:B------:R-:W1:Y:S02]  /*3bd70*/  @!P0 SYNCS.PHASECHK.TRANS64 P0, [R0+URZ+0x2e820], R3 ;  /* 0x02e82003000085a7 */ /* 0x000e64000800007f */
[----:B-1----:R-:W-:Y:S05]  /*3bd80*/  @!P0 BRA `(.L_x_1705) ;  /* 0xfffffffc00f08947 */ /* 0x002fea000383ffff */
[----:B------:R-:W-:Y:S05]  /*3bd90*/  BRA `(.L_x_1919) ;  /* 0xffffffa800747947 */ /* 0x000fea000383ffff */
.L_x_1706:
        /* <DEDUP_REMOVED lines=11> */
.L_x_1921:
[----:B------:R-:W-:Y:S05]  /*3be50*/  BSYNC B0 ;  /* 0x0000000000007941 */ /* 0x000fea0003800000 */
.L_x_1920:
[----:B------:R-:W-:Y:S05]  /*3be60*/  BRA `(.L_x_1922) ;  /* 0xffffffa8005c7947 */ /* 0x000fea000383ffff */
.L_x_1707:
[----:B------:R-:W-:Y:S01]  /*3be70*/  BSSY B0, `(.L_x_1923) ;  /* 0x0000006000007945 */ /* 0x000fe20003800000 */
[----:B------:R-:W-:-:S07]  /*3be80*/  IMAD.MOV.U32 R15, RZ, RZ, -0x1 ;  /* 0xffffffffff0f7424 */ /* 0x000fce00078e00ff */
[----:B01----:R-:W-:Y:S05]  /*3be90*/  WARPSYNC.COLLECTIVE R15, `(.L_x_1924) ;  /* 0x000000000f0c7348 */ /* 0x003fea0003c00000 */
[----:B------:R-:W-:Y:S02]  /*3bea0*/  ELECT P6, UR62, PT ;  /* 0x00000000003e782f */ /* 0x000fe400038c0000 */
[----:B------:R-:W-:Y:S01]  /*3beb0*/  MOV R14, UR62 ;  /* 0x0000003e000e7c02 */ /* 0x000fe20008000f00 */
[----:B01----:R-:W-:Y:S10]  /*3bec0*/  ENDCOLLECTIVE ;  /* 0x000000000000791b */ /* 0x003ff40003800000 */
.L_x_1924:
[----:B------:R-:W-:Y:S05]  /*3bed0*/  BSYNC B0 ;  /* 0x0000000000007941 */ /* 0x000fea0003800000 */
.L_x_1923:
[----:B------:R-:W-:Y:S05]  /*3bee0*/  BRA `(.L_x_1925) ;  /* 0xffffffa800507947 */ /* 0x000fea000383ffff */
.L_x_1709:
[----:B0-----:R0:W1:Y:S02]  /*3bef0*/  SYNCS.PHASECHK.TRANS64.TRYWAIT P1, [R6+URZ], R5 ;  /* 0x00000005060075a7 */ /* 0x001064000802017f */
[----:B-1----:R-:W-:Y:S05]  /*3bf00*/  @!P1 NANOSLEEP.SYNCS 0x989680 ;  /* 0x009896800000995d */ /* 0x002fea0003900000 */
[----:B------:R-:W1:Y:S02]  /*3bf10*/  @!P1 SYNCS.PHASECHK.TRANS64 P1, [R6+URZ], R5 ;  /* 0x00000005060095a7 */ /* 0x000e64000802007f */
[----:B-1----:R-:W-:Y:S05]  /*3bf20*/  @!P1 BRA `(.L_x_1709) ;  /* 0xfffffffc00f09947 */ /* 0x002fea000383ffff */
[----:B------:R-:W-:Y:S05]  /*3bf30*/  BRA `(.L_x_1926) ;  /* 0xffffffa800947947 */ /* 0x000fea000383ffff */
.L_x_1710:
[----:B-1----:R1:W2:Y:S02]  /*3bf40*/  SYNCS.PHASECHK.TRANS64.TRYWAIT P1, [R7+URZ], R2 ;  /* 0x00000002070075a7 */ /* 0x0022a4000802017f */
[----:B--2---:R-:W-:Y:S05]  /*3bf50*/  @!P1 NANOSLEEP.SYNCS 0x989680 ;  /* 0x009896800000995d */ /* 0x004fea0003900000 */
[----:B------:R-:W2:Y:S02]  /*3bf60*/  @!P1 SYNCS.PHASECHK.TRANS64 P1, [R7+URZ], R2 ;  /* 0x00000002070095a7 */ /* 0x000ea4000802007f */
[----:B--2---:R-:W-:Y:S05]  /*3bf70*/  @!P1 BRA `(.L_x_1710) ;  /* 0xfffffffc00f09947 */ /* 0x004fea000383ffff */
[----:B------:R-:W-:Y:S05]  /*3bf80*/  BRA `(.L_x_1927) ;  /* 0xffffffa800887947 */ /* 0x000fea000383ffff */
.L_x_1712:
[----:B--2---:R2:W3:Y:S02]  /*3bf90*/  SYNCS.PHASECHK.TRANS64.TRYWAIT P1, [R4+URZ+0x2e860], R5 ;  /* 0x02e86005040075a7 */ /* 0x0044e4000802017f */
[----:B---3--:R-:W-:Y:S05]  /*3bfa0*/  @!P1 NANOSLEEP.SYNCS 0x989680 ;  /* 0x009896800000995d */ /* 0x008fea0003900000 */
[----:B------:R-:W3:Y:S02]  /*3bfb0*/  @!P1 SYNCS.PHASECHK.TRANS64 P1, [R4+URZ+0x2e860], R5 ;  /* 0x02e86005040095a7 */ /* 0x000ee4000802007f */
[----:B---3--:R-:W-:Y:S05]  /*3bfc0*/  @!P1 BRA `(.L_x_1712) ;  /* 0xfffffffc00f09947 */ /* 0x008fea000383ffff */
[----:B------:R-:W-:Y:S05]  /*3bfd0*/  BRA `(.L_x_1928) ;  /* 0xffffffa8008c7947 */ /* 0x000fea000383ffff */
.L_x_1714:
[----:B---3--:R3:W4:Y:S02]  /*3bfe0*/  SYNCS.PHASECHK.TRANS64.TRYWAIT P1, [R3+URZ+0x2e860], R2 ;  /* 0x02e86002030075a7 */ /* 0x008724000802017f */
[----:B----4-:R-:W-:Y:S05]  /*3bff0*/  @!P1 NANOSLEEP.SYNCS 0x989680 ;  /* 0x009896800000995d */ /* 0x010fea0003900000 */
[----:B------:R-:W4:Y:S02]  /*3c000*/  @!P1 SYNCS.PHASECHK.TRANS64 P1, [R3+URZ+0x2e860], R2 ;  /* 0x02e86002030095a7 */ /* 0x000f24000802007f */
[----:B----4-:R-:W-:Y:S05]  /*3c010*/  @!P1 BRA `(.L_x_1714) ;  /* 0xfffffffc00f09947 */ /* 0x010fea000383ffff */
[----:B------:R-:W-:Y:S05]  /*3c020*/  BRA `(.L_x_1929) ;  /* 0xffffffa8008c7947 */ /* 0x000fea000383ffff */
.L_x_1716:
[----:B----4-:R4:W0:Y:S02]  /*3c030*/  SYNCS.PHASECHK.TRANS64.TRYWAIT P0, [R4+URZ+0x2e880], R5 ;  /* 0x02e88005040075a7 */ /* 0x010824000800017f */
[----:B0-----:R-:W-:Y:S05]  /*3c040*/  @!P0 NANOSLEEP.SYNCS 0x989680 ;  /* 0x009896800000895d */ /* 0x001fea0003900000 */
[----:B------:R-:W0:Y:S02]  /*3c050*/  @!P0 SYNCS.PHASECHK.TRANS64 P0, [R4+URZ+0x2e880], R5 ;  /* 0x02e88005040085a7 */ /* 0x000e24000800007f */
[----:B0-----:R-:W-:Y:S05]  /*3c060*/  @!P0 BRA `(.L_x_1716) ;  /* 0xfffffffc00f08947 */ /* 0x001fea000383ffff */
[----:B------:R-:W-:Y:S05]  /*3c070*/  BRA `(.L_x_1717) ;  /* 0xffffffa800887947 */ /* 0x000fea000383ffff */
.L_x_1930:
        /* <DEDUP_REMOVED lines=16> */
.L_x_2839:


//--------------------- .text._ZN7cutlass13device_kernelIN5flash11enable_sm90INS1_16FlashAttnFwdSm90INS1_25CollectiveMainloopFwdSm90ILi2EN4cute5tupleIJNS5_1CILi1EEES8_S8_EEENS6_IJNS7_ILi128EEENS7_ILi224EEESA_EEELi128ENS_12float_e4m3_tEfNS_4arch4Sm90ELb1ELb0ELb0ELb0ELb0ELb0ELb0ELb1ELb1ELb1ELb1ELb0EEENS1_21CollectiveEpilogueFwdINS6_IJSA_SA_SB_EEES9_NS_10bfloat16_tESF_Li256ELb0ELb1ELb1ELb1EEENS1_19SingleTileSchedulerILb0ELb1ELb1ELi128EEEEEEEEEvNT_6ParamsE --------------------------
	.section	.text._ZN7cutlass13device_kernelIN5flash11enable_sm90INS1_16FlashAttnFwdSm90INS1_25CollectiveMainloopFwdSm90ILi2EN4cute5tupleIJNS5_1CILi1EEES8_S8_EEENS6_IJNS7_ILi128EEENS7_ILi224EEESA_EEELi128ENS_12float_e4m3_tEfNS_4arch4Sm90ELb1ELb0ELb0ELb0ELb0ELb0ELb0ELb1ELb1ELb1ELb1ELb0EEENS1_21CollectiveEpilogueFwdINS6_IJSA_SA_SB_EEES9_NS_10bfloat16_tESF_Li256ELb0ELb1ELb1ELb1EEENS1_19SingleTileSchedulerILb0ELb1ELb1ELi128EEEEEEEEEvNT_6ParamsE,"ax",@progbits
	.align	128
.text._ZN7cutlass13device_kernelIN5flash11enable_sm90INS1_16FlashAttnFwdSm90INS1_25CollectiveMainloopFwdSm90ILi2EN4cute5tupleIJNS5_1CILi1EEES8_S8_EEENS6_IJNS7_ILi128EEENS7_ILi224EEESA_EEELi128ENS_12float_e4m3_tEfNS_4arch4Sm90ELb1ELb0ELb0ELb0ELb0ELb0ELb0ELb1ELb1ELb1ELb1ELb0EEENS1_21CollectiveEpilogueFwdINS6_IJSA_SA_SB_EEES9_NS_10bfloat16_tESF_Li256ELb0ELb1ELb1ELb1EEENS1_19SingleTileSchedulerILb0ELb1ELb1ELi128EEEEEEEEEvNT_6ParamsE:
        .type           _ZN7cutlass13device_kernelIN5flash11enable_sm90INS1_16FlashAttnFwdSm90INS1_25CollectiveMainloopFwdSm90ILi2EN4cute5tupleIJNS5_1CILi1EEES8_S8_EEENS6_IJNS7_ILi128EEENS7_ILi224EEESA_EEELi128ENS_12float_e4m3_tEfNS_4arch4Sm90ELb1ELb0ELb0ELb0ELb0ELb0ELb0ELb1ELb1ELb1ELb1ELb0EEENS1_21CollectiveEpilogueFwdINS6_IJSA_SA_SB_EEES9_NS_10bfloat16_tESF_Li256ELb0ELb1ELb1ELb1EEENS1_19SingleTileSchedulerILb0ELb1ELb1ELi128EEEEEEEEEvNT_6ParamsE,@function
        .size           _ZN7cutlass13device_kernelIN5flash11enable_sm90INS1_16FlashAttnFwdSm90INS1_25CollectiveMainloopFwdSm90ILi2EN4cute5tupleIJNS5_1CILi1EEES8_S8_EEENS6_IJNS7_ILi128EEENS7_ILi224EEESA_EEELi128ENS_12float_e4m3_tEfNS_4arch4Sm90ELb1ELb0ELb0ELb0ELb0ELb0ELb0ELb1ELb1ELb1ELb1ELb0EEENS1_21CollectiveEpilogueFwdINS6_IJSA_SA_SB_EEES9_NS_10bfloat16_tESF_Li256ELb0ELb1ELb1ELb1EEENS1_19SingleTileSchedulerILb0ELb1ELb1ELi128EEEEEEEEEvNT_6ParamsE,(.L_x_2840 - _ZN7cutlass13device_kernelIN5flash11enable_sm90INS1_16FlashAttnFwdSm90INS1_25CollectiveMainloopFwdSm90ILi2EN4cute5tupleIJNS5_1CILi1EEES8_S8_EEENS6_IJNS7_ILi128EEENS7_ILi224EEESA_EEELi128ENS_12float_e4m3_tEfNS_4arch4Sm90ELb1ELb0ELb0ELb0ELb0ELb0ELb0ELb1ELb1ELb1ELb1ELb0EEENS1_21CollectiveEpilogueFwdINS6_IJSA_SA_SB_EEES9_NS_10bfloat16_tESF_Li256ELb0ELb1ELb1ELb1EEENS1_19SingleTileSchedulerILb0ELb1ELb1ELi128EEEEEEEEEvNT_6ParamsE)
        .other          _ZN7cutlass13device_kernelIN5flash11enable_sm90INS1_16FlashAttnFwdSm90INS1_25CollectiveMainloopFwdSm90ILi2EN4cute5tupleIJNS5_1CILi1EEES8_S8_EEENS6_IJNS7_ILi128EEENS7_ILi224EEESA_EEELi128ENS_12float_e4m3_tEfNS_4arch4Sm90ELb1ELb0ELb0ELb0ELb0ELb0ELb0ELb1ELb1ELb1ELb1ELb0EEENS1_21CollectiveEpilogueFwdINS6_IJSA_SA_SB_EEES9_NS_10bfloat16_tESF_Li256ELb0ELb1ELb1ELb1EEENS1_19SingleTileSchedulerILb0ELb1ELb1ELi128EEEEEEEEEvNT_6ParamsE,@"STO_CUDA_ENTRY STV_DEFAULT"
_ZN7cutlass13device_kernelIN5flash11enable_sm90INS1_16FlashAttnFwdSm90INS1_25CollectiveMainloopFwdSm90ILi2EN4cute5tupleIJNS5_1CILi1EEES8_S8_EEENS6_IJNS7_ILi128EEENS7_ILi224EEESA_EEELi128ENS_12float_e4m3_tEfNS_4arch4Sm90ELb1ELb0ELb0ELb0ELb0ELb0ELb0ELb1ELb1ELb1ELb1ELb0EEENS1_21CollectiveEpilogueFwdINS6_IJSA_SA_SB_EEES9_NS_10bfloat16_tESF_Li256ELb0ELb1ELb1ELb1EEENS1_19SingleTileSchedulerILb0ELb1ELb1ELi128EEEEEEEEEvNT_6ParamsE:
        /* <DEDUP_REMOVED lines=17> */
.L_x_1932:
[----:B------:R-:W-:Y:S05]  /*0110*/  BSYNC B0 ;  /* 0x0000000000007941 */ /* 0x000fea0003800000 */
.L_x_1931:
        /* <DEDUP_REMOVED lines=40> */
.L_x_1933:
        /* <DEDUP_REMOVED lines=22> */
.L_x_1934:
        /* <DEDUP_REMOVED lines=18> */
.L_x_1935:
        /* <DEDUP_REMOVED lines=22> */
.L_x_1936:
        /* <DEDUP_REMOVED lines=22> */
.L_x_1937:
        /* <DEDUP_REMOVED lines=9> */
.L_x_1940:
[----:B------:R-:W-:-:S08]  /*0970*/  NOP ;  /* 0x0000000000007918 */ /* 0x000fd00000000000 */
[----:B------:R-:W0:Y:S02]  /*0980*/  USETMAXREG.TRY_ALLOC.CTAPOOL UP0, 0xf0 ;  /* 0x000000f0000079c8 */ /* 0x000e240008000600 */
[----:B0-----:R-:W-:-:S13]  /*0990*/  PLOP3.LUT P0, PT, PT, PT, UP0, 0x80, 0x0 ;  /* 0x000000000000781c */ /* 0x001fda0003f0f008 */
[----:B------:R-:W-:Y:S05]  /*09a0*/  @!P0 BRA `(.L_x_1940) ;  /* 0xfffffffc00f08947 */ /* 0x000fea000383ffff */
[----:B--2---:R-:W0:Y:S01]  /*09b0*/  LDC R2, c[0x0][0xc50] ;  /* 0x00031400ff027b82 */ /* 0x004e220000000800 */
[----:B------:R-:W1:Y:S07]  /*09c0*/  S2R R24, SR_TID.X ;  /* 0x0000000000187919 */ /* 0x000e6e0000002100 */
[----:B------:R-:W2:Y:S08]  /*09d0*/  S2UR UR4, SR_CTAID.Y ;  /* 0x00000000000479c3 */ /* 0x000eb00000002600 */
[----:B------:R-:W3:Y:S08]  /*09e0*/  S2UR UR36, SR_CTAID.Z ;  /* 0x00000000002479c3 */ /* 0x000ef00000002700 */
[----:B------:R-:W-:Y:S06]  /*09f0*/  BAR.ARV 0x8, 0x180 ;  /* 0x0206000000007b1d */ /* 0x000fec0000002000 */
[----:B0-----:R-:W-:Y:S01]  /*0a00*/  ISETP.NE.AND P1, PT, R2, 0x1, PT ;  /* 0x000000010200780c */ /* 0x001fe20003f25270 */
[----:B--2---:R-:W-:Y:S01]  /*0a10*/  IMAD.U32 R17, RZ, RZ, UR4 ;  /* 0x00000004ff117e24 */ /* 0x004fe2000f8e00ff */
[----:B-1----:R-:W-:-:S11]  /*0a20*/  LOP3.LUT R4, R24, 0xffffff80, RZ, 0xc0, !PT ;  /* 0xffffff8018047812 */ /* 0x002fd600078ec0ff */
[----:B------:R-:W0:Y:S01]  /*0a30*/  @P1 LDC R0, c[0x0][0xc54] ;  /* 0x00031500ff001b82 */ /* 0x000e220000000800 */
[----:B------:R-:W-:-:S07]  /*0a40*/  ISETP.NE.AND P0, PT, R4, 0x80, PT ;  /* 0x000000800400780c */ /* 0x000fce0003f05270 */
[----:B------:R-:W1:Y:S08]  /*0a50*/  @P1 LDC R3, c[0x0][0xc58] ;  /* 0x00031600ff031b82 */ /* 0x000e700000000800 */
[----:B------:R-:W-:Y:S06]  /*0a60*/  @!P0 BAR.ARV 0x9, 0x100 ;  /* 0x0244000000008b1d */ /* 0x000fec0000002000 */
[----:B---3--:R-:W-:Y:S01]  /*0a70*/  ISETP.LE.AND P0, PT, RZ, UR36, PT ;  /* 0x00000024ff007c0c */ /* 0x008fe2000bf03270 */
[----:B0-----:R-:W-:-:S05]  /*0a80*/  @P1 IMAD.HI.U32 R0, R0, UR4, RZ ;  /* 0x0000000400001c27 */ /* 0x001fca000f8e00ff */
[----:B-1----:R-:W-:-:S05]  /*0a90*/  @P1 SHF.R.U32.HI R17, RZ, R3, R0 ;  /* 0x00000003ff111219 */ /* 0x002fca0000011600 */
[----:B------:R-:W-:-:S04]  /*0aa0*/  IMAD.MOV R3, RZ, RZ, -R17 ;  /* 0x000000ffff037224 */ /* 0x000fc800078e0a11 */
[----:B------:R-:W-:Y:S01]  /*0ab0*/  IMAD R18, R2, R3, UR4 ;  /* 0x0000000402127e24 */ /* 0x000fe2000f8e0203 */
[----:B------:R-:W-:Y:S06]  /*0ac0*/  @!P0 BRA `(.L_x_1941) ;  /* 0x0000013000808947 */ /* 0x000fec0003800000 */
[----:B------:R-:W0:Y:S01]  /*0ad0*/  LDC.64 R12, c[0x0][0x990] ;  /* 0x00026400ff0c7b82 */ /* 0x000e220000000a00 */
[----:B------:R-:W-:-:S07]  /*0ae0*/  USHF.R.S32.HI UR37, URZ, 0x1f, UR36 ;  /* 0x0000001f3f257899 */ /* 0x000fce0008011424 */
[----:B------:R-:W1:Y:S08]  /*0af0*/  LDC.64 R20, c[0x0][0x998] ;  /* 0x00026600ff147b82 */ /* 0x000e700000000a00 */
[----:B------:R-:W2:Y:S01]  /*0b00*/  LDC R16, c[0x0][0x424] ;  /* 0x00010900ff107b82 */ /* 0x000ea20000000800 */
[----:B0-----:R-:W-:-:S04]  /*0b10*/  ISETP.NE.U32.AND P0, PT, R12, RZ, PT ;  /* 0x000000ff0c00720c */ /* 0x001fc80003f05070 */
[----:B------:R-:W-:Y:S02]  /*0b20*/  ISETP.NE.AND.EX P0, PT, R13, RZ, PT, P0 ;  /* 0x000000ff0d00720c */ /* 0x000fe40003f05300 */
[----:B-1----:R-:W-:-:S04]  /*0b30*/  ISETP.NE.U32.AND P1, PT, R20, RZ, PT ;  /* 0x000000ff1400720c */ /* 0x002fc80003f25070 */
[----:B------:R-:W-:-:S07]  /*0b40*/  ISETP.NE.AND.EX P1, PT, R21, RZ, PT, P1 ;  /* 0x000000ff1500720c */ /* 0x000fce0003f25310 */
[----:B------:R-:W0:Y:S01]  /*0b50*/  @P0 LDC.64 R8, c[0x0][0x9a8] ;  /* 0x00026a00ff080b82 */ /* 0x000e220000000a00 */
[----:B------:R-:W-:-:S07]  /*0b60*/  @P0 SHF.R.S32.HI R7, RZ, 0x1f, R17 ;  /* 0x0000001fff070819 */ /* 0x000fce0000011411 */
[----:B------:R-:W1:Y:S08]  /*0b70*/  @P1 LDC.64 R10, c[0x0][0x9b8] ;  /* 0x00026e00ff0a1b82 */ /* 0x000e700000000a00 */
[----:B------:R-:W3:Y:S08]  /*0b80*/  @P0 LDC.64 R14, c[0x0][0x9b0] ;  /* 0x00026c00ff0e0b82 */ /* 0x000ef00000000a00 */
[----:B------:R-:W4:Y:S01]  /*0b90*/  @P1 LDC.64 R22, c[0x0][0x9c0] ;  /* 0x00027000ff161b82 */ /* 0x000f220000000a00 */
        /* <DEDUP_REMOVED lines=8> */
[-C--:B---3--:R-:W-:Y:S02]  /*0c20*/  @P0 IMAD R0, R7, R14.reuse, RZ ;  /* 0x0000000e07000224 */ /* 0x088fe400078e02ff */
[----:B------:R-:W-:Y:S02]  /*0c30*/  @P1 IMAD.IADD R5, R5, 0x1, R11 ;  /* 0x0000000105051824 */ /* 0x000fe400078e020b */
[----:B------:R-:W-:-:S04]  /*0c40*/  @P0 IMAD.WIDE.U32 R2, R17, R14, R2 ;  /* 0x0000000e11020225 */ /* 0x000fc800078e0002 */
[-C--:B----4-:R-:W-:Y:S02]  /*0c50*/  @P1 IMAD R6, R9, R22.reuse, RZ ;  /* 0x0000001609061224 */ /* 0x090fe400078e02ff */
[C---:B------:R-:W-:Y:S02]  /*0c60*/  @P0 IMAD R9, R17.reuse, R15, R0 ;  /* 0x0000000f11090224 */ /* 0x040fe400078e0200 */
[C---:B------:R-:W-:Y:S02]  /*0c70*/  @P1 IMAD R11, R17.reuse, R23, R6 ;  /* 0x00000017110b1224 */ /* 0x040fe400078e0206 */
[----:B------:R-:W-:Y:S01]  /*0c80*/  @P1 IMAD.WIDE.U32 R6, R17, R22, R4 ;  /* 0x0000001611061225 */ /* 0x000fe200078e0004 */
[----:B------:R-:W-:-:S03]  /*0c90*/  @P0 LEA R4, P2, R2, R12, 0x2 ;  /* 0x0000000c02040211 */ /* 0x000fc600078410ff */
[----:B------:R-:W-:Y:S01]  /*0ca0*/  @P0 IMAD.IADD R3, R3, 0x1, R9 ;  /* 0x0000000103030824 */ /* 0x000fe200078e0209 */
[----:B------:R-:W-:Y:S01]  /*0cb0*/  @P1 LEA R8, P3, R6, R20, 0x2 ;  /* 0x0000001406081211 */ /* 0x000fe200078610ff */
[----:B------:R-:W-:Y:S01]  /*0cc0*/  @P1 IMAD.IADD R0, R7, 0x1, R11 ;  /* 0x0000000107001824 */ /* 0x000fe200078e020b */
[----:B------:R-:W0:Y:S01]  /*0cd0*/  S2R R22, SR_CTAID.X ;  /* 0x0000000000167919 */ /* 0x000e220000002500 */
[----:B------:R-:W1:Y:S01]  /*0ce0*/  LDC R11, c[0x0][0x2f0] ;  /* 0x0000bc00ff0b7b82 */ /* 0x000e620000000800 */
[----:B------:R-:W-:Y:S01]  /*0cf0*/  @P0 LEA.HI.X R5, R2, R13, R3, 0x2, P2 ;  /* 0x0000000d02050211 */ /* 0x000fe200010f1403 */
[----:B------:R-:W-:Y:S01]  /*0d00*/  IMAD.MOV.U32 R7, RZ, RZ, 0x3f800000 ;  /* 0x3f800000ff077424 */ /* 0x000fe200078e00ff */
[----:B------:R-:W-:Y:S01]  /*0d10*/  @P1 LEA.HI.X R9, R6, R21, R0, 0x2, P3 ;  /* 0x0000001506091211 */ /* 0x000fe200018f1400 */
[----:B------:R-:W-:-:S04]  /*0d20*/  IMAD.MOV.U32 R0, RZ, RZ, 0x3f800000 ;  /* 0x3f800000ff007424 */ /* 0x000fc800078e00ff */
[----:B------:R-:W3:Y:S01]  /*0d30*/  LDC R2, c[0x0][0x448] ;  /* 0x00011200ff027b82 */ /* 0x000ee20000000800 */
[----:B------:R4:W5:Y:S04]  /*0d40*/  @P0 LDG.E R7, desc[UR38][R4.64] ;  /* 0x0000002604070981 */ /* 0x000968000c1e1900 */
[----:B------:R0:W5:Y:S01]  /*0d50*/  @P1 LDG.E R0, desc[UR38][R8.64] ;  /* 0x0000002608001981 */ /* 0x000162000c1e1900 */
[----:B------:R-:W-:Y:S02]  /*0d60*/  IMAD.MOV.U32 R23, RZ, RZ, RZ ;  /* 0x000000ffff177224 */ /* 0x000fe400078e00ff */
[----:B------:R-:W2:Y:S01]  /*0d70*/  LDC R6, c[0x0][0x288] ;  /* 0x0000a200ff067b82 */ /* 0x000ea20000000800 */
[----:B0-----:R-:W-:Y:S01]  /*0d80*/  IMAD.SHL.U32 R22, R22, 0x80, RZ ;  /* 0x0000008016167824 */ /* 0x001fe200078e00ff */
[----:B---3--:R-:W-:-:S06]  /*0d90*/  ISETP.NE.AND P1, PT, R2, 0x1, PT ;  /* 0x000000010200780c */ /* 0x008fcc0003f25270 */
[----:B------:R-:W0:Y:S01]  /*0da0*/  LDC.64 R2, c[0x0][0x418] ;  /* 0x00010600ff027b82 */ /* 0x000e220000000a00 */
[----:B----4-:R-:W-:-:S07]  /*0db0*/  VIADD R4, R22, 0x7f ;  /* 0x0000007f16047836 */ /* 0x010fce0000000000 */
[----:B------:R-:W3:Y:S08]  /*0dc0*/  @P1 LDC R13, c[0x0][0x44c] ;  /* 0x00011300ff0d1b82 */ /* 0x000ef00000000800 */
[----:B------:R-:W4:Y:S01]  /*0dd0*/  @P1 LDC R15, c[0x0][0x450] ;  /* 0x00011400ff0f1b82 */ /* 0x000f220000000800 */
[----:B0-----:R-:W-:Y:S01]  /*0de0*/  ISETP.NE.U32.AND P0, PT, R2, RZ, PT ;  /* 0x000000ff0200720c */ /* 0x001fe20003f05070 */
[----:B------:R-:W-:-:S03]  /*0df0*/  @P1 VIADD R2, R22, 0x7f ;  /* 0x0000007f16021836 */ /* 0x000fc60000000000 */
[----:B------:R-:W-:Y:S02]  /*0e00*/  ISETP.NE.AND.EX P0, PT, R3, RZ, PT, P0 ;  /* 0x000000ff0300720c */ /* 0x000fe40003f05300 */
[----:B--2---:R-:W-:Y:S02]  /*0e10*/  IADD3 R3, -R6, 0xe0, RZ ;  /* 0x000000e006037810 */ /* 0x004fe40007ffe1ff */
[----:B------:R-:W-:Y:S02]  /*0e20*/  SEL R16, R16, 0x1, P0 ;  /* 0x0000000110107807 */ /* 0x000fe40000000000 */
[----:B------:R-:W-:Y:S01]  /*0e30*/  SHF.R.U32.HI R6, RZ, 0x10, R18 ;  /* 0x00000010ff067819 */ /* 0x000fe20000011612 */
[----:B---3--:R-:W-:Y:S01]  /*0e40*/  @P1 IMAD.HI.U32 R2, R2, R13, RZ ;  /* 0x0000000d02021227 */ /* 0x008fe200078e00ff */
[----:B------:R-:W-:Y:S02]  /*0e50*/  LOP3.LUT R18, R18, 0xffff, RZ, 0xc0, !PT ;  /* 0x0000ffff12127812 */ /* 0x000fe400078ec0ff */
[----:B------:R-:W-:Y:S01]  /*0e60*/  ISETP.NE.AND P0, PT, R6, RZ, PT ;  /* 0x000000ff0600720c */ /* 0x000fe20003f05270 */
[----:B-1----:R-:W-:-:S02]  /*0e70*/  IMAD R5, R16, R11, R3 ;  /* 0x0000000b10057224 */ /* 0x002fc400078e0203 */
[----:B------:R-:W-:Y:S01]  /*0e80*/  IMAD R3, R16, R11, 0xdf ;  /* 0x000000df10037424 */ /* 0x000fe200078e020b */
[----:B----4-:R-:W-:Y:S01]  /*0e90*/  @P1 SHF.R.U32.HI R4, RZ, R15, R2 ;  /* 0x0000000fff041219 */ /* 0x010fe20000011602 */
[----:B------:R-:W-:-:S04]  /*0ea0*/  IMAD.MOV.U32 R2, RZ, RZ, RZ ;  /* 0x000000ffff027224 */ /* 0x000fc800078e00ff */
[----:B------:R-:W-:Y:S02]  /*0eb0*/  IMAD.IADD R5, R5, 0x1, R4 ;  /* 0x0000000105057824 */ /* 0x000fe400078e0204 */
[----:B------:R-:W-:Y:S02]  /*0ec0*/  IMAD.MOV.U32 R4, RZ, RZ, RZ ;  /* 0x000000ffff047224 */ /* 0x000fe400078e00ff */
[----:B------:R-:W0:Y:S01]  /*0ed0*/  @!P0 LDC R6, c[0x0][0x9f0] ;  /* 0x00027c00ff068b82 */ /* 0x000e220000000800 */
[----:B------:R-:W-:-:S04]  /*0ee0*/  IMAD.HI R2, R3, -0x6db6db6d, R2 ;  /* 0x9249249303027827 */ /* 0x000fc800078e0202 */
[----:B------:R-:W-:Y:S01]  /*0ef0*/  IMAD.HI R4, R5, -0x6db6db6d, R4 ;  /* 0x9249249305047827 */ /* 0x000fe200078e0204 */
[----:B------:R-:W-:-:S04]  /*0f00*/  SHF.R.U32.HI R3, RZ, 0x1f, R2 ;  /* 0x0000001fff037819 */ /* 0x000fc80000011602 */
[----:B------:R-:W-:Y:S02]  /*0f10*/  SHF.R.U32.HI R5, RZ, 0x1f, R4 ;  /* 0x0000001fff057819 */ /* 0x000fe40000011604 */
[----:B------:R-:W-:Y:S02]  /*0f20*/  LEA.HI.SX32 R3, R2, R3, 0x19 ;  /* 0x0000000302037211 */ /* 0x000fe400078fcaff */
[----:B------:R-:W-:-:S04]  /*0f30*/  LEA.HI.SX32 R4, R4, R5, 0x19 ;  /* 0x0000000504047211 */ /* 0x000fc800078fcaff */
[----:B------:R-:W-:-:S04]  /*0f40*/  VIMNMX R15, R3, R4, PT ;  /* 0x00000004030f7248 */ /* 0x000fc80003fe0100 */
[----:B------:R-:W-:-:S13]  /*0f50*/  ISETP.GE.AND P1, PT, R15, 0x1, PT ;  /* 0x000000010f00780c */ /* 0x000fda0003f26270 */
[----:B------:R-:W-:Y:S05]  /*0f60*/  @!P1 BRA `(.L_x_1942) ;  /* 0x00000000006c9947 */ /* 0x000fea0003800000 */
        /* <DEDUP_REMOVED lines=27> */
.L_x_1942:
[-C--:B------:R-:W-:Y:S02]  /*1120*/  IMAD R18, R18, R23.reuse, RZ ;  /* 0x0000001712127224 */ /* 0x080fe400078e02ff */
[----:B-----5:R-:W-:Y:S01]  /*1130*/  FMUL.FTZ R0, R7, R0 ;  /* 0x0000000007007220 */ /* 0x020fe20000410000 */
[----:B------:R-:W-:Y:S01]  /*1140*/  ULDC UR4, c[0x0][0x988] ;  /* 0x0002620000047ab9 */ /* 0x000fe20000000800 */
[----:B------:R-:W-:Y:S01]  /*1150*/  VIADD R137, R24, 0xffffff80 ;  /* 0xffffff8018897836 */ /* 0x000fe20000000000 */
[----:B------:R-:W-:Y:S01]  /*1160*/  PLOP3.LUT P0, PT, PT, PT, PT, 0x80, 0x0 ;  /* 0x000000000000781c */ /* 0x000fe20003f0f070 */
[----:B------:R-:W-:Y:S01]  /*1170*/  FMUL.FTZ R2, R0, UR4 ;  /* 0x0000000400027c20 */ /* 0x000fe20008410000 */
[----:B------:R-:W-:Y:S02]  /*1180*/  VIADDMNMX R23, R18, R23, R15, PT ;  /* 0x0000001712177246 */ /* 0x000fe4000380010f */
[----:B------:R-:W-:Y:S02]  /*1190*/  CS2R R28, SRZ ;  /* 0x00000000001c7805 */ /* 0x000fe4000001ff00 */
[----:B------:R-:W-:-:S02]  /*11a0*/  CS2R R4, SRZ ;  /* 0x0000000000047805 */ /* 0x000fc4000001ff00 */
[----:B------:R-:W-:Y:S02]  /*11b0*/  CS2R R24, SRZ ;  /* 0x0000000000187805 */ /* 0x000fe4000001ff00 */
[----:B------:R-:W-:Y:S02]  /*11c0*/  ISETP.GT.AND P1, PT, R23, R18, PT ;  /* 0x000000121700720c */ /* 0x000fe40003f24270 */
        /* <DEDUP_REMOVED lines=30> */
[----:B------:R-:W-:Y:S01]  /*13b0*/  IMAD R136, R16, R11, RZ ;  /* 0x0000000b10887224 */ /* 0x000fe200078e02ff */
[----:B------:R-:W-:Y:S06]  /*13c0*/  @!P1 BRA `(.L_x_1943) ;  /* 0x000000c800a49947 */ /* 0x000fec0003800000 */
[----:B------:R-:W-:Y:S01]  /*13d0*/  SHF.R.S32.HI R138, RZ, 0x1f, R137 ;  /* 0x0000001fff8a7819 */ /* 0x000fe20000011489 */
[----:B------:R-:W1:Y:S01]  /*13e0*/  S2UR UR5, SR_CgaCtaId ;  /* 0x00000000000579c3 */ /* 0x000e620000008800 */
[----:B------:R-:W-:Y:S02]  /*13f0*/  UMOV UR41, 0x400 ;  /* 0x0000040000297882 */ /* 0x000fe40000000000 */
[----:B------:R-:W-:-:S04]  /*1400*/  LEA.HI R139, R138, R137, RZ, 0x7 ;  /* 0x000000898a8b7211 */ /* 0x000fc800078f38ff */
[----:B------:R-:W-:-:S05]  /*1410*/  SHF.R.S32.HI R140, RZ, 0x7, R139 ;  /* 0x00000007ff8c7819 */ /* 0x000fca000001148b */
[----:B------:R-:W2:Y:S01]  /*1420*/  SHFL.IDX PT, R0, R140, RZ, 0x1f ;  /* 0x00001fff8c007589 */ /* 0x000ea200000e0000 */
[----:B-1----:R-:W-:-:S04]  /*1430*/  ULEA UR41, UR5, UR41, 0x18 ;  /* 0x0000002905297291 */ /* 0x002fc8000f8ec03f */
[----:B------:R-:W-:-:S04]  /*1440*/  UIADD3 UR5, UR41, 0x1c400, URZ ;  /* 0x0001c40029057890 */ /* 0x000fc8000fffe03f */
[----:B------:R-:W-:Y:S01]  /*1450*/  ULOP3.LUT UP0, URZ, UR5, 0x9f, URZ, 0xc0, !UPT ;  /* 0x0000009f053f7892 */ /* 0x000fe2000f80c03f */
[----:B--2---:R-:W-:-:S05]  /*1460*/  R2UR UR40, R0 ;  /* 0x00000000002872ca */ /* 0x004fca00000e0000 */
        /* <DEDUP_REMOVED lines=12> */
[----:B------:R1:W2:Y:S01]  /*1530*/  LDC.64 R14, c[0x4][R0] ;  /* 0x01000000000e7b82 */ /* 0x0002a20000000a00 */
[----:B------:R-:W-:Y:S01]  /*1540*/  IMAD.U32 R5, RZ, RZ, UR5 ;  /* 0x00000005ff057e24 */ /* 0x000fe2000f8e00ff */
[----:B------:R-:W-:Y:S01]  /*1550*/  ULDC.64 UR4, c[0x4][0xa0] ;  /* 0x0100280000047ab9 */ /* 0x000fe20000000a00 */
[----:B------:R-:W-:Y:S02]  /*1560*/  IMAD.U32 R10, RZ, RZ, UR6 ;  /* 0x00000006ff0a7e24 */ /* 0x000fe4000f8e00ff */
[----:B0-----:R-:W-:Y:S02]  /*1570*/  IMAD.U32 R6, RZ, RZ, UR4 ;  /* 0x00000004ff067e24 */ /* 0x001fe4000f8e00ff */
[----:B------:R-:W-:-:S02]  /*1580*/  IMAD.U32 R7, RZ, RZ, UR5 ;  /* 0x00000005ff077e24 */ /* 0x000fc4000f8e00ff */
[----:B------:R-:W-:Y:S02]  /*1590*/  IMAD.U32 R11, RZ, RZ, UR7 ;  /* 0x00000007ff0b7e24 */ /* 0x000fe4000f8e00ff */
[----:B------:R-:W-:Y:S02]  /*15a0*/  IMAD.MOV.U32 R8, RZ, RZ, 0x70 ;  /* 0x00000070ff087424 */ /* 0x000fe400078e00ff */
[----:B------:R-:W-:Y:S02]  /*15b0*/  IMAD.MOV.U32 R12, RZ, RZ, 0x1 ;  /* 0x00000001ff0c7424 */ /* 0x000fe400078e00ff */
[----:B-1----:R-:W-:-:S07]  /*15c0*/  IMAD.MOV.U32 R13, RZ, RZ, RZ ;  /* 0x000000ffff0d7224 */ /* 0x002fce00078e00ff */
[----:B------:R-:W-:-:S07]  /*15d0*/  LEPC R20, `(.L_x_1944) ;  /* 0x000000001014794e */ /* 0x000fce0000000000 */
[----:B--2---:R-:W-:Y:S05]  /*15e0*/  CALL.ABS.NOINC R14 ;  /* 0x000000000e007343 */ /* 0x004fea0003c00000 */
.L_x_1944:
[----:B------:R-:W2:Y:S01]  /*15f0*/  LDL.LU R20, [R1+0x1c] ;  /* 0x00001c0001147983 */ /* 0x000ea20000300800 */
[----:B------:R-:W-:-:S04]  /*1600*/  SHF.L.U32 R3, RZ, 0x1f, RZ ;  /* 0x0000001fff037819 */ /* 0x000fc800000006ff */
[----:B------:R-:W1:Y:S01]  /*1610*/  SYNCS.PHASECHK.TRANS64.TRYWAIT P0, [UR41+0x2e800], R3 ;  /* 0x02e80003ff0075a7 */ /* 0x000e620008000169 */
[----:B--2---:R-:W-:-:S04]  /*1620*/  LOP3.LUT R0, R20, 0x1, RZ, 0xfc, !PT ;  /* 0x0000000114007812 */ /* 0x004fc800078efcff */
[----:B------:R-:W-:Y:S01]  /*1630*/  ISETP.NE.AND P1, PT, R0, 0x3, PT ;  /* 0x000000030000780c */ /* 0x000fe20003f25270 */
[----:B-1----:R-:W-:-:S12]  /*1640*/  @!P0 BRA `(.L_x_1945) ;  /* 0x0000012400a88947 */ /* 0x002fd80003800000 */
.L_x_2035:
[----:B------:R-:W-:Y:S05]  /*1650*/  @!P1 BRA `(.L_x_1946) ;  /* 0x0000000000049947 */ /* 0x000fea0003800000 */
[----:B------:R-:W-:Y:S01]  /*1660*/  BPT.TRAP 0x1 ;  /* 0x000000040000795c */ /* 0x000fe20000300000 */
.L_x_1946:
[----:B------:R2:W3:Y:S01]  /*1670*/  SYNCS.PHASECHK.TRANS64.TRYWAIT P2, [UR41+0x2e830], R3 ;  /* 0x02e83003ff0075a7 */ /* 0x0004e20008040169 */
[----:B------:R-:W-:Y:S05]  /*1680*/  @!P1 BRA `(.L_x_1947) ;  /* 0x0000000000049947 */ /* 0x000fea0003800000 */
[----:B------:R-:W-:Y:S01]  /*1690*/  BPT.TRAP 0x1 ;  /* 0x000000040000795c */ /* 0x000fe20000300000 */
.L_x_1947:
[----:B-1----:R-:W1:Y:S01]  /*16a0*/  S2R R0, SR_TID.X ;  /* 0x0000000000007919 */ /* 0x002e620000002100 */
[----:B------:R-:W-:-:S05]  /*16b0*/  IMAD.U32 R4, RZ, RZ, UR42 ;  /* 0x0000002aff047e24 */ /* 0x000fca000f8e00ff */
[----:B------:R-:W-:Y:S02]  /*16c0*/  LOP3.LUT R4, R4, 0x10000, RZ, 0xfc, !PT ;  /* 0x0001000004047812 */ /* 0x000fe400078efcff */
[----:B-1----:R-:W-:-:S04]  /*16d0*/  LOP3.LUT R0, R0, 0x7f, RZ, 0xc0, !PT ;  /* 0x0000007f00007812 */ /* 0x002fc800078ec0ff */
[----:B------:R-:W-:Y:S01]  /*16e0*/  ISETP.NE.AND P0, PT, R0, RZ, PT ;  /* 0x000000ff0000720c */ /* 0x000fe20003f05270 */
[----:B---3--:R-:W-:-:S12]  /*16f0*/  @P2 BRA `(.L_x_1948) ;  /* 0x0000000000082947 */ /* 0x008fd80003800000 */
[----:B------:R-:W1:Y:S02]  /*1700*/  SYNCS.PHASECHK.TRANS64.TRYWAIT P2, [UR41+0x2e830], R3 ;  /* 0x02e83003ff0075a7 */ /* 0x000e640008040169 */
[----:B-1----:R-:W-:Y:S05]  /*1710*/  @!P2 BRA `(.L_x_1949) ;  /* 0x00000124008ca947 */ /* 0x002fea0003800000 */
.L_x_1948:
[----:B------:R-:W-:Y:S05]  /*1720*/  WARPSYNC.ALL ;  /* 0x0000000000007948 */ /* 0x000fea0003800000 */
[----:B------:R-:W-:Y:S01]  /*1730*/  IMAD.MOV.U32 R5, RZ, RZ, 0x40000040 ;  /* 0x40000040ff057424 */ /* 0x000fe200078e00ff */
        /* <DEDUP_REMOVED lines=32> */
[----:B-1----:R-:W1:Y:S01]  /*1940*/  LDC R0, c[0x0][0x448] ;  /* 0x00011200ff007b82 */ /* 0x002e620000000800 */
[----:B------:R-:W-:Y:S01]  /*1950*/  UIADD3 UR14, UR6, 0x4, URZ ;  /* 0x00000004060e7890 */ /* 0x000fe2000fffe03f */
[----:B--2---:R-:W-:Y:S01]  /*1960*/  LEA.HI R3, R140, R140, RZ, 0x1 ;  /* 0x0000008c8c037211 */ /* 0x004fe200078f08ff */
[----:B------:R-:W-:Y:S01]  /*1970*/  UMOV UR13, 0x40000040 ;  /* 0x40000040000d7882 */ /* 0x000fe20000000000 */
[----:B------:R-:W-:Y:S01]  /*1980*/  UMOV UR15, 0x40000040 ;  /* 0x40000040000f7882 */ /* 0x000fe20000000000 */
[----:B------:R-:W-:Y:S01]  /*1990*/  UIADD3 UR34, UR6, 0x504, URZ ;  /* 0x0000050406227890 */ /* 0x000fe2000fffe03f */
[----:B------:R-:W-:Y:S01]  /*19a0*/  LOP3.LUT R9, R3, 0x3fffffe, RZ, 0xc0, !PT ;  /* 0x03fffffe03097812 */ /* 0x000fe200078ec0ff */
[----:B------:R-:W-:Y:S01]  /*19b0*/  UMOV UR33, UR13 ;  /* 0x0000000d00217c82 */ /* 0x000fe20008000000 */
[----:B------:R-:W-:Y:S01]  /*19c0*/  UMOV UR35, 0x40000040 ;  /* 0x4000004000237882 */ /* 0x000fe20000000000 */
[----:B------:R-:W-:Y:S01]  /*19d0*/  LEA.HI R138, R138, R137, RZ, 0x2 ;  /* 0x000000898a8a7211 */ /* 0x000fe200078f10ff */
[----:B------:R-:W-:Y:S01]  /*19e0*/  UIADD3 UR5, UR4, 0x2, URZ ;  /* 0x0000000204057890 */ /* 0x000fe2000fffe03f */
[----:B------:R-:W-:Y:S01]  /*19f0*/  IMAD.IADD R9, R140, 0x1, -R9 ;  /* 0x000000018c097824 */ /* 0x000fe200078e0a09 */
[----:B------:R-:W-:Y:S01]  /*1a00*/  UIADD3 UR12, UR4, 0x4, URZ ;  /* 0x00000004040c7890 */ /* 0x000fe2000fffe03f */
[----:B------:R-:W-:Y:S01]  /*1a10*/  LOP3.LUT R138, R138, 0xfffffffc, RZ, 0xc0, !PT ;  /* 0xfffffffc8a8a7812 */ /* 0x000fe200078ec0ff */
[----:B------:R-:W-:Y:S01]  /*1a20*/  UIADD3 UR4, UR4, 0x6, URZ ;  /* 0x0000000604047890 */ /* 0x000fe2000fffe03f */
[----:B------:R-:W-:-:S03]  /*1a30*/  UMOV UR42, URZ ;  /* 0x0000003f002a7c82 */ /* 0x000fc60008000000 */
[----:B------:R-:W-:Y:S01]  /*1a40*/  IMAD.IADD R138, R137, 0x1, -R138 ;  /* 0x00000001898a7824 */ /* 0x000fe200078e0a8a */
[----:B------:R-:W-:-:S04]  /*1a50*/  UMOV UR32, UR12 ;  /* 0x0000000c00207c82 */ /* 0x000fc80008000000 */
[----:B------:R-:W-:Y:S02]  /*1a60*/  LEA.HI R10, R138, R138, RZ, 0x1 ;  /* 0x0000008a8a0a7211 */ /* 0x000fe400078f08ff */
[----:B-1----:R-:W-:Y:S02]  /*1a70*/  ISETP.NE.AND P2, PT, R0, 0x1, PT ;  /* 0x000000010000780c */ /* 0x002fe40003f45270 */
[----:B------:R-:W-:-:S05]  /*1a80*/  LOP3.LUT R0, R139, 0xffffff80, RZ, 0xc0, !PT ;  /* 0xffffff808b007812 */ /* 0x000fca00078ec0ff */
[----:B------:R-:W-:-:S05]  /*1a90*/  IMAD.IADD R0, R137, 0x1, -R0 ;  /* 0x0000000189007824 */ /* 0x000fca00078e0a00 */
[----:B------:R-:W-:Y:S01]  /*1aa0*/  SHF.R.S32.HI R3, RZ, 0x1f, R0 ;  /* 0x0000001fff037819 */ /* 0x000fe20000011400 */
[----:B------:R-:W1:Y:S03]  /*1ab0*/  @P2 LDC R12, c[0x0][0x44c] ;  /* 0x00011300ff0c2b82 */ /* 0x000e660000000800 */
[CC--:B0-----:R-:W-:Y:S02]  /*1ac0*/  LEA.HI R6, R3.reuse, R0.reuse, RZ, 0x2 ;  /* 0x0000000003067211 */ /* 0x0c1fe400078f10ff */
[----:B------:R-:W-:Y:S02]  /*1ad0*/  LEA.HI R7, R3, R0, RZ, 0x5 ;  /* 0x0000000003077211 */ /* 0x000fe400078f28ff */
[--C-:B------:R-:W-:Y:S01]  /*1ae0*/  SHF.R.S32.HI R3, RZ, 0x2, R6.reuse ;  /* 0x00000002ff037819 */ /* 0x100fe20000011406 */
[----:B------:R-:W0:Y:S01]  /*1af0*/  @P2 LDC R14, c[0x0][0x450] ;  /* 0x00011400ff0e2b82 */ /* 0x000e220000000800 */
[----:B------:R-:W-:-:S02]  /*1b00*/  SHF.R.S32.HI R8, RZ, 0x1f, R6 ;  /* 0x0000001fff087819 */ /* 0x000fc40000011406 */
[----:B------:R-:W-:Y:S01]  /*1b10*/  SHF.R.S32.HI R7, RZ, 0x5, R7 ;  /* 0x00000005ff077819 */ /* 0x000fe20000011407 */
[----:B------:R-:W-:Y:S02]  /*1b20*/  WARPGROUP.DEPBAR.LE gsb0, 0x0 ;  /* 0x00008000000079c5 */ /* 0x000fe40000010000 */
[----:B------:R-:W-:Y:S01]  /*1b30*/  WARPGROUP.ARRIVE ;  /* 0x00000000000079c5 */ /* 0x000fe20000000000 */
[-C--:B------:R-:W-:Y:S01]  /*1b40*/  LEA.HI R8, R8, R3.reuse, RZ, 0x3 ;  /* 0x0000000308087211 */ /* 0x080fe200078f18ff */
[----:B------:R-:W-:Y:S01]  /*1b50*/  IMAD R11, R7, 0x10, R22 ;  /* 0x00000010070b7824 */ /* 0x000fe200078e0216 */
[----:B------:R-:W-:Y:S02]  /*1b60*/  LOP3.LUT R7, R10, 0x1ffffffe, RZ, 0xc0, !PT ;  /* 0x1ffffffe0a077812 */ /* 0x000fe400078ec0ff */
[----:B------:R-:W-:Y:S01]  /*1b70*/  LOP3.LUT R8, R8, 0xfffffff8, RZ, 0xc0, !PT ;  /* 0xfffffff808087812 */ /* 0x000fe200078ec0ff */
[----:B------:R-:W-:Y:S01]  /*1b80*/  QGMMA.64x32x32.F32.E4M3.E4M3 R104, gdesc[UR8], RZ, !UPT, gsb0 ;  /* 0x00600000086879f3 */ /* 0x000fe2000c0008ff */
[----:B------:R-:W-:Y:S01]  /*1b90*/  UIADD3 UR8, UR6, 0x200, URZ ;  /* 0x0000020006087890 */ /* 0x000fe2000fffe03f */
[----:B------:R-:W-:Y:S01]  /*1ba0*/  R2UR UR9, R5 ;  /* 0x00000000050972ca */ /* 0x000fe200000e0000 */
[----:B------:R-:W-:Y:S01]  /*1bb0*/  UIADD3 UR10, UR6, 0x300, URZ ;  /* 0x00000300060a7890 */ /* 0x000fe2000fffe03f */
[----:B------:R-:W-:Y:S01]  /*1bc0*/  IADD3 R8, R11, R3, -R8 ;  /* 0x000000030b087210 */ /* 0x000fe20007ffe808 */
[----:B------:R-:W-:Y:S01]  /*1bd0*/  UMOV UR11, 0x40000040 ;  /* 0x40000040000b7882 */ /* 0x000fe20000000000 */
[----:B------:R-:W-:-:S02]  /*1be0*/  IMAD.IADD R7, R138, 0x1, -R7 ;  /* 0x000000018a077824 */ /* 0x000fc400078e0a07 */
[----:B------:R-:W-:Y:S01]  /*1bf0*/  UMOV UR18, UR8 ;  /* 0x0000000800127c82 */ /* 0x000fe20008000000 */
[----:B------:R-:W-:Y:S01]  /*1c00*/  R2UR UR8, R4 ;  /* 0x00000000040872ca */ /* 0x000fe200000e0000 */
[----:B------:R-:W-:Y:S01]  /*1c10*/  UMOV UR26, UR10 ;  /* 0x0000000a001a7c82 */ /* 0x000fe20008000000 */
[----:B------:R-:W-:Y:S01]  /*1c20*/  UIADD3 UR10, UR6, 0x600, URZ ;  /* 0x00000600060a7890 */ /* 0x000fe2000fffe03f */
[----:B------:R-:W-:-:S04]  /*1c30*/  IMAD R8, R9, 0x40, R8 ;  /* 0x0000004009087824 */ /* 0x000fc800078e0208 */
[----:B------:R-:W-:Y:S02]  /*1c40*/  IMAD R9, R7, 0x8, R8 ;  /* 0x0000000807097824 */ /* 0x000fe400078e0208 */
[----:B------:R-:W2:Y:S02]  /*1c50*/  LDC R7, c[0x0][0x288] ;  /* 0x0000a200ff077b82 */ /* 0x000ea40000000800 */
[----:B-1----:R-:W-:-:S04]  /*1c60*/  @P2 IMAD.HI.U32 R3, R9, R12, RZ ;  /* 0x0000000c09032227 */ /* 0x002fc800078e00ff */
[----:B------:R-:W-:Y:S01]  /*1c70*/  IMAD.MOV.U32 R138, RZ, RZ, R9 ;  /* 0x000000ffff8a7224 */ /* 0x000fe200078e0009 */
[----:B0-----:R-:W-:Y:S01]  /*1c80*/  @P2 SHF.R.U32.HI R138, RZ, R14, R3 ;  /* 0x0000000eff8a2219 */ /* 0x001fe20000011603 */
[----:B------:R-:W-:Y:S01]  /*1c90*/  IMAD.MOV.U32 R12, RZ, RZ, -0xe0 ;  /* 0xffffff20ff0c7424 */ /* 0x000fe200078e00ff */
[----:B------:R-:W-:Y:S01]  /*1ca0*/  LOP3.LUT R3, R6, 0x7ffffffc, RZ, 0xc0, !PT ;  /* 0x7ffffffc06037812 */ /* 0x000fe200078ec0ff */
[C---:B------:R-:W-:Y:S02]  /*1cb0*/  IMAD R6, R23.reuse, -0xe0, R136 ;  /* 0xffffff2017067824 */ /* 0x040fe400078e0288 */
[----:B------:R-:W0:Y:S02]  /*1cc0*/  SHFL.IDX PT, R8, R138, 0x1, 0x1c1f ;  /* 0x003c1f008a087f89 */ /* 0x000e2400000e0000 */
[----:B------:R-:W-:Y:S02]  /*1cd0*/  IMAD.IADD R10, R0, 0x1, -R3 ;  /* 0x00000001000a7824 */ /* 0x000fe400078e0a03 */
[----:B------:R-:W-:-:S02]  /*1ce0*/  IMAD R3, R23, R12, 0xe1 ;  /* 0x000000e117037424 */ /* 0x000fc400078e020c */
[----:B------:R-:W-:Y:S02]  /*1cf0*/  VIADD R139, R6, 0xe0 ;  /* 0x000000e0068b7836 */ /* 0x000fe40000000000 */
[C---:B------:R-:W-:Y:S02]  /*1d00*/  IMAD R3, R10.reuse, -0x2, R3 ;  /* 0xfffffffe0a037824 */ /* 0x040fe400078e0203 */
[----:B------:R-:W-:-:S03]  /*1d10*/  IMAD R139, R10, -0x2, R139 ;  /* 0xfffffffe0a8b7824 */ /* 0x000fc600078e028b */
[----:B--2---:R-:W-:-:S04]  /*1d20*/  IADD3 R142, R3, -R7, R136 ;  /* 0x80000007038e7210 */ /* 0x004fc80007ffe088 */
[----:B0-----:R-:W-:-:S04]  /*1d30*/  VIADDMNMX R0, R8, R142, R139, PT ;  /* 0x0000008e08007246 */ /* 0x001fc8000380018b */
[C---:B------:R-:W-:Y:S01]  /*1d40*/  ISETP.GT.AND P3, PT, R0.reuse, RZ, PT ;  /* 0x000000ff0000720c */ /* 0x040fe20003f64270 */
[----:B------:R-:W-:Y:S02]  /*1d50*/  WARPGROUP.DEPBAR.LE gsb0, 0x0 ;  /* 0x00008000000079c5 */ /* 0x000fe40000010000 */
[----:B------:R-:W-:Y:S01]  /*1d60*/  WARPGROUP.ARRIVE ;  /* 0x00000000000079c5 */ /* 0x000fe20000000000 */
[C---:B------:R-:W-:Y:S02]  /*1d70*/  ISETP.GT.AND P4, PT, R0.reuse, 0x1, PT ;  /* 0x000000010000780c */ /* 0x040fe40003f84270 */
[----:B------:R-:W-:-:S03]  /*1d80*/  ISETP.GT.AND P5, PT, R0, 0x8, PT ;  /* 0x000000080000780c */ /* 0x000fc60003fa4270 */
        /* <DEDUP_REMOVED lines=80> */
[----:B------:R-:W-:Y:S01]  /*2290*/  UMOV UR17, 0x40000040 ;  /* 0x4000004000117882 */ /* 0x000fe20000000000 */
[----:B------:R-:W-:Y:S01]  /*22a0*/  UMOV UR19, 0x40000040 ;  /* 0x4000004000137882 */ /* 0x000fe20000000000 */
[----:B------:R-:W0:Y:S01]  /*22b0*/  S2UR UR4, SR_CgaCtaId ;  /* 0x00000000000479c3 */ /* 0x000e220000008800 */
        /* <DEDUP_REMOVED lines=24> */
[----:B------:R-:W-:Y:S01]  /*2440*/  ISETP.GT.AND P3, PT, R0, 0x9, PT ;  /* 0x000000090000780c */ /* 0x000fe20003f64270 */
[----:B------:R-:W-:Y:S01]  /*2450*/  QGMMA.64x32x32.F32.E4M3.E4M3 R104, gdesc[UR16], R104, gsb0 ;  /* 0x00600000106879f3 */ /* 0x000fe20008000868 */
[----:B------:R-:W-:Y:S01]  /*2460*/  UIADD3 UR18, UR6, 0x206, URZ ;  /* 0x0000020606127890 */ /* 0x000fe2000fffe03f */
[----:B------:R-:W-:Y:S01]  /*2470*/  FSEL R8, R126, -INF , P5 ;  /* 0xff8000007e087808 */ /* 0x000fe20002800000 */
[----:B------:R-:W-:Y:S01]  /*2480*/  UMOV UR19, 0x40000040 ;  /* 0x4000004000137882 */ /* 0x000fe20000000000 */
[----:B------:R-:W-:-:S02]  /*2490*/  FMNMX.FTZ R3, R6, R146, !PT ;  /* 0x0000009206037209 */ /* 0x000fc40007810000 */
[----:B------:R-:W-:Y:S02]  /*24a0*/  ISETP.GT.AND P4, PT, R0, 0x10, PT ;  /* 0x000000100000780c */ /* 0x000fe40003f84270 */
[----:B------:R-:W-:Y:S02]  /*24b0*/  FSEL R144, R127, -INF , P3 ;  /* 0xff8000007f907808 */ /* 0x000fe40001800000 */
[----:B------:R-:W-:Y:S02]  /*24c0*/  FMNMX.FTZ R3, R8, R3, !PT ;  /* 0x0000000308037209 */ /* 0x000fe40007810000 */
[----:B------:R-:W-:Y:S02]  /*24d0*/  ISETP.GT.AND P3, PT, R0, 0x11, PT ;  /* 0x000000110000780c */ /* 0x000fe40003f64270 */
[----:B------:R-:W-:Y:S02]  /*24e0*/  FSEL R130, R130, -INF , P4 ;  /* 0xff80000082827808 */ /* 0x000fe40002000000 */
        /* <DEDUP_REMOVED lines=11> */
[----:B------:R-:W-:Y:S01]  /*25a0*/  FMNMX.FTZ R3, R152, R3, !PT ;  /* 0x0000000398037209 */ /* 0x000fe20007810000 */
[----:B------:R-:W-:Y:S02]  /*25b0*/  WARPGROUP.DEPBAR.LE gsb0, 0x0 ;  /* 0x00008000000079c5 */ /* 0x000fe40000010000 */
[----:B------:R-:W-:Y:S01]  /*25c0*/  WARPGROUP.ARRIVE ;  /* 0x00000000000079c5 */ /* 0x000fe20000000000 */
[----:B------:R-:W-:-:S02]  /*25d0*/  FSEL R154, R106, -INF , P4 ;  /* 0xff8000006a9a7808 */ /* 0x000fc40002000000 */
[----:B------:R-:W-:Y:S02]  /*25e0*/  ISETP.GT.AND P4, PT, R0, 0x28, PT ;  /* 0x000000280000780c */ /* 0x000fe40003f84270 */
[----:B------:R-:W-:Y:S01]  /*25f0*/  FSEL R156, R107, -INF , P3 ;  /* 0xff8000006b9c7808 */ /* 0x000fe20001800000 */
[----:B------:R-:W-:Y:S01]  /*2600*/  QGMMA.64x32x32.F32.E4M3.E4M3 R88, gdesc[UR16], R88, gsb0 ;  /* 0x00600000105879f3 */ /* 0x000fe20008000858 */
[----:B------:R-:W-:Y:S01]  /*2610*/  UIADD3 UR18, UR6, 0x306, URZ ;  /* 0x0000030606127890 */ /* 0x000fe2000fffe03f */
[----:B------:R-:W-:Y:S01]  /*2620*/  FMNMX.FTZ R3, R154, R3, !PT ;  /* 0x000000039a037209 */ /* 0x000fe20007810000 */
[----:B------:R-:W-:Y:S01]  /*2630*/  UMOV UR19, 0x40000040 ;  /* 0x4000004000137882 */ /* 0x000fe20000000000 */
        /* <DEDUP_REMOVED lines=15> */
[C---:B------:R-:W-:Y:S02]  /*2730*/  ISETP.GT.AND P4, PT, R0.reuse, 0x40, PT ;  /* 0x000000400000780c */ /* 0x040fe40003f84270 */
[----:B------:R-:W-:Y:S02]  /*2740*/  FSEL R111, R119, -INF , P3 ;  /* 0xff800000776f7808 */ /* 0x000fe40001800000 */
[----:B------:R-:W-:Y:S02]  /*2750*/  FMNMX.FTZ R12, R107, R12, !PT ;  /* 0x0000000c6b0c7209 */ /* 0x000fe40007810000 */
[----:B------:R-:W-:Y:S02]  /*2760*/  ISETP.GT.AND P3, PT, R0, 0x41, PT ;  /* 0x000000410000780c */ /* 0x000fe40003f64270 */
[----:B------:R-:W-:Y:S01]  /*2770*/  FMNMX.FTZ R12, R111, R12, !PT ;  /* 0x0000000c6f0c7209 */ /* 0x000fe20007810000 */
[----:B------:R-:W-:Y:S02]  /*2780*/  WARPGROUP.DEPBAR.LE gsb0, 0x0 ;  /* 0x00008000000079c5 */ /* 0x000fe40000010000 */
[----:B------:R-:W-:Y:S01]  /*2790*/  WARPGROUP.ARRIVE ;  /* 0x00000000000079c5 */ /* 0x000fe20000000000 */
[----:B------:R-:W-:-:S02]  /*27a0*/  FSEL R115, R90, -INF , P4 ;  /* 0xff8000005a737808 */ /* 0x000fc40002000000 */
[C---:B------:R-:W-:Y:S02]  /*27b0*/  ISETP.GT.AND P4, PT, R0.reuse, 0x48, PT ;  /* 0x000000480000780c */ /* 0x040fe40003f84270 */
        /* <DEDUP_REMOVED lines=8> */
[C---:B------:R-:W-:Y:S02]  /*2840*/  ISETP.GT.AND P4, PT, R0.reuse, 0x50, PT ;  /* 0x000000500000780c */ /* 0x040fe40003f84270 */
        /* <DEDUP_REMOVED lines=102> */
[----:B------:R-:W-:-:S02]  /*2eb0*/  FSEL R26, R26, -INF , P4 ;  /* 0xff8000001a1a7808 */ /* 0x000fc40002000000 */
        /* <DEDUP_REMOVED lines=18> */
[----:B------:R-:W-:Y:S02]  /*2fe0*/  FSEL R39, R39, -INF , P3 ;  /* 0xff80000027277808 */ /* 0x000fe40001800000 */
[----:B------:R-:W-:-:S04]  /*2ff0*/  FMNMX.FTZ R0, R11, R0, !PT ;  /* 0x000000000b007209 */ /* 0x000fc80007810000 */
[----:B------:R-:W-:-:S05]  /*3000*/  FMNMX.FTZ R21, R39, R0, !PT ;  /* 0x0000000027157209 */ /* 0x000fca0007810000 */
[----:B------:R-:W1:Y:S02]  /*3010*/  SHFL.BFLY PT, R0, R21, 0x2, 0x1f ;  /* 0x0c401f0015007f89 */ /* 0x000e6400000e0000 */
[----:B-1----:R-:W-:-:S05]  /*3020*/  FMNMX.FTZ R27, R21, R0, !PT ;  /* 0x00000000151b7209 */ /* 0x002fca0007810000 */
[----:B------:R-:W1:Y:S02]  /*3030*/  SHFL.BFLY PT, R0, R27, 0x1, 0x1f ;  /* 0x0c201f001b007f89 */ /* 0x000e6400000e0000 */
[----:B-1----:R-:W-:-:S04]  /*3040*/  FMNMX.FTZ R0, R27, R0, !PT ;  /* 0x000000001b007209 */ /* 0x002fc80007810000 */
[----:B------:R-:W-:Y:S01]  /*3050*/  FSETP.NEU.FTZ.AND P3, PT, R0, -INF , PT ;  /* 0xff8000000000780b */ /* 0x000fe20003f7d000 */
[----:B------:R-:W-:-:S05]  /*3060*/  FFMA.FTZ R13, R2, R0, -8 ;  /* 0xc1000000020d7423 */ /* 0x000fca0000010000 */
[----:B------:R-:W-:-:S05]  /*3070*/  FSEL R13, R13, RZ, P3 ;  /* 0x000000ff0d0d7208 */ /* 0x000fca0001800000 */
[C-C-:B------:R-:W-:Y:S01]  /*3080*/  FFMA.FTZ R27, R2.reuse, R130, -R13.reuse ;  /* 0x00000082021b7223 */ /* 0x140fe2000001080d */
[C-C-:B------:R-:W-:Y:S01]  /*3090*/  FFMA.FTZ R55, R2.reuse, R107, -R13.reuse ;  /* 0x0000006b02377223 */ /* 0x140fe2000001080d */
[----:B------:R-:W1:Y:S01]  /*30a0*/  SHFL.IDX PT, R130, R138, RZ, 0x1c1f ;  /* 0x001c1fff8a827589 */ /* 0x000e6200000e0000 */
[C-C-:B------:R-:W-:Y:S01]  /*30b0*/  FFMA.FTZ R82, R2.reuse, R111, -R13.reuse ;  /* 0x0000006f02527223 */ /* 0x140fe2000001080d */
        /* <DEDUP_REMOVED lines=21> */
[----:B------:R-:W-:Y:S01]  /*3210*/  FFMA.FTZ R179, R2, R42, -R13 ;  /* 0x0000002a02b37223 */ /* 0x000fe2000001080d */
[----:B-1----:R-:W-:Y:S01]  /*3220*/  VIADDMNMX R130, R130, R142, R139, PT ;  /* 0x0000008e82827246 */ /* 0x002fe2000380018b */
[C-C-:B------:R-:W-:Y:S01]  /*3230*/  FFMA.FTZ R30, R2.reuse, R30, -R13.reuse ;  /* 0x0000001e021e7223 */ /* 0x140fe2000001080d */
[C-C-:B------:R-:W-:Y:S01]  /*3240*/  FFMA.FTZ R183, R2.reuse, R58, -R13.reuse ;  /* 0x0000003a02b77223 */ /* 0x140fe2000001080d */
[--C-:B------:R-:W-:Y:S01]  /*3250*/  FFMA.FTZ R185, R2, R62, -R13.reuse ;  /* 0x0000003e02b97223 */ /* 0x100fe2000001080d */
[----:B------:R-:W-:Y:S01]  /*3260*/  ISETP.GT.AND P3, PT, R130, RZ, PT ;  /* 0x000000ff8200720c */ /* 0x000fe20003f64270 */
[----:B------:R-:W-:Y:S01]  /*3270*/  FFMA.FTZ R11, R2, R11, -R13 ;  /* 0x0000000b020b7223 */ /* 0x000fe2000001080d */
[C---:B------:R-:W-:Y:S01]  /*3280*/  ISETP.GT.AND P4, PT, R130.reuse, 0x1, PT ;  /* 0x000000018200780c */ /* 0x040fe20003f84270 */
[----:B------:R-:W-:Y:S01]  /*3290*/  MUFU.EX2 R6, R6 ;  /* 0x0000000600067308 */ /* 0x000fe20000000800 */
[----:B------:R-:W-:-:S02]  /*32a0*/  ISETP.GT.AND P5, PT, R130, 0x8, PT ;  /* 0x000000088200780c */ /* 0x000fc40003fa4270 */
[----:B------:R-:W-:Y:S02]  /*32b0*/  FSEL R103, R120, -INF , P3 ;  /* 0xff80000078677808 */ /* 0x000fe40001800000 */
[----:B------:R-:W-:Y:S02]  /*32c0*/  FSEL R121, R121, -INF , P4 ;  /* 0xff80000079797808 */ /* 0x000fe40002000000 */
[----:B------:R-:W-:Y:S01]  /*32d0*/  ISETP.GT.AND P3, PT, R130, 0x9, PT ;  /* 0x000000098200780c */ /* 0x000fe20003f64270 */
[----:B------:R-:W-:Y:S01]  /*32e0*/  MUFU.EX2 R15, R15 ;  /* 0x0000000f000f7308 */ /* 0x000fe20000000800 */
[----:B------:R-:W-:Y:S02]  /*32f0*/  FSEL R107, R124, -INF , P5 ;  /* 0xff8000007c6b7808 */ /* 0x000fe40002800000 */
[----:B------:R-:W-:Y:S02]  /*3300*/  FMNMX.FTZ R86, R103, R121, !PT ;  /* 0x0000007967567209 */ /* 0x000fe40007810000 */
[----:B------:R-:W-:-:S02]  /*3310*/  ISETP.GT.AND P4, PT, R130, 0x10, PT ;  /* 0x000000108200780c */ /* 0x000fc40003f84270 */
[----:B------:R-:W-:Y:S01]  /*3320*/  FSEL R125, R125, -INF , P3 ;  /* 0xff8000007d7d7808 */ /* 0x000fe20001800000 */
[----:B------:R-:W-:Y:S01]  /*3330*/  MUFU.EX2 R8, R8 ;  /* 0x0000000800087308 */ /* 0x000fe20000000800 */
[----:B------:R-:W-:Y:S02]  /*3340*/  FMNMX.FTZ R86, R107, R86, !PT ;  /* 0x000000566b567209 */ /* 0x000fe40007810000 */
[----:B------:R-:W-:Y:S02]  /*3350*/  ISETP.GT.AND P3, PT, R130, 0x11, PT ;  /* 0x000000118200780c */ /* 0x000fe40003f64270 */
[----:B------:R-:W-:Y:S02]  /*3360*/  FSEL R111, R128, -INF , P4 ;  /* 0xff800000806f7808 */ /* 0x000fe40002000000 */
[----:B------:R-:W-:Y:S01]  /*3370*/  FMNMX.FTZ R86, R125, R86, !PT ;  /* 0x000000567d567209 */ /* 0x000fe20007810000 */
[----:B------:R-:W1:Y:S01]  /*3380*/  MUFU.EX2 R21, R21 ;  /* 0x0000001500157308 */ /* 0x000e620000000800 */
[----:B------:R-:W-:-:S02]  /*3390*/  ISETP.GT.AND P4, PT, R130, 0x18, PT ;  /* 0x000000188200780c */ /* 0x000fc40003f84270 */
[----:B------:R-:W-:Y:S02]  /*33a0*/  FSEL R129, R129, -INF , P3 ;  /* 0xff80000081817808 */ /* 0x000fe40001800000 */
[----:B------:R-:W-:Y:S02]  /*33b0*/  FMNMX.FTZ R86, R111, R86, !PT ;  /* 0x000000566f567209 */ /* 0x000fe40007810000 */
[----:B------:R-:W-:Y:S01]  /*33c0*/  ISETP.GT.AND P3, PT, R130, 0x19, PT ;  /* 0x000000198200780c */ /* 0x000fe20003f64270 */
[----:B------:R-:W-:Y:S01]  /*33d0*/  MUFU.EX2 R27, R27 ;  /* 0x0000001b001b7308 */ /* 0x000fe20000000800 */
[----:B------:R-:W-:Y:S02]  /*33e0*/  FSEL R115, R132, -INF , P4 ;  /* 0xff80000084737808 */ /* 0x000fe40002000000 */
[----:B------:R-:W-:Y:S02]  /*33f0*/  FMNMX.FTZ R120, R129, R86, !PT ;  /* 0x0000005681787209 */ /* 0x000fe40007810000 */
[----:B------:R-:W-:-:S02]  /*3400*/  FSEL R133, R133, -INF , P3 ;  /* 0xff80000085857808 */ /* 0x000fc40001800000 */
[C---:B------:R-:W-:Y:S01]  /*3410*/  ISETP.GT.AND P3, PT, R130.reuse, 0x20, PT ;  /* 0x000000208200780c */ /* 0x040fe20003f64270 */
[----:B------:R2:W-:Y:S01]  /*3420*/  MUFU.EX2 R86, R67 ;  /* 0x0000004300567308 */ /* 0x0005e20000000800 */
[----:B------:R-:W-:Y:S02]  /*3430*/  FMNMX.FTZ R120, R115, R120, !PT ;  /* 0x0000007873787209 */ /* 0x000fe40007810000 */
[----:B------:R-:W-:Y:S02]  /*3440*/  ISETP.GT.AND P4, PT, R130, 0x21, PT ;  /* 0x000000218200780c */ /* 0x000fe40003f84270 */
[----:B------:R-:W-:Y:S02]  /*3450*/  FSEL R119, R104, -INF , P3 ;  /* 0xff80000068777808 */ /* 0x000fe40001800000 */
[----:B------:R-:W-:Y:S01]  /*3460*/  FMNMX.FTZ R120, R133, R120, !PT ;  /* 0x0000007885787209 */ /* 0x000fe20007810000 */
[----:B------:R-:W-:Y:S01]  /*3470*/  MUFU.EX2 R38, R38 ;  /* 0x0000002600267308 */ /* 0x000fe20000000800 */
[----:B------:R-:W-:Y:S01]  /*3480*/  ISETP.GT.AND P3, PT, R130, 0x28, PT ;  /* 0x000000288200780c */ /* 0x000fe20003f64270 */
[----:B--2---:R-:W-:Y:S01]  /*3490*/  FFMA.FTZ R67, R2, R131, -R13 ;  /* 0x0000008302437223 */ /* 0x004fe2000001080d */
[----:B------:R-:W-:-:S02]  /*34a0*/  FSEL R105, R105, -INF , P4 ;  /* 0xff80000069697808 */ /* 0x000fc40002000000 */
[----:B------:R-:W-:Y:S02]  /*34b0*/  FMNMX.FTZ R120, R119, R120, !PT ;  /* 0x0000007877787209 */ /* 0x000fe40007810000 */
[----:B------:R-:W-:Y:S01]  /*34c0*/  ISETP.GT.AND P4, PT, R130, 0x29, PT ;  /* 0x000000298200780c */ /* 0x000fe20003f84270 */
[----:B------:R-:W-:Y:S01]  /*34d0*/  MUFU.EX2 R31, R31 ;  /* 0x0000001f001f7308 */ /* 0x000fe20000000800 */
[----:B------:R-:W-:Y:S02]  /*34e0*/  FSEL R123, R108, -INF , P3 ;  /* 0xff8000006c7b7808 */ /* 0x000fe40001800000 */
[----:B------:R-:W-:Y:S02]  /*34f0*/  FMNMX.FTZ R120, R105, R120, !PT ;  /* 0x0000007869787209 */ /* 0x000fe40007810000 */
[----:B------:R-:W-:Y:S02]  /*3500*/  ISETP.GT.AND P3, PT, R130, 0x30, PT ;  /* 0x000000308200780c */ /* 0x000fe40003f64270 */
[----:B------:R-:W-:Y:S01]  /*3510*/  FSEL R109, R109, -INF , P4 ;  /* 0xff8000006d6d7808 */ /* 0x000fe20002000000 */
[----:B------:R-:W2:Y:S01]  /*3520*/  MUFU.EX2 R66, R66 ;  /* 0x0000004200427308 */ /* 0x000ea20000000800 */
[----:B------:R-:W-:-:S02]  /*3530*/  FMNMX.FTZ R120, R123, R120, !PT ;  /* 0x000000787b787209 */ /* 0x000fc40007810000 */
[----:B------:R-:W-:Y:S02]  /*3540*/  ISETP.GT.AND P4, PT, R130, 0x31, PT ;  /* 0x000000318200780c */ /* 0x000fe40003f84270 */
[----:B------:R-:W-:Y:S02]  /*3550*/  FSEL R127, R112, -INF , P3 ;  /* 0xff800000707f7808 */ /* 0x000fe40001800000 */
[----:B------:R-:W-:Y:S01]  /*3560*/  FMNMX.FTZ R120, R109, R120, !PT ;  /* 0x000000786d787209 */ /* 0x000fe20007810000 */
[----:B------:R-:W-:Y:S01]  /*3570*/  MUFU.EX2 R35, R35 ;  /* 0x0000002300237308 */ /* 0x000fe20000000800 */
[----:B------:R-:W-:Y:S02]  /*3580*/  ISETP.GT.AND P3, PT, R130, 0x38, PT ;  /* 0x000000388200780c */ /* 0x000fe40003f64270 */
[----:B------:R-:W-:Y:S02]  /*3590*/  FSEL R113, R113, -INF , P4 ;  /* 0xff80000071717808 */ /* 0x000fe40002000000 */
[----:B------:R-:W-:-:S02]  /*35a0*/  FMNMX.FTZ R120, R127, R120, !PT ;  /* 0x000000787f787209 */ /* 0x000fc40007810000 */
[----:B------:R-:W-:Y:S01]  /*35b0*/  ISETP.GT.AND P4, PT, R130, 0x39, PT ;  /* 0x000000398200780c */ /* 0x000fe20003f84270 */
[----:B------:R-:W-:Y:S01]  /*35c0*/  MUFU.EX2 R70, R70 ;  /* 0x0000004600467308 */ /* 0x000fe20000000800 */
[----:B------:R-:W-:Y:S02]  /*35d0*/  FSEL R131, R116, -INF , P3 ;  /* 0xff80000074837808 */ /* 0x000fe40001800000 */
[----:B------:R-:W-:Y:S02]  /*35e0*/  FMNMX.FTZ R120, R113, R120, !PT ;  /* 0x0000007871787209 */ /* 0x000fe40007810000 */
[----:B------:R-:W-:Y:S02]  /*35f0*/  FSEL R117, R117, -INF , P4 ;  /* 0xff80000075757808 */ /* 0x000fe40002000000 */
[----:B------:R-:W-:Y:S01]  /*3600*/  ISETP.GT.AND P3, PT, R130, 0x40, PT ;  /* 0x000000408200780c */ /* 0x000fe20003f64270 */
[----:B------:R-:W-:Y:S01]  /*3610*/  MUFU.EX2 R47, R47 ;  /* 0x0000002f002f7308 */ /* 0x000fe20000000800 */
[----:B------:R-:W-:-:S02]  /*3620*/  FMNMX.FTZ R120, R131, R120, !PT ;  /* 0x0000007883787209 */ /* 0x000fc40007810000 */
[----:B------:R-:W-:Y:S02]  /*3630*/  ISETP.GT.AND P4, PT, R130, 0x41, PT ;  /* 0x000000418200780c */ /* 0x000fe40003f84270 */
[----:B------:R-:W-:Y:S01]  /*3640*/  FSEL R135, R88, -INF , P3 ;  /* 0xff80000058877808 */ /* 0x000fe20001800000 */
[----:B------:R-:W-:Y:S01]  /*3650*/  FFMA.FTZ R88, R2, R134, -R13 ;  /* 0x0000008602587223 */ /* 0x000fe2000001080d */
[----:B------:R-:W-:Y:S01]  /*3660*/  FMNMX.FTZ R120, R117, R120, !PT ;  /* 0x0000007875787209 */ /* 0x000fe20007810000 */
[----:B------:R-:W-:Y:S01]  /*3670*/  MUFU.EX2 R74, R74 ;  /* 0x0000004a004a7308 */ /* 0x000fe20000000800 */
[----:B------:R-:W-:Y:S02]  /*3680*/  ISETP.GT.AND P3, PT, R130, 0x48, PT ;  /* 0x000000488200780c */ /* 0x000fe40003f64270 */
[----:B------:R-:W-:Y:S02]  /*3690*/  FSEL R89, R89, -INF , P4 ;  /* 0xff80000059597808 */ /* 0x000fe40002000000 */
[----:B------:R-:W-:-:S02]  /*36a0*/  FMNMX.FTZ R120, R135, R120, !PT ;  /* 0x0000007887787209 */ /* 0x000fc40007810000 */
[----:B------:R-:W-:Y:S01]  /*36b0*/  ISETP.GT.AND P4, PT, R130, 0x49, PT ;  /* 0x000000498200780c */ /* 0x000fe20003f84270 */
[----:B------:R-:W-:Y:S01]  /*36c0*/  MUFU.EX2 R51, R51 ;  /* 0x0000003300337308 */ /* 0x000fe20000000800 */
[----:B------:R-:W-:Y:S01]  /*36d0*/  FSEL R139, R92, -INF , P3 ;  /* 0xff8000005c8b7808 */ /* 0x000fe20001800000 */
[----:B------:R-:W-:Y:S01]  /*36e0*/  FFMA.FTZ R92, R2, R140, -R13 ;  /* 0x0000008c025c7223 */ /* 0x000fe2000001080d */
[----:B------:R-:W-:Y:S02]  /*36f0*/  FMNMX.FTZ R120, R89, R120, !PT ;  /* 0x0000007859787209 */ /* 0x000fe40007810000 */
[----:B------:R-:W-:Y:S02]  /*3700*/  ISETP.GT.AND P3, PT, R130, 0x50, PT ;  /* 0x000000508200780c */ /* 0x000fe40003f64270 */
[----:B------:R-:W-:Y:S01]  /*3710*/  FSEL R93, R93, -INF , P4 ;  /* 0xff8000005d5d7808 */ /* 0x000fe20002000000 */
[----:B------:R-:W-:Y:S01]  /*3720*/  MUFU.EX2 R78, R78 ;  /* 0x0000004e004e7308 */ /* 0x000fe20000000800 */
        /* <DEDUP_REMOVED lines=9> */
[----:B------:R-:W3:Y:S01]  /*37c0*/  MUFU.EX2 R82, R82 ;  /* 0x0000005200527308 */ /* 0x000ee20000000800 */
        /* <DEDUP_REMOVED lines=8> */
[--C-:B------:R-:W-:Y:S01]  /*3850*/  FFMA.FTZ R72, R2, R126, -R13.reuse ;  /* 0x0000007e02487223 */ /* 0x100fe2000001080d */
[----:B------:R-:W-:Y:S01]  /*3860*/  FMNMX.FTZ R120, R101, R120, !PT ;  /* 0x0000007865787209 */ /* 0x000fe20007810000 */
[----:B------:R-:W-:Y:S01]  /*3870*/  MUFU.EX2 R63, R63 ;  /* 0x0000003f003f7308 */ /* 0x000fe20000000800 */
[----:B------:R-:W-:Y:S02]  /*3880*/  ISETP.GT.AND P3, PT, R130, 0x68, PT ;  /* 0x000000688200780c */ /* 0x000fe40003f64270 */
[----:B------:R-:W-:Y:S01]  /*3890*/  FSEL R145, R73, -INF , P4 ;  /* 0xff80000049917808 */ /* 0x000fe20002000000 */
[----:B------:R-:W-:Y:S01]  /*38a0*/  FFMA.FTZ R73, R2, R118, -R13 ;  /* 0x0000007602497223 */ /* 0x000fe2000001080d */
        /* <DEDUP_REMOVED lines=23> */
[----:B------:R-:W4:Y:S01]  /*3a20*/  MUFU.EX2 R92, R92 ;  /* 0x0000005c005c7308 */ /* 0x000f220000000800 */
        /* <DEDUP_REMOVED lines=13> */
[--C-:B------:R-:W-:Y:S01]  /*3b00*/  FFMA.FTZ R60, R2, R102, -R13.reuse ;  /* 0x00000066023c7223 */ /* 0x100fe2000001080d */
[----:B------:R-:W-:Y:S02]  /*3b10*/  FMNMX.FTZ R120, R157, R120, !PT ;  /* 0x000000789d787209 */ /* 0x000fe40007810000 */
[----:B------:R-:W-:Y:S02]  /*3b20*/  ISETP.GT.AND P3, PT, R130, 0x90, PT ;  /* 0x000000908200780c */ /* 0x000fe40003f64270 */
[----:B------:R-:W-:Y:S01]  /*3b30*/  FSEL R161, R61, -INF , P4 ;  /* 0xff8000003da17808 */ /* 0x000fe20002000000 */
[----:B------:R-:W-:Y:S01]  /*3b40*/  FFMA.FTZ R61, R2, R99, -R13 ;  /* 0x00000063023d7223 */ /* 0x000fe2000001080d */
[----:B------:R-:W-:Y:S01]  /*3b50*/  FMNMX.FTZ R120, R159, R120, !PT ;  /* 0x000000789f787209 */ /* 0x000fe20007810000 */
[----:B------:R-:W-:Y:S01]  /*3b60*/  MUFU.EX2 R72, R72 ;  /* 0x0000004800487308 */ /* 0x000fe20000000800 */
[----:B------:R-:W-:-:S02]  /*3b70*/  ISETP.GT.AND P4, PT, R130, 0x91, PT ;  /* 0x000000918200780c */ /* 0x000fc40003f84270 */
[----:B------:R-:W-:Y:S02]  /*3b80*/  FSEL R163, R64, -INF , P3 ;  /* 0xff80000040a37808 */ /* 0x000fe40001800000 */
[----:B------:R-:W-:Y:S02]  /*3b90*/  FMNMX.FTZ R120, R161, R120, !PT ;  /* 0x00000078a1787209 */ /* 0x000fe40007810000 */
[C---:B------:R-:W-:Y:S01]  /*3ba0*/  ISETP.GT.AND P3, PT, R130.reuse, 0x98, PT ;  /* 0x000000988200780c */ /* 0x040fe20003f64270 */
[----:B------:R-:W-:Y:S01]  /*3bb0*/  MUFU.EX2 R77, R122 ;  /* 0x0000007a004d7308 */ /* 0x000fe20000000800 */
[----:B------:R-:W-:Y:S02]  /*3bc0*/  FSEL R65, R65, -INF , P4 ;  /* 0xff80000041417808 */ /* 0x000fe40002000000 */
[----:B------:R-:W-:Y:S02]  /*3bd0*/  FMNMX.FTZ R120, R163, R120, !PT ;  /* 0x00000078a3787209 */ /* 0x000fe40007810000 */
[----:B------:R-:W-:-:S02]  /*3be0*/  ISETP.GT.AND P4, PT, R130, 0x99, PT ;  /* 0x000000998200780c */ /* 0x000fc40003f84270 */
[----:B------:R-:W-:Y:S01]  /*3bf0*/  FSEL R165, R68, -INF , P3 ;  /* 0xff80000044a57808 */ /* 0x000fe20001800000 */
[----:B------:R-:W-:Y:S01]  /*3c00*/  MUFU.EX2 R73, R73 ;  /* 0x0000004900497308 */ /* 0x000fe20000000800 */
[----:B------:R-:W-:Y:S02]  /*3c10*/  FMNMX.FTZ R120, R65, R120, !PT ;  /* 0x0000007841787209 */ /* 0x000fe40007810000 */
[----:B------:R-:W-:Y:S02]  /*3c20*/  FSEL R69, R69, -INF , P4 ;  /* 0xff80000045457808 */ /* 0x000fe40002000000 */
[C---:B------:R-:W-:Y:S02]  /*3c30*/  ISETP.GT.AND P3, PT, R130.reuse, 0xa0, PT ;  /* 0x000000a08200780c */ /* 0x040fe40003f64270 */
[----:B------:R-:W-:Y:S01]  /*3c40*/  FMNMX.FTZ R120, R165, R120, !PT ;  /* 0x00000078a5787209 */ /* 0x000fe20007810000 */
[----:B------:R-:W-:Y:S01]  /*3c50*/  MUFU.EX2 R76, R76 ;  /* 0x0000004c004c7308 */ /* 0x000fe20000000800 */
[----:B------:R-:W-:-:S02]  /*3c60*/  ISETP.GT.AND P4, PT, R130, 0xa1, PT ;  /* 0x000000a18200780c */ /* 0x000fc40003f84270 */
[----:B------:R-:W-:Y:S01]  /*3c70*/  FSEL R99, R40, -INF , P3 ;  /* 0xff80000028637808 */ /* 0x000fe20001800000 */
[--C-:B------:R-:W-:Y:S01]  /*3c80*/  FFMA.FTZ R40, R2, R98, -R13.reuse ;  /* 0x0000006202287223 */ /* 0x100fe2000001080d */
[----:B------:R-:W-:Y:S01]  /*3c90*/  FMNMX.FTZ R120, R69, R120, !PT ;  /* 0x0000007845787209 */ /* 0x000fe20007810000 */
[----:B------:R-:W-:Y:S01]  /*3ca0*/  IMAD.U32 R98, RZ, RZ, UR41 ;  /* 0x00000029ff627e24 */ /* 0x000fe2000f8e00ff */
[----:B------:R-:W-:Y:S01]  /*3cb0*/  ISETP.GT.AND P3, PT, R130, 0xa8, PT ;  /* 0x000000a88200780c */ /* 0x000fe20003f64270 */
[----:B------:R-:W-:Y:S01]  /*3cc0*/  MUFU.EX2 R56, R56 ;  /* 0x0000003800387308 */ /* 0x000fe20000000800 */
[----:B------:R-:W-:Y:S01]  /*3cd0*/  FSEL R167, R41, -INF , P4 ;  /* 0xff80000029a77808 */ /* 0x000fe20002000000 */
[----:B------:R-:W-:Y:S01]  /*3ce0*/  FFMA.FTZ R41, R2, R95, -R13 ;  /* 0x0000005f02297223 */ /* 0x000fe2000001080d */
[----:B------:R-:W-:Y:S01]  /*3cf0*/  FMNMX.FTZ R120, R99, R120, !PT ;  /* 0x0000007863787209 */ /* 0x000fe20007810000 */
[----:B------:R-:W-:Y:S01]  /*3d00*/  @!P0 VIADD R98, R98, 0x2e840 ;  /* 0x0002e84062628836 */ /* 0x000fe20000000000 */
[----:B------:R-:W-:-:S02]  /*3d10*/  ISETP.GT.AND P4, PT, R130, 0xa9, PT ;  /* 0x000000a98200780c */ /* 0x000fc40003f84270 */
[----:B------:R-:W-:Y:S01]  /*3d20*/  FSEL R169, R44, -INF , P3 ;  /* 0xff8000002ca97808 */ /* 0x000fe20001800000 */
[--C-:B------:R-:W-:Y:S01]  /*3d30*/  FFMA.FTZ R44, R2, R91, -R13.reuse ;  /* 0x0000005b022c7223 */ /* 0x100fe2000001080d */
[----:B------:R-:W-:Y:S01]  /*3d40*/  FMNMX.FTZ R120, R167, R120, !PT ;  /* 0x00000078a7787209 */ /* 0x000fe20007810000 */
[----:B------:R-:W5:Y:S01]  /*3d50*/  MUFU.EX2 R57, R57 ;  /* 0x0000003900397308 */ /* 0x000f620000000800 */
[----:B------:R-:W-:Y:S02]  /*3d60*/  ISETP.GT.AND P3, PT, R130, 0xb0, PT ;  /* 0x000000b08200780c */ /* 0x000fe40003f64270 */
[----:B------:R-:W-:Y:S01]  /*3d70*/  FSEL R95, R45, -INF , P4 ;  /* 0xff8000002d5f7808 */ /* 0x000fe20002000000 */
[----:B------:R-:W-:Y:S01]  /*3d80*/  FFMA.FTZ R45, R2, R87, -R13 ;  /* 0x00000057022d7223 */ /* 0x000fe2000001080d */
[----:B------:R-:W-:Y:S02]  /*3d90*/  FMNMX.FTZ R120, R169, R120, !PT ;  /* 0x00000078a9787209 */ /* 0x000fe40007810000 */
[----:B------:R-:W-:Y:S01]  /*3da0*/  ISETP.GT.AND P4, PT, R130, 0xb1, PT ;  /* 0x000000b18200780c */ /* 0x000fe20003f84270 */
[----:B------:R-:W-:Y:S01]  /*3db0*/  MUFU.EX2 R60, R60 ;  /* 0x0000003c003c7308 */ /* 0x000fe20000000800 */
[----:B------:R-:W-:-:S02]  /*3dc0*/  FSEL R171, R48, -INF , P3 ;  /* 0xff80000030ab7808 */ /* 0x000fc40001800000 */
[----:B------:R-:W-:Y:S02]  /*3dd0*/  FMNMX.FTZ R120, R95, R120, !PT ;  /* 0x000000785f787209 */ /* 0x000fe40007810000 */
[C---:B------:R-:W-:Y:S02]  /*3de0*/  ISETP.GT.AND P3, PT, R130.reuse, 0xb8, PT ;  /* 0x000000b88200780c */ /* 0x040fe40003f64270 */
[----:B------:R-:W-:Y:S01]  /*3df0*/  FSEL R49, R49, -INF , P4 ;  /* 0xff80000031317808 */ /* 0x000fe20002000000 */
[----:B------:R-:W-:Y:S01]  /*3e00*/  MUFU.EX2 R61, R61 ;  /* 0x0000003d003d7308 */ /* 0x000fe20000000800 */
[----:B------:R-:W-:Y:S02]  /*3e10*/  FMNMX.FTZ R120, R171, R120, !PT ;  /* 0x00000078ab787209 */ /* 0x000fe40007810000 */
[----:B------:R-:W-:Y:S02]  /*3e20*/  ISETP.GT.AND P4, PT, R130, 0xb9, PT ;  /* 0x000000b98200780c */ /* 0x000fe40003f84270 */
[----:B------:R-:W-:-:S02]  /*3e30*/  FSEL R91, R52, -INF , P3 ;  /* 0xff800000345b7808 */ /* 0x000fc40001800000 */
[----:B------:R-:W-:Y:S01]  /*3e40*/  FMNMX.FTZ R120, R49, R120, !PT ;  /* 0x0000007831787209 */ /* 0x000fe20007810000 */
[----:B------:R-:W-:Y:S01]  /*3e50*/  MUFU.EX2 R40, R40 ;  /* 0x0000002800287308 */ /* 0x000fe20000000800 */
[----:B------:R-:W-:Y:S02]  /*3e60*/  FSEL R53, R53, -INF , P4 ;  /* 0xff80000035357808 */ /* 0x000fe40002000000 */
[C---:B------:R-:W-:Y:S02]  /*3e70*/  ISETP.GT.AND P3, PT, R130.reuse, 0xc0, PT ;  /* 0x000000c08200780c */ /* 0x040fe40003f64270 */
[----:B------:R-:W-:Y:S02]  /*3e80*/  FMNMX.FTZ R120, R91, R120, !PT ;  /* 0x000000785b787209 */ /* 0x000fe40007810000 */
[----:B------:R-:W-:Y:S01]  /*3e90*/  ISETP.GT.AND P4, PT, R130, 0xc1, PT ;  /* 0x000000c18200780c */ /* 0x000fe20003f84270 */
[----:B------:R-:W0:Y:S01]  /*3ea0*/  MUFU.EX2 R41, R41 ;  /* 0x0000002900297308 */ /* 0x000e220000000800 */
[----:B------:R-:W-:Y:S01]  /*3eb0*/  FSEL R87, R24, -INF , P3 ;  /* 0xff80000018577808 */ /* 0x000fe20001800000 */
[----:B------:R-:W-:Y:S01]  /*3ec0*/  FFMA.FTZ R24, R2, R83, -R13 ;  /* 0x0000005302187223 */ /* 0x000fe2000001080d */
        /* <DEDUP_REMOVED lines=13> */
[C-C-:B------:R-:W-:Y:S01]  /*3fa0*/  FFMA.FTZ R29, R2.reuse, R43, -R13.reuse ;  /* 0x0000002b021d7223 */ /* 0x140fe2000001080d */
[----:B------:R-:W-:Y:S01]  /*3fb0*/  FMNMX.FTZ R120, R173, R120, !PT ;  /* 0x00000078ad787209 */ /* 0x000fe20007810000 */
[--C-:B------:R-:W-:Y:S01]  /*3fc0*/  FFMA.FTZ R43, R2, R20, -R13.reuse ;  /* 0x00000014022b7223 */ /* 0x100fe2000001080d */
[----:B------:R-:W-:Y:S01]  /*3fd0*/  ISETP.GT.AND P4, PT, R130, 0xd1, PT ;  /* 0x000000d18200780c */ /* 0x000fe20003f84270 */
[--C-:B------:R-:W-:Y:S01]  /*3fe0*/  FFMA.FTZ R20, R2, R26, -R13.reuse ;  /* 0x0000001a02147223 */ /* 0x100fe2000001080d */
[----:B------:R-:W-:Y:S01]  /*3ff0*/  FSEL R79, R32, -INF , P3 ;  /* 0xff800000204f7808 */ /* 0x000fe20001800000 */
[C-C-:B------:R-:W-:Y:S01]  /*4000*/  FFMA.FTZ R26, R2.reuse, R34, -R13.reuse ;  /* 0x00000022021a7223 */ /* 0x140fe2000001080d */
[----:B------:R-:W-:Y:S01]  /*4010*/  FMNMX.FTZ R120, R175, R120, !PT ;  /* 0x00000078af787209 */ /* 0x000fe20007810000 */
[--C-:B------:R-:W-:Y:S01]  /*4020*/  FFMA.FTZ R32, R2, R46, -R13.reuse ;  /* 0x0000002e02207223 */ /* 0x100fe2000001080d */
[----:B------:R-:W-:Y:S01]  /*4030*/  ISETP.GT.AND P3, PT, R130, 0xd8, PT ;  /* 0x000000d88200780c */ /* 0x000fe20003f64270 */
[C-C-:B------:R-:W-:Y:S01]  /*4040*/  FFMA.FTZ R34, R2.reuse, R39, -R13.reuse ;  /* 0x0000002702227223 */ /* 0x140fe2000001080d */
[----:B------:R-:W-:Y:S01]  /*4050*/  FSEL R177, R33, -INF , P4 ;  /* 0xff80000021b17808 */ /* 0x000fe20002000000 */
[C-C-:B------:R-:W-:Y:S01]  /*4060*/  FFMA.FTZ R33, R2.reuse, R12, -R13.reuse ;  /* 0x0000000c02217223 */ /* 0x140fe2000001080d */
[----:B------:R-:W-:Y:S01]  /*4070*/  FMNMX.FTZ R120, R79, R120, !PT ;  /* 0x000000784f787209 */ /* 0x000fe20007810000 */
[----:B------:R-:W-:Y:S01]  /*4080*/  FFMA.FTZ R12, R2, R50, -R13 ;  /* 0x00000032020c7223 */ /* 0x000fe2000001080d */
[----:B------:R-:W-:Y:S01]  /*4090*/  ISETP.GT.AND P4, PT, R130, 0xd9, PT ;  /* 0x000000d98200780c */ /* 0x000fe20003f84270 */
[----:B------:R-:W-:Y:S01]  /*40a0*/  MUFU.EX2 R24, R24 ;  /* 0x0000001800187308 */ /* 0x000fe20000000800 */
[----:B------:R-:W-:-:S02]  /*40b0*/  FSEL R181, R36, -INF , P3 ;  /* 0xff80000024b57808 */ /* 0x000fc40001800000 */
[----:B------:R-:W-:Y:S02]  /*40c0*/  FMNMX.FTZ R120, R177, R120, !PT ;  /* 0x00000078b1787209 */ /* 0x000fe40007810000 */
[----:B------:R-:W-:Y:S01]  /*40d0*/  FSEL R187, R37, -INF , P4 ;  /* 0xff80000025bb7808 */ /* 0x000fe20002000000 */
[C-C-:B------:R-:W-:Y:S01]  /*40e0*/  FFMA.FTZ R37, R2.reuse, R14, -R13.reuse ;  /* 0x0000000e02257223 */ /* 0x140fe2000001080d */
[----:B------:R-:W-:Y:S01]  /*40f0*/  FMNMX.FTZ R120, R181, R120, !PT ;  /* 0x00000078b5787209 */ /* 0x000fe20007810000 */
[----:B------:R-:W-:Y:S01]  /*4100*/  FFMA.FTZ R14, R2, R54, -R13 ;  /* 0x00000036020e7223 */ /* 0x000fe2000001080d */
[----:B------:R-:W-:Y:S01]  /*4110*/  @!P0 PRMT R98, RZ, 0x654, R98 ;  /* 0x00000654ff628816 */ /* 0x000fe20000000062 */
[----:B------:R-:W0:Y:S01]  /*4120*/  MUFU.EX2 R25, R25 ;  /* 0x0000001900197308 */ /* 0x000e220000000800 */
[----:B------:R-:W-:Y:S02]  /*4130*/  FMNMX.FTZ R120, R187, R120, !PT ;  /* 0x00000078bb787209 */ /* 0x000fe40007810000 */
[----:B------:R0:W-:Y:S01]  /*4140*/  @!P0 SYNCS.ARRIVE.TRANS64.RED.A1T0 RZ, [R98+URZ], RZ ;  /* 0x000000ff62ff89a7 */ /* 0x0001e2000810043f */
[----:B-1----:R-:W-:-:S02]  /*4150*/  F2FP.SATFINITE.E4M3.F32.PACK_AB_MERGE_C R225, R21, R8, RZ ;  /* 0x0000000815e1723e */ /* 0x002fc400048070ff */
[----:B------:R-:W1:Y:S01]  /*4160*/  SHFL.BFLY PT, R3, R120, 0x2, 0x1f ;  /* 0x0c401f0078037f89 */ /* 0x000e6200000e0000 */
[----:B--2---:R-:W-:Y:S01]  /*4170*/  F2FP.SATFINITE.E4M3.F32.PACK_AB_MERGE_C R227, R66, R31, RZ ;  /* 0x0000001f42e3723e */ /* 0x004fe200048070ff */
[----:B------:R-:W-:Y:S01]  /*4180*/  MUFU.EX2 R32, R32 ;  /* 0x0000002000207308 */ /* 0x000fe20000000800 */
[----:B---3--:R-:W-:Y:S02]  /*4190*/  F2FP.SATFINITE.E4M3.F32.PACK_AB_MERGE_C R223, R82, R55, RZ ;  /* 0x0000003752df723e */ /* 0x008fe400048070ff */
[----:B------:R-:W-:Y:S02]  /*41a0*/  F2FP.SATFINITE.E4M3.F32.PACK_AB_MERGE_C R221, R74, R47, RZ ;  /* 0x0000002f4add723e */ /* 0x000fe400048070ff */
[----:B----4-:R-:W-:Y:S02]  /*41b0*/  F2FP.SATFINITE.E4M3.F32.PACK_AB_MERGE_C R219, R92, R71, RZ ;  /* 0x000000475cdb723e */ /* 0x010fe400048070ff */
[----:B------:R-:W-:Y:S01]  /*41c0*/  F2FP.SATFINITE.E4M3.F32.PACK_AB_MERGE_C R225, R15, R6, R225 ;  /* 0x000000060fe1723e */ /* 0x000fe200048070e1 */
[----:B------:R-:W-:Y:S01]  /*41d0*/  MUFU.EX2 R33, R33 ;  /* 0x0000002100217308 */ /* 0x000fe20000000800 */
[----:B------:R-:W-:-:S02]  /*41e0*/  F2FP.SATFINITE.E4M3.F32.PACK_AB_MERGE_C R227, R38, R27, R227 ;  /* 0x0000001b26e3723e */ /* 0x000fc400048070e3 */
[----:B-----5:R-:W-:Y:S02]  /*41f0*/  F2FP.SATFINITE.E4M3.F32.PACK_AB_MERGE_C R215, R57, R56, RZ ;  /* 0x0000003839d7723e */ /* 0x020fe400048070ff */
[----:B0-----:R-:W-:Y:S02]  /*4200*/  F2FP.SATFINITE.E4M3.F32.PACK_AB_MERGE_C R209, R41, R40, RZ ;  /* 0x0000002829d1723e */ /* 0x001fe400048070ff */
[----:B------:R-:W-:Y:S01]  /*4210*/  F2FP.SATFINITE.E4M3.F32.PACK_AB_MERGE_C R211, R25, R24, RZ ;  /* 0x0000001819d3723e */ /* 0x000fe200048070ff */
[----:B------:R-:W-:Y:S01]  /*4220*/  MUFU.EX2 R28, R28 ;  /* 0x0000001c001c7308 */ /* 0x000fe20000000800 */
[----:B------:R-:W-:Y:S02]  /*4230*/  F2FP.SATFINITE.E4M3.F32.PACK_AB_MERGE_C R217, R90, R63, RZ ;  /* 0x0000003f5ad9723e */ /* 0x000fe400048070ff */
[----:B------:R-:W-:Y:S02]  /*4240*/  F2FP.SATFINITE.E4M3.F32.PACK_AB_MERGE_C R213, R77, R72, RZ ;  /* 0x000000484dd5723e */ /* 0x000fe400048070ff */
[----:B------:R-:W-:-:S02]  /*4250*/  F2FP.SATFINITE.E4M3.F32.PACK_AB_MERGE_C R221, R70, R35, R221 ;  /* 0x0000002346dd723e */ /* 0x000fc400048070dd */
[----:B-1----:R-:W-:Y:S01]  /*4260*/  FMNMX.FTZ R36, R120, R3, !PT ;  /* 0x0000000378247209 */ /* 0x002fe20007810000 */
[----:B------:R-:W-:Y:S01]  /*4270*/  MUFU.EX2 R29, R29 ;  /* 0x0000001d001d7308 */ /* 0x000fe20000000800 */
[----:B------:R-:W-:Y:S02]  /*4280*/  F2FP.SATFINITE.E4M3.F32.PACK_AB_MERGE_C R223, R78, R51, R223 ;  /* 0x000000334edf723e */ /* 0x000fe400048070df */
[----:B------:R-:W-:Y:S01]  /*4290*/  F2FP.SATFINITE.E4M3.F32.PACK_AB_MERGE_C R217, R86, R59, R217 ;  /* 0x0000003b56d9723e */ /* 0x000fe200048070d9 */
[----:B------:R-:W0:Y:S01]  /*42a0*/  SHFL.BFLY PT, R3, R36, 0x1, 0x1f ;  /* 0x0c201f0024037f89 */ /* 0x000e2200000e0000 */
[----:B------:R-:W-:Y:S02]  /*42b0*/  F2FP.SATFINITE.E4M3.F32.PACK_AB_MERGE_C R219, R94, R67, R219 ;  /* 0x000000435edb723e */ /* 0x000fe400048070db */
[----:B------:R-:W-:Y:S01]  /*42c0*/  F2FP.SATFINITE.E4M3.F32.PACK_AB_MERGE_C R213, R88, R75, R213 ;  /* 0x0000004b58d5723e */ /* 0x000fe200048070d5 */
[----:B------:R-:W-:Y:S01]  /*42d0*/  MUFU.EX2 R14, R14 ;  /* 0x0000000e000e7308 */ /* 0x000fe20000000800 */
[----:B------:R-:W-:-:S02]  /*42e0*/  F2FP.SATFINITE.E4M3.F32.PACK_AB_MERGE_C R215, R76, R73, R215 ;  /* 0x000000494cd7723e */ /* 0x000fc400048070d7 */
[----:B------:R-:W-:Y:S02]  /*42f0*/  F2FP.SATFINITE.E4M3.F32.PACK_AB_MERGE_C R209, R61, R60, R209 ;  /* 0x0000003c3dd1723e */ /* 0x000fe400048070d1 */
[----:B------:R-:W-:-:S03]  /*4300*/  F2FP.SATFINITE.E4M3.F32.PACK_AB_MERGE_C R211, R45, R44, R211 ;  /* 0x0000002c2dd3723e */ /* 0x000fc600048070d3 */
[----:B------:R-:W-:Y:S08]  /*4310*/  MUFU.EX2 R43, R43 ;  /* 0x0000002b002b7308 */ /* 0x000ff00000000800 */
[----:B------:R-:W-:Y:S01]  /*4320*/  MUFU.EX2 R12, R12 ;  /* 0x0000000c000c7308 */ /* 0x000fe20000000800 */
[----:B0-----:R-:W-:-:S04]  /*4330*/  FMNMX.FTZ R3, R36, R3, !PT ;  /* 0x0000000324037209 */ /* 0x001fc80007810000 */
[----:B------:R-:W-:Y:S01]  /*4340*/  FSETP.NEU.FTZ.AND P3, PT, R3, -INF , PT ;  /* 0xff8000000300780b */ /* 0x000fe20003f7d000 */
[----:B------:R-:W-:Y:S02]  /*4350*/  FFMA.FTZ R48, R2, R3, -8 ;  /* 0xc100000002307423 */ /* 0x000fe40000010003 */
[----:B------:R-:W-:Y:S03]  /*4360*/  MUFU.EX2 R37, R37 ;  /* 0x0000002500257308 */ /* 0x000fe60000000800 */
[----:B------:R-:W-:-:S05]  /*4370*/  FSEL R48, R48, RZ, P3 ;  /* 0x000000ff30307208 */ /* 0x000fca0001800000 */
[----:B------:R-:W-:Y:S01]  /*4380*/  MUFU.EX2 R30, R30 ;  /* 0x0000001e001e7308 */ /* 0x000fe20000000800 */
[C-C-:B------:R-:W-:Y:S01]  /*4390*/  FFMA.FTZ R13, R2.reuse, R103, -R48.reuse ;  /* 0x00000067020d7223 */ /* 0x140fe20000010830 */
[C-C-:B------:R-:W-:Y:S01]  /*43a0*/  FFMA.FTZ R36, R2.reuse, R121, -R48.reuse ;  /* 0x0000007902247223 */ /* 0x140fe20000010830 */
[C-C-:B------:R-:W-:Y:S01]  /*43b0*/  FFMA.FTZ R52, R2.reuse, R107, -R48.reuse ;  /* 0x0000006b02347223 */ /* 0x140fe20000010830 */
[C-C-:B------:R-:W-:Y:S01]  /*43c0*/  FFMA.FTZ R107, R2.reuse, R125, -R48.reuse ;  /* 0x0000007d026b7223 */ /* 0x140fe20000010830 */
[C-C-:B------:R-:W-:Y:S01]  /*43d0*/  FFMA.FTZ R39, R2.reuse, R111, -R48.reuse ;  /* 0x0000006f02277223 */ /* 0x140fe20000010830 */
[C-C-:B------:R-:W-:Y:S01]  /*43e0*/  FFMA.FTZ R42, R2.reuse, R129, -R48.reuse ;  /* 0x00000081022a7223 */ /* 0x140fe20000010830 */
[--C-:B------:R-:W-:Y:S01]  /*43f0*/  FFMA.FTZ R100, R2, R81, -R48.reuse ;  /* 0x0000005102647223 */ /* 0x100fe20000010830 */
[----:B------:R-:W-:Y:S01]  /*4400*/  MUFU.EX2 R13, R13 ;  /* 0x0000000d000d7308 */ /* 0x000fe20000000800 */
[----:B------:R-:W-:Y:S01]  /*4410*/  FADD.FTZ R81, R6, R15 ;  /* 0x0000000f06517221 */ /* 0x000fe20000010000 */
[C-C-:B------:R-:W-:Y:S01]  /*4420*/  FFMA.FTZ R58, R2.reuse, R115, -R48.reuse ;  /* 0x00000073023a7223 */ /* 0x140fe20000010830 */
[C-C-:B------:R-:W-:Y:S01]  /*4430*/  FFMA.FTZ R111, R2.reuse, R133, -R48.reuse ;  /* 0x00000085026f7223 */ /* 0x140fe20000010830 */
[--C-:B------:R-:W-:Y:S01]  /*4440*/  FFMA.FTZ R46, R2, R119, -R48.reuse ;  /* 0x00000077022e7223 */ /* 0x100fe20000010830 */
[----:B------:R-:W-:Y:S01]  /*4450*/  FADD.FTZ R98, R8, R81 ;  /* 0x0000005108627221 */ /* 0x000fe20000010000 */
[C-C-:B------:R-:W-:Y:S01]  /*4460*/  FFMA.FTZ R103, R2.reuse, R105, -R48.reuse ;  /* 0x0000006902677223 */ /* 0x140fe20000010830 */
[C---:B------:R-:W-:Y:S01]  /*4470*/  FFMA.FTZ R64, R2.reuse, R123, -R48 ;  /* 0x0000007b02407223 */ /* 0x040fe20000010830 */
[----:B------:R-:W0:Y:S01]  /*4480*/  MUFU.EX2 R36, R36 ;  /* 0x0000002400247308 */ /* 0x000e220000000800 */
[----:B------:R-:W-:Y:S01]  /*4490*/  FADD.FTZ R108, R21, R98 ;  /* 0x00000062156c7221 */ /* 0x000fe20000010000 */
[C-C-:B------:R-:W-:Y:S01]  /*44a0*/  FFMA.FTZ R109, R2.reuse, R109, -R48.reuse ;  /* 0x0000006d026d7223 */ /* 0x140fe20000010830 */
[C-C-:B------:R-:W-:Y:S01]  /*44b0*/  FFMA.FTZ R50, R2.reuse, R127, -R48.reuse ;  /* 0x0000007f02327223 */ /* 0x140fe20000010830 */
[C-C-:B------:R-:W-:Y:S01]  /*44c0*/  FFMA.FTZ R105, R2.reuse, R113, -R48.reuse ;  /* 0x0000007102697223 */ /* 0x140fe20000010830 */
[C-C-:B------:R-:W-:Y:S01]  /*44d0*/  FFMA.FTZ R80, R2.reuse, R131, -R48.reuse ;  /* 0x0000008302507223 */ /* 0x140fe20000010830 */
[C-C-:B------:R-:W-:Y:S01]  /*44e0*/  FFMA.FTZ R113, R2.reuse, R117, -R48.reuse ;  /* 0x0000007502717223 */ /* 0x140fe20000010830 */
[C-C-:B------:R-:W-:Y:S01]  /*44f0*/  FFMA.FTZ R54, R2.reuse, R135, -R48.reuse ;  /* 0x0000008702367223 */ /* 0x140fe20000010830 */
[----:B------:R-:W1:Y:S01]  /*4500*/  MUFU.EX2 R52, R52 ;  /* 0x0000003400347308 */ /* 0x000e620000000800 */
[C-C-:B------:R-:W-:Y:S01]  /*4510*/  FFMA.FTZ R89, R2.reuse, R89, -R48.reuse ;  /* 0x0000005902597223 */ /* 0x140fe20000010830 */
[C-C-:B------:R-:W-:Y:S01]  /*4520*/  FFMA.FTZ R96, R2.reuse, R139, -R48.reuse ;  /* 0x0000008b02607223 */ /* 0x140fe20000010830 */
[C-C-:B------:R-:W-:Y:S01]  /*4530*/  FFMA.FTZ R115, R2.reuse, R93, -R48.reuse ;  /* 0x0000005d02737223 */ /* 0x140fe20000010830 */
[C-C-:B------:R-:W-:Y:S01]  /*4540*/  FFMA.FTZ R62, R2.reuse, R141, -R48.reuse ;  /* 0x0000008d023e7223 */ /* 0x140fe20000010830 */
[C-C-:B------:R-:W-:Y:S01]  /*4550*/  FFMA.FTZ R93, R2.reuse, R97, -R48.reuse ;  /* 0x00000061025d7223 */ /* 0x140fe20000010830 */
[C-C-:B------:R-:W-:Y:S01]  /*4560*/  FFMA.FTZ R102, R2.reuse, R137, -R48.reuse ;  /* 0x0000008902667223 */ /* 0x140fe20000010830 */
[C---:B------:R-:W-:Y:S01]  /*4570*/  FFMA.FTZ R117, R2.reuse, R101, -R48 ;  /* 0x0000006502757223 */ /* 0x040fe20000010830 */
[----:B------:R-:W2:Y:S01]  /*4580*/  MUFU.EX2 R107, R107 ;  /* 0x0000006b006b7308 */ /* 0x000ea20000000800 */
[----:B0-----:R-:W-:Y:S01]  /*4590*/  FADD.FTZ R121, R13, R36 ;  /* 0x000000240d797221 */ /* 0x001fe20000010000 */
[C-C-:B------:R-:W-:Y:S01]  /*45a0*/  FFMA.FTZ R68, R2.reuse, R143, -R48.reuse ;  /* 0x0000008f02447223 */ /* 0x140fe20000010830 */
[C-C-:B------:R-:W-:Y:S01]  /*45b0*/  FFMA.FTZ R97, R2.reuse, R145, -R48.reuse ;  /* 0x0000009102617223 */ /* 0x140fe20000010830 */
[C-C-:B------:R-:W-:Y:S01]  /*45c0*/  FFMA.FTZ R106, R2.reuse, R147, -R48.reuse ;  /* 0x00000093026a7223 */ /* 0x140fe20000010830 */
[C-C-:B------:R-:W-:Y:S01]  /*45d0*/  FFMA.FTZ R119, R2.reuse, R149, -R48.reuse ;  /* 0x0000009502777223 */ /* 0x140fe20000010830 */
[C-C-:B------:R-:W-:Y:S01]  /*45e0*/  FFMA.FTZ R84, R2.reuse, R151, -R48.reuse ;  /* 0x0000009702547223 */ /* 0x140fe20000010830 */
[----:B------:R-:W-:Y:S01]  /*45f0*/  FFMA.FTZ R101, R2, R153, -R48 ;  /* 0x0000009902657223 */ /* 0x000fe20000010830 */
[----:B------:R-:W0:Y:S01]  /*4600*/  MUFU.EX2 R39, R39 ;  /* 0x0000002700277308 */ /* 0x000e220000000800 */
[----:B-1----:R-:W-:Y:S01]  /*4610*/  FADD.FTZ R104, R52, R121 ;  /* 0x0000007934687221 */ /* 0x002fe20000010000 */
[----:B------:R-:W-:Y:S01]  /*4620*/  FADD.FTZ R121, R27, R108 ;  /* 0x0000006c1b797221 */ /* 0x000fe20000010000 */
[C-C-:B------:R-:W-:Y:S01]  /*4630*/  FFMA.FTZ R85, R2.reuse, R85, -R48.reuse ;  /* 0x0000005502557223 */ /* 0x140fe20000010830 */
[C-C-:B------:R-:W-:Y:S01]  /*4640*/  FFMA.FTZ R81, R2.reuse, R155, -R48.reuse ;  /* 0x0000009b02517223 */ /* 0x140fe20000010830 */
[--C-:B------:R-:W-:Y:S01]  /*4650*/  FFMA.FTZ R98, R2, R157, -R48.reuse ;  /* 0x0000009d02627223 */ /* 0x100fe20000010830 */
[----:B------:R-:W-:Y:S01]  /*4660*/  FADD.FTZ R108, R38, R121 ;  /* 0x00000079266c7221 */ /* 0x000fe20000010000 */
[C---:B------:R-:W-:Y:S01]  /*4670*/  FFMA.FTZ R159, R2.reuse, R159, -R48 ;  /* 0x0000009f029f7223 */ /* 0x040fe20000010830 */
[----:B------:R-:W1:Y:S01]  /*4680*/  MUFU.EX2 R42, R42 ;  /* 0x0000002a002a7308 */ /* 0x000e620000000800 */
[----:B--2---:R-:W-:Y:S01]  /*4690*/  FADD.FTZ R104, R107, R104 ;  /* 0x000000686b687221 */ /* 0x004fe20000010000 */
[----:B------:R-:W-:Y:S01]  /*46a0*/  FADD.FTZ R123, R31, R108 ;  /* 0x0000006c1f7b7221 */ /* 0x000fe20000010000 */
[----:B------:R-:W-:Y:S01]  /*46b0*/  F2FP.SATFINITE.E4M3.F32.PACK_AB_MERGE_C R224, R107, R52, RZ ;  /* 0x000000346be0723e */ /* 0x000fe200048070ff */
[C-C-:B------:R-:W-:Y:S01]  /*46c0*/  FFMA.FTZ R161, R2.reuse, R161, -R48.reuse ;  /* 0x000000a102a17223 */ /* 0x140fe20000010830 */
[--C-:B------:R-:W-:Y:S01]  /*46d0*/  FFMA.FTZ R163, R2, R163, -R48.reuse ;  /* 0x000000a302a37223 */ /* 0x100fe20000010830 */
[----:B------:R-:W-:Y:S01]  /*46e0*/  FADD.FTZ R110, R66, R123 ;  /* 0x0000007b426e7221 */ /* 0x000fe20000010000 */
[C---:B------:R-:W-:Y:S01]  /*46f0*/  FFMA.FTZ R165, R2.reuse, R165, -R48 ;  /* 0x000000a502a57223 */ /* 0x040fe20000010830 */
[----:B------:R-:W2:Y:S01]  /*4700*/  MUFU.EX2 R58, R58 ;  /* 0x0000003a003a7308 */ /* 0x000ea20000000800 */
[----:B0-----:R-:W-:Y:S01]  /*4710*/  FADD.FTZ R121, R39, R104 ;  /* 0x0000006827797221 */ /* 0x001fe20000010000 */
[C-C-:B------:R-:W-:Y:S01]  /*4720*/  FFMA.FTZ R104, R2.reuse, R65, -R48.reuse ;  /* 0x0000004102687223 */ /* 0x140fe20000010830 */
[C-C-:B------:R-:W-:Y:S01]  /*4730*/  FFMA.FTZ R69, R2.reuse, R69, -R48.reuse ;  /* 0x0000004502457223 */ /* 0x140fe20000010830 */
[C-C-:B------:R-:W-:Y:S01]  /*4740*/  FFMA.FTZ R99, R2.reuse, R99, -R48.reuse ;  /* 0x0000006302637223 */ /* 0x140fe20000010830 */
[C-C-:B------:R-:W-:Y:S01]  /*4750*/  FFMA.FTZ R167, R2.reuse, R167, -R48.reuse ;  /* 0x000000a702a77223 */ /* 0x140fe20000010830 */
[----:B------:R-:W-:Y:S01]  /*4760*/  FFMA.FTZ R169, R2, R169, -R48 ;  /* 0x000000a902a97223 */ /* 0x000fe20000010830 */
[----:B------:R-:W-:Y:S01]  /*4770*/  F2FP.SATFINITE.E4M3.F32.PACK_AB_MERGE_C R224, R36, R13, R224 ;  /* 0x0000000d24e0723e */ /* 0x000fe200048070e0 */
[----:B------:R-:W0:Y:S01]  /*4780*/  MUFU.EX2 R111, R111 ;  /* 0x0000006f006f7308 */ /* 0x000e220000000800 */
[----:B-1----:R-:W-:Y:S01]  /*4790*/  FADD.FTZ R121, R42, R121 ;  /* 0x000000792a797221 */ /* 0x002fe20000010000 */
[C-C-:B------:R-:W-:Y:S01]  /*47a0*/  FFMA.FTZ R95, R2.reuse, R95, -R48.reuse ;  /* 0x0000005f025f7223 */ /* 0x140fe20000010830 */
[C-C-:B------:R-:W-:Y:S01]  /*47b0*/  FFMA.FTZ R171, R2.reuse, R171, -R48.reuse ;  /* 0x000000ab02ab7223 */ /* 0x140fe20000010830 */
[C-C-:B------:R-:W-:Y:S01]  /*47c0*/  FFMA.FTZ R91, R2.reuse, R91, -R48.reuse ;  /* 0x0000005b025b7223 */ /* 0x140fe20000010830 */
[C-C-:B------:R-:W-:Y:S01]  /*47d0*/  FFMA.FTZ R53, R2.reuse, R53, -R48.reuse ;  /* 0x0000003502357223 */ /* 0x140fe20000010830 */
[C-C-:B------:R-:W-:Y:S01]  /*47e0*/  FFMA.FTZ R87, R2.reuse, R87, -R48.reuse ;  /* 0x0000005702577223 */ /* 0x140fe20000010830 */
[----:B------:R-:W-:Y:S01]  /*47f0*/  FFMA.FTZ R83, R2, R83, -R48 ;  /* 0x0000005302537223 */ /* 0x000fe20000010830 */
[----:B------:R-:W1:Y:S01]  /*4800*/  MUFU.EX2 R46, R46 ;  /* 0x0000002e002e7308 */ /* 0x000e620000000800 */
[----:B--2---:R-:W-:Y:S01]  /*4810*/  FADD.FTZ R108, R58, R121 ;  /* 0x000000793a6c7221 */ /* 0x004fe20000010000 */
[----:B------:R-:W-:Y:S01]  /*4820*/  FADD.FTZ R121, R35, R110 ;  /* 0x0000006e23797221 */ /* 0x000fe20000010000 */
[C-C-:B------:R-:W-:Y:S01]  /*4830*/  FFMA.FTZ R173, R2.reuse, R173, -R48.reuse ;  /* 0x000000ad02ad7223 */ /* 0x140fe20000010830 */
[C-C-:B------:R-:W-:Y:S01]  /*4840*/  FFMA.FTZ R175, R2.reuse, R175, -R48.reuse ;  /* 0x000000af02af7223 */ /* 0x140fe20000010830 */
[--C-:B------:R-:W-:Y:S01]  /*4850*/  FFMA.FTZ R79, R2, R79, -R48.reuse ;  /* 0x0000004f024f7223 */ /* 0x100fe20000010830 */
[----:B------:R-:W-:Y:S01]  /*4860*/  FADD.FTZ R110, R70, R121 ;  /* 0x00000079466e7221 */ /* 0x000fe20000010000 */
[C---:B------:R-:W-:Y:S01]  /*4870*/  FFMA.FTZ R177, R2.reuse, R177, -R48 ;  /* 0x000000b102b17223 */ /* 0x040fe20000010830 */
[----:B------:R-:W2:Y:S01]  /*4880*/  MUFU.EX2 R103, R103 ;  /* 0x0000006700677308 */ /* 0x000ea20000000800 */
[C---:B0-----:R-:W-:Y:S01]  /*4890*/  FADD.FTZ R65, R111.reuse, R108 ;  /* 0x0000006c6f417221 */ /* 0x041fe20000010000 */
[----:B------:R-:W-:Y:S01]  /*48a0*/  F2FP.SATFINITE.E4M3.F32.PACK_AB_MERGE_C R226, R111, R58, RZ ;  /* 0x0000003a6fe2723e */ /* 0x000fe200048070ff */
[----:B------:R-:W-:-:S03]  /*48b0*/  FFMA.FTZ R181, R2, R181, -R48 ;  /* 0x000000b502b57223 */ /* 0x000fc60000010830 */
[----:B------:R-:W-:Y:S02]  /*48c0*/  F2FP.SATFINITE.E4M3.F32.PACK_AB_MERGE_C R226, R42, R39, R226 ;  /* 0x000000272ae2723e */ /* 0x000fe400048070e2 */
[----:B------:R-:W0:Y:S01]  /*48d0*/  MUFU.EX2 R64, R64 ;  /* 0x0000004000407308 */ /* 0x000e220000000800 */
[----:B-1----:R-:W-:Y:S01]  /*48e0*/  FADD.FTZ R108, R46, R65 ;  /* 0x000000412e6c7221 */ /* 0x002fe20000010000 */
[----:B------:R-:W-:-:S04]  /*48f0*/  FADD.FTZ R65, R47, R110 ;  /* 0x0000006e2f417221 */ /* 0x000fc80000010000 */
[----:B------:R-:W-:Y:S01]  /*4900*/  FADD.FTZ R112, R74, R65 ;  /* 0x000000414a707221 */ /* 0x000fe20000010000 */
[C---:B------:R-:W-:Y:S01]  /*4910*/  FFMA.FTZ R65, R2.reuse, R49, -R48 ;  /* 0x0000003102417223 */ /* 0x040fe20000010830 */
[----:B------:R-:W1:Y:S01]  /*4920*/  MUFU.EX2 R109, R109 ;  /* 0x0000006d006d7308 */ /* 0x000e620000000800 */
[----:B--2---:R-:W-:Y:S01]  /*4930*/  FADD.FTZ R121, R103, R108 ;  /* 0x0000006c67797221 */ /* 0x004fe20000010000 */
[----:B------:R-:W-:Y:S01]  /*4940*/  FADD.FTZ R49, R51, R112 ;  /* 0x0000007033317221 */ /* 0x000fe20000010000 */
[----:B------:R-:W-:-:S03]  /*4950*/  FFMA.FTZ R48, R2, R187, -R48 ;  /* 0x000000bb02307223 */ /* 0x000fc60000010830 */
[----:B------:R-:W-:Y:S02]  /*4960*/  FADD.FTZ R112, R78, R49 ;  /* 0x000000314e707221 */ /* 0x000fe40000010000 */
[----:B------:R-:W2:Y:S01]  /*4970*/  MUFU.EX2 R50, R50 ;  /* 0x0000003200327308 */ /* 0x000ea20000000800 */
[----:B0-----:R-:W-:Y:S01]  /*4980*/  FADD.FTZ R110, R64, R121 ;  /* 0x00000079406e7221 */ /* 0x001fe20000010000 */
[----:B------:R-:W-:-:S04]  /*4990*/  FADD.FTZ R123, R55, R112 ;  /* 0x00000070377b7221 */ /* 0x000fc80000010000 */
[----:B------:R-:W-:Y:S02]  /*49a0*/  FADD.FTZ R112, R82, R123 ;  /* 0x0000007b52707221 */ /* 0x000fe40000010000 */
[----:B------:R-:W0:Y:S01]  /*49b0*/  MUFU.EX2 R105, R105 ;  /* 0x0000006900697308 */ /* 0x000e220000000800 */
[----:B-1----:R-:W-:Y:S01]  /*49c0*/  FADD.FTZ R121, R109, R110 ;  /* 0x0000006e6d797221 */ /* 0x002fe20000010000 */
[----:B------:R-:W-:Y:S01]  /*49d0*/  FADD.FTZ R123, R59, R112 ;  /* 0x000000703b7b7221 */ /* 0x000fe20000010000 */
[----:B------:R-:W-:-:S03]  /*49e0*/  F2FP.SATFINITE.E4M3.F32.PACK_AB_MERGE_C R64, R109, R64, RZ ;  /* 0x000000406d40723e */ /* 0x000fc600048070ff */
[----:B------:R-:W-:Y:S01]  /*49f0*/  FADD.FTZ R112, R86, R123 ;  /* 0x0000007b56707221 */ /* 0x000fe20000010000 */
[----:B------:R-:W-:Y:S01]  /*4a00*/  F2FP.SATFINITE.E4M3.F32.PACK_AB_MERGE_C R220, R103, R46, R64 ;  /* 0x0000002e67dc723e */ /* 0x000fe20004807040 */
[----:B------:R-:W1:Y:S01]  /*4a10*/  MUFU.EX2 R80, R80 ;  /* 0x0000005000507308 */ /* 0x000e620000000800 */
[----:B--2---:R-:W-:Y:S01]  /*4a20*/  FADD.FTZ R110, R50, R121 ;  /* 0x00000079326e7221 */ /* 0x004fe20000010000 */
[----:B------:R-:W-:-:S06]  /*4a30*/  CS2R R46, SRZ ;  /* 0x00000000002e7805 */ /* 0x000fcc000001ff00 */
        /* <DEDUP_REMOVED lines=8> */
[----:B------:R-:W-:Y:S01]  /*4ac0*/  CS2R R50, SRZ ;  /* 0x0000000000327805 */ /* 0x000fe2000001ff00 */
[----:B------:R-:W2:Y:S01]  /*4ad0*/  MUFU.EX2 R96, R96 ;  /* 0x0000006000607308 */ /* 0x000ea20000000800 */
[----:B0-----:R-:W-:Y:S01]  /*4ae0*/  FADD.FTZ R110, R54, R121 ;  /* 0x00000079366e7221 */ /* 0x001fe20000010000 */
[----:B------:R-:W-:-:S06]  /*4af0*/  FADD.FTZ R121, R63, R112 ;  /* 0x000000703f797221 */ /* 0x000fcc0000010000 */
[----:B------:R-:W0:Y:S01]  /*4b00*/  MUFU.EX2 R115, R115 ;  /* 0x0000007300737308 */ /* 0x000e220000000800 */
[----:B-1----:R-:W-:Y:S01]  /*4b10*/  FADD.FTZ R21, R89, R110 ;  /* 0x0000006e59157221 */ /* 0x002fe20000010000 */
[----:B------:R-:W-:-:S04]  /*4b20*/  FADD.FTZ R110, R90, R121 ;  /* 0x000000795a6e7221 */ /* 0x000fc80000010000 */
[----:B------:R-:W-:Y:S02]  /*4b30*/  FADD.FTZ R31, R67, R110 ;  /* 0x0000006e431f7221 */ /* 0x000fe40000010000 */
[----:B------:R-:W1:Y:S01]  /*4b40*/  MUFU.EX2 R62, R62 ;  /* 0x0000003e003e7308 */ /* 0x000e620000000800 */
[----:B--2---:R-:W-:Y:S01]  /*4b50*/  FADD.FTZ R8, R96, R21 ;  /* 0x0000001560087221 */ /* 0x004fe20000010000 */
[----:B------:R-:W-:-:S04]  /*4b60*/  FADD.FTZ R82, R94, R31 ;  /* 0x0000001f5e527221 */ /* 0x000fc80000010000 */
[----:B------:R-:W-:Y:S01]  /*4b70*/  FADD.FTZ R31, R71, R82 ;  /* 0x00000052471f7221 */ /* 0x000fe20000010000 */
[----:B------:R-:W-:Y:S01]  /*4b80*/  CS2R R70, SRZ ;  /* 0x0000000000467805 */ /* 0x000fe2000001ff00 */
[----:B------:R-:W2:Y:S01]  /*4b90*/  MUFU.EX2 R93, R93 ;  /* 0x0000005d005d7308 */ /* 0x000ea20000000800 */
[C---:B0-----:R-:W-:Y:S01]  /*4ba0*/  FADD.FTZ R21, R115.reuse, R8 ;  /* 0x0000000873157221 */ /* 0x041fe20000010000 */
[----:B------:R-:W-:Y:S01]  /*4bb0*/  FADD.FTZ R92, R92, R31 ;  /* 0x0000001f5c5c7221 */ /* 0x000fe20000010000 */
[----:B------:R-:W-:-:S03]  /*4bc0*/  F2FP.SATFINITE.E4M3.F32.PACK_AB_MERGE_C R96, R115, R96, RZ ;  /* 0x000000607360723e */ /* 0x000fc600048070ff */
[----:B------:R-:W-:Y:S01]  /*4bd0*/  FADD.FTZ R31, R75, R92 ;  /* 0x0000005c4b1f7221 */ /* 0x000fe20000010000 */
[----:B------:R-:W-:Y:S01]  /*4be0*/  F2FP.SATFINITE.E4M3.F32.PACK_AB_MERGE_C R216, R89, R54, R96 ;  /* 0x0000003659d8723e */ /* 0x000fe20004807060 */
[----:B------:R-:W0:Y:S01]  /*4bf0*/  MUFU.EX2 R102, R102 ;  /* 0x0000006600667308 */ /* 0x000e220000000800 */
[----:B-1----:R-:W-:Y:S01]  /*4c00*/  FADD.FTZ R74, R62, R21 ;  /* 0x000000153e4a7221 */ /* 0x002fe20000010000 */
[----:B------:R-:W-:Y:S01]  /*4c10*/  FADD.FTZ R31, R88, R31 ;  /* 0x0000001f581f7221 */ /* 0x000fe20000010000 */
[----:B------:R-:W-:-:S03]  /*4c20*/  CS2R R54, SRZ ;  /* 0x0000000000367805 */ /* 0x000fc6000001ff00 */
[----:B------:R-:W-:Y:S02]  /*4c30*/  FADD.FTZ R58, R72, R31 ;  /* 0x0000001f483a7221 */ /* 0x000fe40000010000 */
[----:B------:R-:W1:Y:S01]  /*4c40*/  MUFU.EX2 R117, R117 ;  /* 0x0000007500757308 */ /* 0x000e620000000800 */
[----:B--2---:R-:W-:Y:S01]  /*4c50*/  FADD.FTZ R21, R93, R74 ;  /* 0x0000004a5d157221 */ /* 0x004fe20000010000 */
[----:B------:R-:W-:Y:S01]  /*4c60*/  FADD.FTZ R58, R77, R58 ;  /* 0x0000003a4d3a7221 */ /* 0x000fe20000010000 */
[----:B------:R-:W-:-:S03]  /*4c70*/  CS2R R74, SRZ ;  /* 0x00000000004a7805 */ /* 0x000fc6000001ff00 */
[----:B------:R-:W-:Y:S01]  /*4c80*/  FADD.FTZ R15, R73, R58 ;  /* 0x0000003a490f7221 */ /* 0x000fe20000010000 */
[----:B------:R-:W-:Y:S01]  /*4c90*/  CS2R R58, SRZ ;  /* 0x00000000003a7805 */ /* 0x000fe2000001ff00 */
[----:B------:R-:W2:Y:S01]  /*4ca0*/  MUFU.EX2 R68, R68 ;  /* 0x0000004400447308 */ /* 0x000ea20000000800 */
[----:B0-----:R-:W-:Y:S01]  /*4cb0*/  FADD.FTZ R52, R102, R21 ;  /* 0x0000001566347221 */ /* 0x001fe20000010000 */
[----:B------:R-:W-:Y:S01]  /*4cc0*/  FADD.FTZ R15, R76, R15 ;  /* 0x0000000f4c0f7221 */ /* 0x000fe20000010000 */
[----:B------:R-:W-:Y:S02]  /*4cd0*/  CS2R R72, SRZ ;  /* 0x0000000000487805 */ /* 0x000fe4000001ff00 */
[----:B------:R-:W-:-:S03]  /*4ce0*/  CS2R R76, SRZ ;  /* 0x00000000004c7805 */ /* 0x000fc6000001ff00 */
[----:B------:R-:W0:Y:S01]  /*4cf0*/  MUFU.EX2 R97, R97 ;  /* 0x0000006100617308 */ /* 0x000e220000000800 */
[C---:B-1----:R-:W-:Y:S01]  /*4d00*/  FADD.FTZ R21, R117.reuse, R52 ;  /* 0x0000003475157221 */ /* 0x042fe20000010000 */
[----:B------:R-:W-:-:S04]  /*4d10*/  F2FP.SATFINITE.E4M3.F32.PACK_AB_MERGE_C R102, R117, R102, RZ ;  /* 0x000000667566723e */ /* 0x000fc800048070ff */
[----:B------:R-:W-:Y:S02]  /*4d20*/  F2FP.SATFINITE.E4M3.F32.PACK_AB_MERGE_C R218, R93, R62, R102 ;  /* 0x0000003e5dda723e */ /* 0x000fe40004807066 */
[----:B------:R-:W-:Y:S01]  /*4d30*/  CS2R R62, SRZ ;  /* 0x00000000003e7805 */ /* 0x000fe2000001ff00 */
[----:B------:R-:W1:Y:S01]  /*4d40*/  MUFU.EX2 R106, R106 ;  /* 0x0000006a006a7308 */ /* 0x000e620000000800 */
[----:B--2---:R-:W-:-:S07]  /*4d50*/  FADD.FTZ R52, R68, R21 ;  /* 0x0000001544347221 */ /* 0x004fce0000010000 */
[----:B------:R-:W2:Y:S01]  /*4d60*/  MUFU.EX2 R119, R119 ;  /* 0x0000007700777308 */ /* 0x000ea20000000800 */
[----:B0-----:R-:W-:-:S07]  /*4d70*/  FADD.FTZ R21, R97, R52 ;  /* 0x0000003461157221 */ /* 0x001fce0000010000 */
[----:B------:R-:W0:Y:S01]  /*4d80*/  MUFU.EX2 R84, R84 ;  /* 0x0000005400547308 */ /* 0x000e220000000800 */
[----:B-1----:R-:W-:-:S07]  /*4d90*/  FADD.FTZ R52, R106, R21 ;  /* 0x000000156a347221 */ /* 0x002fce0000010000 */
[----:B------:R-:W1:Y:S01]  /*4da0*/  MUFU.EX2 R101, R101 ;  /* 0x0000006500657308 */ /* 0x000e620000000800 */
[C---:B--2---:R-:W-:Y:S01]  /*4db0*/  F2FP.SATFINITE.E4M3.F32.PACK_AB_MERGE_C R106, R119.reuse, R106, RZ ;  /* 0x0000006a776a723e */ /* 0x044fe200048070ff */
[----:B------:R-:W-:Y:S01]  /*4dc0*/  FADD.FTZ R119, R119, R52 ;  /* 0x0000003477777221 */ /* 0x000fe20000010000 */
[----:B------:R-:W-:Y:S02]  /*4dd0*/  FADD.FTZ R52, R56, R15 ;  /* 0x0000000f38347221 */ /* 0x000fe40000010000 */
[----:B------:R-:W-:Y:S02]  /*4de0*/  F2FP.SATFINITE.E4M3.F32.PACK_AB_MERGE_C R212, R97, R68, R106 ;  /* 0x0000004461d4723e */ /* 0x000fe4000480706a */
[----:B------:R-:W-:Y:S01]  /*4df0*/  FADD.FTZ R57, R57, R52 ;  /* 0x0000003439397221 */ /* 0x000fe20000010000 */
[----:B------:R-:W2:Y:S01]  /*4e00*/  MUFU.EX2 R100, R100 ;  /* 0x0000006400647308 */ /* 0x000ea20000000800 */
[----:B0-----:R-:W-:Y:S02]  /*4e10*/  FADD.FTZ R38, R84, R119 ;  /* 0x0000007754267221 */ /* 0x001fe40000010000 */
[----:B------:R-:W-:-:S04]  /*4e20*/  FADD.FTZ R56, R60, R57 ;  /* 0x000000393c387221 */ /* 0x000fc80000010000 */
[----:B------:R-:W-:Y:S01]  /*4e30*/  FADD.FTZ R21, R61, R56 ;  /* 0x000000383d157221 */ /* 0x000fe20000010000 */
[----:B------:R-:W0:Y:S01]  /*4e40*/  MUFU.EX2 R85, R85 ;  /* 0x0000005500557308 */ /* 0x000e220000000800 */
[----:B-1----:R-:W-:Y:S01]  /*4e50*/  FADD.FTZ R15, R101, R38 ;  /* 0x00000026650f7221 */ /* 0x002fe20000010000 */
[----:B------:R-:W-:Y:S01]  /*4e60*/  CS2R R60, SRZ ;  /* 0x00000000003c7805 */ /* 0x000fe2000001ff00 */
[----:B------:R-:W-:-:S04]  /*4e70*/  FADD.FTZ R56, R40, R21 ;  /* 0x0000001528387221 */ /* 0x000fc80000010000 */
[----:B------:R-:W-:Y:S01]  /*4e80*/  FADD.FTZ R41, R41, R56 ;  /* 0x0000003829297221 */ /* 0x000fe20000010000 */
[----:B------:R-:W1:Y:S01]  /*4e90*/  MUFU.EX2 R81, R81 ;  /* 0x0000005100517308 */ /* 0x000e620000000800 */
[----:B--2---:R-:W-:Y:S01]  /*4ea0*/  FADD.FTZ R52, R100, R15 ;  /* 0x0000000f64347221 */ /* 0x004fe20000010000 */
[----:B------:R-:W-:-:S06]  /*4eb0*/  CS2R R56, SRZ ;  /* 0x0000000000387805 */ /* 0x000fcc000001ff00 */
[----:B------:R-:W2:Y:S01]  /*4ec0*/  MUFU.EX2 R98, R98 ;  /* 0x0000006200627308 */ /* 0x000ea20000000800 */
[C---:B0-----:R-:W-:Y:S01]  /*4ed0*/  FADD.FTZ R52, R85.reuse, R52 ;  /* 0x0000003455347221 */ /* 0x041fe20000010000 */
[----:B------:R-:W-:-:S04]  /*4ee0*/  F2FP.SATFINITE.E4M3.F32.PACK_AB_MERGE_C R100, R85, R100, RZ ;  /* 0x000000645564723e */ /* 0x000fc800048070ff */
[----:B------:R-:W-:Y:S02]  /*4ef0*/  F2FP.SATFINITE.E4M3.F32.PACK_AB_MERGE_C R214, R101, R84, R100 ;  /* 0x0000005465d6723e */ /* 0x000fe40004807064 */
[----:B------:R-:W-:Y:S01]  /*4f00*/  CS2R R84, SRZ ;  /* 0x0000000000547805 */ /* 0x000fe2000001ff00 */
[----:B------:R-:W0:Y:S01]  /*4f10*/  MUFU.EX2 R159, R159 ;  /* 0x0000009f009f7308 */ /* 0x000e220000000800 */
[----:B-1----:R-:W-:-:S07]  /*4f20*/  FADD.FTZ R15, R81, R52 ;  /* 0x00000034510f7221 */ /* 0x002fce0000010000 */
[----:B------:R-:W1:Y:S01]  /*4f30*/  MUFU.EX2 R108, R161 ;  /* 0x000000a1006c7308 */ /* 0x000e620000000800 */
[----:B--2---:R-:W-:-:S07]  /*4f40*/  FADD.FTZ R52, R98, R15 ;  /* 0x0000000f62347221 */ /* 0x004fce0000010000 */
[----:B------:R-:W2:Y:S01]  /*4f50*/  MUFU.EX2 R49, R163 ;  /* 0x000000a300317308 */ /* 0x000ea20000000800 */
[----:B0-----:R-:W-:Y:S01]  /*4f60*/  FADD.FTZ R15, R159, R52 ;  /* 0x000000349f0f7221 */ /* 0x001fe20000010000 */
[----:B------:R-:W-:-:S04]  /*4f70*/  FADD.FTZ R52, R44, R41 ;  /* 0x000000292c347221 */ /* 0x000fc80000010000 */
[----:B------:R-:W-:Y:S01]  /*4f80*/  FADD.FTZ R21, R45, R52 ;  /* 0x000000342d157221 */ /* 0x000fe20000010000 */
[----:B------:R-:W-:Y:S01]  /*4f90*/  CS2R R44, SRZ ;  /* 0x00000000002c7805 */ /* 0x000fe2000001ff00 */
[----:B------:R-:W0:Y:S01]  /*4fa0*/  MUFU.EX2 R104, R104 ;  /* 0x0000006800687308 */ /* 0x000e220000000800 */
[C---:B-1----:R-:W-:Y:S01]  /*4fb0*/  F2FP.SATFINITE.E4M3.F32.PACK_AB_MERGE_C R159, R108.reuse, R159, RZ ;  /* 0x0000009f6c9f723e */ /* 0x042fe200048070ff */
[----:B------:R-:W-:Y:S01]  /*4fc0*/  FADD.FTZ R108, R108, R15 ;  /* 0x0000000f6c6c7221 */ /* 0x000fe20000010000 */
[----:B------:R-:W-:Y:S02]  /*4fd0*/  FADD.FTZ R24, R24, R21 ;  /* 0x0000001518187221 */ /* 0x000fe40000010000 */
[----:B------:R-:W1:Y:S01]  /*4fe0*/  @P2 LDC R21, c[0x0][0x450] ;  /* 0x00011400ff152b82 */ /* 0x000e620000000800 */
[----:B------:R-:W-:Y:S01]  /*4ff0*/  F2FP.SATFINITE.E4M3.F32.PACK_AB_MERGE_C R208, R98, R81, R159 ;  /* 0x0000005162d0723e */ /* 0x000fe2000480709f */
[----:B------:R-:W-:Y:S01]  /*5000*/  FADD.FTZ R25, R25, R24 ;  /* 0x0000001819197221 */ /* 0x000fe20000010000 */
[----:B------:R-:W3:Y:S01]  /*5010*/  MUFU.EX2 R165, R165 ;  /* 0x000000a500a57308 */ /* 0x000ee20000000800 */
[----:B--2---:R-:W-:Y:S01]  /*5020*/  FADD.FTZ R15, R49, R108 ;  /* 0x0000006c310f7221 */ /* 0x004fe20000010000 */
[----:B------:R-:W-:-:S06]  /*5030*/  CS2R R80, SRZ ;  /* 0x0000000000507805 */ /* 0x000fcc000001ff00 */
[----:B------:R2:W4:Y:S01]  /*5040*/  MUFU.EX2 R66, R69 ;  /* 0x0000004500427308 */ /* 0x0005220000000800 */
[----:B0-----:R-:W-:Y:S01]  /*5050*/  FADD.FTZ R36, R104, R15 ;  /* 0x0000000f68247221 */ /* 0x001fe20000010000 */
[----:B------:R-:W-:-:S04]  /*5060*/  F2FP.SATFINITE.E4M3.F32.PACK_AB_MERGE_C R15, R33, R32, RZ ;  /* 0x00000020210f723e */ /* 0x000fc800048070ff */
[----:B------:R-:W-:Y:S02]  /*5070*/  F2FP.SATFINITE.E4M3.F32.PACK_AB_MERGE_C R205, R29, R28, R15 ;  /* 0x0000001c1dcd723e */ /* 0x000fe4000480700f */
[----:B------:R-:W0:Y:S01]  /*5080*/  MUFU.EX2 R8, R99 ;  /* 0x0000006300087308 */ /* 0x000e220000000800 */
[----:B---3--:R-:W-:Y:S01]  /*5090*/  FADD.FTZ R13, R165, R36 ;  /* 0x00000024a50d7221 */ /* 0x008fe20000010000 */
[----:B------:R-:W-:Y:S01]  /*50a0*/  FADD.FTZ R36, R28, R25 ;  /* 0x000000191c247221 */ /* 0x000fe20000010000 */
[----:B------:R-:W-:Y:S02]  /*50b0*/  F2FP.SATFINITE.E4M3.F32.PACK_AB_MERGE_C R15, R43, R14, RZ ;  /* 0x0000000e2b0f723e */ /* 0x000fe400048070ff */
[----:B--2---:R-:W-:Y:S01]  /*50c0*/  CS2R R68, SRZ ;  /* 0x0000000000447805 */ /* 0x004fe2000001ff00 */
[----:B------:R-:W-:Y:S01]  /*50d0*/  FADD.FTZ R29, R29, R36 ;  /* 0x000000241d1d7221 */ /* 0x000fe20000010000 */
[----:B------:R-:W-:Y:S01]  /*50e0*/  F2FP.SATFINITE.E4M3.F32.PACK_AB_MERGE_C R207, R37, R12, R15 ;  /* 0x0000000c25cf723e */ /* 0x000fe2000480700f */
[----:B------:R-:W2:Y:S01]  /*50f0*/  MUFU.EX2 R167, R167 ;  /* 0x000000a700a77308 */ /* 0x000ea20000000800 */
[----:B----4-:R-:W-:Y:S01]  /*5100*/  FADD.FTZ R13, R66, R13 ;  /* 0x0000000d420d7221 */ /* 0x010fe20000010000 */
[----:B------:R-:W-:Y:S01]  /*5110*/  FADD.FTZ R36, R32, R29 ;  /* 0x0000001d20247221 */ /* 0x000fe20000010000 */
[----:B------:R-:W3:Y:S01]  /*5120*/  @P2 LDC R15, c[0x0][0x44c] ;  /* 0x00011300ff0f2b82 */ /* 0x000ee20000000800 */
[----:B------:R-:W-:-:S02]  /*5130*/  F2FP.SATFINITE.E4M3.F32.PACK_AB_MERGE_C R165, R66, R165, RZ ;  /* 0x000000a542a5723e */ /* 0x000fc400048070ff */
[----:B------:R-:W-:Y:S01]  /*5140*/  CS2R R66, SRZ ;  /* 0x0000000000427805 */ /* 0x000fe2000001ff00 */
[----:B------:R-:W-:Y:S01]  /*5150*/  FADD.FTZ R33, R33, R36 ;  /* 0x0000002421217221 */ /* 0x000fe20000010000 */
[----:B------:R-:W4:Y:S01]  /*5160*/  MUFU.EX2 R169, R169 ;  /* 0x000000a900a97308 */ /* 0x000f220000000800 */
[----:B0-----:R-:W-:Y:S01]  /*5170*/  FADD.FTZ R28, R8, R13 ;  /* 0x0000000d081c7221 */ /* 0x001fe20000010000 */
[----:B------:R-:W-:-:S06]  /*5180*/  F2FP.SATFINITE.E4M3.F32.PACK_AB_MERGE_C R210, R104, R49, R165 ;  /* 0x0000003168d2723e */ /* 0x000fcc00048070a5 */
[----:B------:R-:W0:Y:S01]  /*5190*/  MUFU.EX2 R6, R95 ;  /* 0x0000005f00067308 */ /* 0x000e220000000800 */
[----:B--2---:R-:W-:-:S07]  /*51a0*/  FADD.FTZ R32, R167, R28 ;  /* 0x0000001ca7207221 */ /* 0x004fce0000010000 */
[----:B------:R-:W2:Y:S01]  /*51b0*/  MUFU.EX2 R171, R171 ;  /* 0x000000ab00ab7308 */ /* 0x000ea20000000800 */
[----:B----4-:R-:W-:Y:S01]  /*51c0*/  FADD.FTZ R13, R169, R32 ;  /* 0x00000020a90d7221 */ /* 0x010fe20000010000 */
[----:B------:R-:W-:-:S04]  /*51d0*/  FADD.FTZ R32, R12, R33 ;  /* 0x000000210c207221 */ /* 0x000fc80000010000 */
[----:B------:R-:W-:Y:S01]  /*51e0*/  FADD.FTZ R37, R37, R32 ;  /* 0x0000002025257221 */ /* 0x000fe20000010000 */
[----:B------:R-:W-:Y:S01]  /*51f0*/  CS2R R32, SRZ ;  /* 0x0000000000207805 */ /* 0x000fe2000001ff00 */
[----:B------:R4:W5:Y:S01]  /*5200*/  MUFU.EX2 R38, R65 ;  /* 0x0000004100267308 */ /* 0x0009620000000800 */
[C---:B0-----:R-:W-:Y:S01]  /*5210*/  F2FP.SATFINITE.E4M3.F32.PACK_AB_MERGE_C R169, R6.reuse, R169, RZ ;  /* 0x000000a906a9723e */ /* 0x041fe200048070ff */
[----:B------:R-:W-:Y:S01]  /*5220*/  FADD.FTZ R6, R6, R13 ;  /* 0x0000000d06067221 */ /* 0x000fe20000010000 */
[----:B------:R-:W-:Y:S01]  /*5230*/  FADD.FTZ R14, R14, R37 ;  /* 0x000000250e0e7221 */ /* 0x000fe20000010000 */
[----:B------:R-:W-:Y:S02]  /*5240*/  CS2R R36, SRZ ;  /* 0x0000000000247805 */ /* 0x000fe4000001ff00 */
[----:B------:R-:W-:Y:S01]  /*5250*/  F2FP.SATFINITE.E4M3.F32.PACK_AB_MERGE_C R204, R167, R8, R169 ;  /* 0x00000008a7cc723e */ /* 0x000fe200048070a9 */
[----:B------:R-:W-:Y:S01]  /*5260*/  FADD.FTZ R43, R43, R14 ;  /* 0x0000000e2b2b7221 */ /* 0x000fe20000010000 */
[----:B------:R-:W0:Y:S01]  /*5270*/  MUFU.EX2 R91, R91 ;  /* 0x0000005b005b7308 */ /* 0x000e220000000800 */
[----:B--2---:R-:W-:Y:S01]  /*5280*/  FADD.FTZ R13, R171, R6 ;  /* 0x00000006ab0d7221 */ /* 0x004fe20000010000 */
[----:B----4-:R-:W-:-:S06]  /*5290*/  CS2R R64, SRZ ;  /* 0x0000000000407805 */ /* 0x010fcc000001ff00 */
[----:B------:R2:W4:Y:S01]  /*52a0*/  MUFU.EX2 R40, R53 ;  /* 0x0000003500287308 */ /* 0x0005220000000800 */
[----:B-----5:R-:W-:-:S07]  /*52b0*/  FADD.FTZ R12, R38, R13 ;  /* 0x0000000d260c7221 */ /* 0x020fce0000010000 */
[----:B------:R-:W5:Y:S01]  /*52c0*/  MUFU.EX2 R183, R183 ;  /* 0x000000b700b77308 */ /* 0x000f620000000800 */
[----:B0-----:R-:W-:Y:S01]  /*52d0*/  FADD.FTZ R13, R91, R12 ;  /* 0x0000000c5b0d7221 */ /* 0x001fe20000010000 */
[----:B--2---:R-:W-:-:S06]  /*52e0*/  CS2R R52, SRZ ;  /* 0x0000000000347805 */ /* 0x004fcc000001ff00 */
[----:B------:R-:W0:Y:S01]  /*52f0*/  MUFU.EX2 R20, R20 ;  /* 0x0000001400147308 */ /* 0x000e220000000800 */
[C---:B----4-:R-:W-:Y:S01]  /*5300*/  F2FP.SATFINITE.E4M3.F32.PACK_AB_MERGE_C R91, R40.reuse, R91, RZ ;  /* 0x0000005b285b723e */ /* 0x050fe200048070ff */
[----:B------:R-:W-:-:S03]  /*5310*/  FADD.FTZ R40, R40, R13 ;  /* 0x0000000d28287221 */ /* 0x000fc60000010000 */
[----:B------:R-:W-:Y:S02]  /*5320*/  F2FP.SATFINITE.E4M3.F32.PACK_AB_MERGE_C R206, R38, R171, R91 ;  /* 0x000000ab26ce723e */ /* 0x000fe4000480705b */
[----:B------:R-:W-:Y:S01]  /*5330*/  CS2R R38, SRZ ;  /* 0x0000000000267805 */ /* 0x000fe2000001ff00 */
[----:B------:R-:W2:Y:S01]  /*5340*/  MUFU.EX2 R179, R179 ;  /* 0x000000b300b37308 */ /* 0x000ea20000000800 */
[----:B-----5:R-:W-:-:S07]  /*5350*/  F2FP.SATFINITE.E4M3.F32.PACK_AB_MERGE_C R14, R183, R30, RZ ;  /* 0x0000001eb70e723e */ /* 0x020fce00048070ff */
[----:B------:R-:W4:Y:S01]  /*5360*/  MUFU.EX2 R87, R87 ;  /* 0x0000005700577308 */ /* 0x000f220000000800 */
[----:B0-----:R-:W-:Y:S01]  /*5370*/  FADD.FTZ R12, R20, R43 ;  /* 0x0000002b140c7221 */ /* 0x001fe20000010000 */
[----:B------:R-:W-:-:S06]  /*5380*/  CS2R R42, SRZ ;  /* 0x00000000002a7805 */ /* 0x000fcc000001ff00 */
[----:B------:R-:W0:Y:S01]  /*5390*/  MUFU.EX2 R24, R83 ;  /* 0x0000005300187308 */ /* 0x000e220000000800 */
[C---:B--2---:R-:W-:Y:S01]  /*53a0*/  F2FP.SATFINITE.E4M3.F32.PACK_AB_MERGE_C R201, R179.reuse, R20, R14 ;  /* 0x00000014b3c9723e */ /* 0x044fe2000480700e */
[----:B------:R-:W-:Y:S01]  /*53b0*/  FADD.FTZ R179, R179, R12 ;  /* 0x0000000cb3b37221 */ /* 0x000fe20000010000 */
[----:B---3--:R-:W-:-:S04]  /*53c0*/  @P2 IMAD.HI.U32 R14, R22, R15, RZ ;  /* 0x0000000f160e2227 */ /* 0x008fc800078e00ff */
[----:B------:R-:W-:Y:S01]  /*53d0*/  FADD.FTZ R30, R30, R179 ;  /* 0x000000b31e1e7221 */ /* 0x000fe20000010000 */
[----:B------:R-:W2:Y:S01]  /*53e0*/  MUFU.EX2 R173, R173 ;  /* 0x000000ad00ad7308 */ /* 0x000ea20000000800 */
[----:B----4-:R-:W-:Y:S01]  /*53f0*/  FADD.FTZ R13, R87, R40 ;  /* 0x00000028570d7221 */ /* 0x010fe20000010000 */
[----:B-1----:R-:W-:Y:S01]  /*5400*/  @P2 SHF.R.U32.HI R22, RZ, R21, R14 ;  /* 0x00000015ff162219 */ /* 0x002fe2000001160e */
[----:B------:R-:W-:Y:S01]  /*5410*/  FADD.FTZ R183, R183, R30 ;  /* 0x0000001eb7b77221 */ /* 0x000fe20000010000 */
[----:B------:R-:W-:Y:S01]  /*5420*/  VIADD R14, R23, 0xfffffffe ;  /* 0xfffffffe170e7836 */ /* 0x000fe20000000000 */
[----:B------:R-:W-:Y:S02]  /*5430*/  CS2R R30, SRZ ;  /* 0x00000000001e7805 */ /* 0x000fe4000001ff00 */
[----:B------:R-:W-:Y:S01]  /*5440*/  IADD3 R137, R22, -R7, R136 ;  /* 0x8000000716897210 */ /* 0x000fe20007ffe088 */
[----:B------:R-:W-:Y:S01]  /*5450*/  IMAD.MOV.U32 R136, RZ, RZ, RZ ;  /* 0x000000ffff887224 */ /* 0x000fe200078e00ff */
[----:B------:R-:W1:Y:S01]  /*5460*/  MUFU.EX2 R28, R175 ;  /* 0x000000af001c7308 */ /* 0x000e620000000800 */
[----:B0-----:R-:W-:Y:S01]  /*5470*/  FADD.FTZ R12, R24, R13 ;  /* 0x0000000d180c7221 */ /* 0x001fe20000010000 */
[----:B------:R-:W-:Y:S01]  /*5480*/  CS2R R40, SRZ ;  /* 0x0000000000287805 */ /* 0x000fe2000001ff00 */
[----:B------:R-:W-:Y:S01]  /*5490*/  IMAD.HI R136, R137, -0x6db6db6d, R136 ;  /* 0x9249249389887827 */ /* 0x000fe200078e0288 */
[----:B------:R-:W-:-:S04]  /*54a0*/  CS2R R82, SRZ ;  /* 0x0000000000527805 */ /* 0x000fc8000001ff00 */
[----:B------:R-:W-:Y:S01]  /*54b0*/  MUFU.EX2 R11, R11 ;  /* 0x0000000b000b7308 */ /* 0x000fe20000000800 */
[----:B--2---:R-:W-:-:S07]  /*54c0*/  FADD.FTZ R13, R173, R12 ;  /* 0x0000000cad0d7221 */ /* 0x004fce0000010000 */
[----:B------:R-:W0:Y:S01]  /*54d0*/  MUFU.EX2 R34, R34 ;  /* 0x0000002200227308 */ /* 0x000e220000000800 */
[C---:B-1----:R-:W-:Y:S01]  /*54e0*/  F2FP.SATFINITE.E4M3.F32.PACK_AB_MERGE_C R173, R28.reuse, R173, RZ ;  /* 0x000000ad1cad723e */ /* 0x042fe200048070ff */
[----:B------:R-:W-:-:S03]  /*54f0*/  FADD.FTZ R28, R28, R13 ;  /* 0x0000000d1c1c7221 */ /* 0x000fc60000010000 */
[----:B------:R-:W-:Y:S02]  /*5500*/  F2FP.SATFINITE.E4M3.F32.PACK_AB_MERGE_C R200, R24, R87, R173 ;  /* 0x0000005718c8723e */ /* 0x000fe400048070ad */
[----:B------:R-:W-:Y:S02]  /*5510*/  CS2R R24, SRZ ;  /* 0x0000000000187805 */ /* 0x000fe4000001ff00 */
[----:B------:R-:W-:Y:S01]  /*5520*/  CS2R R86, SRZ ;  /* 0x0000000000567805 */ /* 0x000fe2000001ff00 */
[----:B------:R-:W1:Y:S08]  /*5530*/  MUFU.EX2 R26, R26 ;  /* 0x0000001a001a7308 */ /* 0x000e700000000800 */
[----:B------:R-:W2:Y:S01]  /*5540*/  MUFU.EX2 R185, R185 ;  /* 0x000000b900b97308 */ /* 0x000ea20000000800 */
[----:B0-----:R-:W-:-:S07]  /*5550*/  F2FP.SATFINITE.E4M3.F32.PACK_AB_MERGE_C R12, R34, R11, RZ ;  /* 0x0000000b220c723e */ /* 0x001fce00048070ff */
[----:B------:R-:W0:Y:S01]  /*5560*/  MUFU.EX2 R79, R79 ;  /* 0x0000004f004f7308 */ /* 0x000e220000000800 */
[----:B-1----:R-:W-:-:S07]  /*5570*/  FADD.FTZ R8, R26, R183 ;  /* 0x000000b71a087221 */ /* 0x002fce0000010000 */
[----:B------:R-:W1:Y:S01]  /*5580*/  MUFU.EX2 R6, R177 ;  /* 0x000000b100067308 */ /* 0x000e620000000800 */
[C---:B--2---:R-:W-:Y:S01]  /*5590*/  F2FP.SATFINITE.E4M3.F32.PACK_AB_MERGE_C R203, R185.reuse, R26, R12 ;  /* 0x0000001ab9cb723e */ /* 0x044fe2000480700c */
[----:B------:R-:W-:Y:S01]  /*55a0*/  FADD.FTZ R12, R185, R8 ;  /* 0x00000008b90c7221 */ /* 0x000fe20000010000 */
[----:B------:R-:W-:-:S05]  /*55b0*/  CS2R R26, SRZ ;  /* 0x00000000001a7805 */ /* 0x000fca000001ff00 */
[----:B------:R-:W-:Y:S01]  /*55c0*/  MUFU.EX2 R181, R181 ;  /* 0x000000b500b57308 */ /* 0x000fe20000000800 */
[----:B0-----:R-:W-:Y:S01]  /*55d0*/  FADD.FTZ R7, R79, R28 ;  /* 0x0000001c4f077221 */ /* 0x001fe20000010000 */
[----:B------:R-:W-:-:S06]  /*55e0*/  CS2R R28, SRZ ;  /* 0x00000000001c7805 */ /* 0x000fcc000001ff00 */
[----:B------:R-:W0:Y:S01]  /*55f0*/  MUFU.EX2 R48, R48 ;  /* 0x0000003000307308 */ /* 0x000e220000000800 */
[----:B-1----:R-:W-:Y:S01]  /*5600*/  FADD.FTZ R8, R6, R7 ;  /* 0x0000000706087221 */ /* 0x002fe20000010000 */
[----:B------:R-:W-:Y:S01]  /*5610*/  FADD.FTZ R7, R11, R12 ;  /* 0x0000000c0b077221 */ /* 0x000fe20000010000 */
[----:B------:R-:W-:-:S03]  /*5620*/  SHF.R.U32.HI R11, RZ, 0x1f, R136 ;  /* 0x0000001fff0b7819 */ /* 0x000fc60000011688 */
[----:B------:R-:W-:Y:S01]  /*5630*/  FADD.FTZ R7, R34, R7 ;  /* 0x0000000722077221 */ /* 0x000fe20000010000 */
[----:B------:R-:W-:Y:S02]  /*5640*/  LEA.HI.SX32 R11, R136, R11, 0x19 ;  /* 0x0000000b880b7211 */ /* 0x000fe400078fcaff */
[----:B------:R-:W-:Y:S02]  /*5650*/  CS2R R34, SRZ ;  /* 0x0000000000227805 */ /* 0x000fe4000001ff00 */
[----:B0-----:R-:W-:Y:S01]  /*5660*/  F2FP.SATFINITE.E4M3.F32.PACK_AB_MERGE_C R13, R48, R181, RZ ;  /* 0x000000b5300d723e */ /* 0x001fe200048070ff */
[----:B------:R-:W-:-:S03]  /*5670*/  FADD.FTZ R181, R181, R8 ;  /* 0x00000008b5b57221 */ /* 0x000fc60000010000 */
[----:B------:R-:W-:Y:S01]  /*5680*/  F2FP.SATFINITE.E4M3.F32.PACK_AB_MERGE_C R202, R6, R79, R13 ;  /* 0x0000004f06ca723e */ /* 0x000fe2000480700d */
[----:B------:R-:W-:Y:S01]  /*5690*/  FADD.FTZ R8, R48, R181 ;  /* 0x000000b530087221 */ /* 0x000fe20000010000 */
[----:B------:R-:W-:Y:S01]  /*56a0*/  VIMNMX R13, R18, R11, !PT ;  /* 0x0000000b120d7248 */ /* 0x000fe20007fe0100 */
[----:B------:R-:W-:Y:S01]  /*56b0*/  IMAD.MOV.U32 R6, RZ, RZ, RZ ;  /* 0x000000ffff067224 */ /* 0x000fe200078e00ff */
[----:B------:R-:W-:Y:S02]  /*56c0*/  CS2R R48, SRZ ;  /* 0x0000000000307805 */ /* 0x000fe4000001ff00 */
[----:B------:R-:W-:Y:S02]  /*56d0*/  CS2R R78, SRZ ;  /* 0x00000000004e7805 */ /* 0x000fe4000001ff00 */
[----:B------:R-:W-:-:S13]  /*56e0*/  ISETP.GE.AND P3, PT, R14, R13, PT ;  /* 0x0000000d0e00720c */ /* 0x000fda0003f66270 */
[----:B------:R-:W-:Y:S05]  /*56f0*/  @!P3 BRA `(.L_x_1950) ;  /* 0x0000004400c4b947 */ /* 0x000fea0003800000 */
[----:B------:R-:W-:Y:S01]  /*5700*/  IMAD.MOV.U32 R11, RZ, RZ, R0 ;  /* 0x000000ffff0b7224 */ /* 0x000fe200078e0000 */
[----:B------:R-:W-:Y:S01]  /*5710*/  CS2R R86, SRZ ;  /* 0x0000000000567805 */ /* 0x000fe2000001ff00 */
[----:B------:R-:W-:Y:S01]  /*5720*/  IMAD.MOV.U32 R12, RZ, RZ, R3 ;  /* 0x000000ffff0c7224 */ /* 0x000fe200078e0003 */
[----:B------:R-:W-:Y:S01]  /*5730*/  CS2R R84, SRZ ;  /* 0x0000000000547805 */ /* 0x000fe2000001ff00 */
[----:B------:R-:W-:Y:S01]  /*5740*/  IMAD.MOV.U32 R15, RZ, RZ, RZ ;  /* 0x000000ffff0f7224 */ /* 0x000fe200078e00ff */
        /* <DEDUP_REMOVED lines=31> */
[----:B------:R-:W-:Y:S01]  /*5940*/  ULDC UR5, c[0x0][0x288] ;  /* 0x0000a20000057ab9 */ /* 0x000fe20000000800 */
[----:B------:R-:W-:-:S05]  /*5950*/  ULDC UR7, c[0x0][0x2f0] ;  /* 0x0000bc0000077ab9 */ /* 0x000fca0000000800 */
.L_x_1960:
[----:B------:R-:W-:Y:S01]  /*5960*/  ISETP.NE.AND P4, PT, RZ, UR40, PT ;  /* 0x00000028ff007c0c */ /* 0x000fe2000bf85270 */
[----:B------:R-:W-:-:S04]  /*5970*/  UISETP.NE.AND UP0, UPT, UR43, 0x1, UPT ;  /* 0x000000012b00788c */ /* 0x000fc8000bf05270 */
[----:B------:R-:W-:-:S06]  /*5980*/  USEL UR10, URZ, 0x1, UP0 ;  /* 0x000000013f0a7887 */ /* 0x000fcc0008000000 */
[----:B------:R-:W-:Y:S02]  /*5990*/  LOP3.LUT R6, R15, UR10, RZ, 0x3c, !PT ;  /* 0x0000000a0f067c12 */ /* 0x000fe4000f8e3cff */
[----:B------:R-:W-:Y:S05]  /*59a0*/  @P4 BRA `(.L_x_1951) ;  /* 0x0000000000344947 */ /* 0x000fea0003800000 */
[----:B------:R-:W-:Y:S05]  /*59b0*/  @!P1 BRA `(.L_x_1952) ;  /* 0x0000000000049947 */ /* 0x000fea0003800000 */
[----:B------:R-:W-:Y:S01]  /*59c0*/  BPT.TRAP 0x1 ;  /* 0x000000040000795c */ /* 0x000fe20000300000 */
.L_x_1952:
        /* <DEDUP_REMOVED lines=8> */
.L_x_1953:
[----:B-1----:R-:W-:Y:S05]  /*5a50*/  @P3 BRA `(.L_x_1951) ;  /* 0x0000000000083947 */ /* 0x002fea0003800000 */
[----:B------:R-:W1:Y:S02]  /*5a60*/  SYNCS.PHASECHK.TRANS64.TRYWAIT P3, [UR10+0x2e830], R0 ;  /* 0x02e83000ff0075a7 */ /* 0x000e64000806014a */
[----:B-1----:R-:W-:Y:S05]  /*5a70*/  @!P3 BRA `(.L_x_1954) ;  /* 0x000000e000ccb947 */ /* 0x002fea0003800000 */
.L_x_1951:
        /* <DEDUP_REMOVED lines=187> */
.L_x_1956:
[----:B------:R-:W-:Y:S01]  /*6630*/  ULEA UR10, UR43, UR41, 0x3 ;  /* 0x000000292b0a7291 */ /* 0x000fe2000f8e183f */
[----:B------:R-:W-:-:S08]  /*6640*/  SHF.L.U32 R0, R15, 0x1f, RZ ;  /* 0x0000001f0f007819 */ /* 0x000fd000000006ff */
[----:B------:R0:W1:Y:S01]  /*6650*/  SYNCS.PHASECHK.TRANS64.TRYWAIT P3, [UR10+0x2e850], R0 ;  /* 0x02e85000ff0075a7 */ /* 0x000062000806014a */
[----:B------:R-:W-:Y:S05]  /*6660*/  @!P1 BRA `(.L_x_1957) ;  /* 0x0000000000049947 */ /* 0x000fea0003800000 */
[----:B------:R-:W-:Y:S01]  /*6670*/  BPT.TRAP 0x1 ;  /* 0x000000040000795c */ /* 0x000fe20000300000 */
.L_x_1957:
[----:B-1----:R-:W-:Y:S05]  /*6680*/  @P3 BRA `(.L_x_1955) ;  /* 0x0000000000083947 */ /* 0x002fea0003800000 */
[----:B------:R-:W1:Y:S02]  /*6690*/  SYNCS.PHASECHK.TRANS64.TRYWAIT P3, [UR10+0x2e850], R0 ;  /* 0x02e85000ff0075a7 */ /* 0x000e64000806014a */
[----:B-1----:R-:W-:Y:S05]  /*66a0*/  @!P3 BRA `(.L_x_1958) ;  /* 0x000000d400d8b947 */ /* 0x002fea0003800000 */
.L_x_1955:
[----:B------:R-:W-:Y:S01]  /*66b0*/  UIADD3 UR10, UR41, 0x400, URZ ;  /* 0x00000400290a7890 */ /* 0x000fe2000fffe03f */
[----:B------:R-:W-:Y:S01]  /*66c0*/  WARPGROUP.ARRIVE ;  /* 0x00000000000079c5 */ /* 0x000fe20000000000 */
[----:B------:R-:W-:Y:S01]  /*66d0*/  UMOV UR11, 0xc0000010 ;  /* 0xc0000010000b7882 */ /* 0x000fe20000000000 */
[----:B01----:R-:W0:Y:S01]  /*66e0*/  @P2 LDC R0, c[0x0][0x44c] ;  /* 0x00011300ff002b82 */ /* 0x003e220000000800 */
[----:B------:R-:W-:Y:S01]  /*66f0*/  USHF.R.U32.HI UR10, URZ, 0x4, UR10 ;  /* 0x000000043f0a7899 */ /* 0x000fe2000801160a */
[----:B------:R-:W-:-:S03]  /*6700*/  UMOV UR15, 0xc0000010 ;  /* 0xc0000010000f7882 */ /* 0x000fc60000000000 */
[----:B------:R-:W-:-:S03]  /*6710*/  ULOP3.LUT UR10, UR10, 0x3fff, URZ, 0xc0, !UPT ;  /* 0x00003fff0a0a7892 */ /* 0x000fc6000f8ec03f */
[----:B------:R-:W1:Y:S01]  /*6720*/  @P2 LDC R20, c[0x0][0x450] ;  /* 0x00011400ff142b82 */ /* 0x000e620000000800 */
[----:B------:R-:W-:-:S04]  /*6730*/  ULOP3.LUT UR10, UR10, 0x10000, URZ, 0xfc, !UPT ;  /* 0x000100000a0a7892 */ /* 0x000fc8000f8efc3f */
[----:B------:R-:W-:-:S04]  /*6740*/  UIMAD UR10, UR43, 0x700, UR10 ;  /* 0x000007002b0a78a4 */ /* 0x000fc8000f8e020a */
[----:B------:R-:W-:-:S05]  /*6750*/  UIADD3 UR14, UR10, 0x100, URZ ;  /* 0x000001000a0e7890 */ /* 0x000fca000fffe03f */
[----:B------:R-:W-:Y:S01]  /*6760*/  QGMMA.64x128x32.F32.E4M3.E4M3 R24, R224, gdesc[UR8], R24, gsb0 ;  /* 0x01e00008e0187df3 */ /* 0x000fe20008000818 */
[----:B------:R-:W-:Y:S01]  /*6770*/  UMOV UR11, 0xc0000010 ;  /* 0xc0000010000b7882 */ /* 0x000fe20000000000 */
[----:B0-----:R-:W-:-:S04]  /*6780*/  @P2 IMAD.HI.U32 R3, R9, R0, RZ ;  /* 0x0000000009032227 */ /* 0x001fc800078e00ff */
[----:B------:R-:W-:Y:S01]  /*6790*/  IMAD.MOV.U32 R0, RZ, RZ, R9 ;  /* 0x000000ffff007224 */ /* 0x000fe200078e0009 */
[----:B-1----:R-:W-:Y:S01]  /*67a0*/  @P2 SHF.R.U32.HI R0, RZ, R20, R3 ;  /* 0x00000014ff002219 */ /* 0x002fe20000011603 */
[----:B------:R-:W-:-:S04]  /*67b0*/  IMAD.MOV.U32 R3, RZ, RZ, -0xe0 ;  /* 0xffffff20ff037424 */ /* 0x000fc800078e00ff */
[----:B------:R-:W0:Y:S01]  /*67c0*/  SHFL.IDX PT, R20, R0, RZ, 0x1c1f ;  /* 0x001c1fff00147589 */ /* 0x000e2200000e0000 */
[----:B------:R-:W-:-:S04]  /*67d0*/  IMAD R3, R14, R3, 0x1 ;  /* 0x000000010e037424 */ /* 0x000fc800078e0203 */
[----:B------:R-:W-:-:S04]  /*67e0*/  IMAD R3, R10, -0x2, R3 ;  /* 0xfffffffe0a037824 */ /* 0x000fc800078e0203 */
[----:B------:R-:W-:-:S05]  /*67f0*/  IMAD R15, R16, UR7, R3 ;  /* 0x00000007100f7c24 */ /* 0x000fca000f8e0203 */
[----:B0-----:R-:W-:-:S04]  /*6800*/  IADD3 R3, R20, -UR5, R15 ;  /* 0x8000000514037c10 */ /* 0x001fc8000fffe00f */
[C---:B------:R-:W-:Y:S02]  /*6810*/  ISETP.GT.AND P3, PT, R3.reuse, RZ, PT ;  /* 0x000000ff0300720c */ /* 0x040fe40003f64270 */
[C---:B------:R-:W-:Y:S02]  /*6820*/  ISETP.GT.AND P4, PT, R3.reuse, 0x1, PT ;  /* 0x000000010300780c */ /* 0x040fe40003f84270 */
[----:B------:R-:W-:Y:S02]  /*6830*/  FSEL R21, R184, -INF , P3 ;  /* 0xff800000b8157808 */ /* 0x000fe40001800000 */
[----:B------:R-:W-:Y:S01]  /*6840*/  ISETP.GT.AND P3, PT, R3, 0x8, PT ;  /* 0x000000080300780c */ /* 0x000fe20003f64270 */
[----:B------:R-:W0:Y:S01]  /*6850*/  SHFL.IDX PT, R184, R0, 0x1, 0x1c1f ;  /* 0x003c1f0000b87f89 */ /* 0x000e2200000e0000 */
        /* <DEDUP_REMOVED lines=9> */
[----:B------:R-:W-:Y:S02]  /*68f0*/  FMNMX.FTZ R20, R189, R20, !PT ;  /* 0x00000014bd147209 */ /* 0x000fe40007810000 */
[----:B------:R-:W-:Y:S02]  /*6900*/  FSEL R193, R193, -INF , P4 ;  /* 0xff800000c1c17808 */ /* 0x000fe40002000000 */
[----:B------:R-:W-:Y:S02]  /*6910*/  ISETP.GT.AND P4, PT, R3, 0x19, PT ;  /* 0x000000190300780c */ /* 0x000fe40003f84270 */
[----:B0-----:R-:W-:Y:S02]  /*6920*/  IADD3 R184, R184, -UR5, R15 ;  /* 0x80000005b8b87c10 */ /* 0x001fe4000fffe00f */
[----:B------:R-:W-:-:S02]  /*6930*/  FSEL R197, R197, -INF , P4 ;  /* 0xff800000c5c57808 */ /* 0x000fc40002000000 */
[----:B------:R-:W-:Y:S02]  /*6940*/  ISETP.GT.AND P4, PT, R3, 0x21, PT ;  /* 0x000000210300780c */ /* 0x000fe40003f84270 */
[----:B------:R-:W-:Y:S02]  /*6950*/  ISETP.GT.AND P5, PT, R184, 0x1, PT ;  /* 0x00000001b800780c */ /* 0x000fe40003fa4270 */
[----:B------:R-:W-:Y:S02]  /*6960*/  FSEL R169, R169, -INF , P4 ;  /* 0xff800000a9a97808 */ /* 0x000fe40002000000 */
[----:B------:R-:W-:Y:S02]  /*6970*/  ISETP.GT.AND P4, PT, R3, 0x29, PT ;  /* 0x000000290300780c */ /* 0x000fe40003f84270 */
[----:B------:R-:W-:Y:S02]  /*6980*/  FSEL R187, R187, -INF , P5 ;  /* 0xff800000bbbb7808 */ /* 0x000fe40002800000 */
        /* <DEDUP_REMOVED lines=25> */
[C---:B------:R-:W-:Y:S02]  /*6b20*/  ISETP.GT.AND P4, PT, R3.reuse, 0x71, PT ;  /* 0x000000710300780c */ /* 0x040fe40003f84270 */
[----:B------:R-:W-:Y:S01]  /*6b30*/  ISETP.GT.AND P5, PT, R184, 0x29, PT ;  /* 0x00000029b800780c */ /* 0x000fe20003fa4270 */
[----:B------:R-:W-:Y:S02]  /*6b40*/  WARPGROUP.DEPBAR.LE gsb0, 0x0 ;  /* 0x00008000000079c5 */ /* 0x000fe40000010000 */
[----:B------:R-:W-:Y:S01]  /*6b50*/  FSEL R225, R192, -INF , P3 ;  /* 0xff800000c0e17808 */ /* 0x000fe20001800000 */
[----:B------:R-:W-:Y:S01]  /*6b60*/  WARPGROUP.ARRIVE ;  /* 0x00000000000079c5 */ /* 0x000fe20000000000 */
[----:B------:R-:W-:Y:S02]  /*6b70*/  ISETP.GT.AND P3, PT, R3, 0x18, PT ;  /* 0x000000180300780c */ /* 0x000fe40003f64270 */
[----:B------:R-:W-:Y:S02]  /*6b80*/  FMNMX.FTZ R20, R225, R20, !PT ;  /* 0x00000014e1147209 */ /* 0x000fe40007810000 */
[----:B------:R-:W-:Y:S01]  /*6b90*/  FSEL R227, R196, -INF , P3 ;  /* 0xff800000c4e37808 */ /* 0x000fe20001800000 */
[----:B------:R-:W-:Y:S01]  /*6ba0*/  QGMMA.64x128x32.F32.E4M3.E4M3 R24, R220, gdesc[UR12], R24, gsb0 ;  /* 0x01e0000cdc187df3 */ /* 0x000fe20008000818 */
[----:B------:R-:W-:Y:S01]  /*6bb0*/  FMNMX.FTZ R20, R193, R20, !PT ;  /* 0x00000014c1147209 */ /* 0x000fe20007810000 */
[----:B------:R-:W-:Y:S01]  /*6bc0*/  UIADD3 UR14, UR10, 0x200, URZ ;  /* 0x000002000a0e7890 */ /* 0x000fe2000fffe03f */
[----:B------:R-:W-:Y:S01]  /*6bd0*/  ISETP.GT.AND P3, PT, R3, 0x20, PT ;  /* 0x000000200300780c */ /* 0x000fe20003f64270 */
[----:B------:R-:W-:Y:S01]  /*6be0*/  UMOV UR15, 0xc0000010 ;  /* 0xc0000010000f7882 */ /* 0x000fe20000000000 */
[----:B------:R-:W-:-:S02]  /*6bf0*/  FMNMX.FTZ R20, R227, R20, !PT ;  /* 0x00000014e3147209 */ /* 0x000fc40007810000 */
[----:B------:R-:W-:Y:S02]  /*6c00*/  FSEL R229, R168, -INF , P3 ;  /* 0xff800000a8e57808 */ /* 0x000fe40001800000 */
[----:B------:R-:W-:Y:S02]  /*6c10*/  FMNMX.FTZ R20, R197, R20, !PT ;  /* 0x00000014c5147209 */ /* 0x000fe40007810000 */
[----:B------:R-:W-:Y:S02]  /*6c20*/  ISETP.GT.AND P3, PT, R3, 0x28, PT ;  /* 0x000000280300780c */ /* 0x000fe40003f64270 */
[----:B------:R-:W-:Y:S02]  /*6c30*/  FMNMX.FTZ R20, R229, R20, !PT ;  /* 0x00000014e5147209 */ /* 0x000fe40007810000 */
[----:B------:R-:W-:Y:S02]  /*6c40*/  FSEL R231, R172, -INF , P3 ;  /* 0xff800000ace77808 */ /* 0x000fe40001800000 */
[----:B------:R-:W-:-:S02]  /*6c50*/  FMNMX.FTZ R20, R169, R20, !PT ;  /* 0x00000014a9147209 */ /* 0x000fc40007810000 */
[----:B------:R-:W-:Y:S02]  /*6c60*/  ISETP.GT.AND P3, PT, R3, 0x30, PT ;  /* 0x000000300300780c */ /* 0x000fe40003f64270 */
[----:B------:R-:W-:Y:S02]  /*6c70*/  FMNMX.FTZ R20, R231, R20, !PT ;  /* 0x00000014e7147209 */ /* 0x000fe40007810000 */
[----:B------:R-:W-:Y:S02]  /*6c80*/  FSEL R233, R176, -INF , P3 ;  /* 0xff800000b0e97808 */ /* 0x000fe40001800000 */
[----:B------:R-:W-:Y:S02]  /*6c90*/  FMNMX.FTZ R20, R173, R20, !PT ;  /* 0x00000014ad147209 */ /* 0x000fe40007810000 */
[----:B------:R-:W-:Y:S02]  /*6ca0*/  ISETP.GT.AND P3, PT, R3, 0x38, PT ;  /* 0x000000380300780c */ /* 0x000fe40003f64270 */
        /* <DEDUP_REMOVED lines=56> */
[----:B------:R-:W-:Y:S01]  /*7030*/  FSEL R129, R129, -INF , P4 ;  /* 0xff80000081817808 */ /* 0x000fe20002000000 */
[----:B------:R-:W-:Y:S02]  /*7040*/  WARPGROUP.DEPBAR.LE gsb0, 0x0 ;  /* 0x00008000000079c5 */ /* 0x000fe40000010000 */
[----:B------:R-:W-:Y:S01]  /*7050*/  FMNMX.FTZ R20, R128, R20, !PT ;  /* 0x0000001480147209 */ /* 0x000fe20007810000 */
[----:B------:R-:W-:Y:S01]  /*7060*/  WARPGROUP.ARRIVE ;  /* 0x00000000000079c5 */ /* 0x000fe20000000000 */
[----:B------:R-:W-:Y:S02]  /*7070*/  ISETP.GT.AND P4, PT, R3, 0x99, PT ;  /* 0x000000990300780c */ /* 0x000fe40003f84270 */
[----:B------:R-:W-:Y:S02]  /*7080*/  FSEL R132, R132, -INF , P3 ;  /* 0xff80000084847808 */ /* 0x000fe40001800000 */
[----:B------:R-:W-:Y:S01]  /*7090*/  FMNMX.FTZ R20, R129, R20, !PT ;  /* 0x0000001481147209 */ /* 0x000fe20007810000 */
[----:B------:R-:W-:Y:S01]  /*70a0*/  QGMMA.64x128x32.F32.E4M3.E4M3 R24, R216, gdesc[UR12], R24, gsb0 ;  /* 0x01e0000cd8187df3 */ /* 0x000fe20008000818 */
[----:B------:R-:W-:Y:S01]  /*70b0*/  ISETP.GT.AND P3, PT, R3, 0xa0, PT ;  /* 0x000000a00300780c */ /* 0x000fe20003f64270 */
        /* <DEDUP_REMOVED lines=49> */
[----:B------:R-:W-:Y:S02]  /*73d0*/  FSEL R101, R101, -INF , P4 ;  /* 0xff80000065657808 */ /* 0x000fe40002000000 */
[----:B------:R-:W-:Y:S02]  /*73e0*/  FMNMX.FTZ R20, R100, R3, !PT ;  /* 0x0000000364147209 */ /* 0x000fe40007810000 */
[----:B------:R-:W-:-:S02]  /*73f0*/  ISETP.GT.AND P4, PT, R184, RZ, PT ;  /* 0x000000ffb800720c */ /* 0x000fc40003f84270 */
[----:B------:R-:W-:Y:S02]  /*7400*/  FMNMX.FTZ R20, R101, R20, !PT ;  /* 0x0000001465147209 */ /* 0x000fe40007810000 */
[----:B------:R-:W-:Y:S02]  /*7410*/  FSEL R186, R186, -INF , P4 ;  /* 0xff800000baba7808 */ /* 0x000fe40002000000 */
[----:B------:R-:W-:Y:S01]  /*7420*/  ISETP.GT.AND P4, PT, R184, 0x8, PT ;  /* 0x00000008b800780c */ /* 0x000fe20003f84270 */
[----:B------:R-:W0:Y:S01]  /*7430*/  SHFL.BFLY PT, R3, R20, 0x2, 0x1f ;  /* 0x0c401f0014037f89 */ /* 0x000e2200000e0000 */
[----:B------:R-:W-:Y:S02]  /*7440*/  FMNMX.FTZ R0, R186, R11, !PT ;  /* 0x0000000bba007209 */ /* 0x000fe40007810000 */
[----:B------:R-:W-:Y:S02]  /*7450*/  FSEL R175, R175, -INF , P5 ;  /* 0xff800000afaf7808 */ /* 0x000fe40002800000 */
[----:B------:R-:W-:-:S02]  /*7460*/  FMNMX.FTZ R0, R187, R0, !PT ;  /* 0x00000000bb007209 */ /* 0x000fc40007810000 */
[----:B------:R-:W-:-:S04]  /*7470*/  ISETP.GT.AND P5, PT, R184, 0x31, PT ;  /* 0x00000031b800780c */ /* 0x000fc80003fa4270 */
[----:B------:R-:W-:Y:S02]  /*7480*/  FSEL R179, R179, -INF , P5 ;  /* 0xff800000b3b37808 */ /* 0x000fe40002800000 */
[----:B------:R-:W-:-:S04]  /*7490*/  ISETP.GT.AND P5, PT, R184, 0x39, PT ;  /* 0x00000039b800780c */ /* 0x000fc80003fa4270 */
[----:B------:R-:W-:Y:S02]  /*74a0*/  FSEL R183, R183, -INF , P5 ;  /* 0xff800000b7b77808 */ /* 0x000fe40002800000 */
[----:B------:R-:W-:-:S04]  /*74b0*/  ISETP.GT.AND P5, PT, R184, 0x41, PT ;  /* 0x00000041b800780c */ /* 0x000fc80003fa4270 */
[----:B------:R-:W-:Y:S02]  /*74c0*/  FSEL R155, R155, -INF , P5 ;  /* 0xff8000009b9b7808 */ /* 0x000fe40002800000 */
[----:B0-----:R-:W-:Y:S02]  /*74d0*/  FMNMX.FTZ R22, R20, R3, !PT ;  /* 0x0000000314167209 */ /* 0x001fe40007810000 */
[----:B------:R-:W-:-:S03]  /*74e0*/  ISETP.GT.AND P5, PT, R184, 0x49, PT ;  /* 0x00000049b800780c */ /* 0x000fc60003fa4270 */
[----:B------:R-:W0:Y:S01]  /*74f0*/  SHFL.BFLY PT, R3, R22, 0x1, 0x1f ;  /* 0x0c201f0016037f89 */ /* 0x000e2200000e0000 */
[----:B------:R-:W-:Y:S02]  /*7500*/  FSEL R159, R159, -INF , P5 ;  /* 0xff8000009f9f7808 */ /* 0x000fe40002800000 */
[C---:B------:R-:W-:Y:S01]  /*7510*/  ISETP.GT.AND P5, PT, R184.reuse, 0x51, PT ;  /* 0x00000051b800780c */ /* 0x040fe20003fa4270 */
[----:B------:R-:W-:Y:S02]  /*7520*/  WARPGROUP.DEPBAR.LE gsb0, 0x0 ;  /* 0x00008000000079c5 */ /* 0x000fe40000010000 */
[----:B------:R-:W-:Y:S01]  /*7530*/  WARPGROUP.ARRIVE ;  /* 0x00000000000079c5 */ /* 0x000fe20000000000 */
[----:B------:R-:W-:Y:S02]  /*7540*/  FSEL R163, R163, -INF , P5 ;  /* 0xff800000a3a37808 */ /* 0x000fe40002800000 */
[----:B------:R-:W-:-:S03]  /*7550*/  ISETP.GT.AND P5, PT, R184, 0x59, PT ;  /* 0x00000059b800780c */ /* 0x000fc60003fa4270 */
[----:B------:R-:W-:Y:S01]  /*7560*/  QGMMA.64x128x32.F32.E4M3.E4M3 R24, R212, gdesc[UR12], R24, gsb0 ;  /* 0x01e0000cd4187df3 */ /* 0x000fe20008000818 */
[----:B------:R-:W-:Y:S01]  /*7570*/  FSEL R167, R167, -INF , P5 ;  /* 0xff800000a7a77808 */ /* 0x000fe20002800000 */
[----:B------:R-:W-:Y:S01]  /*7580*/  UIADD3 UR14, UR10, 0x400, URZ ;  /* 0x000004000a0e7890 */ /* 0x000fe2000fffe03f */
[----:B------:R-:W-:Y:S01]  /*7590*/  ISETP.GT.AND P5, PT, R184, 0x61, PT ;  /* 0x00000061b800780c */ /* 0x000fe20003fa4270 */
[----:B------:R-:W-:-:S03]  /*75a0*/  UMOV UR15, 0xc0000010 ;  /* 0xc0000010000f7882 */ /* 0x000fc60000000000 */
[----:B------:R-:W-:Y:S02]  /*75b0*/  FSEL R139, R139, -INF , P5 ;  /* 0xff8000008b8b7808 */ /* 0x000fe40002800000 */
[----:B------:R-:W-:Y:S02]  /*75c0*/  ISETP.GT.AND P5, PT, R184, 0x69, PT ;  /* 0x00000069b800780c */ /* 0x000fe40003fa4270 */
[----:B0-----:R-:W-:Y:S02]  /*75d0*/  FMNMX.FTZ R3, R22, R3, !PT ;  /* 0x0000000316037209 */ /* 0x001fe40007810000 */
[----:B------:R-:W-:Y:S02]  /*75e0*/  FSEL R143, R143, -INF , P5 ;  /* 0xff8000008f8f7808 */ /* 0x000fe40002800000 */
[----:B------:R-:W-:Y:S01]  /*75f0*/  FSETP.NEU.FTZ.AND P3, PT, R3, -INF , PT ;  /* 0xff8000000300780b */ /* 0x000fe20003f7d000 */
[----:B------:R-:W-:-:S01]  /*7600*/  FFMA.FTZ R221, R2, R3, -8 ;  /* 0xc100000002dd7423 */ /* 0x000fc20000010003 */
[----:B------:R-:W-:-:S04]  /*7610*/  ISETP.GT.AND P5, PT, R184, 0x71, PT ;  /* 0x00000071b800780c */ /* 0x000fc80003fa4270 */
[----:B------:R-:W-:Y:S02]  /*7620*/  FSEL R221, R221, RZ, P3 ;  /* 0x000000ffdddd7208 */ /* 0x000fe40001800000 */
[----:B------:R-:W-:Y:S02]  /*7630*/  FSEL R147, R147, -INF , P5 ;  /* 0xff80000093937808 */ /* 0x000fe40002800000 */
[----:B------:R-:W-:Y:S01]  /*7640*/  ISETP.GT.AND P5, PT, R184, 0x79, PT ;  /* 0x00000079b800780c */ /* 0x000fe20003fa4270 */
[----:B------:R-:W-:-:S01]  /*7650*/  FFMA.FTZ R188, R2, R181, -R221 ;  /* 0x000000b502bc7223 */ /* 0x000fc200000108dd */
[----:B------:R-:W-:Y:S01]  /*7660*/  FSEL R181, R190, -INF , P4 ;  /* 0xff800000beb57808 */ /* 0x000fe20002000000 */
[----:B------:R-:W-:-:S01]  /*7670*/  FFMA.FTZ R20, R2, R185, -R221 ;  /* 0x000000b902147223 */ /* 0x000fc200000108dd */
[----:B------:R-:W-:Y:S01]  /*7680*/  ISETP.GT.AND P4, PT, R184, 0x10, PT ;  /* 0x00000010b800780c */ /* 0x000fe20003f84270 */
[----:B------:R-:W-:-:S01]  /*7690*/  FFMA.FTZ R185, R2, R193, -R221 ;  /* 0x000000c102b97223 */ /* 0x000fc200000108dd */
[----:B------:R-:W-:Y:S01]  /*76a0*/  FMNMX.FTZ R0, R181, R0, !PT ;  /* 0x00000000b5007209 */ /* 0x000fe20007810000 */
[----:B------:R-:W-:-:S01]  /*76b0*/  FFMA.FTZ R22, R2, R23, -R221 ;  /* 0x0000001702167223 */ /* 0x000fc200000108dd */
[----:B------:R-:W-:Y:S01]  /*76c0*/  FSEL R193, R194, -INF , P4 ;  /* 0xff800000c2c17808 */ /* 0x000fe20002000000 */
[----:B------:R-:W-:-:S01]  /*76d0*/  FFMA.FTZ R23, R2, R189, -R221 ;  /* 0x000000bd02177223 */ /* 0x000fc200000108dd */
[----:B------:R-:W-:Y:S01]  /*76e0*/  FMNMX.FTZ R0, R191, R0, !PT ;  /* 0x00000000bf007209 */ /* 0x000fe20007810000 */
        /* <DEDUP_REMOVED lines=80> */
[----:B------:R0:W-:Y:S01]  /*7bf0*/  MUFU.EX2 R138, R140 ;  /* 0x0000008c008a7308 */ /* 0x0001e20000000800 */
[----:B------:R-:W-:Y:S01]  /*7c00*/  ISETP.GT.AND P4, PT, R184, 0x68, PT ;  /* 0x00000068b800780c */ /* 0x000fe20003f84270 */
[C-C-:B------:R-:W-:Y:S01]  /*7c10*/  FFMA.FTZ R92, R2.reuse, R92, -R221.reuse ;  /* 0x0000005c025c7223 */ /* 0x140fe200000108dd */
[----:B------:R-:W-:Y:S01]  /*7c20*/  FMNMX.FTZ R0, R235, R0, !PT ;  /* 0x00000000eb007209 */ /* 0x000fe20007810000 */
[--C-:B------:R-:W-:Y:S01]  /*7c30*/  FFMA.FTZ R93, R2, R93, -R221.reuse ;  /* 0x0000005d025d7223 */ /* 0x100fe200000108dd */
[----:B------:R-:W-:Y:S01]  /*7c40*/  FSEL R237, R142, -INF , P4 ;  /* 0xff8000008eed7808 */ /* 0x000fe20002000000 */
[C-C-:B------:R-:W-:Y:S01]  /*7c50*/  FFMA.FTZ R96, R2.reuse, R96, -R221.reuse ;  /* 0x0000006002607223 */ /* 0x140fe200000108dd */
[----:B------:R-:W-:Y:S01]  /*7c60*/  FMNMX.FTZ R0, R139, R0, !PT ;  /* 0x000000008b007209 */ /* 0x000fe20007810000 */
[--C-:B------:R-:W-:Y:S01]  /*7c70*/  FFMA.FTZ R97, R2, R97, -R221.reuse ;  /* 0x0000006102617223 */ /* 0x100fe200000108dd */
[----:B------:R-:W-:Y:S01]  /*7c80*/  ISETP.GT.AND P4, PT, R184, 0x70, PT ;  /* 0x00000070b800780c */ /* 0x000fe20003f84270 */
[C-C-:B0-----:R-:W-:Y:S01]  /*7c90*/  FFMA.FTZ R140, R2.reuse, R144, -R221.reuse ;  /* 0x00000090028c7223 */ /* 0x141fe200000108dd */
[----:B------:R-:W-:Y:S01]  /*7ca0*/  FMNMX.FTZ R0, R237, R0, !PT ;  /* 0x00000000ed007209 */ /* 0x000fe20007810000 */
[--C-:B------:R-:W-:Y:S01]  /*7cb0*/  FFMA.FTZ R144, R2, R124, -R221.reuse ;  /* 0x0000007c02907223 */ /* 0x100fe200000108dd */
[----:B------:R-:W-:Y:S01]  /*7cc0*/  FSEL R146, R146, -INF , P4 ;  /* 0xff80000092927808 */ /* 0x000fe20002000000 */
[C-C-:B------:R-:W-:Y:S01]  /*7cd0*/  FFMA.FTZ R100, R2.reuse, R100, -R221.reuse ;  /* 0x0000006402647223 */ /* 0x140fe200000108dd */
[----:B------:R-:W-:Y:S01]  /*7ce0*/  FMNMX.FTZ R0, R143, R0, !PT ;  /* 0x000000008f007209 */ /* 0x000fe20007810000 */
[----:B------:R-:W-:Y:S01]  /*7cf0*/  FFMA.FTZ R101, R2, R101, -R221 ;  /* 0x0000006502657223 */ /* 0x000fe200000108dd */
[----:B------:R-:W-:Y:S01]  /*7d00*/  ISETP.GT.AND P4, PT, R184, 0x78, PT ;  /* 0x00000078b800780c */ /* 0x000fe20003f84270 */
[----:B------:R-:W-:Y:S01]  /*7d10*/  MUFU.EX2 R21, R21 ;  /* 0x0000001500157308 */ /* 0x000fe20000000800 */
[----:B------:R-:W-:-:S02]  /*7d20*/  FMNMX.FTZ R0, R146, R0, !PT ;  /* 0x0000000092007209 */ /* 0x000fc40007810000 */
[----:B------:R-:W-:Y:S02]  /*7d30*/  FSEL R150, R150, -INF , P4 ;  /* 0xff80000096967808 */ /* 0x000fe40002000000 */
[----:B------:R-:W-:Y:S02]  /*7d40*/  FMNMX.FTZ R0, R147, R0, !PT ;  /* 0x0000000093007209 */ /* 0x000fe40007810000 */
[----:B------:R-:W-:Y:S01]  /*7d50*/  FSEL R151, R151, -INF , P5 ;  /* 0xff80000097977808 */ /* 0x000fe20002800000 */
[----:B------:R-:W-:Y:S02]  /*7d60*/  WARPGROUP.DEPBAR.LE gsb0, 0x0 ;  /* 0x00008000000079c5 */ /* 0x000fe40000010000 */
[----:B------:R-:W-:Y:S01]  /*7d70*/  ISETP.GT.AND P4, PT, R184, 0x80, PT ;  /* 0x00000080b800780c */ /* 0x000fe20003f84270 */
[----:B------:R-:W-:Y:S01]  /*7d80*/  WARPGROUP.ARRIVE ;  /* 0x00000000000079c5 */ /* 0x000fe20000000000 */
[----:B------:R-:W-:Y:S01]  /*7d90*/  FMNMX.FTZ R0, R150, R0, !PT ;  /* 0x0000000096007209 */ /* 0x000fe20007810000 */
[----:B------:R-:W-:Y:S01]  /*7da0*/  MUFU.EX2 R20, R20 ;  /* 0x0000001400147308 */ /* 0x000fe20000000800 */
[----:B------:R-:W-:-:S02]  /*7db0*/  ISETP.GT.AND P5, PT, R184, 0x81, PT ;  /* 0x00000081b800780c */ /* 0x000fc40003fa4270 */
[----:B------:R-:W-:Y:S01]  /*7dc0*/  FSEL R142, R122, -INF , P4 ;  /* 0xff8000007a8e7808 */ /* 0x000fe20002000000 */
[----:B------:R-:W-:Y:S01]  /*7dd0*/  QGMMA.64x128x32.F32.E4M3.E4M3 R24, R208, gdesc[UR12], R24, gsb0 ;  /* 0x01e0000cd0187df3 */ /* 0x000fe20008000818 */
[----:B------:R-:W-:Y:S01]  /*7de0*/  FMNMX.FTZ R0, R151, R0, !PT ;  /* 0x0000000097007209 */ /* 0x000fe20007810000 */
[----:B------:R-:W-:Y:S01]  /*7df0*/  UIADD3 UR14, UR10, 0x500, URZ ;  /* 0x000005000a0e7890 */ /* 0x000fe2000fffe03f */
[----:B------:R-:W-:Y:S01]  /*7e00*/  ISETP.GT.AND P4, PT, R184, 0x88, PT ;  /* 0x00000088b800780c */ /* 0x000fe20003f84270 */
[----:B------:R-:W-:Y:S01]  /*7e10*/  MUFU.EX2 R122, R148 ;  /* 0x00000094007a7308 */ /* 0x000fe20000000800 */
[----:B------:R-:W-:Y:S01]  /*7e20*/  FSEL R123, R123, -INF , P5 ;  /* 0xff8000007b7b7808 */ /* 0x000fe20002800000 */
[----:B------:R-:W-:Y:S01]  /*7e30*/  UMOV UR15, 0xc0000010 ;  /* 0xc0000010000f7882 */ /* 0x000fe20000000000 */
[----:B------:R-:W-:Y:S01]  /*7e40*/  FMNMX.FTZ R0, R142, R0, !PT ;  /* 0x000000008e007209 */ /* 0x000fe20007810000 */
[----:B------:R-:W-:Y:S01]  /*7e50*/  UIADD3 UR10, UR10, 0x600, URZ ;  /* 0x000006000a0a7890 */ /* 0x000fe2000fffe03f */
[----:B------:R-:W-:-:S02]  /*7e60*/  ISETP.GT.AND P5, PT, R184, 0x89, PT ;  /* 0x00000089b800780c */ /* 0x000fc40003fa4270 */
[----:B------:R-:W-:Y:S01]  /*7e70*/  FSEL R126, R126, -INF , P4 ;  /* 0xff8000007e7e7808 */ /* 0x000fe20002000000 */
[----:B------:R-:W-:Y:S01]  /*7e80*/  MUFU.EX2 R22, R22 ;  /* 0x0000001600167308 */ /* 0x000fe20000000800 */
[----:B------:R-:W-:Y:S02]  /*7e90*/  FMNMX.FTZ R0, R123, R0, !PT ;  /* 0x000000007b007209 */ /* 0x000fe40007810000 */
[----:B------:R-:W-:Y:S02]  /*7ea0*/  ISETP.GT.AND P4, PT, R184, 0x90, PT ;  /* 0x00000090b800780c */ /* 0x000fe40003f84270 */
[----:B------:R-:W-:Y:S02]  /*7eb0*/  FSEL R127, R127, -INF , P5 ;  /* 0xff8000007f7f7808 */ /* 0x000fe40002800000 */
[----:B------:R-:W-:Y:S01]  /*7ec0*/  FMNMX.FTZ R0, R126, R0, !PT ;  /* 0x000000007e007209 */ /* 0x000fe20007810000 */
[----:B------:R-:W-:Y:S01]  /*7ed0*/  MUFU.EX2 R23, R23 ;  /* 0x0000001700177308 */ /* 0x000fe20000000800 */
[----:B------:R-:W-:-:S02]  /*7ee0*/  ISETP.GT.AND P5, PT, R184, 0x91, PT ;  /* 0x00000091b800780c */ /* 0x000fc40003fa4270 */
[----:B------:R-:W-:Y:S02]  /*7ef0*/  FSEL R130, R130, -INF , P4 ;  /* 0xff80000082827808 */ /* 0x000fe40002000000 */
[----:B------:R-:W-:Y:S02]  /*7f00*/  FMNMX.FTZ R0, R127, R0, !PT ;  /* 0x000000007f007209 */ /* 0x000fe40007810000 */
        /* <DEDUP_REMOVED lines=9> */
[----:B------:R-:W-:Y:S02]  /*7fa0*/  ISETP.GT.AND P4, PT, R184, 0xa0, PT ;  /* 0x000000a0b800780c */ /* 0x000fe40003f84270 */
[----:B------:R-:W-:Y:S01]  /*7fb0*/  FMNMX.FTZ R0, R134, R0, !PT ;  /* 0x0000000086007209 */ /* 0x000fe20007810000 */
[----:B------:R-:W-:Y:S01]  /*7fc0*/  MUFU.EX2 R168, R168 ;  /* 0x000000a800a87308 */ /* 0x000fe20000000800 */
[----:B------:R-:W-:-:S02]  /*7fd0*/  ISETP.GT.AND P5, PT, R184, 0xa1, PT ;  /* 0x000000a1b800780c */ /* 0x000fc40003fa4270 */
[----:B------:R-:W-:Y:S02]  /*7fe0*/  FSEL R124, R106, -INF , P4 ;  /* 0xff8000006a7c7808 */ /* 0x000fe40002000000 */
[----:B------:R-:W-:Y:S02]  /*7ff0*/  FMNMX.FTZ R0, R135, R0, !PT ;  /* 0x0000000087007209 */ /* 0x000fe40007810000 */
[----:B------:R-:W-:Y:S01]  /*8000*/  ISETP.GT.AND P4, PT, R184, 0xa8, PT ;  /* 0x000000a8b800780c */ /* 0x000fe20003f84270 */
[----:B------:R0:W-:Y:S01]  /*8010*/  MUFU.EX2 R106, R144 ;  /* 0x00000090006a7308 */ /* 0x0001e20000000800 */
[----:B------:R-:W-:Y:S02]  /*8020*/  FSEL R107, R107, -INF , P5 ;  /* 0xff8000006b6b7808 */ /* 0x000fe40002800000 */
[----:B------:R-:W-:Y:S02]  /*8030*/  FMNMX.FTZ R0, R124, R0, !PT ;  /* 0x000000007c007209 */ /* 0x000fe40007810000 */
[----:B------:R-:W-:-:S02]  /*8040*/  ISETP.GT.AND P5, PT, R184, 0xa9, PT ;  /* 0x000000a9b800780c */ /* 0x000fc40003fa4270 */
[----:B------:R-:W-:Y:S01]  /*8050*/  FSEL R110, R110, -INF , P4 ;  /* 0xff8000006e6e7808 */ /* 0x000fe20002000000 */
[----:B------:R-:W-:Y:S01]  /*8060*/  MUFU.EX2 R154, R164 ;  /* 0x000000a4009a7308 */ /* 0x000fe20000000800 */
[----:B------:R-:W-:Y:S01]  /*8070*/  FMNMX.FTZ R0, R107, R0, !PT ;  /* 0x000000006b007209 */ /* 0x000fe20007810000 */
[----:B0-----:R-:W-:Y:S01]  /*8080*/  FFMA.FTZ R144, R2, R128, -R221 ;  /* 0x0000008002907223 */ /* 0x001fe200000108dd */
        /* <DEDUP_REMOVED lines=46> */
[----:B------:R-:W-:Y:S02]  /*8370*/  FMNMX.FTZ R0, R99, R0, !PT ;  /* 0x0000000063007209 */ /* 0x000fe40007810000 */
[----:B------:R-:W-:Y:S02]  /*8380*/  FSEL R103, R103, -INF , P5 ;  /* 0xff80000067677808 */ /* 0x000fe40002800000 */
[----:B------:R-:W-:-:S03]  /*8390*/  FMNMX.FTZ R0, R102, R0, !PT ;  /* 0x0000000066007209 */ /* 0x000fc60007810000 */
[----:B------:R-:W-:Y:S01]  /*83a0*/  MUFU.EX2 R15, R15 ;  /* 0x0000000f000f7308 */ /* 0x000fe20000000800 */
[----:B------:R-:W-:Y:S01]  /*83b0*/  FMNMX.FTZ R0, R103, R0, !PT ;  /* 0x0000000067007209 */ /* 0x000fe20007810000 */
[----:B------:R-:W-:Y:S02]  /*83c0*/  WARPGROUP.DEPBAR.LE gsb0, 0x0 ;  /* 0x00008000000079c5 */ /* 0x000fe40000010000 */
[----:B------:R-:W-:Y:S02]  /*83d0*/  WARPGROUP.ARRIVE ;  /* 0x00000000000079c5 */ /* 0x000fe40000000000 */
[----:B0-----:R-:W0:Y:S02]  /*83e0*/  SHFL.BFLY PT, R144, R0, 0x2, 0x1f ;  /* 0x0c401f0000907f89 */ /* 0x001e2400000e0000 */
[----:B------:R-:W-:Y:S02]  /*83f0*/  MUFU.EX2 R177, R177 ;  /* 0x000000b100b17308 */ /* 0x000fe40000000800 */
[----:B------:R-:W-:Y:S06]  /*8400*/  QGMMA.64x128x32.F32.E4M3.E4M3 R24, R204, gdesc[UR12], R24, gsb0 ;  /* 0x01e0000ccc187df3 */ /* 0x000fec0008000818 */
[----:B------:R-:W-:Y:S08]  /*8410*/  MUFU.EX2 R188, R188 ;  /* 0x000000bc00bc7308 */ /* 0x000ff00000000800 */
[----:B------:R-:W-:Y:S01]  /*8420*/  MUFU.EX2 R190, R190 ;  /* 0x000000be00be7308 */ /* 0x000fe20000000800 */
[----:B0-----:R-:W-:-:S07]  /*8430*/  FMNMX.FTZ R144, R0, R144, !PT ;  /* 0x0000009000907209 */ /* 0x001fce0007810000 */
[----:B------:R-:W-:Y:S01]  /*8440*/  MUFU.EX2 R153, R153 ;  /* 0x0000009900997308 */ /* 0x000fe20000000800 */
[----:B------:R-:W0:Y:S07]  /*8450*/  SHFL.BFLY PT, R0, R144, 0x1, 0x1f ;  /* 0x0c201f0090007f89 */ /* 0x000e2e00000e0000 */
[----:B------:R-:W-:Y:S08]  /*8460*/  MUFU.EX2 R156, R156 ;  /* 0x0000009c009c7308 */ /* 0x000ff00000000800 */
[----:B------:R-:W-:Y:S08]  /*8470*/  MUFU.EX2 R157, R157 ;  /* 0x0000009d009d7308 */ /* 0x000ff00000000800 */
[----:B------:R-:W-:Y:S01]  /*8480*/  MUFU.EX2 R160, R160 ;  /* 0x000000a000a07308 */ /* 0x000fe20000000800 */
[----:B0-----:R-:W-:-:S04]  /*8490*/  FMNMX.FTZ R0, R144, R0, !PT ;  /* 0x0000000090007209 */ /* 0x001fc80007810000 */
[----:B------:R-:W-:Y:S01]  /*84a0*/  FSETP.NEU.FTZ.AND P4, PT, R0, -INF , PT ;  /* 0xff8000000000780b */ /* 0x000fe20003f9d000 */
[----:B------:R-:W-:-:S02]  /*84b0*/  FFMA.FTZ R144, R2, R0, -8 ;  /* 0xc100000002907423 */ /* 0x000fc40000010000 */
[----:B------:R-:W-:Y:S01]  /*84c0*/  MUFU.EX2 R161, R161 ;  /* 0x000000a100a17308 */ /* 0x000fe20000000800 */
[----:B------:R-:W-:Y:S02]  /*84d0*/  FSEL R196, R0, RZ, P4 ;  /* 0x000000ff00c47208 */ /* 0x000fe40002000000 */
[----:B------:R-:W-:-:S03]  /*84e0*/  FSEL R221, R144, RZ, P4 ;  /* 0x000000ff90dd7208 */ /* 0x000fc60002000000 */
[----:B------:R-:W-:Y:S02]  /*84f0*/  FADD.FTZ R11, -R196, R11 ;  /* 0x0000000bc40b7221 */ /* 0x000fe40000010100 */
[----:B------:R-:W-:Y:S01]  /*8500*/  MUFU.EX2 R165, R165 ;  /* 0x000000a500a57308 */ /* 0x000fe20000000800 */
[----:B------:R-:W-:-:S01]  /*8510*/  FFMA.FTZ R148, R2, R181, -R221 ;  /* 0x000000b502947223 */ /* 0x000fc200000108dd */
[C-C-:B------:R-:W-:Y:S01]  /*8520*/  FFMA.FTZ R181, R2.reuse, R191, -R221.reuse ;  /* 0x000000bf02b57223 */ /* 0x140fe200000108dd */
[----:B------:R-:W-:-:S01]  /*8530*/  FFMA.FTZ R191, R2, R195, -R221 ;  /* 0x000000c302bf7223 */ /* 0x000fc200000108dd */
[----:B------:R-:W-:Y:S01]  /*8540*/  FSEL R195, R3, RZ, P3 ;  /* 0x000000ff03c37208 */ /* 0x000fe20001800000 */
[----:B------:R-:W-:-:S01]  /*8550*/  FFMA.FTZ R144, R2, R186, -R221 ;  /* 0x000000ba02907223 */ /* 0x000fc200000108dd */
[C---:B------:R-:W-:Y:S01]  /*8560*/  FMUL.FTZ R11, R2.reuse, R11 ;  /* 0x0000000b020b7220 */ /* 0x040fe20000410000 */
[----:B------:R-:W-:-:S01]  /*8570*/  FFMA.FTZ R187, R2, R187, -R221 ;  /* 0x000000bb02bb7223 */ /* 0x000fc200000108dd */
[----:B------:R-:W-:Y:S01]  /*8580*/  MUFU.EX2 R148, R148 ;  /* 0x0000009400947308 */ /* 0x000fe20000000800 */
[----:B------:R-:W-:-:S01]  /*8590*/  FADD.FTZ R195, -R195, R12 ;  /* 0x0000000cc3c37221 */ /* 0x000fc20000010100 */
[C-C-:B------:R-:W-:Y:S01]  /*85a0*/  FFMA.FTZ R158, R2.reuse, R193, -R221.reuse ;  /* 0x000000c1029e7223 */ /* 0x140fe200000108dd */
[----:B------:R-:W-:-:S01]  /*85b0*/  FFMA.FTZ R162, R2, R197, -R221 ;  /* 0x000000c502a27223 */ /* 0x000fc200000108dd */
[C-C-:B------:R-:W-:Y:S01]  /*85c0*/  FFMA.FTZ R193, R2.reuse, R199, -R221.reuse ;  /* 0x000000c702c17223 */ /* 0x140fe200000108dd */
[C---:B------:R-:W-:Y:S01]  /*85d0*/  FMUL.FTZ R194, R2.reuse, R195 ;  /* 0x000000c302c27220 */ /* 0x040fe20000410000 */
        /* <DEDUP_REMOVED lines=30> */
[----:B------:R-:W-:Y:S01]  /*87c0*/  FFMA.FTZ R123, R2, R123, -R221 ;  /* 0x0000007b027b7223 */ /* 0x000fe200000108dd */
[----:B------:R-:W-:-:S01]  /*87d0*/  FADD.FTZ R195, R20, R195 ;  /* 0x000000c314c37221 */ /* 0x000fc20000010000 */
        /* <DEDUP_REMOVED lines=14> */
[----:B------:R-:W-:Y:S01]  /*88c0*/  FFMA.FTZ R111, R2, R111, -R221 ;  /* 0x0000006f026f7223 */ /* 0x000fe200000108dd */
[----:B------:R-:W-:-:S01]  /*88d0*/  FADD.FTZ R196, R148, R7 ;  /* 0x0000000794c47221 */ /* 0x000fc20000010000 */
[----:B------:R-:W-:Y:S01]  /*88e0*/  FADD.FTZ R7, R23, R8 ;  /* 0x0000000817077221 */ /* 0x000fe20000010000 */
        /* <DEDUP_REMOVED lines=11> */
[----:B------:R-:W-:Y:S01]  /*89a0*/  FADD.FTZ R8, R168, R7 ;  /* 0x00000007a8087221 */ /* 0x000fe20000010000 */
[----:B------:R-:W-:-:S01]  /*89b0*/  FFMA.FTZ R91, R2, R91, -R221 ;  /* 0x0000005b025b7223 */ /* 0x000fc200000108dd */
[C-C-:B------:R-:W-:Y:S01]  /*89c0*/  FFMA.FTZ R94, R2.reuse, R94, -R221.reuse ;  /* 0x0000005e025e7223 */ /* 0x140fe200000108dd */
[----:B------:R-:W-:-:S01]  /*89d0*/  FFMA.FTZ R103, R2, R103, -R221 ;  /* 0x0000006702677223 */ /* 0x000fc200000108dd */
[----:B------:R-:W-:Y:S01]  /*89e0*/  FADD.FTZ R7, R189, R8 ;  /* 0x00000008bd077221 */ /* 0x000fe20000010000 */
[----:B------:R-:W-:-:S02]  /*89f0*/  WARPGROUP.DEPBAR.LE gsb0, 0x0 ;  /* 0x00008000000079c5 */ /* 0x000fc40000010000 */
[----:B------:R-:W1:Y:S01]  /*8a00*/  MUFU.EX2 R193, R193 ;  /* 0x000000c100c17308 */ /* 0x000e620000000800 */
[----:B--2---:R-:W-:-:S01]  /*8a10*/  FADD.FTZ R195, R191, R196 ;  /* 0x000000c4bfc37221 */ /* 0x004fc20000010000 */
[----:B------:R-:W-:Y:S01]  /*8a20*/  FADD.FTZ R8, R172, R7 ;  /* 0x00000007ac087221 */ /* 0x000fe20000010000 */
[----:B------:R-:W-:-:S03]  /*8a30*/  WARPGROUP.ARRIVE ;  /* 0x00000000000079c5 */ /* 0x000fc60000000000 */
[----:B------:R-:W-:Y:S02]  /*8a40*/  FADD.FTZ R7, R169, R8 ;  /* 0x00000008a9077221 */ /* 0x000fe40000010000 */
[----:B------:R-:W2:Y:S01]  /*8a50*/  MUFU.EX2 R164, R164 ;  /* 0x000000a400a47308 */ /* 0x000ea20000000800 */
[----:B0-----:R-:W-:-:S01]  /*8a60*/  FADD.FTZ R196, R162, R195 ;  /* 0x000000c3a2c47221 */ /* 0x001fc20000010000 */
[----:B------:R-:W-:Y:S01]  /*8a70*/  FADD.FTZ R8, R176, R7 ;  /* 0x00000007b0087221 */ /* 0x000fe20000010000 */
[----:B------:R-:W-:Y:S03]  /*8a80*/  QGMMA.64x128x32.F32.E4M3.E4M3 R24, R200, gdesc[UR8], R24, gsb0 ;  /* 0x01e00008c8187df3 */ /* 0x000fe60008000818 */
[----:B------:R-:W-:-:S02]  /*8a90*/  FADD.FTZ R7, R173, R8 ;  /* 0x00000008ad077221 */ /* 0x000fc40000010000 */
[----:B------:R-:W0:Y:S01]  /*8aa0*/  MUFU.EX2 R171, R171 ;  /* 0x000000ab00ab7308 */ /* 0x000e220000000800 */
[----:B-1----:R-:W-:-:S01]  /*8ab0*/  FADD.FTZ R195, R193, R196 ;  /* 0x000000c4c1c37221 */ /* 0x002fc20000010000 */
[----:B------:R-:W-:-:S04]  /*8ac0*/  FADD.FTZ R8, R180, R7 ;  /* 0x00000007b4087221 */ /* 0x000fc80000010000 */
[----:B------:R-:W-:Y:S02]  /*8ad0*/  FADD.FTZ R8, R15, R8 ;  /* 0x000000080f087221 */ /* 0x000fe40000010000 */
        /* <DEDUP_REMOVED lines=17> */
[----:B0-----:R-:W-:-:S01]  /*8bf0*/  FADD.FTZ R7, R183, R8 ;  /* 0x00000008b7077221 */ /* 0x001fc20000010000 */
[----:B------:R-:W-:-:S06]  /*8c00*/  FADD.FTZ R8, R190, R195 ;  /* 0x000000c3be087221 */ /* 0x000fcc0000010000 */
        /* <DEDUP_REMOVED lines=60> */
[----:B------:R-:W-:-:S03]  /*8fd0*/  FADD.FTZ R8, R106, R7 ;  /* 0x000000076a087221 */ /* 0x000fc60000010000 */
        /* <DEDUP_REMOVED lines=24> */
[----:B0-----:R-:W-:-:S01]  /*9160*/  FADD.FTZ R196, R124, R195 ;  /* 0x000000c37cc47221 */ /* 0x001fc20000010000 */
[C-C-:B------:R-:W-:Y:S01]  /*9170*/  FFMA.FTZ R195, R2.reuse, R95, -R221.reuse ;  /* 0x0000005f02c37223 */ /* 0x140fe200000108dd */
[----:B------:R-:W-:-:S05]  /*9180*/  FFMA.FTZ R95, R2, R104, -R221 ;  /* 0x00000068025f7223 */ /* 0x000fca00000108dd */
        /* <DEDUP_REMOVED lines=14> */
[----:B------:R-:W-:-:S06]  /*9270*/  IADD3 R7, -R19, 0xb, RZ ;  /* 0x0000000b13077810 */ /* 0x000fcc0007ffe1ff */
[----:B------:R-:W1:Y:S01]  /*9280*/  MUFU.EX2 R115, R115 ;  /* 0x0000007300737308 */ /* 0x000e620000000800 */
[----:B--2---:R-:W-:-:S07]  /*9290*/  FADD.FTZ R104, R128, R197 ;  /* 0x000000c580687221 */ /* 0x004fce0000010000 */
[----:B------:R-:W2:Y:S01]  /*92a0*/  MUFU.EX2 R116, R116 ;  /* 0x0000007400747308 */ /* 0x000ea20000000800 */
[----:B0-----:R-:W-:-:S07]  /*92b0*/  FADD.FTZ R197, R113, R8 ;  /* 0x0000000871c57221 */ /* 0x001fce0000010000 */
[----:B------:R-:W0:Y:S01]  /*92c0*/  MUFU.EX2 R118, R118 ;  /* 0x0000007600767308 */ /* 0x000e220000000800 */
[----:B-1----:R-:W-:-:S01]  /*92d0*/  FADD.FTZ R199, R115, R104 ;  /* 0x0000006873c77221 */ /* 0x002fc20000010000 */
[----:B------:R-:W-:Y:S01]  /*92e0*/  FFMA.FTZ R104, R2, R99, -R221 ;  /* 0x0000006302687223 */ /* 0x000fe200000108dd */
[----:B------:R-:W-:-:S05]  /*92f0*/  IMAD.U32 R99, RZ, RZ, UR42 ;  /* 0x0000002aff637e24 */ /* 0x000fca000f8e00ff */
        /* <DEDUP_REMOVED lines=8> */
[----:B------:R-:W-:Y:S01]  /*9380*/  @!P0 LEA R196, R99, UR41, 0x3 ;  /* 0x0000002963c48c11 */ /* 0x000fe2000f8e18ff */
[----:B------:R-:W-:-:S01]  /*9390*/  FFMA.FTZ R99, R2, R102, -R221 ;  /* 0x0000006602637223 */ /* 0x000fc200000108dd */
[----:B------:R2:W-:Y:S06]  /*93a0*/  BAR.ARV R7, 0x100 ;  /* 0x000400070000751d */ /* 0x0005ec0000002000 */
[----:B------:R-:W3:Y:S01]  /*93b0*/  MUFU.EX2 R89, R89 ;  /* 0x0000005900597308 */ /* 0x000ee20000000800 */
[----:B0-----:R-:W-:-:S01]  /*93c0*/  FADD.FTZ R8, R88, R197 ;  /* 0x000000c558087221 */ /* 0x001fc20000010000 */
[----:B--2---:R-:W-:-:S02]  /*93d0*/  @!P0 VIADD R7, R196, 0x2e840 ;  /* 0x0002e840c4078836 */ /* 0x004fc40000000000 */
[----:B-1----:R-:W-:-:S04]  /*93e0*/  FADD.FTZ R102, R132, R199 ;  /* 0x000000c784667221 */ /* 0x002fc80000010000 */
[----:B------:R-:W0:Y:S01]  /*93f0*/  MUFU.EX2 R91, R91 ;  /* 0x0000005b005b7308 */ /* 0x000e220000000800 */
[----:B------:R-:W-:-:S04]  /*9400*/  @!P0 PRMT R7, RZ, 0x654, R7 ;  /* 0x00000654ff078816 */ /* 0x000fc80000000007 */
[----:B------:R1:W-:Y:S03]  /*9410*/  @!P0 SYNCS.ARRIVE.TRANS64.RED.A1T0 RZ, [R7+URZ], RZ ;  /* 0x000000ff07ff89a7 */ /* 0x0003e6000810043f */
        /* <DEDUP_REMOVED lines=28> */
.L_x_1959:
[----:B------:R-:W-:Y:S01]  /*95e0*/  ULEA UR10, UR43, UR41, 0x3 ;  /* 0x000000292b0a7291 */ /* 0x000fe2000f8e183f */
[----:B------:R-:W-:Y:S01]  /*95f0*/  ISETP.GT.AND P3, PT, R14, R13, PT ;  /* 0x0000000d0e00720c */ /* 0x000fe20003f64270 */
[----:B------:R-:W-:Y:S01]  /*9600*/  FMUL.FTZ R26, R26, R11 ;  /* 0x0000000b1a1a7220 */ /* 0x000fe20000410000 */
        /* <DEDUP_REMOVED lines=125> */
[----:B------:R-:W-:Y:S02]  /*9de0*/  IMAD.MOV.U32 R12, RZ, RZ, R3 ;  /* 0x000000ffff0c7224 */ /* 0x000fe400078e0003 */
[----:B------:R-:W-:Y:S01]  /*9df0*/  IMAD.MOV.U32 R15, RZ, RZ, R6 ;  /* 0x000000ffff0f7224 */ /* 0x000fe200078e0006 */
[----:B------:R-:W-:Y:S06]  /*9e00*/  @P3 BRA `(.L_x_1960) ;  /* 0xffffffb800d43947 */ /* 0x000fec000383ffff */
.L_x_1950:
[----:B------:R-:W-:-:S13]  /*9e10*/  ISETP.GE.AND P2, PT, R14, R18, PT ;  /* 0x000000120e00720c */ /* 0x000fda0003f46270 */
[----:B------:R-:W-:Y:S05]  /*9e20*/  @!P2 BRA `(.L_x_1961) ;  /* 0x00000034006ca947 */ /* 0x000fea0003800000 */
[C---:B------:R-:W-:Y:S01]  /*9e30*/  VIADD R9, R19.reuse, 0x8 ;  /* 0x0000000813097836 */ /* 0x040fe20000000000 */
[----:B------:R-:W-:Y:S01]  /*9e40*/  IADD3 R19, -R19, 0xb, RZ ;  /* 0x0000000b13137810 */ /* 0x000fe20007ffe1ff */
[----:B------:R-:W-:Y:S01]  /*9e50*/  IMAD.MOV.U32 R11, RZ, RZ, R0 ;  /* 0x000000ffff0b7224 */ /* 0x000fe200078e0000 */
[----:B------:R-:W-:Y:S01]  /*9e60*/  UMOV UR5, UR42 ;  /* 0x0000002a00057c82 */ /* 0x000fe20008000000 */
[----:B------:R-:W-:Y:S02]  /*9e70*/  IMAD.MOV.U32 R10, RZ, RZ, R3 ;  /* 0x000000ffff0a7224 */ /* 0x000fe400078e0003 */
[----:B------:R-:W-:-:S07]  /*9e80*/  IMAD.MOV.U32 R12, RZ, RZ, R6 ;  /* 0x000000ffff0c7224 */ /* 0x000fce00078e0006 */
.L_x_1971:
[----:B------:R-:W-:Y:S01]  /*9e90*/  UIADD3 UR42, UR5, 0x1, URZ ;  /* 0x00000001052a7890 */ /* 0x000fe2000fffe03f */
[----:B------:R-:W-:-:S03]  /*9ea0*/  ISETP.NE.AND P3, PT, RZ, UR40, PT ;  /* 0x00000028ff007c0c */ /* 0x000fc6000bf65270 */
[----:B------:R-:W-:-:S04]  /*9eb0*/  UISETP.NE.AND UP0, UPT, UR42, 0x2, UPT ;  /* 0x000000022a00788c */ /* 0x000fc8000bf05270 */
[----:B------:R-:W-:Y:S02]  /*9ec0*/  USEL UR7, URZ, 0x1, UP0 ;  /* 0x000000013f077887 */ /* 0x000fe40008000000 */
[----:B------:R-:W-:-:S04]  /*9ed0*/  USEL UR42, UR42, URZ, UP0 ;  /* 0x0000003f2a2a7287 */ /* 0x000fc80008000000 */
[----:B------:R-:W-:Y:S01]  /*9ee0*/  LOP3.LUT R6, R12, UR7, RZ, 0x3c, !PT ;  /* 0x000000070c067c12 */ /* 0x000fe2000f8e3cff */
[----:B------:R-:W-:Y:S07]  /*9ef0*/  @P3 BRA `(.L_x_1962) ;  /* 0x0000000000283947 */ /* 0x000fee0003800000 */
[----:B------:R-:W-:Y:S05]  /*9f00*/  @!P1 BRA `(.L_x_1963) ;  /* 0x0000000000049947 */ /* 0x000fea0003800000 */
[----:B------:R-:W-:Y:S01]  /*9f10*/  BPT.TRAP 0x1 ;  /* 0x000000040000795c */ /* 0x000fe20000300000 */
.L_x_1963:
[----:B------:R-:W-:Y:S01]  /*9f20*/  ULEA UR7, UR42, UR41, 0x3 ;  /* 0x000000292a077291 */ /* 0x000fe2000f8e183f */
[----:B------:R-:W-:-:S08]  /*9f30*/  SHF.L.U32 R0, R6, 0x1f, RZ ;  /* 0x0000001f06007819 */ /* 0x000fd000000006ff */
[----:B------:R0:W1:Y:S01]  /*9f40*/  SYNCS.PHASECHK.TRANS64.TRYWAIT P2, [UR7+0x2e830], R0 ;  /* 0x02e83000ff0075a7 */ /* 0x0000620008040147 */
[----:B------:R-:W-:Y:S05]  /*9f50*/  @!P1 BRA `(.L_x_1964) ;  /* 0x0000000000049947 */ /* 0x000fea0003800000 */
[----:B------:R-:W-:Y:S01]  /*9f60*/  BPT.TRAP 0x1 ;  /* 0x000000040000795c */ /* 0x000fe20000300000 */
.L_x_1964:
[----:B-1----:R-:W-:Y:S05]  /*9f70*/  @P2 BRA `(.L_x_1962) ;  /* 0x0000000000082947 */ /* 0x002fea0003800000 */
[----:B------:R-:W1:Y:S02]  /*9f80*/  SYNCS.PHASECHK.TRANS64.TRYWAIT P2, [UR7+0x2e830], R0 ;  /* 0x02e83000ff0075a7 */ /* 0x000e640008040147 */
[----:B-1----:R-:W-:Y:S05]  /*9f90*/  @!P2 BRA `(.L_x_1965) ;  /* 0x0000009c00b4a947 */ /* 0x002fea0003800000 */
.L_x_1962:
        /* <DEDUP_REMOVED lines=186> */
.L_x_1967:
[----:B------:R-:W-:Y:S01]  /*ab40*/  ULEA UR7, UR5, UR41, 0x3 ;  /* 0x0000002905077291 */ /* 0x000fe2000f8e183f */
[----:B01----:R-:W-:-:S08]  /*ab50*/  SHF.L.U32 R0, R12, 0x1f, RZ ;  /* 0x0000001f0c007819 */ /* 0x003fd000000006ff */
[----:B------:R0:W1:Y:S01]  /*ab60*/  SYNCS.PHASECHK.TRANS64.TRYWAIT P2, [UR7+0x2e850], R0 ;  /* 0x02e85000ff0075a7 */ /* 0x0000620008040147 */
[----:B------:R-:W-:Y:S05]  /*ab70*/  @!P1 BRA `(.L_x_1968) ;  /* 0x0000000000049947 */ /* 0x000fea0003800000 */
[----:B------:R-:W-:Y:S01]  /*ab80*/  BPT.TRAP 0x1 ;  /* 0x000000040000795c */ /* 0x000fe20000300000 */
.L_x_1968:
[----:B-1----:R-:W-:Y:S05]  /*ab90*/  @P2 BRA `(.L_x_1966) ;  /* 0x0000000000082947 */ /* 0x002fea0003800000 */
[----:B------:R-:W1:Y:S02]  /*aba0*/  SYNCS.PHASECHK.TRANS64.TRYWAIT P2, [UR7+0x2e850], R0 ;  /* 0x02e85000ff0075a7 */ /* 0x000e640008040147 */
[----:B-1----:R-:W-:Y:S05]  /*abb0*/  @!P2 BRA `(.L_x_1969) ;  /* 0x0000009000c4a947 */ /* 0x002fea0003800000 */
.L_x_1966:
[----:B------:R-:W-:Y:S01]  /*abc0*/  UIADD3 UR7, UR41, 0x400, URZ ;  /* 0x0000040029077890 */ /* 0x000fe2000fffe03f */
[----:B------:R-:W-:Y:S01]  /*abd0*/  WARPGROUP.ARRIVE ;  /* 0x00000000000079c5 */ /* 0x000fe20000000000 */
[----:B------:R-:W-:Y:S01]  /*abe0*/  UMOV UR11, 0xc0000010 ;  /* 0xc0000010000b7882 */ /* 0x000fe20000000000 */
[----:B------:R-:W-:Y:S01]  /*abf0*/  UMOV UR15, 0xc0000010 ;  /* 0xc0000010000f7882 */ /* 0x000fe20000000000 */
[----:B------:R-:W-:Y:S01]  /*ac00*/  USHF.R.U32.HI UR7, URZ, 0x4, UR7 ;  /* 0x000000043f077899 */ /* 0x000fe20008011607 */
[----:B------:R-:W-:Y:S02]  /*ac10*/  FMNMX.FTZ R12, R186, R11, !PT ;  /* 0x0000000bba0c7209 */ /* 0x000fe40007810000 */
[----:B01----:R-:W-:Y:S01]  /*ac20*/  FMNMX.FTZ R0, R184, R10, !PT ;  /* 0x0000000ab8007209 */ /* 0x003fe20007810000 */
        /* <DEDUP_REMOVED lines=128> */
[----:B-1----:R-:W-:-:S03]  /*b430*/  FMNMX.FTZ R3, R13, R16, !PT ;  /* 0x000000100d037209 */ /* 0x002fc60007810000 */
[----:B------:R-:W-:Y:S02]  /*b440*/  FADD.FTZ R13, -R0, R11 ;  /* 0x0000000b000d7221 */ /* 0x000fe40000010100 */
[----:B------:R-:W-:-:S02]  /*b450*/  FADD.FTZ R21, -R3, R10 ;  /* 0x0000000a03157221 */ /* 0x000fc40000010100 */
[C---:B------:R-:W-:Y:S01]  /*b460*/  FMUL.FTZ R10, R2.reuse, R13 ;  /* 0x0000000d020a7220 */ /* 0x040fe20000410000 */
[----:B------:R-:W-:-:S01]  /*b470*/  FFMA.FTZ R13, R2, R3, -8 ;  /* 0xc1000000020d7423 */ /* 0x000fc20000010003 */
[----:B------:R-:W-:-:S03]  /*b480*/  FMUL.FTZ R21, R2, R21 ;  /* 0x0000001502157220 */ /* 0x000fc60000410000 */
        /* <DEDUP_REMOVED lines=15> */
[----:B------:R-:W-:-:S02]  /*b580*/  WARPGROUP.DEPBAR.LE gsb0, 0x0 ;  /* 0x00008000000079c5 */ /* 0x000fc40000010000 */
[----:B------:R-:W-:Y:S01]  /*b590*/  WARPGROUP.ARRIVE ;  /* 0x00000000000079c5 */ /* 0x000fe20000000000 */
[----:B------:R-:W-:-:S01]  /*b5a0*/  FFMA.FTZ R181, R2, R181, -R13 ;  /* 0x000000b502b57223 */ /* 0x000fc2000001080d */
[C-C-:B------:R-:W-:Y:S01]  /*b5b0*/  FFMA.FTZ R152, R2.reuse, R152, -R13.reuse ;  /* 0x0000009802987223 */ /* 0x140fe2000001080d */
[----:B------:R-:W-:-:S01]  /*b5c0*/  FFMA.FTZ R153, R2, R153, -R13 ;  /* 0x0000009902997223 */ /* 0x000fc2000001080d */
[C-C-:B------:R-:W-:Y:S01]  /*b5d0*/  FFMA.FTZ R156, R2.reuse, R156, -R13.reuse ;  /* 0x0000009c029c7223 */ /* 0x140fe2000001080d */
[----:B------:R-:W-:-:S01]  /*b5e0*/  FFMA.FTZ R157, R2, R157, -R13 ;  /* 0x0000009d029d7223 */ /* 0x000fc2000001080d */
        /* <DEDUP_REMOVED lines=38> */
[C---:B------:R-:W-:Y:S01]  /*b850*/  FFMA.FTZ R13, R2.reuse, R101, -R13 ;  /* 0x00000065020d7223 */ /* 0x040fe2000001080d */
[----:B------:R-:W-:-:S01]  /*b860*/  FFMA.FTZ R101, R2, R0, -8 ;  /* 0xc100000002657423 */ /* 0x000fc20000010000 */
[----:B------:R-:W-:Y:S03]  /*b870*/  MUFU.EX2 R11, R21 ;  /* 0x00000015000b7308 */ /* 0x000fe60000000800 */
[----:B------:R-:W-:-:S01]  /*b880*/  FFMA.FTZ R184, R2, R187, -R101 ;  /* 0x000000bb02b87223 */ /* 0x000fc20000010865 */
[C-C-:B------:R-:W-:Y:S01]  /*b890*/  FFMA.FTZ R187, R2.reuse, R191, -R101.reuse ;  /* 0x000000bf02bb7223 */ /* 0x140fe20000010865 */
[----:B------:R-:W-:-:S01]  /*b8a0*/  FFMA.FTZ R188, R2, R194, -R101 ;  /* 0x000000c202bc7223 */ /* 0x000fc20000010865 */
[C-C-:B------:R-:W-:Y:S01]  /*b8b0*/  FFMA.FTZ R191, R2.reuse, R195, -R101.reuse ;  /* 0x000000c302bf7223 */ /* 0x140fe20000010865 */
[----:B------:R-:W-:-:S01]  /*b8c0*/  FFMA.FTZ R193, R2, R199, -R101 ;  /* 0x000000c702c17223 */ /* 0x000fc20000010865 */
[----:B------:R0:W-:Y:S01]  /*b8d0*/  MUFU.EX2 R21, R189 ;  /* 0x000000bd00157308 */ /* 0x0001e20000000800 */
        /* <DEDUP_REMOVED lines=8> */
[----:B0-----:R-:W-:-:S01]  /*b960*/  FFMA.FTZ R189, R2, R186, -R101 ;  /* 0x000000ba02bd7223 */ /* 0x001fc20000010865 */
        /* <DEDUP_REMOVED lines=48> */
[----:B------:R-:W-:-:S02]  /*bc70*/  IMAD.U32 R194, RZ, RZ, UR42 ;  /* 0x0000002affc27e24 */ /* 0x000fc4000f8e00ff */
[----:B------:R-:W-:-:S03]  /*bc80*/  FFMA.FTZ R102, R2, R102, -R101 ;  /* 0x0000006602667223 */ /* 0x000fc60000010865 */
[----:B------:R-:W-:Y:S01]  /*bc90*/  @!P0 LEA R194, R194, UR41, 0x3 ;  /* 0x00000029c2c28c11 */ /* 0x000fe2000f8e18ff */
[----:B------:R-:W2:Y:S01]  /*bca0*/  MUFU.EX2 R187, R187 ;  /* 0x000000bb00bb7308 */ /* 0x000ea20000000800 */
[----:B0-----:R-:W-:-:S07]  /*bcb0*/  FADD.FTZ R8, R16, R195 ;  /* 0x000000c310087221 */ /* 0x001fce0000010000 */
[----:B------:R-:W0:Y:S01]  /*bcc0*/  MUFU.EX2 R20, R20 ;  /* 0x0000001400147308 */ /* 0x000e220000000800 */
[----:B-1----:R-:W-:-:S01]  /*bcd0*/  FADD.FTZ R192, R186, R7 ;  /* 0x00000007bac07221 */ /* 0x002fc20000010000 */
[----:B------:R-:W-:-:S06]  /*bce0*/  FADD.FTZ R7, R21, R8 ;  /* 0x0000000815077221 */ /* 0x000fcc0000010000 */
        /* <DEDUP_REMOVED lines=8> */
[----:B------:R-:W-:Y:S01]  /*bd70*/  QGMMA.64x128x32.F32.E4M3.E4M3 R24, R212, gdesc[UR12], R24, gsb0 ;  /* 0x01e0000cd4187df3 */ /* 0x000fe20008000818 */
[----:B------:R-:W-:Y:S01]  /*bd80*/  UIADD3 UR14, UR10, 0x400, URZ ;  /* 0x000004000a0e7890 */ /* 0x000fe2000fffe03f */
[----:B------:R-:W-:-:S04]  /*bd90*/  UMOV UR15, 0xc0000010 ;  /* 0xc0000010000f7882 */ /* 0x000fc80000000000 */
        /* <DEDUP_REMOVED lines=42> */
[----:B------:R-:W-:Y:S01]  /*c040*/  UMOV UR15, 0xc0000010 ;  /* 0xc0000010000f7882 */ /* 0x000fe20000000000 */
[----:B------:R-:W-:-:S03]  /*c050*/  UIADD3 UR10, UR10, 0x600, URZ ;  /* 0x000006000a0a7890 */ /* 0x000fc6000fffe03f */
        /* <DEDUP_REMOVED lines=39> */
[----:B0-----:R-:W-:-:S05]  /*c2d0*/  FADD.FTZ R195, R167, R192 ;  /* 0x000000c0a7c37221 */ /* 0x001fca0000010000 */
        /* <DEDUP_REMOVED lines=72> */
[C-C-:B------:R-:W-:Y:S01]  /*c760*/  FFMA.FTZ R195, R2.reuse, R95, -R101.reuse ;  /* 0x0000005f02c37223 */ /* 0x140fe20000010865 */
[----:B------:R-:W-:-:S05]  /*c770*/  FFMA.FTZ R95, R2, R98, -R101 ;  /* 0x00000062025f7223 */ /* 0x000fca0000010865 */
        /* <DEDUP_REMOVED lines=21> */
[C-C-:B------:R-:W-:Y:S01]  /*c8d0*/  FFMA.FTZ R98, R2.reuse, R99, -R101.reuse ;  /* 0x0000006302627223 */ /* 0x140fe20000010865 */
[----:B------:R-:W-:-:S05]  /*c8e0*/  FFMA.FTZ R101, R2, R103, -R101 ;  /* 0x0000006702657223 */ /* 0x000fca0000010865 */
[----:B------:R-:W0:Y:S01]  /*c8f0*/  MUFU.EX2 R117, R117 ;  /* 0x0000007500757308 */ /* 0x000e220000000800 */
[----:B--2---:R-:W-:-:S01]  /*c900*/  FADD.FTZ R8, R116, R7 ;  /* 0x0000000774087221 */ /* 0x004fc20000010000 */
[----:B------:R-:W-:-:S05]  /*c910*/  @!P0 VIADD R7, R194, 0x2e840 ;  /* 0x0002e840c2078836 */ /* 0x000fca0000000000 */
[----:B------:R-:W-:Y:S01]  /*c920*/  @!P0 PRMT R7, RZ, 0x654, R7 ;  /* 0x00000654ff078816 */ /* 0x000fe20000000007 */
[----:B------:R-:W2:Y:S01]  /*c930*/  MUFU.EX2 R119, R119 ;  /* 0x0000007700777308 */ /* 0x000ea20000000800 */
[----:B-1----:R-:W-:-:S01]  /*c940*/  FADD.FTZ R192, R118, R197 ;  /* 0x000000c576c07221 */ /* 0x002fc20000010000 */
[----:B------:R1:W-:Y:S06]  /*c950*/  BAR.ARV R19, 0x100 ;  /* 0x000400130000751d */ /* 0x0003ec0000002000 */
[----:B------:R-:W3:Y:S01]  /*c960*/  MUFU.EX2 R88, R88 ;  /* 0x0000005800587308 */ /* 0x000ee20000000800 */
[----:B0-----:R-:W-:-:S01]  /*c970*/  FADD.FTZ R99, R117, R8 ;  /* 0x0000000875637221 */ /* 0x001fc20000010000 */
[----:B------:R0:W-:Y:S06]  /*c980*/  @!P0 SYNCS.ARRIVE.TRANS64.RED.A1T0 RZ, [R7+URZ], RZ ;  /* 0x000000ff07ff89a7 */ /* 0x0001ec000810043f */
[----:B------:R-:W4:Y:S01]  /*c990*/  MUFU.EX2 R90, R90 ;  /* 0x0000005a005a7308 */ /* 0x000f220000000800 */
[----:B--2---:R-:W-:-:S07]  /*c9a0*/  FADD.FTZ R197, R119, R192 ;  /* 0x000000c077c57221 */ /* 0x004fce0000010000 */
[----:B------:R-:W2:Y:S01]  /*c9b0*/  MUFU.EX2 R89, R89 ;  /* 0x0000005900597308 */ /* 0x000ea20000000800 */
[----:B---3--:R-:W-:-:S07]  /*c9c0*/  FADD.FTZ R8, R88, R99 ;  /* 0x0000006358087221 */ /* 0x008fce0000010000 */
[----:B------:R-:W3:Y:S01]  /*c9d0*/  MUFU.EX2 R91, R91 ;  /* 0x0000005b005b7308 */ /* 0x000ee20000000800 */
[----:B----4-:R-:W-:-:S07]  /*c9e0*/  FADD.FTZ R192, R90, R197 ;  /* 0x000000c55ac07221 */ /* 0x010fce0000010000 */
[----:B------:R-:W4:Y:S01]  /*c9f0*/  MUFU.EX2 R92, R92 ;  /* 0x0000005c005c7308 */ /* 0x000f220000000800 */
[----:B--2---:R-:W-:-:S07]  /*ca00*/  FADD.FTZ R99, R89, R8 ;  /* 0x0000000859637221 */ /* 0x004fce0000010000 */
[----:B------:R-:W2:Y:S01]  /*ca10*/  MUFU.EX2 R94, R94 ;  /* 0x0000005e005e7308 */ /* 0x000ea20000000800 */
[----:B---3--:R-:W-:-:S07]  /*ca20*/  FADD.FTZ R103, R91, R192 ;  /* 0x000000c05b677221 */ /* 0x008fce0000010000 */
[----:B------:R-:W0:Y:S01]  /*ca30*/  MUFU.EX2 R93, R93 ;  /* 0x0000005d005d7308 */ /* 0x000e220000000800 */
[----:B----4-:R-:W-:-:S07]  /*ca40*/  FADD.FTZ R8, R92, R99 ;  /* 0x000000635c087221 */ /* 0x010fce0000010000 */
[----:B------:R-:W3:Y:S01]  /*ca50*/  MUFU.EX2 R195, R195 ;  /* 0x000000c300c37308 */ /* 0x000ee20000000800 */
[----:B--2---:R-:W-:-:S07]  /*ca60*/  FADD.FTZ R192, R94, R103 ;  /* 0x000000675ec07221 */ /* 0x004fce0000010000 */
[----:B------:R-:W2:Y:S01]  /*ca70*/  MUFU.EX2 R96, R96 ;  /* 0x0000006000607308 */ /* 0x000ea20000000800 */
[----:B0-----:R-:W-:-:S07]  /*ca80*/  FADD.FTZ R7, R93, R8 ;  /* 0x000000085d077221 */ /* 0x001fce0000010000 */
[----:B------:R-:W0:Y:S01]  /*ca90*/  MUFU.EX2 R95, R95 ;  /* 0x0000005f005f7308 */ /* 0x000e220000000800 */
[----:B---3--:R-:W-:-:S07]  /*caa0*/  FADD.FTZ R192, R195, R192 ;  /* 0x000000c0c3c07221 */ /* 0x008fce0000010000 */
        /* <DEDUP_REMOVED lines=11> */
[----:B---3--:R-:W-:-:S01]  /*cb60*/  FADD.FTZ R7, R102, R7 ;  /* 0x0000000766077221 */ /* 0x008fc20000010000 */
[----:B--2---:R-:W-:-:S03]  /*cb70*/  FADD.FTZ R8, R13, R8 ;  /* 0x000000080d087221 */ /* 0x004fc60000010000 */
[----:B0-----:R-:W-:Y:S01]  /*cb80*/  FADD.FTZ R7, R101, R7 ;  /* 0x0000000765077221 */ /* 0x001fe20000010000 */
[----:B-1----:R-:W-:Y:S06]  /*cb90*/  @!P1 BRA `(.L_x_1970) ;  /* 0x0000000000049947 */ /* 0x002fec0003800000 */
[----:B------:R-:W-:Y:S01]  /*cba0*/  BPT.TRAP 0x1 ;  /* 0x000000040000795c */ /* 0x000fe20000300000 */
.L_x_1970:
[----:B------:R-:W-:Y:S01]  /*cbb0*/  ULEA UR5, UR5, UR41, 0x3 ;  /* 0x0000002905057291 */ /* 0x000fe2000f8e183f */
[----:B------:R-:W-:Y:S01]  /*cbc0*/  ISETP.GT.AND P2, PT, R14, R18, PT ;  /* 0x000000120e00720c */ /* 0x000fe20003f44270 */
[-C--:B------:R-:W-:Y:S01]  /*cbd0*/  FMUL.FTZ R24, R24, R11.reuse ;  /* 0x0000000b18187220 */ /* 0x080fe20000410000 */
[----:B------:R-:W-:Y:S01]  /*cbe0*/  F2FP.SATFINITE.E4M3.F32.PACK_AB_MERGE_C R16, R21, R16, RZ ;  /* 0x000000101510723e */ /* 0x000fe200048070ff */
[----:B------:R-:W-:Y:S01]  /*cbf0*/  UIADD3 UR5, UR5, 0x2e860, URZ ;  /* 0x0002e86005057890 */ /* 0x000fe2000fffe03f */
[----:B------:R-:W-:Y:S01]  /*cc00*/  F2FP.SATFINITE.E4M3.F32.PACK_AB_MERGE_C R186, R187, R186, RZ ;  /* 0x000000babbba723e */ /* 0x000fe200048070ff */
[-C--:B------:R-:W-:Y:S01]  /*cc10*/  FMUL.FTZ R25, R25, R11.reuse ;  /* 0x0000000b19197220 */ /* 0x080fe20000410000 */
        /* <DEDUP_REMOVED lines=13> */
[----:B------:R-:W-:Y:S01]  /*ccf0*/  UMOV UR5, UR42 ;  /* 0x0000002a00057c82 */ /* 0x000fe20008000000 */
        /* <DEDUP_REMOVED lines=110> */
.L_x_1961:
[----:B------:R-:W-:Y:S06]  /*d3e0*/  BAR.ARV 0x8, 0x180 ;  /* 0x0206000000007b1d */ /* 0x000fec0000002000 */
[----:B------:R-:W-:Y:S05]  /*d3f0*/  @!P1 BRA `(.L_x_1972) ;  /* 0x0000000000049947 */ /* 0x000fea0003800000 */
[----:B------:R-:W-:Y:S01]  /*d400*/  BPT.TRAP 0x1 ;  /* 0x000000040000795c */ /* 0x000fe20000300000 */
.L_x_1972:
[----:B------:R-:W-:Y:S01]  /*d410*/  ULEA UR5, UR42, UR41, 0x3 ;  /* 0x000000292a057291 */ /* 0x000fe2000f8e183f */
[----:B------:R-:W-:-:S08]  /*d420*/  SHF.L.U32 R6, R6, 0x1f, RZ ;  /* 0x0000001f06067819 */ /* 0x000fd000000006ff */
[----:B------:R0:W1:Y:S01]  /*d430*/  SYNCS.PHASECHK.TRANS64.TRYWAIT P0, [UR5+0x2e850], R6 ;  /* 0x02e85006ff0075a7 */ /* 0x0000620008000145 */
[----:B------:R-:W-:Y:S05]  /*d440*/  @!P1 BRA `(.L_x_1973) ;  /* 0x0000000000049947 */ /* 0x000fea0003800000 */
[----:B------:R-:W-:Y:S01]  /*d450*/  BPT.TRAP 0x1 ;  /* 0x000000040000795c */ /* 0x000fe20000300000 */
.L_x_1973:
[----:B-1----:R-:W-:Y:S05]  /*d460*/  @P0 BRA `(.L_x_1974) ;  /* 0x0000000000080947 */ /* 0x002fea0003800000 */
[----:B------:R-:W1:Y:S02]  /*d470*/  SYNCS.PHASECHK.TRANS64.TRYWAIT P0, [UR5+0x2e850], R6 ;  /* 0x02e85006ff0075a7 */ /* 0x000e640008000145 */
[----:B-1----:R-:W-:Y:S05]  /*d480*/  @!P0 BRA `(.L_x_1975) ;  /* 0x0000006800a88947 */ /* 0x002fea0003800000 */
.L_x_1974:
[----:B------:R-:W-:Y:S01]  /*d490*/  UIADD3 UR41, UR41, 0x400, URZ ;  /* 0x0000040029297890 */ /* 0x000fe2000fffe03f */
[----:B------:R-:W-:Y:S01]  /*d4a0*/  WARPGROUP.ARRIVE ;  /* 0x00000000000079c5 */ /* 0x000fe20000000000 */
[----:B------:R-:W-:Y:S01]  /*d4b0*/  UMOV UR43, 0xc0000010 ;  /* 0xc0000010002b7882 */ /* 0x000fe20000000000 */
[----:B------:R-:W-:Y:S01]  /*d4c0*/  UMOV UR7, 0xc0000010 ;  /* 0xc000001000077882 */ /* 0x000fe20000000000 */
[----:B------:R-:W-:Y:S01]  /*d4d0*/  USHF.R.U32.HI UR41, URZ, 0x4, UR41 ;  /* 0x000000043f297899 */ /* 0x000fe20008011629 */
[----:B------:R-:W2:Y:S03]  /*d4e0*/  LDC.64 R10, c[0x0][0x9a0] ;  /* 0x00026800ff0a7b82 */ /* 0x000ea60000000a00 */
[----:B------:R-:W-:-:S04]  /*d4f0*/  ULOP3.LUT UR41, UR41, 0x3fff, URZ, 0xc0, !UPT ;  /* 0x00003fff29297892 */ /* 0x000fc8000f8ec03f */
[----:B------:R-:W-:-:S04]  /*d500*/  ULOP3.LUT UR41, UR41, 0x10000, URZ, 0xfc, !UPT ;  /* 0x0001000029297892 */ /* 0x000fc8000f8efc3f */
[----:B------:R-:W-:-:S04]  /*d510*/  UIMAD UR42, UR42, 0x700, UR41 ;  /* 0x000007002a2a78a4 */ /* 0x000fc8000f8e0229 */
[----:B------:R-:W-:-:S05]  /*d520*/  UIADD3 UR6, UR42, 0x100, URZ ;  /* 0x000001002a067890 */ /* 0x000fca000fffe03f */
[----:B------:R-:W-:Y:S01]  /*d530*/  QGMMA.64x128x32.F32.E4M3.E4M3 R24, R224, gdesc[UR40], R24, gsb0 ;  /* 0x01e00028e0187df3 */ /* 0x000fe20008000818 */
[----:B--2---:R-:W-:-:S04]  /*d540*/  ISETP.NE.U32.AND P0, PT, R10, RZ, PT ;  /* 0x000000ff0a00720c */ /* 0x004fc80003f05070 */
[----:B------:R-:W-:-:S13]  /*d550*/  ISETP.NE.AND.EX P0, PT, R11, RZ, PT, P0 ;  /* 0x000000ff0b00720c */ /* 0x000fda0003f05300 */
[----:B------:R-:W2:Y:S08]  /*d560*/  @P0 LDC.64 R12, c[0x0][0x9c8] ;  /* 0x00027200ff0c0b82 */ /* 0x000eb00000000a00 */
[----:B------:R-:W0:Y:S01]  /*d570*/  @P0 LDC.64 R14, c[0x0][0x9d0] ;  /* 0x00027400ff0e0b82 */ /* 0x000e220000000a00 */
[----:B--2---:R-:W-:-:S04]  /*d580*/  @P0 IMAD R4, R12, UR37, RZ ;  /* 0x000000250c040c24 */ /* 0x004fc8000f8e02ff */
[----:B------:R-:W-:Y:S01]  /*d590*/  @P0 IMAD R9, R13, UR36, R4 ;  /* 0x000000240d090c24 */ /* 0x000fe2000f8e0204 */
[----:B------:R-:W-:Y:S01]  /*d5a0*/  @P0 SHF.R.S32.HI R13, RZ, 0x1f, R17 ;  /* 0x0000001fff0d0819 */ /* 0x000fe20000011411 */
[----:B-1----:R-:W-:-:S04]  /*d5b0*/  @P0 IMAD.WIDE.U32 R4, R12, UR36, RZ ;  /* 0x000000240c040c25 */ /* 0x002fc8000f8e00ff */
[-C--:B0-----:R-:W-:Y:S02]  /*d5c0*/  @P0 IMAD R6, R13, R14.reuse, RZ ;  /* 0x0000000e0d060224 */ /* 0x081fe400078e02ff */
        /* <DEDUP_REMOVED lines=28> */
[----:B------:R-:W-:Y:S01]  /*d790*/  UIADD3 UR42, UR42, 0x600, URZ ;  /* 0x000006002a2a7890 */ /* 0x000fe2000fffe03f */
[----:B------:R-:W1:Y:S01]  /*d7a0*/  SHFL.BFLY PT, R5, R8, 0x2, 0x1f ;  /* 0x0c401f0008057f89 */ /* 0x000e6200000e0000 */
[----:B------:R-:W-:-:S03]  /*d7b0*/  UMOV UR43, 0xc0000010 ;  /* 0xc0000010002b7882 */ /* 0x000fc60000000000 */
[----:B------:R-:W3:Y:S01]  /*d7c0*/  SHFL.BFLY PT, R12, R7, 0x2, 0x1f ;  /* 0x0c401f00070c7f89 */ /* 0x000ee200000e0000 */
[----:B------:R-:W-:Y:S02]  /*d7d0*/  WARPGROUP.DEPBAR.LE gsb0, 0x0 ;  /* 0x00008000000079c5 */ /* 0x000fe40000010000 */
[----:B------:R-:W-:-:S06]  /*d7e0*/  WARPGROUP.ARRIVE ;  /* 0x00000000000079c5 */ /* 0x000fcc0000000000 */
[----:B------:R-:W-:Y:S01]  /*d7f0*/  QGMMA.64x128x32.F32.E4M3.E4M3 R24, R204, gdesc[UR4], R24, gsb0 ;  /* 0x01e00004cc187df3 */ /* 0x000fe20008000818 */
[----:B-1----:R-:W-:Y:S01]  /*d800*/  FADD.FTZ R5, R5, R8 ;  /* 0x0000000805057221 */ /* 0x002fe20000010000 */
[----:B---3--:R-:W-:-:S04]  /*d810*/  FADD.FTZ R12, R12, R7 ;  /* 0x000000070c0c7221 */ /* 0x008fc80000010000 */
[----:B------:R-:W1:Y:S04]  /*d820*/  SHFL.BFLY PT, R4, R5, 0x1, 0x1f ;  /* 0x0c201f0005047f89 */ /* 0x000e6800000e0000 */
[----:B------:R-:W3:Y:S01]  /*d830*/  SHFL.BFLY PT, R9, R12, 0x1, 0x1f ;  /* 0x0c201f000c097f89 */ /* 0x000ee200000e0000 */
[----:B------:R-:W-:Y:S02]  /*d840*/  IMAD.MOV.U32 R7, RZ, RZ, RZ ;  /* 0x000000ffff077224 */ /* 0x000fe400078e00ff */
[----:B-1----:R-:W-:Y:S01]  /*d850*/  FADD.FTZ R13, R5, R4 ;  /* 0x00000004050d7221 */ /* 0x002fe20000010000 */
[----:B---3--:R-:W-:-:S04]  /*d860*/  FADD.FTZ R14, R12, R9 ;  /* 0x000000090c0e7221 */ /* 0x008fc80000010000 */
[C---:B------:R-:W-:Y:S01]  /*d870*/  FSETP.NE.FTZ.AND P0, PT, R13.reuse, RZ, PT ;  /* 0x000000ff0d00720b */ /* 0x040fe20003f15000 */
[----:B------:R-:W-:Y:S01]  /*d880*/  FMUL.FTZ R15, R13, 0.00390625 ;  /* 0x3b8000000d0f7820 */ /* 0x000fe20000410000 */
[----:B0-----:R-:W-:-:S04]  /*d890*/  FMUL.FTZ R10, R14, 0.00390625 ;  /* 0x3b8000000e0a7820 */ /* 0x001fc80000410000 */
        /* <DEDUP_REMOVED lines=15> */
[----:B--2---:R-:W-:Y:S01]  /*d990*/  FMUL.FTZ R7, R7, R6 ;  /* 0x0000000607077220 */ /* 0x004fe20000410000 */
[----:B------:R-:W-:Y:S02]  /*d9a0*/  IMAD.MOV.U32 R5, RZ, RZ, -0x800000 ;  /* 0xff800000ff057424 */ /* 0x000fe400078e00ff */
[----:B-1----:R-:W-:Y:S01]  /*d9b0*/  @P3 FMUL.FTZ R13, R10, 0.69314718246459960938 ;  /* 0x3f3172180a0d3820 */ /* 0x002fe20000410000 */
[----:B------:R-:W-:-:S03]  /*d9c0*/  @P2 FFMA.FTZ R4, R8, R3, R9 ;  /* 0x0000000308042223 */ /* 0x000fc60000010009 */
[----:B------:R-:W-:Y:S01]  /*d9d0*/  @P3 FFMA.FTZ R5, R2, R0, R13 ;  /* 0x0000000002053223 */ /* 0x000fe2000001000d */
[----:B---3--:R-:W-:Y:S01]  /*d9e0*/  FMUL.FTZ R11, R11, R6 ;  /* 0x000000060b0b7220 */ /* 0x008fe20000410000 */
[----:B------:R-:W-:Y:S02]  /*d9f0*/  WARPGROUP.DEPBAR.LE gsb0, 0x0 ;  /* 0x00008000000079c5 */ /* 0x000fe40000010000 */
[----:B------:R-:W-:Y:S05]  /*da00*/  @!P1 BRA `(.L_x_1976) ;  /* 0x0000000000049947 */ /* 0x000fea0003800000 */
[----:B------:R-:W-:Y:S01]  /*da10*/  BPT.TRAP 0x1 ;  /* 0x000000040000795c */ /* 0x000fe20000300000 */
.L_x_1976:
        /* <DEDUP_REMOVED lines=68> */
.L_x_1943:
[----:B------:R-:W-:Y:S05]  /*de60*/  @P0 BRA `(.L_x_1977) ;  /* 0x0000002000540947 */ /* 0x000fea0003800000 */
[----:B0-----:R-:W0:Y:S01]  /*de70*/  S2R R6, SR_TID.X ;  /* 0x0000000000067919 */ /* 0x001e220000002100 */
        /* <DEDUP_REMOVED lines=13> */
[----:B------:R-:W-:Y:S01]  /*df50*/  SEL R94, R60, R61, P0 ;  /* 0x0000003d3c5e7207 */ /* 0x000fe20000000000 */
[----:B0-----:R-:W-:Y:S01]  /*df60*/  VIADD R2, R6, 0xffffff80 ;  /* 0xffffff8006027836 */ /* 0x001fe20000000000 */
[----:B------:R-:W-:Y:S02]  /*df70*/  SEL R103, R61, R60, P0 ;  /* 0x0000003c3d677207 */ /* 0x000fe40000000000 */
[----:B------:R-:W-:Y:S02]  /*df80*/  SEL R98, R52, R53, P0 ;  /* 0x0000003534627207 */ /* 0x000fe40000000000 */
[----:B------:R-:W-:Y:S02]  /*df90*/  SHF.R.S32.HI R7, RZ, 0x1f, R2 ;  /* 0x0000001fff077819 */ /* 0x000fe40000011402 */
[----:B------:R-:W-:Y:S02]  /*dfa0*/  SEL R105, R53, R52, P0 ;  /* 0x0000003435697207 */ /* 0x000fe40000000000 */
[----:B------:R-:W-:-:S02]  /*dfb0*/  LEA.HI R0, R7, R2, RZ, 0x7 ;  /* 0x0000000207007211 */ /* 0x000fc400078f38ff */
[----:B------:R-:W-:Y:S02]  /*dfc0*/  SEL R60, R38, R39, P0 ;  /* 0x00000027263c7207 */ /* 0x000fe40000000000 */
[----:B------:R-:W-:Y:S02]  /*dfd0*/  LOP3.LUT R9, R0, 0xffffff80, RZ, 0xc0, !PT ;  /* 0xffffff8000097812 */ /* 0x000fe400078ec0ff */
[----:B------:R-:W-:Y:S02]  /*dfe0*/  SEL R91, R39, R38, P0 ;  /* 0x00000026275b7207 */ /* 0x000fe40000000000 */
[----:B------:R-:W-:Y:S02]  /*dff0*/  SEL R38, R66, R67, P0 ;  /* 0x0000004342267207 */ /* 0x000fe40000000000 */
[----:B------:R-:W-:Y:S01]  /*e000*/  SEL R53, R67, R66, P0 ;  /* 0x0000004243357207 */ /* 0x000fe20000000000 */
[----:B------:R-:W-:Y:S01]  /*e010*/  IMAD.IADD R66, R2, 0x1, -R9 ;  /* 0x0000000102427824 */ /* 0x000fe200078e0a09 */
[----:B------:R-:W-:-:S02]  /*e020*/  SEL R20, R44, R45, P0 ;  /* 0x0000002d2c147207 */ /* 0x000fc40000000000 */
[----:B------:R-:W-:Y:S02]  /*e030*/  SEL R21, R45, R44, P0 ;  /* 0x0000002c2d157207 */ /* 0x000fe40000000000 */
[----:B------:R-:W-:Y:S02]  /*e040*/  SHF.R.S32.HI R13, RZ, 0x1f, R66 ;  /* 0x0000001fff0d7819 */ /* 0x000fe40000011442 */
[----:B------:R-:W-:Y:S02]  /*e050*/  SEL R88, R80, R81, P0 ;  /* 0x0000005150587207 */ /* 0x000fe40000000000 */
[----:B------:R-:W-:Y:S02]  /*e060*/  SEL R95, R81, R80, P0 ;  /* 0x00000050515f7207 */ /* 0x000fe40000000000 */
[----:B------:R-:W-:Y:S02]  /*e070*/  SEL R44, R26, R27, P0 ;  /* 0x0000001b1a2c7207 */ /* 0x000fe40000000000 */
[----:B------:R-:W-:-:S02]  /*e080*/  SEL R81, R27, R26, P0 ;  /* 0x0000001a1b517207 */ /* 0x000fc40000000000 */
[----:B------:R-:W-:Y:S02]  /*e090*/  LEA.HI R26, R13, R66, RZ, 0x2 ;  /* 0x000000420d1a7211 */ /* 0x000fe400078f10ff */
[----:B------:R-:W-:Y:S02]  /*e0a0*/  LEA.HI R15, R7, R2, RZ, 0x2 ;  /* 0x00000002070f7211 */ /* 0x000fe400078f10ff */
[--C-:B------:R-:W-:Y:S02]  /*e0b0*/  SHF.R.S32.HI R10, RZ, 0x2, R26.reuse ;  /* 0x00000002ff0a7819 */ /* 0x100fe4000001141a */
[----:B------:R-:W-:Y:S02]  /*e0c0*/  SHF.R.S32.HI R7, RZ, 0x1f, R26 ;  /* 0x0000001fff077819 */ /* 0x000fe4000001141a */
[----:B------:R-:W-:Y:S02]  /*e0d0*/  LOP3.LUT R27, R15, 0xfffffffc, RZ, 0xc0, !PT ;  /* 0xfffffffc0f1b7812 */ /* 0x000fe400078ec0ff */
[----:B------:R-:W-:-:S02]  /*e0e0*/  SHF.R.S32.HI R9, RZ, 0x7, R0 ;  /* 0x00000007ff097819 */ /* 0x000fc40000011400 */
[----:B------:R-:W-:Y:S01]  /*e0f0*/  LEA.HI R15, R7, R10, RZ, 0x3 ;  /* 0x0000000a070f7211 */ /* 0x000fe200078f18ff */
[----:B------:R-:W-:Y:S01]  /*e100*/  IMAD.IADD R27, R2, 0x1, -R27 ;  /* 0x00000001021b7824 */ /* 0x000fe200078e0a1b */
[----:B------:R-:W-:Y:S02]  /*e110*/  SEL R22, R82, R83, P0 ;  /* 0x0000005352167207 */ /* 0x000fe40000000000 */
[----:B------:R-:W-:Y:S02]  /*e120*/  SEL R39, R83, R82, P0 ;  /* 0x0000005253277207 */ /* 0x000fe40000000000 */
[----:B------:R-:W-:Y:S01]  /*e130*/  LEA.HI R0, R0, R9, RZ, 0x1 ;  /* 0x0000000900007211 */ /* 0x000fe200078f08ff */
[----:B------:R-:W0:Y:S01]  /*e140*/  LDC R82, c[0x0][0xbe8] ;  /* 0x0002fa00ff527b82 */ /* 0x000e220000000800 */
[----:B------:R-:W-:Y:S02]  /*e150*/  LOP3.LUT R15, R15, 0xfffffff8, RZ, 0xc0, !PT ;  /* 0xfffffff80f0f7812 */ /* 0x000fe400078ec0ff */
[----:B------:R-:W-:-:S02]  /*e160*/  SHF.R.S32.HI R7, RZ, 0x1f, R17 ;  /* 0x0000001fff077819 */ /* 0x000fc40000011411 */
[----:B------:R-:W-:Y:S01]  /*e170*/  LOP3.LUT R0, R0, 0x3fffffe, RZ, 0xc0, !PT ;  /* 0x03fffffe00007812 */ /* 0x000fe200078ec0ff */
[----:B------:R-:W-:Y:S01]  /*e180*/  IMAD.IADD R2, R10, 0x1, -R15 ;  /* 0x000000010a027824 */ /* 0x000fe200078e0a0f */
[----:B------:R-:W-:Y:S01]  /*e190*/  SEL R92, R64, R65, P0 ;  /* 0x00000041405c7207 */ /* 0x000fe20000000000 */
[----:B------:R-:W-:Y:S01]  /*e1a0*/  IMAD R10, R7, UR4, RZ ;  /* 0x00000004070a7c24 */ /* 0x000fe2000f8e02ff */
[----:B------:R-:W-:Y:S01]  /*e1b0*/  SEL R101, R65, R64, P0 ;  /* 0x0000004041657207 */ /* 0x000fe20000000000 */
[----:B------:R-:W-:Y:S01]  /*e1c0*/  IMAD.IADD R0, R9, 0x1, -R0 ;  /* 0x0000000109007824 */ /* 0x000fe200078e0a00 */
[----:B------:R-:W-:Y:S01]  /*e1d0*/  LEA.HI R13, R13, R66, RZ, 0x5 ;  /* 0x000000420d0d7211 */ /* 0x000fe200078f28ff */
[----:B------:R-:W-:Y:S01]  /*e1e0*/  IMAD R9, R17, UR5, R10 ;  /* 0x0000000511097c24 */ /* 0x000fe2000f8e020a */
[----:B------:R-:W-:Y:S01]  /*e1f0*/  SEL R64, R72, R73, P0 ;  /* 0x0000004948407207 */ /* 0x000fe20000000000 */
[----:B------:R-:W-:Y:S01]  /*e200*/  IMAD R10, R7, UR6, RZ ;  /* 0x00000006070a7c24 */ /* 0x000fe2000f8e02ff */
[----:B------:R-:W-:-:S02]  /*e210*/  SEL R65, R73, R72, P0 ;  /* 0x0000004849417207 */ /* 0x000fc40000000000 */
[----:B------:R-:W-:Y:S01]  /*e220*/  SEL R72, R84, R85, P0 ;  /* 0x0000005554487207 */ /* 0x000fe20000000000 */
[----:B------:R-:W-:Y:S01]  /*e230*/  IMAD R15, R17, UR7, R10 ;  /* 0x00000007110f7c24 */ /* 0x000fe2000f8e020a */
[----:B------:R-:W-:Y:S02]  /*e240*/  SEL R97, R85, R84, P0 ;  /* 0x0000005455617207 */ /* 0x000fe40000000000 */
[----:B------:R-:W-:Y:S01]  /*e250*/  SEL R16, R42, R43, P0 ;  /* 0x0000002b2a107207 */ /* 0x000fe20000000000 */
[----:B------:R-:W1:Y:S01]  /*e260*/  LDC R84, c[0x0][0xc50] ;  /* 0x00031400ff547b82 */ /* 0x000e620000000800 */
[----:B------:R-:W-:Y:S02]  /*e270*/  SEL R85, R43, R42, P0 ;  /* 0x0000002a2b557207 */ /* 0x000fe40000000000 */
[----:B------:R-:W-:Y:S02]  /*e280*/  SEL R6, R74, R75, P0 ;  /* 0x0000004b4a067207 */ /* 0x000fe40000000000 */
[----:B------:R-:W-:-:S02]  /*e290*/  SEL R43, R75, R74, P0 ;  /* 0x0000004a4b2b7207 */ /* 0x000fc40000000000 */
[----:B------:R-:W-:Y:S01]  /*e2a0*/  SHF.R.S32.HI R13, RZ, 0x5, R13 ;  /* 0x00000005ff0d7819 */ /* 0x000fe2000001140d */
[----:B------:R-:W3:Y:S01]  /*e2b0*/  S2R R75, SR_CTAID.X ;  /* 0x00000000004b7919 */ /* 0x000ee20000002500 */
[----:B------:R-:W-:Y:S02]  /*e2c0*/  SEL R14, R34, R35, P0 ;  /* 0x00000023220e7207 */ /* 0x000fe40000000000 */
[----:B------:R-:W-:Y:S01]  /*e2d0*/  SEL R90, R76, R77, P0 ;  /* 0x0000004d4c5a7207 */ /* 0x000fe20000000000 */
[----:B------:R-:W-:Y:S01]  /*e2e0*/  IMAD R7, R13, 0x10, R2 ;  /* 0x000000100d077824 */ /* 0x000fe200078e0202 */
[----:B------:R-:W-:Y:S02]  /*e2f0*/  SEL R99, R77, R76, P0 ;  /* 0x0000004c4d637207 */ /* 0x000fe40000000000 */
[----:B------:R-:W-:Y:S01]  /*e300*/  SEL R76, R30, R31, P0 ;  /* 0x0000001f1e4c7207 */ /* 0x000fe20000000000 */
[----:B------:R-:W-:Y:S01]  /*e310*/  IMAD R0, R0, 0x40, R7 ;  /* 0x0000004000007824 */ /* 0x000fe200078e0207 */
[----:B------:R-:W-:-:S02]  /*e320*/  SEL R93, R31, R30, P0 ;  /* 0x0000001e1f5d7207 */ /* 0x000fc40000000000 */
[----:B------:R-:W-:Y:S02]  /*e330*/  SEL R12, R50, R51, P0 ;  /* 0x00000033320c7207 */ /* 0x000fe40000000000 */
[----:B------:R-:W-:Y:S02]  /*e340*/  SEL R31, R51, R50, P0 ;  /* 0x00000032331f7207 */ /* 0x000fe40000000000 */
[----:B------:R-:W-:Y:S02]  /*e350*/  SEL R10, R86, R87, P0 ;  /* 0x00000057560a7207 */ /* 0x000fe40000000000 */
[----:B------:R-:W-:Y:S02]  /*e360*/  SEL R13, R87, R86, P0 ;  /* 0x00000056570d7207 */ /* 0x000fe40000000000 */
[----:B------:R-:W-:Y:S01]  /*e370*/  SEL R8, R24, R25, P0 ;  /* 0x0000001918087207 */ /* 0x000fe20000000000 */
[----:B------:R-:W4:Y:S01]  /*e380*/  LDC.64 R86, c[0x0][0xbd8] ;  /* 0x0002f600ff567b82 */ /* 0x000f220000000a00 */
[----:B------:R-:W-:-:S02]  /*e390*/  SEL R11, R25, R24, P0 ;  /* 0x00000018190b7207 */ /* 0x000fc40000000000 */
[----:B------:R-:W-:Y:S01]  /*e3a0*/  SEL R89, R35, R34, P0 ;  /* 0x0000002223597207 */ /* 0x000fe20000000000 */
[----:B------:R-:W-:Y:S01]  /*e3b0*/  IMAD.WIDE.U32 R34, R17, UR4, RZ ;  /* 0x0000000411227c25 */ /* 0x000fe2000f8e00ff */
[----:B------:R-:W-:Y:S02]  /*e3c0*/  SEL R102, R28, R29, P0 ;  /* 0x0000001d1c667207 */ /* 0x000fe40000000000 */
[----:B------:R-:W-:Y:S01]  /*e3d0*/  SEL R109, R29, R28, P0 ;  /* 0x0000001c1d6d7207 */ /* 0x000fe20000000000 */
[----:B------:R-:W-:Y:S01]  /*e3e0*/  IMAD.IADD R35, R35, 0x1, R9 ;  /* 0x0000000123237824 */ /* 0x000fe200078e0209 */
[----:B------:R-:W-:Y:S01]  /*e3f0*/  SEL R18, R32, R33, P0 ;  /* 0x0000002120127207 */ /* 0x000fe20000000000 */
[----:B------:R-:W1:Y:S01]  /*e400*/  S2UR UR4, SR_CTAID.Y ;  /* 0x00000000000479c3 */ /* 0x000e620000002600 */
[----:B------:R-:W-:Y:S02]  /*e410*/  SEL R19, R33, R32, P0 ;  /* 0x0000002021137207 */ /* 0x000fe40000000000 */
[----:B------:R-:W-:-:S02]  /*e420*/  LEA.HI R2, R27, R27, RZ, 0x1 ;  /* 0x0000001b1b027211 */ /* 0x000fc400078f08ff */
[----:B------:R-:W-:Y:S02]  /*e430*/  SEL R24, R40, R41, P0 ;  /* 0x0000002928187207 */ /* 0x000fe40000000000 */
[----:B------:R-:W-:Y:S01]  /*e440*/  SEL R25, R41, R40, P0 ;  /* 0x0000002829197207 */ /* 0x000fe20000000000 */
[----:B------:R-:W-:Y:S01]  /*e450*/  IMAD.WIDE.U32 R40, R17, UR6, RZ ;  /* 0x0000000611287c25 */ /* 0x000fe2000f8e00ff */
[----:B------:R-:W-:Y:S01]  /*e460*/  SEL R52, R54, R55, P0 ;  /* 0x0000003736347207 */ /* 0x000fe20000000000 */
[----:B------:R-:W-:Y:S01]  /*e470*/  ULDC.64 UR6, c[0x0][0xb48] ;  /* 0x0002d20000067ab9 */ /* 0x000fe20000000a00 */
[----:B------:R-:W-:Y:S01]  /*e480*/  SEL R77, R55, R54, P0 ;  /* 0x00000036374d7207 */ /* 0x000fe20000000000 */
[----:B------:R-:W-:Y:S01]  /*e490*/  IMAD.IADD R41, R41, 0x1, R15 ;  /* 0x0000000129297824 */ /* 0x000fe200078e020f */
[----:B------:R-:W-:Y:S02]  /*e4a0*/  SEL R100, R36, R37, P0 ;  /* 0x0000002524647207 */ /* 0x000fe40000000000 */
[----:B------:R-:W-:-:S02]  /*e4b0*/  SEL R107, R37, R36, P0 ;  /* 0x00000024256b7207 */ /* 0x000fc40000000000 */
[----:B0-----:R-:W-:Y:S02]  /*e4c0*/  ISETP.NE.AND P2, PT, R82, 0x1, PT ;  /* 0x000000015200780c */ /* 0x001fe40003f45270 */
[----:B------:R-:W-:Y:S02]  /*e4d0*/  LOP3.LUT R2, R2, 0x1ffffffe, RZ, 0xc0, !PT ;  /* 0x1ffffffe02027812 */ /* 0x000fe400078ec0ff */
[----:B------:R-:W-:Y:S02]  /*e4e0*/  SEL R32, R56, R57, P0 ;  /* 0x0000003938207207 */ /* 0x000fe40000000000 */
[----:B------:R-:W-:Y:S01]  /*e4f0*/  SEL R33, R57, R56, P0 ;  /* 0x0000003839217207 */ /* 0x000fe20000000000 */
[----:B------:R-:W-:Y:S01]  /*e500*/  IMAD.IADD R27, R27, 0x1, -R2 ;  /* 0x000000011b1b7824 */ /* 0x000fe200078e0a02 */
[----:B------:R-:W-:Y:S02]  /*e510*/  SEL R42, R62, R63, P0 ;  /* 0x0000003f3e2a7207 */ /* 0x000fe40000000000 */
[----:B------:R-:W-:Y:S01]  /*e520*/  SEL R55, R63, R62, P0 ;  /* 0x0000003e3f377207 */ /* 0x000fe20000000000 */
[----:B------:R-:W-:Y:S01]  /*e530*/  IMAD R2, R27, 0x8, R0 ;  /* 0x000000081b027824 */ /* 0x000fe200078e0200 */
[----:B------:R-:W-:-:S02]  /*e540*/  SEL R23, R49, R48, P0 ;  /* 0x0000003031177207 */ /* 0x000fc40000000000 */
[----:B------:R-:W-:Y:S02]  /*e550*/  SEL R96, R48, R49, P0 ;  /* 0x0000003130607207 */ /* 0x000fe40000000000 */
[----:B------:R-:W-:Y:S02]  /*e560*/  SEL R56, R68, R69, P0 ;  /* 0x0000004544387207 */ /* 0x000fe40000000000 */
[----:B------:R-:W-:Y:S01]  /*e570*/  SEL R57, R69, R68, P0 ;  /* 0x0000004445397207 */ /* 0x000fe20000000000 */
[C---:B---3--:R-:W-:Y:S01]  /*e580*/  IMAD R68, R75.reuse, 0x80, R0 ;  /* 0x000000804b447824 */ /* 0x048fe200078e0200 */
[----:B------:R-:W-:Y:S01]  /*e590*/  SEL R28, R46, R47, P0 ;  /* 0x0000002f2e1c7207 */ /* 0x000fe20000000000 */
[----:B------:R-:W-:Y:S01]  /*e5a0*/  IMAD R75, R75, 0x80, R2 ;  /* 0x000000804b4b7824 */ /* 0x000fe200078e0202 */
[----:B------:R-:W-:Y:S02]  /*e5b0*/  SEL R48, R58, R59, P0 ;  /* 0x0000003b3a307207 */ /* 0x000fe40000000000 */
[----:B------:R-:W-:-:S02]  /*e5c0*/  LOP3.LUT R7, R26, 0x7ffffffc, RZ, 0xc0, !PT ;  /* 0x7ffffffc1a077812 */ /* 0x000fc400078ec0ff */
[----:B------:R-:W-:Y:S02]  /*e5d0*/  SEL R69, R47, R46, P0 ;  /* 0x0000002e2f457207 */ /* 0x000fe40000000000 */
[----:B------:R-:W-:Y:S02]  /*e5e0*/  SEL R59, R59, R58, P0 ;  /* 0x0000003a3b3b7207 */ /* 0x000fe40000000000 */
[----:B------:R-:W-:Y:S02]  /*e5f0*/  SEL R36, R70, R71, P0 ;  /* 0x0000004746247207 */ /* 0x000fe40000000000 */
[----:B------:R-:W-:Y:S02]  /*e600*/  SEL R49, R71, R70, P0 ;  /* 0x0000004647317207 */ /* 0x000fe40000000000 */
[----:B------:R-:W-:Y:S02]  /*e610*/  SEL R30, R78, R79, P0 ;  /* 0x0000004f4e1e7207 */ /* 0x000fe40000000000 */
[C---:B------:R-:W-:Y:S01]  /*e620*/  LOP3.LUT P1, RZ, R66.reuse, 0x3, RZ, 0xc0, !PT ;  /* 0x0000000342ff7812 */ /* 0x040fe2000782c0ff */
[----:B------:R-:W-:Y:S01]  /*e630*/  IMAD.IADD R66, R66, 0x1, -R7 ;  /* 0x0000000142427824 */ /* 0x000fe200078e0a07 */
[----:B------:R-:W-:Y:S01]  /*e640*/  SEL R37, R79, R78, P0 ;  /* 0x0000004e4f257207 */ /* 0x000fe20000000000 */
[----:B--2---:R0:W-:Y:S04]  /*e650*/  SHFL.IDX PT, R50, R14, R3, 0x1c1f ;  /* 0x001c1f030e327589 */ /* 0x0041e800000e0000 */
[----:B------:R-:W-:Y:S04]  /*e660*/  SHFL.IDX PT, R10, R10, R3, 0x1c1f ;  /* 0x001c1f030a0a7589 */ /* 0x000fe800000e0000 */
[----:B------:R-:W-:Y:S01]  /*e670*/  SHFL.IDX PT, R8, R8, R3, 0x1c1f ;  /* 0x001c1f0308087589 */ /* 0x000fe200000e0000 */
[----:B0-----:R-:W-:-:S03]  /*e680*/  LOP3.LUT R14, R3, 0x2, RZ, 0x3c, !PT ;  /* 0x00000002030e7812 */ /* 0x001fc600078e3cff */
[----:B------:R-:W-:Y:S04]  /*e690*/  SHFL.IDX PT, R54, R12, R3, 0x1c1f ;  /* 0x001c1f030c367589 */ /* 0x000fe800000e0000 */
[----:B------:R-:W0:Y:S04]  /*e6a0*/  SHFL.IDX PT, R13, R13, R14, 0x1c1f ;  /* 0x001c1f0e0d0d7589 */ /* 0x000e2800000e0000 */
[----:B------:R-:W-:Y:S04]  /*e6b0*/  SHFL.IDX PT, R11, R11, R14, 0x1c1f ;  /* 0x001c1f0e0b0b7589 */ /* 0x000fe800000e0000 */
[----:B------:R-:W-:Y:S04]  /*e6c0*/  SHFL.IDX PT, R9, R102, R3, 0x1c1f ;  /* 0x001c1f0366097589 */ /* 0x000fe800000e0000 */
[----:B------:R-:W-:Y:S04]  /*e6d0*/  SHFL.IDX PT, R12, R109, R14, 0x1c1f ;  /* 0x001c1f0e6d0c7589 */ /* 0x000fe800000e0000 */
[----:B------:R-:W-:Y:S04]  /*e6e0*/  SHFL.IDX PT, R18, R18, R3, 0x1c1f ;  /* 0x001c1f0312127589 */ /* 0x000fe800000e0000 */
[----:B------:R-:W-:Y:S04]  /*e6f0*/  SHFL.IDX PT, R19, R19, R14, 0x1c1f ;  /* 0x001c1f0e13137589 */ /* 0x000fe800000e0000 */
[----:B------:R-:W-:Y:S01]  /*e700*/  SHFL.IDX PT, R62, R16, R3, 0x1c1f ;  /* 0x001c1f03103e7589 */ /* 0x000fe200000e0000 */
[----:B0-----:R-:W-:-:S03]  /*e710*/  SEL R7, R10, R13, P0 ;  /* 0x0000000d0a077207 */ /* 0x001fc60000000000 */
[----:B------:R-:W-:Y:S04]  /*e720*/  SHFL.IDX PT, R15, R100, R3, 0x1c1f ;  /* 0x001c1f03640f7589 */ /* 0x000fe800000e0000 */
[----:B------:R-:W-:Y:S04]  /*e730*/  SHFL.IDX PT, R16, R107, R14, 0x1c1f ;  /* 0x001c1f0e6b107589 */ /* 0x000fe800000e0000 */
[----:B------:R-:W-:Y:S04]  /*e740*/  SHFL.IDX PT, R24, R24, R3, 0x1c1f ;  /* 0x001c1f0318187589 */ /* 0x000fe800000e0000 */
[----:B------:R-:W-:Y:S04]  /*e750*/  SHFL.IDX PT, R32, R32, R3, 0x1c1f ;  /* 0x001c1f0320207589 */ /* 0x000fe800000e0000 */
[----:B------:R-:W-:Y:S04]  /*e760*/  SHFL.IDX PT, R25, R25, R14, 0x1c1f ;  /* 0x001c1f0e19197589 */ /* 0x000fe800000e0000 */
[----:B------:R-:W0:Y:S04]  /*e770*/  SHFL.IDX PT, R33, R33, R14, 0x1c1f ;  /* 0x001c1f0e21217589 */ /* 0x000e2800000e0000 */
[----:B------:R-:W-:Y:S04]  /*e780*/  SHFL.IDX PT, R26, R96, R3, 0x1c1f ;  /* 0x001c1f03601a7589 */ /* 0x000fe800000e0000 */
[----:B------:R-:W2:Y:S04]  /*e790*/  SHFL.IDX PT, R23, R23, R14, 0x1c1f ;  /* 0x001c1f0e17177589 */ /* 0x000ea800000e0000 */
[----:B------:R-:W-:Y:S04]  /*e7a0*/  SHFL.IDX PT, R20, R20, R3, 0x1c1f ;  /* 0x001c1f0314147589 */ /* 0x000fe800000e0000 */
[----:B------:R-:W-:Y:S04]  /*e7b0*/  SHFL.IDX PT, R29, R94, R3, 0x1c1f ;  /* 0x001c1f035e1d7589 */ /* 0x000fe800000e0000 */
[----:B------:R-:W-:Y:S04]  /*e7c0*/  SHFL.IDX PT, R58, R28, R3, 0x1c1f ;  /* 0x001c1f031c3a7589 */ /* 0x000fe800000e0000 */
[----:B------:R-:W3:Y:S04]  /*e7d0*/  SHFL.IDX PT, R21, R21, R14, 0x1c1f ;  /* 0x001c1f0e15157589 */ /* 0x000ee800000e0000 */
[----:B------:R-:W5:Y:S04]  /*e7e0*/  SHFL.IDX PT, R46, R103, R14, 0x1c1f ;  /* 0x001c1f0e672e7589 */ /* 0x000f6800000e0000 */
[----:B------:R-:W-:Y:S04]  /*e7f0*/  SHFL.IDX PT, R27, R98, R3, 0x1c1f ;  /* 0x001c1f03621b7589 */ /* 0x000fe800000e0000 */
[----:B------:R-:W-:Y:S04]  /*e800*/  SHFL.IDX PT, R56, R56, R3, 0x1c1f ;  /* 0x001c1f0338387589 */ /* 0x000fe800000e0000 */
[----:B------:R1:W-:Y:S04]  /*e810*/  SHFL.IDX PT, R45, R76, R3, 0x1c1f ;  /* 0x001c1f034c2d7589 */ /* 0x0003e800000e0000 */
[----:B------:R-:W5:Y:S04]  /*e820*/  SHFL.IDX PT, R28, R105, R14, 0x1c1f ;  /* 0x001c1f0e691c7589 */ /* 0x000f6800000e0000 */
[----:B------:R-:W-:Y:S01]  /*e830*/  SHFL.IDX PT, R57, R57, R14, 0x1c1f ;  /* 0x001c1f0e39397589 */ /* 0x000fe200000e0000 */
[----:B-1----:R-:W1:Y:S03]  /*e840*/  @P2 LDC R76, c[0x0][0xbec] ;  /* 0x0002fb00ff4c2b82 */ /* 0x002e660000000800 */
[----:B------:R-:W-:Y:S04]  /*e850*/  SHFL.IDX PT, R51, R60, R3, 0x1c1f ;  /* 0x001c1f033c337589 */ /* 0x000fe800000e0000 */
[----:B------:R-:W-:Y:S04]  /*e860*/  SHFL.IDX PT, R47, R92, R3, 0x1c1f ;  /* 0x001c1f035c2f7589 */ /* 0x000fe800000e0000 */
[----:B------:R-:W5:Y:S04]  /*e870*/  SHFL.IDX PT, R60, R101, R14, 0x1c1f ;  /* 0x001c1f0e653c7589 */ /* 0x000f6800000e0000 */
[----:B------:R-:W-:Y:S04]  /*e880*/  SHFL.IDX PT, R64, R64, R3, 0x1c1f ;  /* 0x001c1f0340407589 */ /* 0x000fe800000e0000 */
[----:B------:R-:W1:Y:S04]  /*e890*/  SHFL.IDX PT, R65, R65, R14, 0x1c1f ;  /* 0x001c1f0e41417589 */ /* 0x000e6800000e0000 */
[----:B------:R4:W-:Y:S04]  /*e8a0*/  SHFL.IDX PT, R71, R85, R14, 0x1c1f ;  /* 0x001c1f0e55477589 */ /* 0x0009e800000e0000 */
[----:B------:R-:W-:Y:S04]  /*e8b0*/  SHFL.IDX PT, R73, R88, R3, 0x1c1f ;  /* 0x001c1f0358497589 */ /* 0x000fe800000e0000 */
[----:B------:R0:W-:Y:S01]  /*e8c0*/  SHFL.IDX PT, R83, R89, R14, 0x1c1f ;  /* 0x001c1f0e59537589 */ /* 0x0001e200000e0000 */
[----:B----4-:R-:W4:Y:S03]  /*e8d0*/  @P2 LDC R85, c[0x0][0xbf0] ;  /* 0x0002fc00ff552b82 */ /* 0x010f260000000800 */
[----:B------:R2:W-:Y:S04]  /*e8e0*/  SHFL.IDX PT, R61, R90, R3, 0x1c1f ;  /* 0x001c1f035a3d7589 */ /* 0x0005e800000e0000 */
[----:B------:R-:W-:Y:S01]  /*e8f0*/  SHFL.IDX PT, R72, R72, R3, 0x1c1f ;  /* 0x001c1f0348487589 */ /* 0x000fe200000e0000 */
[----:B0-----:R-:W0:Y:S03]  /*e900*/  LDC.64 R88, c[0x0][0xb40] ;  /* 0x0002d000ff587b82 */ /* 0x001e260000000a00 */
[----:B------:R-:W-:Y:S04]  /*e910*/  SHFL.IDX PT, R44, R44, R3, 0x1c1f ;  /* 0x001c1f032c2c7589 */ /* 0x000fe800000e0000 */
[----:B------:R-:W-:Y:S01]  /*e920*/  SHFL.IDX PT, R52, R52, R3, 0x1c1f ;  /* 0x001c1f0334347589 */ /* 0x000fe200000e0000 */
[----:B--2---:R-:W2:Y:S03]  /*e930*/  @P2 LDC R90, c[0x0][0xbec] ;  /* 0x0002fb00ff5a2b82 */ /* 0x004ea60000000800 */
[----:B------:R-:W-:Y:S04]  /*e940*/  SHFL.IDX PT, R48, R48, R3, 0x1c1f ;  /* 0x001c1f0330307589 */ /* 0x000fe800000e0000 */
[----:B------:R-:W-:Y:S04]  /*e950*/  SHFL.IDX PT, R42, R42, R3, 0x1c1f ;  /* 0x001c1f032a2a7589 */ /* 0x000fe800000e0000 */
[----:B------:R-:W-:Y:S04]  /*e960*/  SHFL.IDX PT, R38, R38, R3, 0x1c1f ;  /* 0x001c1f0326267589 */ /* 0x000fe800000e0000 */
[----:B------:R-:W-:Y:S01]  /*e970*/  SHFL.IDX PT, R36, R36, R3, 0x1c1f ;  /* 0x001c1f0324247589 */ /* 0x000fe200000e0000 */
[----:B0-----:R-:W-:-:S03]  /*e980*/  IMAD.WIDE.U32 R40, R88, UR36, R40 ;  /* 0x0000002458287c25 */ /* 0x001fc6000f8e0028 */
[----:B------:R-:W-:Y:S04]  /*e990*/  SHFL.IDX PT, R6, R6, R3, 0x1c1f ;  /* 0x001c1f0306067589 */ /* 0x000fe800000e0000 */
[----:B------:R0:W-:Y:S01]  /*e9a0*/  SHFL.IDX PT, R0, R30, R3, 0x1c1f ;  /* 0x001c1f031e007589 */ /* 0x0001e200000e0000 */
[----:B--2---:R-:W-:-:S03]  /*e9b0*/  @P2 IMAD.HI.U32 R90, R75, R90, RZ ;  /* 0x0000005a4b5a2227 */ /* 0x004fc600078e00ff */
[----:B------:R2:W-:Y:S04]  /*e9c0*/  SHFL.IDX PT, R2, R22, R3, 0x1c1f ;  /* 0x001c1f0316027589 */ /* 0x0005e800000e0000 */
[----:B------:R-:W4:Y:S01]  /*e9d0*/  SHFL.IDX PT, R70, R99, R14, 0x1c1f ;  /* 0x001c1f0e63467589 */ /* 0x000f2200000e0000 */
[----:B0-----:R-:W-:-:S03]  /*e9e0*/  SEL R30, R32, R33, P0 ;  /* 0x00000021201e7207 */ /* 0x001fc60000000000 */
[----:B------:R-:W-:Y:S01]  /*e9f0*/  SHFL.IDX PT, R79, R97, R14, 0x1c1f ;  /* 0x001c1f0e614f7589 */ /* 0x000fe200000e0000 */
[----:B------:R-:W-:Y:S02]  /*ea00*/  SEL R32, R33, R32, P0 ;  /* 0x0000002021207207 */ /* 0x000fe40000000000 */
[----:B--2---:R-:W-:Y:S01]  /*ea10*/  SEL R3, R13, R10, P0 ;  /* 0x0000000a0d037207 */ /* 0x004fe20000000000 */
[----:B------:R-:W0:Y:S01]  /*ea20*/  SHFL.IDX PT, R74, R95, R14, 0x1c1f ;  /* 0x001c1f0e5f4a7589 */ /* 0x000e2200000e0000 */
[----:B------:R-:W-:Y:S02]  /*ea30*/  SEL R10, R8, R11, P0 ;  /* 0x0000000b080a7207 */ /* 0x000fe40000000000 */
[----:B------:R-:W-:Y:S01]  /*ea40*/  SEL R8, R11, R8, P0 ;  /* 0x000000080b087207 */ /* 0x000fe20000000000 */
[----:B------:R-:W-:Y:S01]  /*ea50*/  SHFL.IDX PT, R78, R93, R14, 0x1c1f ;  /* 0x001c1f0e5d4e7589 */ /* 0x000fe200000e0000 */
[----:B------:R-:W-:Y:S02]  /*ea60*/  SEL R11, R9, R12, P0 ;  /* 0x0000000c090b7207 */ /* 0x000fe40000000000 */
[----:B------:R-:W-:Y:S01]  /*ea70*/  SEL R9, R12, R9, P0 ;  /* 0x000000090c097207 */ /* 0x000fe20000000000 */
[----:B------:R-:W2:Y:S01]  /*ea80*/  SHFL.IDX PT, R81, R81, R14, 0x1c1f ;  /* 0x001c1f0e51517589 */ /* 0x000ea200000e0000 */
[----:B------:R-:W-:-:S02]  /*ea90*/  SEL R12, R18, R19, P0 ;  /* 0x00000013120c7207 */ /* 0x000fc40000000000 */
[----:B------:R-:W-:Y:S01]  /*eaa0*/  SEL R18, R19, R18, P0 ;  /* 0x0000001213127207 */ /* 0x000fe20000000000 */
[----:B------:R-:W2:Y:S01]  /*eab0*/  SHFL.IDX PT, R80, R91, R14, 0x1c1f ;  /* 0x001c1f0e5b507589 */ /* 0x000ea200000e0000 */
[----:B------:R-:W-:Y:S02]  /*eac0*/  SEL R13, R15, R16, P0 ;  /* 0x000000100f0d7207 */ /* 0x000fe40000000000 */
[----:B------:R-:W-:Y:S01]  /*ead0*/  SEL R19, R16, R15, P0 ;  /* 0x0000000f10137207 */ /* 0x000fe20000000000 */
[----:B------:R-:W-:Y:S01]  /*eae0*/  IMAD R16, R86, UR37, RZ ;  /* 0x0000002556107c24 */ /* 0x000fe2000f8e02ff */
[----:B------:R-:W-:Y:S01]  /*eaf0*/  SHFL.IDX PT, R69, R69, R14, 0x1c1f ;  /* 0x001c1f0e45457589 */ /* 0x000fe200000e0000 */
[----:B------:R-:W-:Y:S02]  /*eb00*/  SEL R22, R26, R23, P0 ;  /* 0x000000171a167207 */ /* 0x000fe40000000000 */
[----:B---3--:R-:W-:Y:S01]  /*eb10*/  SEL R15, R20, R21, P0 ;  /* 0x00000015140f7207 */ /* 0x008fe20000000000 */
[----:B------:R3:W-:Y:S01]  /*eb20*/  SHFL.IDX PT, R63, R77, R14, 0x1c1f ;  /* 0x001c1f0e4d3f7589 */ /* 0x0007e200000e0000 */
[----:B------:R-:W-:-:S02]  /*eb30*/  SEL R26, R23, R26, P0 ;  /* 0x0000001a171a7207 */ /* 0x000fc40000000000 */
[----:B-----5:R-:W-:Y:S01]  /*eb40*/  SEL R33, R46, R29, P0 ;  /* 0x0000001d2e217207 */ /* 0x020fe20000000000 */
[----:B------:R5:W-:Y:S01]  /*eb50*/  SHFL.IDX PT, R67, R31, R14, 0x1c1f ;  /* 0x001c1f0e1f437589 */ /* 0x000be200000e0000 */
[----:B------:R-:W-:Y:S02]  /*eb60*/  SEL R23, R27, R28, P0 ;  /* 0x0000001c1b177207 */ /* 0x000fe40000000000 */
[----:B------:R-:W-:Y:S01]  /*eb70*/  SEL R27, R28, R27, P0 ;  /* 0x0000001b1c1b7207 */ /* 0x000fe20000000000 */
[----:B------:R-:W-:Y:S01]  /*eb80*/  SHFL.IDX PT, R55, R55, R14, 0x1c1f ;  /* 0x001c1f0e37377589 */ /* 0x000fe200000e0000 */
[----:B------:R-:W-:Y:S01]  /*eb90*/  SEL R28, R60, R47, P0 ;  /* 0x0000002f3c1c7207 */ /* 0x000fe20000000000 */
[----:B---3--:R-:W-:Y:S01]  /*eba0*/  IMAD R77, R87, UR36, R16 ;  /* 0x00000024574d7c24 */ /* 0x008fe2000f8e0210 */
[----:B-1----:R-:W-:Y:S01]  /*ebb0*/  SEL R16, R64, R65, P0 ;  /* 0x0000004140107207 */ /* 0x002fe20000000000 */
[----:B------:R-:W-:Y:S01]  /*ebc0*/  SHFL.IDX PT, R59, R59, R14, 0x1c1f ;  /* 0x001c1f0e3b3b7589 */ /* 0x000fe200000e0000 */
[----:B------:R-:W1:Y:S01]  /*ebd0*/  @P2 LDC R87, c[0x0][0xbf0] ;  /* 0x0002fc00ff572b82 */ /* 0x000e620000000800 */
[----:B-----5:R-:W-:-:S02]  /*ebe0*/  SEL R31, R29, R46, P0 ;  /* 0x0000002e1d1f7207 */ /* 0x020fc40000000000 */
[----:B------:R-:W-:Y:S01]  /*ebf0*/  SHFL.IDX PT, R49, R49, R14, 0x1c1f ;  /* 0x001c1f0e31317589 */ /* 0x000fe200000e0000 */
[----:B------:R-:W-:-:S03]  /*ec00*/  SEL R29, R57, R56, P0 ;  /* 0x00000038391d7207 */ /* 0x000fc60000000000 */
[----:B------:R-:W-:Y:S04]  /*ec10*/  SHFL.IDX PT, R53, R53, R14, 0x1c1f ;  /* 0x001c1f0e35357589 */ /* 0x000fe800000e0000 */
[----:B------:R-:W-:Y:S04]  /*ec20*/  SHFL.IDX PT, R37, R37, R14, 0x1c1f ;  /* 0x001c1f0e25257589 */ /* 0x000fe800000e0000 */
[----:B------:R-:W-:Y:S04]  /*ec30*/  SHFL.IDX PT, R43, R43, R14, 0x1c1f ;  /* 0x001c1f0e2b2b7589 */ /* 0x000fe800000e0000 */
[----:B------:R3:W-:Y:S02]  /*ec40*/  SHFL.IDX PT, R39, R39, R14, 0x1c1f ;  /* 0x001c1f0e27277589 */ /* 0x0007e400000e0000 */
[----:B---3--:R-:W-:-:S02]  /*ec50*/  SEL R14, R24, R25, P0 ;  /* 0x00000019180e7207 */ /* 0x008fc40000000000 */
[----:B------:R-:W-:Y:S02]  /*ec60*/  SEL R24, R25, R24, P0 ;  /* 0x0000001819187207 */ /* 0x000fe40000000000 */
[----:B------:R-:W-:Y:S02]  /*ec70*/  SEL R25, R21, R20, P0 ;  /* 0x0000001415197207 */ /* 0x000fe40000000000 */
[----:B------:R-:W-:Y:S01]  /*ec80*/  SEL R21, R56, R57, P0 ;  /* 0x0000003938157207 */ /* 0x000fe20000000000 */
[----:B------:R-:W-:Y:S01]  /*ec90*/  @P2 IMAD.HI.U32 R56, R75, R76, RZ ;  /* 0x0000004c4b382227 */ /* 0x000fe200078e00ff */
[----:B------:R-:W-:-:S03]  /*eca0*/  SEL R20, R47, R60, P0 ;  /* 0x0000003c2f147207 */ /* 0x000fc60000000000 */
[----:B------:R-:W-:Y:S01]  /*ecb0*/  IMAD.WIDE.U32 R46, R86, UR36, R34 ;  /* 0x00000024562e7c25 */ /* 0x000fe2000f8e0022 */
[----:B------:R-:W-:Y:S02]  /*ecc0*/  SEL R34, R65, R64, P0 ;  /* 0x0000004041227207 */ /* 0x000fe40000000000 */
[----:B----4-:R-:W-:Y:S01]  /*ecd0*/  SEL R35, R70, R61, P0 ;  /* 0x0000003d46237207 */ /* 0x010fe20000000000 */
[----:B------:R-:W-:Y:S01]  /*ece0*/  IMAD.MOV R57, RZ, RZ, -R17 ;  /* 0x000000ffff397224 */ /* 0x000fe200078e0a11 */
[----:B------:R-:W-:Y:S01]  /*ecf0*/  SEL R17, R61, R70, P0 ;  /* 0x000000463d117207 */ /* 0x000fe20000000000 */
[----:B------:R-:W-:Y:S01]  /*ed00*/  IMAD.MOV.U32 R65, RZ, RZ, R75 ;  /* 0x000000ffff417224 */ /* 0x000fe200078e004b */
[----:B------:R-:W-:Y:S01]  /*ed10*/  @P2 SHF.R.U32.HI R65, RZ, R85, R56 ;  /* 0x00000055ff412219 */ /* 0x000fe20000011638 */
[----:B------:R-:W-:Y:S01]  /*ed20*/  IMAD R85, R84, R57, UR4 ;  /* 0x0000000454557e24 */ /* 0x000fe2000f8e0239 */
[----:B------:R-:W-:Y:S01]  /*ed30*/  ULDC.64 UR4, c[0x0][0xbe0] ;  /* 0x0002f80000047ab9 */ /* 0x000fe20000000a00 */
[----:B------:R-:W-:-:S02]  /*ed40*/  IMAD R60, R88, UR37, RZ ;  /* 0x00000025583c7c24 */ /* 0x000fc4000f8e02ff */
[----:B------:R-:W-:Y:S01]  /*ed50*/  IMAD.IADD R47, R47, 0x1, R77 ;  /* 0x000000012f2f7824 */ /* 0x000fe200078e024d */
[----:B------:R-:W-:Y:S01]  /*ed60*/  SHF.R.S32.HI R64, RZ, 0x1f, R85 ;  /* 0x0000001fff407819 */ /* 0x000fe20000011455 */
[----:B------:R-:W-:Y:S02]  /*ed70*/  IMAD R57, R89, UR36, R60 ;  /* 0x0000002459397c24 */ /* 0x000fe4000f8e023c */
[----:B------:R-:W-:Y:S02]  /*ed80*/  IMAD.MOV.U32 R56, RZ, RZ, R40 ;  /* 0x000000ffff387224 */ /* 0x000fe400078e0028 */
[----:B------:R-:W-:Y:S02]  /*ed90*/  IMAD.IADD R57, R41, 0x1, R57 ;  /* 0x0000000129397824 */ /* 0x000fe400078e0239 */
[----:B------:R-:W-:Y:S02]  /*eda0*/  IMAD R41, R64, UR4, RZ ;  /* 0x0000000440297c24 */ /* 0x000fe4000f8e02ff */
[----:B------:R-:W-:Y:S01]  /*edb0*/  IMAD.MOV.U32 R61, RZ, RZ, R75 ;  /* 0x000000ffff3d7224 */ /* 0x000fe200078e004b */
[----:B-1----:R-:W-:Y:S01]  /*edc0*/  @P2 SHF.R.U32.HI R61, RZ, R87, R90 ;  /* 0x00000057ff3d2219 */ /* 0x002fe2000001165a */
[----:B------:R-:W-:-:S02]  /*edd0*/  IMAD R60, R85, UR5, R41 ;  /* 0x00000005553c7c24 */ /* 0x000fc4000f8e0229 */
[----:B------:R-:W-:Y:S01]  /*ede0*/  IMAD.WIDE.U32 R40, R85, UR4, R46 ;  /* 0x0000000455287c25 */ /* 0x000fe2000f8e002e */
[----:B------:R-:W-:-:S03]  /*edf0*/  ULDC.64 UR4, c[0x0][0xb30] ;  /* 0x0002cc0000047ab9 */ /* 0x000fc60000000a00 */
[----:B------:R-:W-:Y:S01]  /*ee00*/  IMAD R64, R64, UR6, RZ ;  /* 0x0000000640407c24 */ /* 0x000fe2000f8e02ff */
[----:B------:R-:W-:Y:S01]  /*ee10*/  IADD3 R40, P2, R65, R40, RZ ;  /* 0x0000002841287210 */ /* 0x000fe20007f5e0ff */
[C---:B------:R-:W-:Y:S01]  /*ee20*/  IMAD.WIDE.U32 R46, R85.reuse, UR6, R56 ;  /* 0x00000006552e7c25 */ /* 0x040fe2000f8e0038 */
[----:B------:R-:W-:Y:S02]  /*ee30*/  SHF.R.S32.HI R57, RZ, 0x1f, R65 ;  /* 0x0000001fff397819 */ /* 0x000fe40000011441 */
[----:B------:R-:W-:Y:S01]  /*ee40*/  SHF.R.S32.HI R56, RZ, 0x1f, R61 ;  /* 0x0000001fff387819 */ /* 0x000fe2000001143d */
[----:B------:R-:W-:Y:S01]  /*ee50*/  IMAD R77, R85, UR7, R64 ;  /* 0x00000007554d7c24 */ /* 0x000fe2000f8e0240 */
[----:B------:R-:W-:Y:S01]  /*ee60*/  IADD3.X R41, R57, R41, R60, P2, !PT ;  /* 0x0000002939297210 */ /* 0x000fe200017fe43c */
[----:B------:R-:W-:Y:S01]  /*ee70*/  IMAD.MOV R64, RZ, RZ, -R65 ;  /* 0x000000ffff407224 */ /* 0x000fe200078e0a41 */
[----:B------:R-:W-:Y:S01]  /*ee80*/  ULDC.64 UR6, c[0x0][0xbc8] ;  /* 0x0002f20000067ab9 */ /* 0x000fe20000000a00 */
[----:B------:R-:W-:-:S02]  /*ee90*/  IMAD.MOV R65, RZ, RZ, -R61 ;  /* 0x000000ffff417224 */ /* 0x000fc400078e0a3d */
[----:B------:R-:W-:Y:S02]  /*eea0*/  IMAD R56, R56, UR4, RZ ;  /* 0x0000000438387c24 */ /* 0x000fe4000f8e02ff */
[C-C-:B------:R-:W-:Y:S02]  /*eeb0*/  IMAD R57, R82.reuse, R64, R75.reuse ;  /* 0x0000004052397224 */ /* 0x140fe400078e024b */
        /* <DEDUP_REMOVED lines=10> */
[----:B------:R-:W-:Y:S02]  /*ef60*/  IMAD R60, R60, UR8, RZ ;  /* 0x000000083c3c7c24 */ /* 0x000fe4000f8e02ff */
[----:B------:R-:W-:Y:S02]  /*ef70*/  IMAD.IADD R47, R47, 0x1, R75 ;  /* 0x000000012f2f7824 */ /* 0x000fe400078e024b */
[----:B------:R-:W-:Y:S01]  /*ef80*/  IMAD R61, R57, UR7, R56 ;  /* 0x00000007393d7c24 */ /* 0x000fe2000f8e0238 */
[----:B------:R-:W-:Y:S01]  /*ef90*/  ULDC.64 UR6, c[0x0][0xba8] ;  /* 0x0002ea0000067ab9 */ /* 0x000fe20000000a00 */
[----:B------:R-:W-:Y:S01]  /*efa0*/  IMAD R75, R65, UR9, R60 ;  /* 0x00000009414b7c24 */ /* 0x000fe2000f8e023c */
[----:B0-----:R-:W-:Y:S01]  /*efb0*/  SEL R56, R73, R74, P0 ;  /* 0x0000004a49387207 */ /* 0x001fe20000000000 */
[----:B------:R-:W-:Y:S01]  /*efc0*/  IMAD.WIDE.U32 R46, R65, UR8, R46 ;  /* 0x00000008412e7c25 */ /* 0x000fe2000f8e002e */
[----:B------:R-:W-:Y:S01]  /*efd0*/  SEL R60, R74, R73, P0 ;  /* 0x000000494a3c7207 */ /* 0x000fe20000000000 */
[----:B------:R-:W-:Y:S01]  /*efe0*/  ULDC.64 UR8, c[0x0][0xb00] ;  /* 0x0002c00000087ab9 */ /* 0x000fe20000000a00 */
[C---:B------:R-:W-:Y:S01]  /*eff0*/  LEA R73, P2, R40.reuse, UR6, 0x2 ;  /* 0x0000000628497c11 */ /* 0x040fe2000f8410ff */
[----:B------:R-:W-:Y:S01]  /*f000*/  IMAD.IADD R57, R41, 0x1, R61 ;  /* 0x0000000129397824 */ /* 0x000fe200078e023d */
[----:B------:R-:W-:Y:S01]  /*f010*/  ULDC UR6, c[0x0][0xa88] ;  /* 0x0002a20000067ab9 */ /* 0x000fe20000000800 */
[----:B------:R-:W-:Y:S01]  /*f020*/  IMAD.IADD R41, R47, 0x1, R75 ;  /* 0x000000012f297824 */ /* 0x000fe200078e024b */
[----:B------:R-:W-:Y:S01]  /*f030*/  SEL R61, R79, R72, P0 ;  /* 0x000000484f3d7207 */ /* 0x000fe20000000000 */
[----:B------:R-:W-:Y:S01]  /*f040*/  SHFL.IDX PT, R74, R73, RZ, 0x1c1f ;  /* 0x001c1fff494a7589 */ /* 0x000fe200000e0000 */
[----:B------:R-:W-:Y:S01]  /*f050*/  LEA.HI.X R47, R40, UR7, R57, 0x2, P2 ;  /* 0x00000007282f7c11 */ /* 0x000fe200090f1439 */
[----:B-1----:R-:W-:Y:S01]  /*f060*/  ULEA UR4, UR5, UR4, 0x18 ;  /* 0x0000000405047291 */ /* 0x002fe2000f8ec03f */
[----:B------:R-:W-:Y:S01]  /*f070*/  SEL R57, R72, R79, P0 ;  /* 0x0000004f48397207 */ /* 0x000fe20000000000 */
[----:B------:R0:W-:Y:S01]  /*f080*/  SHFL.IDX PT, R76, R73, 0x1, 0x1c1f ;  /* 0x003c1f00494c7f89 */ /* 0x0001e200000e0000 */
[----:B------:R-:W-:Y:S01]  /*f090*/  IMAD R79, R82, UR6, RZ ;  /* 0x00000006524f7c24 */ /* 0x000fe2000f8e02ff */
[----:B------:R-:W-:Y:S01]  /*f0a0*/  UIADD3 UR4, UR4, 0x2e820, URZ ;  /* 0x0002e82004047890 */ /* 0x000fe2000fffe03f */
[----:B------:R-:W-:Y:S01]  /*f0b0*/  VIADD R70, R68, 0x8 ;  /* 0x0000000844467836 */ /* 0x000fe20000000000 */
[----:B------:R-:W1:Y:S01]  /*f0c0*/  SHFL.IDX PT, R75, R47, RZ, 0x1c1f ;  /* 0x001c1fff2f4b7589 */ /* 0x000e6200000e0000 */
[----:B------:R-:W-:Y:S01]  /*f0d0*/  LEA R84, P3, R46, UR8, 0x2 ;  /* 0x000000082e547c11 */ /* 0x000fe2000f8610ff */
[----:B------:R-:W-:Y:S01]  /*f0e0*/  UPRMT UR4, URZ, 0x654, UR4 ;  /* 0x000006543f047896 */ /* 0x000fe20008000004 */
[-C--:B------:R-:W-:Y:S01]  /*f0f0*/  ISETP.GE.OR P2, PT, R68, R79.reuse, P1 ;  /* 0x0000004f4400720c */ /* 0x080fe20000f46670 */
[----:B------:R3:W4:Y:S01]  /*f100*/  SHFL.IDX PT, R77, R47, 0x1, 0x1c1f ;  /* 0x003c1f002f4d7f89 */ /* 0x00072200000e0000 */
[-C--:B------:R-:W-:Y:S01]  /*f110*/  ISETP.GE.OR P1, PT, R70, R79.reuse, P1 ;  /* 0x0000004f4600720c */ /* 0x080fe20000f26670 */
[----:B0-----:R-:W-:Y:S01]  /*f120*/  IMAD.SHL.U32 R73, R66, 0x2, RZ ;  /* 0x0000000242497824 */ /* 0x001fe200078e00ff */
[----:B------:R-:W-:Y:S01]  /*f130*/  LEA.HI.X R85, R46, UR9, R41, 0x2, P3 ;  /* 0x000000092e557c11 */ /* 0x000fe200098f1429 */
[----:B------:R0:W0:Y:S01]  /*f140*/  SHFL.IDX PT, R64, R84, RZ, 0x1c1f ;  /* 0x001c1fff54407589 */ /* 0x00002200000e0000 */
[----:B------:R-:W-:-:S02]  /*f150*/  ISETP.GE.AND P3, PT, R68, R79, PT ;  /* 0x0000004f4400720c */ /* 0x000fc40003f66270 */
[----:B------:R-:W-:Y:S01]  /*f160*/  SYNCS.ARRIVE.TRANS64.RED.A1T0 RZ, [UR4], RZ ;  /* 0x000000ffffff79a7 */ /* 0x000fe20008100404 */
[----:B------:R0:W0:Y:S01]  /*f170*/  SHFL.IDX PT, R65, R85, RZ, 0x1c1f ;  /* 0x001c1fff55417589 */ /* 0x00002200000e0000 */
[----:B--2---:R-:W-:Y:S02]  /*f180*/  SEL R40, R44, R81, P0 ;  /* 0x000000512c287207 */ /* 0x004fe40000000000 */
[----:B------:R-:W-:Y:S02]  /*f190*/  SEL R41, R45, R78, P0 ;  /* 0x0000004e2d297207 */ /* 0x000fe40000000000 */
[----:B------:R-:W-:Y:S02]  /*f1a0*/  SEL R46, R50, R83, P0 ;  /* 0x00000053322e7207 */ /* 0x000fe40000000000 */
[----:B---3--:R-:W-:Y:S02]  /*f1b0*/  SEL R47, R51, R80, P0 ;  /* 0x00000050332f7207 */ /* 0x008fe40000000000 */
[----:B------:R-:W-:-:S02]  /*f1c0*/  SEL R44, R81, R44, P0 ;  /* 0x0000002c512c7207 */ /* 0x000fc40000000000 */
[----:B------:R-:W-:Y:S01]  /*f1d0*/  SEL R45, R78, R45, P0 ;  /* 0x0000002d4e2d7207 */ /* 0x000fe20000000000 */
[----:B-1----:R1:W-:Y:S01]  /*f1e0*/  @!P2 ST.E desc[UR38][R74.64], R4 ;  /* 0x000000044a00a985 */ /* 0x0023e2000c101926 */
[----:B------:R-:W-:Y:S02]  /*f1f0*/  SEL R50, R83, R50, P0 ;  /* 0x0000003253327207 */ /* 0x000fe40000000000 */
[----:B------:R-:W-:Y:S01]  /*f200*/  SEL R51, R80, R51, P0 ;  /* 0x0000003350337207 */ /* 0x000fe20000000000 */
[----:B----4-:R1:W-:Y:S01]  /*f210*/  @!P1 ST.E desc[UR38][R76.64], R5 ;  /* 0x000000054c009985 */ /* 0x0103e2000c101926 */
[----:B------:R-:W-:Y:S05]  /*f220*/  @P3 BRA `(.L_x_1979) ;  /* 0x0000000400783947 */ /* 0x000fea0003800000 */
[C---:B-1----:R-:W-:Y:S01]  /*f230*/  VIADD R4, R73.reuse, 0x8 ;  /* 0x0000000849047836 */ /* 0x042fe20000000000 */
[----:B------:R-:W-:Y:S01]  /*f240*/  ULDC UR4, c[0x0][0xac8] ;  /* 0x0002b20000047ab9 */ /* 0x000fe20000000800 */
[C---:B------:R-:W-:Y:S01]  /*f250*/  VIADD R5, R73.reuse, 0x10 ;  /* 0x0000001049057836 */ /* 0x040fe20000000000 */
[C---:B------:R-:W-:Y:S01]  /*f260*/  ISETP.GE.AND P2, PT, R73.reuse, UR4, PT ;  /* 0x0000000449007c0c */ /* 0x040fe2000bf46270 */
[C---:B------:R-:W-:Y:S01]  /*f270*/  VIADD R72, R73.reuse, 0x18 ;  /* 0x0000001849487836 */ /* 0x040fe20000000000 */
[----:B------:R-:W-:Y:S01]  /*f280*/  ISETP.GE.AND P3, PT, R4, UR4, PT ;  /* 0x0000000404007c0c */ /* 0x000fe2000bf66270 */
[----:B------:R-:W-:Y:S01]  /*f290*/  VIADD R78, R73, 0x20 ;  /* 0x00000020494e7836 */ /* 0x000fe20000000000 */
[----:B------:R-:W-:Y:S01]  /*f2a0*/  ISETP.GE.AND P4, PT, R5, UR4, PT ;  /* 0x0000000405007c0c */ /* 0x000fe2000bf86270 */
[C---:B------:R-:W-:Y:S01]  /*f2b0*/  VIADD R80, R73.reuse, 0x38 ;  /* 0x0000003849507836 */ /* 0x040fe20000000000 */
[----:B------:R-:W-:Y:S01]  /*f2c0*/  ISETP.GE.AND P1, PT, R72, UR4, PT ;  /* 0x0000000448007c0c */ /* 0x000fe2000bf26270 */
[----:B------:R-:W-:-:S03]  /*f2d0*/  VIADD R81, R73, 0x40 ;  /* 0x0000004049517836 */ /* 0x000fc60000000000 */
[----:B------:R-:W-:-:S05]  /*f2e0*/  ISETP.GE.AND P5, PT, R80, UR4, PT ;  /* 0x0000000450007c0c */ /* 0x000fca000bfa6270 */
[----:B------:R-:W-:Y:S02]  /*f2f0*/  @!P3 LEA.HI R66, R4, R4, RZ, 0x1 ;  /* 0x000000040442b211 */ /* 0x000fe400078f08ff */
[----:B------:R-:W-:Y:S01]  /*f300*/  @!P4 LEA.HI R68, R5, R5, RZ, 0x1 ;  /* 0x000000050544c211 */ /* 0x000fe200078f08ff */
[C-C-:B0-----:R-:W-:Y:S01]  /*f310*/  @!P2 IMAD.WIDE R4, R73.reuse, 0x4, R64.reuse ;  /* 0x000000044904a825 */ /* 0x141fe200078e0240 */
[----:B------:R-:W-:Y:S02]  /*f320*/  @!P3 LOP3.LUT R75, R66, 0xfffffffe, RZ, 0xc0, !PT ;  /* 0xfffffffe424bb812 */ /* 0x000fe400078ec0ff */
[----:B------:R-:W-:Y:S01]  /*f330*/  @!P1 LEA.HI R72, R72, R72, RZ, 0x1 ;  /* 0x0000004848489211 */ /* 0x000fe200078f08ff */
[----:B------:R-:W-:Y:S01]  /*f340*/  VIADD R66, R73, 0x28 ;  /* 0x0000002849427836 */ /* 0x000fe20000000000 */
[----:B------:R-:W-:Y:S01]  /*f350*/  @!P4 LOP3.LUT R77, R68, 0xfffffffe, RZ, 0xc0, !PT ;  /* 0xfffffffe444dc812 */ /* 0x000fe200078ec0ff */
[----:B------:R0:W-:Y:S01]  /*f360*/  @!P2 ST.E.64 desc[UR38][R4.64], R10 ;  /* 0x0000000a0400a985 */ /* 0x0001e2000c101b26 */
[----:B------:R-:W-:Y:S01]  /*f370*/  @!P3 IMAD.WIDE R74, R75, 0x4, R64 ;  /* 0x000000044b4ab825 */ /* 0x000fe200078e0240 */
[----:B------:R-:W-:-:S02]  /*f380*/  ISETP.GE.AND P2, PT, R78, UR4, PT ;  /* 0x000000044e007c0c */ /* 0x000fc4000bf46270 */
[----:B------:R-:W-:Y:S01]  /*f390*/  @!P5 LEA.HI R80, R80, R80, RZ, 0x1 ;  /* 0x000000505050d211 */ /* 0x000fe200078f08ff */
[----:B------:R-:W-:Y:S01]  /*f3a0*/  VIADD R68, R73, 0x30 ;  /* 0x0000003049447836 */ /* 0x000fe20000000000 */
[----:B------:R1:W-:Y:S01]  /*f3b0*/  @!P3 ST.E.64 desc[UR38][R74.64], R8 ;  /* 0x000000084a00b985 */ /* 0x0003e2000c101b26 */
[----:B------:R-:W-:Y:S01]  /*f3c0*/  @!P4 IMAD.WIDE R76, R77, 0x4, R64 ;  /* 0x000000044d4cc825 */ /* 0x000fe200078e0240 */
[----:B------:R-:W-:Y:S02]  /*f3d0*/  ISETP.GE.AND P3, PT, R66, UR4, PT ;  /* 0x0000000442007c0c */ /* 0x000fe4000bf66270 */
[----:B------:R-:W-:Y:S02]  /*f3e0*/  ISETP.GE.AND P6, PT, R68, UR4, PT ;  /* 0x0000000444007c0c */ /* 0x000fe4000bfc6270 */
[----:B------:R2:W-:Y:S01]  /*f3f0*/  @!P4 ST.E.64 desc[UR38][R76.64], R12 ;  /* 0x0000000c4c00c985 */ /* 0x0005e2000c101b26 */
[----:B------:R-:W-:Y:S02]  /*f400*/  ISETP.GE.AND P4, PT, R81, UR4, PT ;  /* 0x0000000451007c0c */ /* 0x000fe4000bf86270 */
[----:B0-----:R-:W-:Y:S01]  /*f410*/  @!P1 LOP3.LUT R5, R72, 0xfffffffe, RZ, 0xc0, !PT ;  /* 0xfffffffe48059812 */ /* 0x001fe200078ec0ff */
[----:B------:R-:W-:Y:S01]  /*f420*/  VIADD R72, R73, 0x48 ;  /* 0x0000004849487836 */ /* 0x000fe20000000000 */
[----:B------:R-:W-:-:S03]  /*f430*/  @!P2 LEA.HI R78, R78, R78, RZ, 0x1 ;  /* 0x0000004e4e4ea211 */ /* 0x000fc600078f08ff */
[--C-:B------:R-:W-:Y:S01]  /*f440*/  @!P1 IMAD.WIDE R4, R5, 0x4, R64.reuse ;  /* 0x0000000405049825 */ /* 0x100fe200078e0240 */
[----:B-1----:R-:W-:Y:S02]  /*f450*/  @!P2 LOP3.LUT R9, R78, 0xfffffffe, RZ, 0xc0, !PT ;  /* 0xfffffffe4e09a812 */ /* 0x002fe400078ec0ff */
[----:B------:R-:W-:Y:S02]  /*f460*/  @!P3 LEA.HI R66, R66, R66, RZ, 0x1 ;  /* 0x000000424242b211 */ /* 0x000fe400078f08ff */
[----:B------:R0:W-:Y:S01]  /*f470*/  @!P1 ST.E.64 desc[UR38][R4.64], R18 ;  /* 0x0000001204009985 */ /* 0x0001e2000c101b26 */
[----:B------:R-:W-:Y:S01]  /*f480*/  ISETP.GE.AND P1, PT, R72, UR4, PT ;  /* 0x0000000448007c0c */ /* 0x000fe2000bf26270 */
[----:B------:R-:W-:Y:S01]  /*f490*/  @!P2 IMAD.WIDE R8, R9, 0x4, R64 ;  /* 0x000000040908a825 */ /* 0x000fe200078e0240 */
[----:B------:R-:W-:Y:S02]  /*f4a0*/  @!P6 LEA.HI R68, R68, R68, RZ, 0x1 ;  /* 0x000000444444e211 */ /* 0x000fe400078f08ff */
[----:B------:R-:W-:-:S02]  /*f4b0*/  @!P3 LOP3.LUT R11, R66, 0xfffffffe, RZ, 0xc0, !PT ;  /* 0xfffffffe420bb812 */ /* 0x000fc400078ec0ff */
[----:B------:R-:W-:Y:S01]  /*f4c0*/  @!P4 LEA.HI R81, R81, R81, RZ, 0x1 ;  /* 0x000000515151c211 */ /* 0x000fe200078f08ff */
[----:B------:R1:W-:Y:S01]  /*f4d0*/  @!P2 ST.E.64 desc[UR38][R8.64], R14 ;  /* 0x0000000e0800a985 */ /* 0x0003e2000c101b26 */
[----:B--2---:R-:W-:Y:S01]  /*f4e0*/  @!P6 LOP3.LUT R13, R68, 0xfffffffe, RZ, 0xc0, !PT ;  /* 0xfffffffe440de812 */ /* 0x004fe200078ec0ff */
[----:B------:R-:W-:Y:S01]  /*f4f0*/  @!P3 IMAD.WIDE R10, R11, 0x4, R64 ;  /* 0x000000040b0ab825 */ /* 0x000fe200078e0240 */
[----:B------:R-:W-:-:S03]  /*f500*/  @!P4 LOP3.LUT R81, R81, 0xfffffffe, RZ, 0xc0, !PT ;  /* 0xfffffffe5151c812 */ /* 0x000fc600078ec0ff */
[----:B------:R-:W-:Y:S01]  /*f510*/  @!P1 LEA.HI R72, R72, R72, RZ, 0x1 ;  /* 0x0000004848489211 */ /* 0x000fe200078f08ff */
[--C-:B0-----:R-:W-:Y:S01]  /*f520*/  @!P6 IMAD.WIDE R4, R13, 0x4, R64.reuse ;  /* 0x000000040d04e825 */ /* 0x101fe200078e0240 */
[----:B------:R-:W-:Y:S01]  /*f530*/  @!P5 LOP3.LUT R19, R80, 0xfffffffe, RZ, 0xc0, !PT ;  /* 0xfffffffe5013d812 */ /* 0x000fe200078ec0ff */
[----:B------:R0:W-:Y:S02]  /*f540*/  @!P3 ST.E.64 desc[UR38][R10.64], R24 ;  /* 0x000000180a00b985 */ /* 0x0001e4000c101b26 */
[----:B------:R-:W-:Y:S02]  /*f550*/  VIADD R18, R73, 0x60 ;  /* 0x0000006049127836 */ /* 0x000fe40000000000 */
[--C-:B------:R-:W-:Y:S01]  /*f560*/  @!P5 IMAD.WIDE R12, R19, 0x4, R64.reuse ;  /* 0x00000004130cd825 */ /* 0x100fe200078e0240 */
[----:B-1----:R-:W-:Y:S01]  /*f570*/  @!P1 LOP3.LUT R15, R72, 0xfffffffe, RZ, 0xc0, !PT ;  /* 0xfffffffe480f9812 */ /* 0x002fe200078ec0ff */
[----:B------:R1:W-:Y:S01]  /*f580*/  @!P6 ST.E.64 desc[UR38][R4.64], R22 ;  /* 0x000000160400e985 */ /* 0x0003e2000c101b26 */
[----:B------:R-:W-:Y:S01]  /*f590*/  ISETP.GE.AND P3, PT, R18, UR4, PT ;  /* 0x0000000412007c0c */ /* 0x000fe2000bf66270 */
[----:B------:R-:W-:-:S02]  /*f5a0*/  @!P4 IMAD.WIDE R8, R81, 0x4, R64 ;  /* 0x000000045108c825 */ /* 0x000fc400078e0240 */
[----:B------:R-:W-:Y:S02]  /*f5b0*/  @!P5 ST.E.64 desc[UR38][R12.64], R26 ;  /* 0x0000001a0c00d985 */ /* 0x000fe4000c101b26 */
[----:B------:R-:W-:Y:S02]  /*f5c0*/  VIADD R14, R73, 0x50 ;  /* 0x00000050490e7836 */ /* 0x000fe40000000000 */
[----:B0-----:R-:W-:Y:S01]  /*f5d0*/  @!P1 IMAD.WIDE R10, R15, 0x4, R64 ;  /* 0x000000040f0a9825 */ /* 0x001fe200078e0240 */
[----:B------:R0:W-:Y:S03]  /*f5e0*/  @!P4 ST.E.64 desc[UR38][R8.64], R30 ;  /* 0x0000001e0800c985 */ /* 0x0001e6000c101b26 */
[C---:B------:R-:W-:Y:S01]  /*f5f0*/  VIADD R15, R73.reuse, 0x58 ;  /* 0x00000058490f7836 */ /* 0x040fe20000000000 */
[----:B------:R2:W-:Y:S01]  /*f600*/  @!P1 ST.E.64 desc[UR38][R10.64], R32 ;  /* 0x000000200a009985 */ /* 0x0005e2000c101b26 */
[C---:B------:R-:W-:Y:S01]  /*f610*/  VIADD R19, R73.reuse, 0x68 ;  /* 0x0000006849137836 */ /* 0x040fe20000000000 */
[----:B------:R-:W-:Y:S01]  /*f620*/  ISETP.GE.AND P1, PT, R14, UR4, PT ;  /* 0x000000040e007c0c */ /* 0x000fe2000bf26270 */
[----:B-1----:R-:W-:Y:S01]  /*f630*/  VIADD R5, R73, 0x78 ;  /* 0x0000007849057836 */ /* 0x002fe20000000000 */
        /* <DEDUP_REMOVED lines=29> */
.L_x_1979:
[----:B------:R-:W-:Y:S05]  /*f810*/  BSYNC B0 ;  /* 0x0000000000007941 */ /* 0x000fea0003800000 */
.L_x_1978:
[----:B------:R-:W-:Y:S01]  /*f820*/  ISETP.GE.AND P1, PT, R70, R79, PT ;  /* 0x0000004f4600720c */ /* 0x000fe20003f26270 */
[----:B--2---:R2:W3:Y:S01]  /*f830*/  SHFL.IDX PT, R35, R85, 0x1, 0x1c1f ;  /* 0x003c1f0055237f89 */ /* 0x0044e200000e0000 */
        /* <DEDUP_REMOVED lines=23> */
[----:B--234-:R-:W-:Y:S06]  /*f9b0*/  @P1 BRA `(.L_x_1941) ;  /* 0x0000004000c41947 */ /* 0x01cfec0003800000 */
        /* <DEDUP_REMOVED lines=14> */
[--C-:B-1----:R-:W-:Y:S02]  /*faa0*/  @!P0 IMAD.WIDE R4, R73, 0x4, R34.reuse ;  /* 0x0000000449048825 */ /* 0x102fe400078e0222 */
        /* <DEDUP_REMOVED lines=13> */
[--C-:B-1----:R-:W-:Y:S01]  /*fb80*/  @!P1 IMAD.WIDE R4, R11, 0x4, R34.reuse ;  /* 0x000000040b049825 */ /* 0x102fe200078e0222 */
        /* <DEDUP_REMOVED lines=8> */
[--C-:B--2---:R-:W-:Y:S01]  /*fc10*/  @!P2 IMAD.WIDE R8, R13, 0x4, R34.reuse ;  /* 0x000000040d08a825 */ /* 0x104fe200078e0222 */
[----:B------:R-:W-:Y:S02]  /*fc20*/  @!P5 LOP3.LUT R13, R36, 0xfffffffe, RZ, 0xc0, !PT ;  /* 0xfffffffe240dd812 */ /* 0x000fe400078ec0ff */
[----:B------:R-:W-:Y:S01]  /*fc30*/  @!P4 LOP3.LUT R37, R37, 0xfffffffe, RZ, 0xc0, !PT ;  /* 0xfffffffe2525c812 */ /* 0x000fe200078ec0ff */
[----:B------:R-:W-:Y:S01]  /*fc40*/  VIADD R36, R73, 0x48 ;  /* 0x0000004849247836 */ /* 0x000fe20000000000 */
[----:B------:R2:W-:Y:S01]  /*fc50*/  @!P2 ST.E.64 desc[UR38][R8.64], R50 ;  /* 0x000000320800a985 */ /* 0x0005e2000c101b26 */
[--C-:B------:R-:W-:Y:S02]  /*fc60*/  @!P5 IMAD.WIDE R12, R13, 0x4, R34.reuse ;  /* 0x000000040d0cd825 */ /* 0x100fe400078e0222 */
[----:B------:R-:W-:Y:S01]  /*fc70*/  @!P1 LEA.HI R0, R0, R0, RZ, 0x1 ;  /* 0x0000000000009211 */ /* 0x000fe200078f08ff */
[----:B------:R3:W-:Y:S01]  /*fc80*/  @!P3 ST.E.64 desc[UR38][R10.64], R14 ;  /* 0x0000000e0a00b985 */ /* 0x0007e2000c101b26 */
[----:B-1----:R-:W-:Y:S01]  /*fc90*/  @!P4 IMAD.WIDE R4, R37, 0x4, R34 ;  /* 0x000000042504c825 */ /* 0x002fe200078e0222 */
[----:B------:R-:W-:-:S02]  /*fca0*/  ISETP.GE.AND P2, PT, R36, UR4, PT ;  /* 0x0000000424007c0c */ /* 0x000fc4000bf46270 */
[----:B------:R1:W-:Y:S04]  /*fcb0*/  @!P5 ST.E.64 desc[UR38][R12.64], R16 ;  /* 0x000000100c00d985 */ /* 0x0003e8000c101b26 */
[----:B------:R-:W-:Y:S01]  /*fcc0*/  @!P4 ST.E.64 desc[UR38][R4.64], R18 ;  /* 0x000000120400c985 */ /* 0x000fe2000c101b26 */
[----:B--2---:R-:W-:-:S04]  /*fcd0*/  @!P0 IMAD.WIDE R8, R39, 0x4, R34 ;  /* 0x0000000427088825 */ /* 0x004fc800078e0222 */
[C---:B---3--:R-:W-:Y:S01]  /*fce0*/  VIADD R10, R73.reuse, 0x50 ;  /* 0x00000050490a7836 */ /* 0x048fe20000000000 */
[----:B------:R2:W-:Y:S01]  /*fcf0*/  @!P0 ST.E.64 desc[UR38][R8.64], R20 ;  /* 0x0000001408008985 */ /* 0x0005e2000c101b26 */
[C---:B------:R-:W-:Y:S01]  /*fd00*/  VIADD R14, R73.reuse, 0x68 ;  /* 0x00000068490e7836 */ /* 0x040fe20000000000 */
[----:B------:R-:W-:Y:S01]  /*fd10*/  @!P2 LEA.HI R36, R36, R36, RZ, 0x1 ;  /* 0x000000242424a211 */ /* 0x000fe200078f08ff */
[C---:B-1----:R-:W-:Y:S01]  /*fd20*/  VIADD R12, R73.reuse, 0x58 ;  /* 0x00000058490c7836 */ /* 0x042fe20000000000 */
        /* <DEDUP_REMOVED lines=9> */
[----:B--2---:R-:W-:Y:S02]  /*fdc0*/  @!P2 LOP3.LUT R9, R36, 0xfffffffe, RZ, 0xc0, !PT ;  /* 0xfffffffe2409a812 */ /* 0x004fe400078ec0ff */
        /* <DEDUP_REMOVED lines=17> */
[----:B-1----:R-:W-:-:S02]  /*fee0*/  @!P4 IMAD.WIDE R4, R15, 0x4, R34 ;  /* 0x000000040f04c825 */ /* 0x002fc400078e0222 */
[----:B------:R3:W-:Y:S01]  /*fef0*/  @!P0 ST.E.64 desc[UR38][R12.64], R28 ;  /* 0x0000001c0c008985 */ /* 0x0007e2000c101b26 */
[----:B------:R-:W-:Y:S01]  /*ff00*/  ISETP.GE.AND P0, PT, R73, UR4, PT ;  /* 0x0000000449007c0c */ /* 0x000fe2000bf06270 */
[--C-:B--2---:R-:W-:Y:S02]  /*ff10*/  @!P5 IMAD.WIDE R8, R17, 0x4, R34.reuse ;  /* 0x000000041108d825 */ /* 0x104fe400078e0222 */
[----:B------:R3:W-:Y:S02]  /*ff20*/  @!P4 ST.E.64 desc[UR38][R4.64], R30 ;  /* 0x0000001e0400c985 */ /* 0x0007e4000c101b26 */
[----:B------:R-:W-:Y:S02]  /*ff30*/  @!P6 IMAD.WIDE R14, R19, 0x4, R34 ;  /* 0x00000004130ee825 */ /* 0x000fe400078e0222 */
[----:B------:R3:W-:Y:S04]  /*ff40*/  @!P5 ST.E.64 desc[UR38][R8.64], R32 ;  /* 0x000000200800d985 */ /* 0x0007e8000c101b26 */
[----:B------:R3:W-:Y:S02]  /*ff50*/  @!P6 ST.E.64 desc[UR38][R14.64], R6 ;  /* 0x000000060e00e985 */ /* 0x0007e4000c101b26 */
[----:B------:R-:W-:Y:S05]  /*ff60*/  @P0 BRA `(.L_x_1941) ;  /* 0x0000003c00580947 */ /* 0x000fea0003800000 */
[----:B------:R-:W-:-:S04]  /*ff70*/  LEA.HI R73, R73, R73, RZ, 0x1 ;  /* 0x0000004949497211 */ /* 0x000fc800078f08ff */
[----:B---3--:R-:W-:-:S05]  /*ff80*/  LOP3.LUT R5, R73, 0xfffffffe, RZ, 0xc0, !PT ;  /* 0xfffffffe49057812 */ /* 0x008fca00078ec0ff */
[----:B------:R-:W-:-:S05]  /*ff90*/  IMAD.WIDE R4, R5, 0x4, R34 ;  /* 0x0000000405047825 */ /* 0x000fca00078e0222 */
[----:B------:R2:W-:Y:S01]  /*ffa0*/  ST.E.64 desc[UR38][R4.64], R2 ;  /* 0x0000000204007985 */ /* 0x0005e2000c101b26 */
[----:B------:R-:W-:Y:S05]  /*ffb0*/  BRA `(.L_x_1941) ;  /* 0x0000003c00447947 */ /* 0x000fea0003800000 */
.L_x_1977:
[----:B------:R-:W1:Y:S02]  /*ffc0*/  S2R R0, SR_TID.X ;  /* 0x0000000000007919 */ /* 0x000e640000002100 */
[----:B-1----:R-:W-:-:S05]  /*ffd0*/  VIADD R2, R0, 0xffffff80 ;  /* 0xffffff8000027836 */ /* 0x002fca0000000000 */
[----:B------:R-:W-:-:S13]  /*ffe0*/  ISETP.GT.AND P0, PT, R2, 0x7f, PT ;  /* 0x0000007f0200780c */ /* 0x000fda0003f04270 */
[----:B------:R-:W-:Y:S05]  /*fff0*/  @P0 BRA `(.L_x_1941) ;  /* 0x0000003c00340947 */ /* 0x000fea0003800000 */
[----:B------:R-:W1:Y:S01]  /*10000*/  S2R R3, SR_CTAID.X ;  /* 0x0000000000037919 */ /* 0x000e620000002500 */
[----:B0-----:R-:W0:Y:S01]  /*10010*/  LDC R6, c[0x0][0xbe8] ;  /* 0x0002fa00ff067b82 */ /* 0x001e220000000800 */
[----:B------:R-:W-:Y:S01]  /*10020*/  ULDC UR4, c[0x0][0xa88] ;  /* 0x0002a20000047ab9 */ /* 0x000fe20000000800 */
[----:B-1----:R-:W-:Y:S02]  /*10030*/  IMAD R0, R3, 0x80, R0 ;  /* 0x0000008003007824 */ /* 0x002fe400078e0200 */
[----:B0-----:R-:W-:Y:S02]  /*10040*/  IMAD R3, R6, UR4, RZ ;  /* 0x0000000406037c24 */ /* 0x001fe4000f8e02ff */
        /* <DEDUP_REMOVED lines=27> */
[--C-:B------:R-:W-:Y:S01]  /*10200*/  SHF.R.S32.HI R9, RZ, 0x1f, R5.reuse ;  /* 0x0000001fff097819 */ /* 0x100fe20000011405 */
[----:B------:R-:W-:Y:S01]  /*10210*/  IMAD.MOV R7, RZ, RZ, -R5 ;  /* 0x000000ffff077224 */ /* 0x000fe200078e0a05 */
[----:B------:R-:W-:Y:S01]  /*10220*/  IADD3 R2, P0, R5, R2, RZ ;  /* 0x0000000205027210 */ /* 0x000fe20007f1e0ff */
[----:B------:R-:W-:Y:S02]  /*10230*/  IMAD R4, R4, UR4, RZ ;  /* 0x0000000404047c24 */ /* 0x000fe4000f8e02ff */
[----:B------:R-:W-:-:S02]  /*10240*/  IMAD R7, R6, R7, R0 ;  /* 0x0000000706077224 */ /* 0x000fc400078e0200 */
[----:B------:R-:W-:Y:S01]  /*10250*/  IMAD R4, R17, UR5, R4 ;  /* 0x0000000511047c24 */ /* 0x000fe2000f8e0204 */
[----:B------:R-:W-:Y:S02]  /*10260*/  ULDC.64 UR4, c[0x0][0xbc8] ;  /* 0x0002f20000047ab9 */ /* 0x000fe40000000a00 */
        /* <DEDUP_REMOVED lines=12> */
.L_x_1939:
        /* <DEDUP_REMOVED lines=18> */
.L_x_1980:
[----:B------:R-:W-:Y:S01]  /*10450*/  ULDC UR8, c[0x0][0xc50] ;  /* 0x0003140000087ab9 */ /* 0x000fe20000000800 */
[----:B------:R-:W-:Y:S01]  /*10460*/  UMOV UR36, UR6 ;  /* 0x0000000600247c82 */ /* 0x000fe20008000000 */
[----:B------:R-:W-:-:S11]  /*10470*/  UISETP.NE.AND UP0, UPT, UR8, 0x1, UPT ;  /* 0x000000010800788c */ /* 0x000fd6000bf05270 */
[----:B------:R-:W-:Y:S01]  /*10480*/  @UP0 ULDC UR4, c[0x0][0xc54] ;  /* 0x0003150000040ab9 */ /* 0x000fe20000000800 */
[----:B------:R-:W-:Y:S01]  /*10490*/  @UP0 ULDC UR7, c[0x0][0xc58] ;  /* 0x0003160000070ab9 */ /* 0x000fe20000000800 */
[----:B------:R-:W-:-:S04]  /*104a0*/  UIMAD.WIDE.U32 UR4, UR6, UR4, URZ ;  /* 0x00000004060472a5 */ /* 0x000fc8000f8e003f */
[----:B------:R-:W-:-:S12]  /*104b0*/  @UP0 USHF.R.U32.HI UR36, URZ, UR7, UR5 ;  /* 0x000000073f240299 */ /* 0x000fd80008011605 */
.L_x_1981:
        /* <DEDUP_REMOVED lines=8> */
[----:B------:R-:W-:Y:S01]  /*10540*/  ULDC UR6, c[0x0][0x448] ;  /* 0x0001120000067ab9 */ /* 0x000fe20000000800 */
[----:B------:R-:W-:Y:S01]  /*10550*/  ULDC.64 UR4, c[0x0][0x418] ;  /* 0x0001060000047ab9 */ /* 0x000fe20000000a00 */
[----:B------:R-:W-:Y:S01]  /*10560*/  UISETP.NE.AND UP1, UPT, UR6, 0x1, UPT ;  /* 0x000000010600788c */ /* 0x000fe2000bf25270 */
[----:B------:R-:W-:Y:S01]  /*10570*/  IMAD.MOV.U32 R17, RZ, RZ, RZ ;  /* 0x000000ffff117224 */ /* 0x000fe200078e00ff */
[----:B------:R-:W-:Y:S01]  /*10580*/  UISETP.NE.U32.AND UP0, UPT, UR4, URZ, UPT ;  /* 0x0000003f0400728c */ /* 0x000fe2000bf05070 */
[----:B------:R-:W-:Y:S02]  /*10590*/  ULDC UR7, c[0x0][0x424] ;  /* 0x0001090000077ab9 */ /* 0x000fe40000000800 */
[----:B------:R-:W-:Y:S01]  /*105a0*/  ULDC UR4, c[0x0][0x288] ;  /* 0x0000a20000047ab9 */ /* 0x000fe20000000800 */
[----:B------:R-:W-:Y:S02]  /*105b0*/  UISETP.NE.AND.EX UP0, UPT, UR5, URZ, UPT, UP0 ;  /* 0x0000003f0500728c */ /* 0x000fe4000bf05300 */
[----:B------:R-:W-:-:S02]  /*105c0*/  UIADD3 UR10, -UR4, 0xe0, URZ ;  /* 0x000000e0040a7890 */ /* 0x000fc4000fffe13f */
[----:B------:R-:W-:Y:S01]  /*105d0*/  USEL UR7, UR7, 0x1, UP0 ;  /* 0x0000000107077887 */ /* 0x000fe20008000000 */
[----:B------:R-:W-:Y:S01]  /*105e0*/  @UP1 ULDC UR4, c[0x0][0x44c] ;  /* 0x0001130000041ab9 */ /* 0x000fe20000000800 */
[----:B------:R-:W-:Y:S01]  /*105f0*/  @UP1 ULDC UR11, c[0x0][0x450] ;  /* 0x00011400000b1ab9 */ /* 0x000fe20000000800 */
[----:B------:R-:W-:Y:S02]  /*10600*/  ULDC UR9, c[0x0][0x2f0] ;  /* 0x0000bc0000097ab9 */ /* 0x000fe40000000800 */
[----:B------:R-:W-:Y:S02]  /*10610*/  UIMAD UR10, UR7, UR9, UR10 ;  /* 0x00000009070a72a4 */ /* 0x000fe4000f8e020a */
[----:B0-----:R-:W-:-:S04]  /*10620*/  USHF.L.U32 UR41, UR41, 0x7, URZ ;  /* 0x0000000729297899 */ /* 0x001fc8000800063f */
[----:B------:R-:W-:-:S04]  /*10630*/  UIADD3 UR6, UR41, 0x7f, URZ ;  /* 0x0000007f29067890 */ /* 0x000fc8000fffe03f */
[----:B------:R-:W-:-:S04]  /*10640*/  UIMAD.WIDE.U32 UR4, UR6, UR4, URZ ;  /* 0x00000004060472a5 */ /* 0x000fc8000f8e003f */
[----:B------:R-:W-:Y:S02]  /*10650*/  @UP1 USHF.R.U32.HI UR6, URZ, UR11, UR5 ;  /* 0x0000000b3f061299 */ /* 0x000fe40008011605 */
[----:B------:R-:W-:Y:S02]  /*10660*/  UIMAD UR5, UR7, UR9, 0xdf ;  /* 0x000000df070574a4 */ /* 0x000fe4000f8e0209 */
[----:B------:R-:W-:Y:S01]  /*10670*/  UIADD3 UR7, UR10, UR6, URZ ;  /* 0x000000060a077290 */ /* 0x000fe2000fffe03f */
[----:B------:R-:W-:Y:S02]  /*10680*/  UMOV UR4, URZ ;  /* 0x0000003f00047c82 */ /* 0x000fe40008000000 */
[----:B------:R-:W-:Y:S01]  /*10690*/  UMOV UR6, URZ ;  /* 0x0000003f00067c82 */ /* 0x000fe20008000000 */
[----:B------:R-:W-:Y:S02]  /*106a0*/  UIMAD.WIDE UR4, UR5, -0x6db6db6d, UR4 ;  /* 0x92492493050478a5 */ /* 0x000fe4000f8e0204 */
[----:B------:R-:W-:-:S02]  /*106b0*/  UIMAD.WIDE UR6, UR7, -0x6db6db6d, UR6 ;  /* 0x92492493070678a5 */ /* 0x000fc4000f8e0206 */
[----:B------:R-:W-:Y:S02]  /*106c0*/  USHF.R.U32.HI UR9, URZ, 0x1f, UR5 ;  /* 0x0000001f3f097899 */ /* 0x000fe40008011605 */
[----:B------:R-:W-:Y:S02]  /*106d0*/  USHF.R.U32.HI UR4, URZ, 0x1f, UR7 ;  /* 0x0000001f3f047899 */ /* 0x000fe40008011607 */
[----:B------:R-:W-:Y:S02]  /*106e0*/  ULEA.HI.SX32 UR9, UR5, UR9, 0x19 ;  /* 0x0000000905097291 */ /* 0x000fe4000f8fca3f */
[----:B------:R-:W-:Y:S02]  /*106f0*/  ULEA.HI.SX32 UR4, UR7, UR4, 0x19 ;  /* 0x0000000407047291 */ /* 0x000fe4000f8fca3f */
[----:B------:R-:W-:Y:S02]  /*10700*/  USHF.R.U32.HI UR7, URZ, 0x10, UR8 ;  /* 0x000000103f077899 */ /* 0x000fe40008011608 */
[----:B------:R-:W-:-:S02]  /*10710*/  UISETP.LT.AND UP0, UPT, UR9, UR4, UPT ;  /* 0x000000040900728c */ /* 0x000fc4000bf01270 */
[----:B------:R-:W-:Y:S02]  /*10720*/  ULOP3.LUT UR5, UR8, 0xffff, URZ, 0xc0, !UPT ;  /* 0x0000ffff08057892 */ /* 0x000fe4000f8ec03f */
[----:B------:R-:W-:Y:S02]  /*10730*/  USEL UR6, UR9, UR4, UP0 ;  /* 0x0000000409067287 */ /* 0x000fe40008000000 */
[----:B------:R-:W-:Y:S02]  /*10740*/  UISETP.NE.AND UP0, UPT, UR7, URZ, UPT ;  /* 0x0000003f0700728c */ /* 0x000fe4000bf05270 */
[----:B------:R-:W-:-:S06]  /*10750*/  UISETP.GE.AND UP1, UPT, UR6, 0x1, UPT ;  /* 0x000000010600788c */ /* 0x000fcc000bf26270 */
[----:B------:R-:W-:-:S03]  /*10760*/  PLOP3.LUT P0, PT, PT, PT, UP1, 0x80, 0x0 ;  /* 0x000000000000781c */ /* 0x000fc60003f0f018 */
[----:B------:R-:W-:-:S10]  /*10770*/  @!UP0 ULDC UR7, c[0x0][0x9f0] ;  /* 0x00027c0000078ab9 */ /* 0x000fd40000000800 */
[----:B------:R-:W-:Y:S05]  /*10780*/  @!P0 BRA `(.L_x_1983) ;  /* 0x0000000000708947 */ /* 0x000fea0003800000 */
        /* <DEDUP_REMOVED lines=28> */
.L_x_1983:
        /* <DEDUP_REMOVED lines=30> */
.L_x_1984:
        /* <DEDUP_REMOVED lines=20> */
.L_x_1985:
        /* <DEDUP_REMOVED lines=20> */
.L_x_1986:
        /* <DEDUP_REMOVED lines=18> */
.L_x_1987:
        /* <DEDUP_REMOVED lines=21> */
[----:B------:R-:W-:-:S03]  /*11020*/  LOP3.LUT R0, R0, 0x100, RZ, 0xc0, !PT ;  /* 0x0000010000007812 */ /* 0x000fc600078ec0ff */
        /* <DEDUP_REMOVED lines=10> */
[----:B------:R-:W-:-:S04]  /*110d0*/  LOP3.LUT R5, R5, R18, RZ, 0x3c, !PT ;  /* 0x0000001205057212 */ /* 0x000fc800078e3cff */
[----:B------:R-:W-:-:S05]  /*110e0*/  LOP3.LUT R0, R5, 0xc00, R0, 0xf8, !PT ;  /* 0x00000c0005007812 */ /* 0x000fca00078ef800 */
[----:B------:R0:W-:Y:S02]  /*110f0*/  STL [R1+0xc], R0 ;  /* 0x00000c0001007387 */ /* 0x0001e40000100800 */
[----:B0-----:R-:W-:-:S05]  /*11100*/  IMAD.MOV.U32 R0, RZ, RZ, 0x40 ;  /* 0x00000040ff007424 */ /* 0x001fca00078e00ff */
[----:B------:R-:W-:Y:S02]  /*11110*/  SEL R4, R0, 0xffffffc0, !P1 ;  /* 0xffffffc000047807 */ /* 0x000fe40004800000 */
[----:B------:R-:W-:Y:S02]  /*11120*/  P2R R0, PR, RZ, 0x4 ;  /* 0x00000004ff007803 */ /* 0x000fe40000000000 */
[----:B--2---:R-:W-:Y:S01]  /*11130*/  SHF.R.S32.HI R10, RZ, 0x1f, R9 ;  /* 0x0000001fff0a7819 */ /* 0x004fe20000011409 */
[----:B------:R0:W-:Y:S01]  /*11140*/  STL [R1], R9 ;  /* 0x0000000901007387 */ /* 0x0001e20000100800 */
[----:B------:R-:W-:-:S03]  /*11150*/  SEL R16, R9, RZ, !P2 ;  /* 0x000000ff09107207 */ /* 0x000fc60005000000 */
[----:B------:R0:W-:Y:S04]  /*11160*/  STL [R1+0x18], R0 ;  /* 0x0000180001007387 */ /* 0x0001e80000100800 */
[----:B------:R0:W-:Y:S01]  /*11170*/  STL [R1+0x8], R10 ;  /* 0x0000080a01007387 */ /* 0x0001e20000100800 */
[----:B------:R-:W-:Y:S05]  /*11180*/  BRA.DIV UR4, `(.L_x_1988) ;  /* 0x0000002e04807947 */ /* 0x000fea000b800000 */
[----:B------:R1:W2:Y:S02]  /*11190*/  SHFL.IDX PT, R14, R6, RZ, 0x1f ;  /* 0x00001fff060e7589 */ /* 0x0002a400000e0000 */
.L_x_2037:
[----:B------:R-:W-:Y:S02]  /*111a0*/  PLOP3.LUT P1, PT, PT, PT, PT, 0x8, 0x0 ;  /* 0x000000000000781c */ /* 0x000fe40003f2e170 */
[----:B--2---:R-:W-:Y:S02]  /*111b0*/  ISETP.NE.AND P0, PT, R14, RZ, PT ;  /* 0x000000ff0e00720c */ /* 0x004fe40003f05270 */
[----:B0-----:R-:W-:-:S05]  /*111c0*/  P2R R0, PR, RZ, 0x2 ;  /* 0x00000002ff007803 */ /* 0x001fca0000000000 */
[----:B------:R0:W-:Y:S06]  /*111d0*/  STL [R1+0x10], R0 ;  /* 0x0000100001007387 */ /* 0x0001ec0000100800 */
[----:B------:R-:W-:Y:S05]  /*111e0*/  @P0 BRA `(.L_x_1989) ;  /* 0x0000000400280947 */ /* 0x000fea0003800000 */
[----:B------:R-:W-:Y:S01]  /*111f0*/  UMOV UR4, 0xffffffff ;  /* 0xffffffff00047882 */ /* 0x000fe20000000000 */
[----:B0-----:R-:W-:Y:S02]  /*11200*/  VIADD R0, R17, 0xffffffff ;  /* 0xffffffff11007836 */ /* 0x001fe40000000000 */
[----:B------:R-:W-:Y:S05]  /*11210*/  BRA.DIV UR4, `(.L_x_1990) ;  /* 0x0000002e047c7947 */ /* 0x000fea000b800000 */
[----:B------:R-:W-:-:S13]  /*11220*/  ELECT P6, URZ, PT ;  /* 0x00000000003f782f */ /* 0x000fda00038c0000 */
.L_x_2040:
[----:B------:R-:W-:Y:S05]  /*11230*/  @!P6 BRA `(.L_x_1989) ;  /* 0x000000040014e947 */ /* 0x000fea0003800000 */
[----:B------:R-:W-:Y:S01]  /*11240*/  IMAD.MOV.U32 R16, RZ, RZ, R9 ;  /* 0x000000ffff107224 */ /* 0x000fe200078e0009 */
[----:B------:R-:W-:Y:S06]  /*11250*/  @!P2 BRA `(.L_x_1991) ;  /* 0x000000000044a947 */ /* 0x000fec0003800000 */
[----:B------:R-:W0:Y:S01]  /*11260*/  LDC R7, c[0x0][0x43c] ;  /* 0x00010f00ff077b82 */ /* 0x000e220000000800 */
[----:B------:R-:W-:Y:S01]  /*11270*/  ULDC.64 UR4, c[0x0][0x428] ;  /* 0x00010a0000047ab9 */ /* 0x000fe20000000a00 */
[----:B0-----:R-:W-:-:S13]  /*11280*/  ISETP.NE.AND P0, PT, R7, 0x1, PT ;  /* 0x000000010700780c */ /* 0x001fda0003f05270 */
[----:B------:R-:W1:Y:S02]  /*11290*/  @P0 LDC.64 R4, c[0x0][0x440] ;  /* 0x00011000ff040b82 */ /* 0x000e640000000a00 */
        /* <DEDUP_REMOVED lines=13> */
.L_x_1991:
[----:B0-----:R-:W-:Y:S01]  /*11370*/  IMAD.MOV.U32 R2, RZ, RZ, 0x1 ;  /* 0x00000001ff027424 */ /* 0x001fe200078e00ff */
[----:B------:R-:W-:-:S04]  /*11380*/  ISETP.NE.AND P1, PT, R8, RZ, PT ;  /* 0x000000ff0800720c */ /* 0x000fc80003f25270 */
[----:B------:R-:W-:-:S04]  /*11390*/  SHF.L.U32 R2, R2, 0x1f, RZ ;  /* 0x0000001f02027819 */ /* 0x000fc800000006ff */
[----:B------:R-:W0:Y:S02]  /*113a0*/  SYNCS.PHASECHK.TRANS64.TRYWAIT P0, [UR40+0x2e880], R2 ;  /* 0x02e88002ff0075a7 */ /* 0x000e240008000168 */
[----:B0-----:R-:W-:Y:S05]  /*113b0*/  @!P0 BRA `(.L_x_1992) ;  /* 0x0000002c00348947 */ /* 0x001fea0003800000 */
.L_x_2041:
[----:B------:R-:W-:Y:S05]  /*113c0*/  @P1 BRA `(.L_x_1993) ;  /* 0x0000000000181947 */ /* 0x000fea0003800000 */
[----:B------:R-:W2:Y:S01]  /*113d0*/  S2R R4, SR_TID.X ;  /* 0x0000000000047919 */ /* 0x000ea20000002100 */
[----:B0-----:R-:W-:-:S04]  /*113e0*/  IMAD.MOV.U32 R3, RZ, RZ, 0x7000 ;  /* 0x00007000ff037424 */ /* 0x001fc800078e00ff */
[----:B------:R3:W-:Y:S01]  /*113f0*/  SYNCS.ARRIVE.TRANS64 RZ, [UR40+0x2e870], R3 ;  /* 0x02e87003ffff79a7 */ /* 0x0007e20008000028 */
[----:B--2---:R-:W-:-:S13]  /*11400*/  LOP3.LUT P0, RZ, R4, 0x1f, RZ, 0xc0, !PT ;  /* 0x0000001f04ff7812 */ /* 0x004fda000780c0ff */
[----:B---3--:R-:W-:Y:S05]  /*11410*/  @!P0 BRA `(.L_x_1993) ;  /* 0x0000000000048947 */ /* 0x008fea0003800000 */
[----:B------:R-:W-:Y:S01]  /*11420*/  BPT.TRAP 0x1 ;  /* 0x000000040000795c */ /* 0x000fe20000300000 */
.L_x_1993:
        /* <DEDUP_REMOVED lines=15> */
.L_x_2042:
[----:B------:R-:W-:Y:S05]  /*11520*/  @P1 BRA `(.L_x_1995) ;  /* 0x0000000000181947 */ /* 0x000fea0003800000 */
[----:B0-----:R-:W0:Y:S01]  /*11530*/  S2R R3, SR_TID.X ;  /* 0x0000000000037919 */ /* 0x001e220000002100 */
[----:B------:R-:W-:-:S04]  /*11540*/  IMAD.MOV.U32 R2, RZ, RZ, 0x7000 ;  /* 0x00007000ff027424 */ /* 0x000fc800078e00ff */
[----:B------:R2:W-:Y:S01]  /*11550*/  SYNCS.ARRIVE.TRANS64 RZ, [UR40+0x2e830], R2 ;  /* 0x02e83002ffff79a7 */ /* 0x0005e20008000028 */
[----:B0-----:R-:W-:-:S13]  /*11560*/  LOP3.LUT P0, RZ, R3, 0x1f, RZ, 0xc0, !PT ;  /* 0x0000001f03ff7812 */ /* 0x001fda000780c0ff */
[----:B--2---:R-:W-:Y:S05]  /*11570*/  @!P0 BRA `(.L_x_1995) ;  /* 0x0000000000048947 */ /* 0x004fea0003800000 */
[----:B------:R-:W-:Y:S01]  /*11580*/  BPT.TRAP 0x1 ;  /* 0x000000040000795c */ /* 0x000fe20000300000 */
.L_x_1995:
[----:B------:R-:W-:Y:S01]  /*11590*/  ULDC.64 UR4, c[0x0][0x198] ;  /* 0x0000660000047ab9 */ /* 0x000fe20000000a00 */
[----:B------:R-:W-:Y:S01]  /*115a0*/  R2UR UR11, R0 ;  /* 0x00000000000b72ca */ /* 0x000fe200000e0000 */
[----:B------:R-:W-:Y:S01]  /*115b0*/  UIADD3 UR4, UP0, UR4, 0x370, URZ ;  /* 0x0000037004047890 */ /* 0x000fe2000ff1e03f */
[----:B------:R-:W-:Y:S01]  /*115c0*/  R2UR UR13, R16 ;  /* 0x00000000100d72ca */ /* 0x000fe200000e0000 */
[----:B------:R-:W-:Y:S01]  /*115d0*/  UIADD3 UR8, UR40, 0x20400, URZ ;  /* 0x0002040028087890 */ /* 0x000fe2000fffe03f */
[----:B------:R-:W-:Y:S01]  /*115e0*/  PLOP3.LUT P0, PT, PT, PT, PT, 0x80, 0x0 ;  /* 0x000000000000781c */ /* 0x000fe20003f0f070 */
[----:B------:R-:W-:Y:S02]  /*115f0*/  UIADD3 UR9, UR40, 0x2e830, URZ ;  /* 0x0002e83028097890 */ /* 0x000fe4000fffe03f */
[----:B------:R-:W-:Y:S01]  /*11600*/  UIADD3.X UR5, URZ, UR5, URZ, UP0, !UPT ;  /* 0x000000053f057290 */ /* 0x000fe200087fe43f */
[----:B------:R-:W-:Y:S01]  /*11610*/  P2R R0, PR, RZ, 0x1 ;  /* 0x00000001ff007803 */ /* 0x000fe20000000000 */
[----:B------:R-:W-:Y:S01]  /*11620*/  UMOV UR6, 0x0 ;  /* 0x0000000000067882 */ /* 0x000fe20000000000 */
[----:B------:R-:W-:Y:S01]  /*11630*/  UMOV UR7, 0x14f00000 ;  /* 0x14f0000000077882 */ /* 0x000fe20000000000 */
[----:B------:R-:W-:Y:S01]  /*11640*/  UMOV UR10, URZ ;  /* 0x0000003f000a7c82 */ /* 0x000fe20008000000 */
[----:B------:R-:W-:Y:S01]  /*11650*/  UMOV UR12, UR36 ;  /* 0x00000024000c7c82 */ /* 0x000fe20008000000 */
[----:B------:R2:W-:Y:S03]  /*11660*/  STL [R1+0x10], R0 ;  /* 0x0000100001007387 */ /* 0x0005e60000100800 */
[----:B------:R2:W-:Y:S01]  /*11670*/  UTMALDG.4D [UR8], [UR4], desc[UR6] ;  /* 0x00000608040075b4 */ /* 0x0005e20008019000 */
[----:B------:R-:W-:-:S02]  /*11680*/  NOP ;  /* 0x0000000000007918 */ /* 0x000fc40000000000 */
.L_x_1989:
[----:B------:R-:W-:Y:S05]  /*11690*/  WARPSYNC.ALL ;  /* 0x0000000000007948 */ /* 0x000fea0003800000 */
[----:B--2---:R-:W-:Y:S01]  /*116a0*/  UIADD3 UR4, UR40, 0x1c400, URZ ;  /* 0x0001c40028047890 */ /* 0x004fe2000fffe03f */
[----:B------:R-:W-:Y:S03]  /*116b0*/  BAR.SYNC.DEFER_BLOCKING 0x8, 0x180 ;  /* 0x0206000000007b1d */ /* 0x000fe60000010000 */
[----:B------:R-:W-:-:S06]  /*116c0*/  ULOP3.LUT UP0, URZ, UR4, 0x3ff, URZ, 0xc0, !UPT ;  /* 0x000003ff043f7892 */ /* 0x000fcc000f80c03f */
[----:B------:R-:W-:-:S13]  /*116d0*/  PLOP3.LUT P0, PT, PT, PT, UP0, 0x80, 0x0 ;  /* 0x000000000000781c */ /* 0x000fda0003f0f008 */
[----:B------:R-:W-:Y:S05]  /*116e0*/  @!P0 BRA `(.L_x_1996) ;  /* 0x0000000000408947 */ /* 0x000fea0003800000 */
[----:B0-----:R-:W-:Y:S01]  /*116f0*/  MOV R2, 0x0 ;  /* 0x0000000000027802 */ /* 0x001fe20000000f00 */
[----:B------:R-:W-:Y:S01]  /*11700*/  ULDC.64 UR6, c[0x4][0x98] ;  /* 0x0100260000067ab9 */ /* 0x000fe20000000a00 */
[----:B------:R-:W-:Y:S01]  /*11710*/  ULDC.64 UR8, c[0x4][0xa0] ;  /* 0x0100280000087ab9 */ /* 0x000fe20000000a00 */
[----:B------:R-:W-:Y:S01]  /*11720*/  ULDC.64 UR4, c[0x4][0x28] ;  /* 0x01000a0000047ab9 */ /* 0x000fe20000000a00 */
[----:B------:R-:W-:Y:S02]  /*11730*/  IMAD.U32 R4, RZ, RZ, UR6 ;  /* 0x00000006ff047e24 */ /* 0x000fe4000f8e00ff */
[----:B------:R-:W0:Y:S01]  /*11740*/  LDC.64 R2, c[0x4][R2] ;  /* 0x0100000002027b82 */ /* 0x000e220000000a00 */
[----:B------:R-:W-:Y:S02]  /*11750*/  IMAD.U32 R5, RZ, RZ, UR7 ;  /* 0x00000007ff057e24 */ /* 0x000fe4000f8e00ff */
[----:B-1----:R-:W-:Y:S02]  /*11760*/  IMAD.U32 R6, RZ, RZ, UR8 ;  /* 0x00000008ff067e24 */ /* 0x002fe4000f8e00ff */
        /* <DEDUP_REMOVED lines=8> */
.L_x_1996:
[----:B------:R-:W2:Y:S01]  /*117f0*/  S2R R7, SR_TID.X ;  /* 0x0000000000077919 */ /* 0x000ea20000002100 */
[----:B------:R-:W3:Y:S01]  /*11800*/  LDC R8, c[0x0][0x448] ;  /* 0x00011200ff087b82 */ /* 0x000ee20000000800 */
[----:B------:R-:W-:Y:S01]  /*11810*/  USHF.R.S32.HI UR4, URZ, 0x1f, UR36 ;  /* 0x0000001f3f047899 */ /* 0x000fe20008011424 */
[----:B------:R-:W-:Y:S01]  /*11820*/  SHF.R.S32.HI R5, RZ, 0x1f, R19 ;  /* 0x0000001fff057819 */ /* 0x000fe20000011413 */
[----:B------:R-:W4:Y:S01]  /*11830*/  S2R R4, SR_CTAID.X ;  /* 0x0000000000047919 */ /* 0x000f220000002500 */
[----:B------:R-:W-:Y:S02]  /*11840*/  ULDC.64 UR8, c[0x0][0x2d8] ;  /* 0x0000b60000087ab9 */ /* 0x000fe40000000a00 */
[----:B------:R-:W-:Y:S02]  /*11850*/  UIMAD UR6, UR4, UR8, URZ ;  /* 0x00000008040672a4 */ /* 0x000fe4000f8e023f */
[----:B0-----:R-:W0:Y:S01]  /*11860*/  LDC.64 R2, c[0x0][0x2e0] ;  /* 0x0000b800ff027b82 */ /* 0x001e220000000a00 */
[----:B------:R-:W-:-:S02]  /*11870*/  UIMAD.WIDE.U32 UR4, UR36, UR8, URZ ;  /* 0x00000008240472a5 */ /* 0x000fc4000f8e003f */
[----:B------:R-:W-:-:S04]  /*11880*/  UIMAD UR6, UR36, UR9, UR6 ;  /* 0x00000009240672a4 */ /* 0x000fc8000f8e0206 */
[----:B------:R-:W-:Y:S01]  /*11890*/  UIADD3 UR5, UR5, UR6, URZ ;  /* 0x0000000605057290 */ /* 0x000fe2000fffe03f */
[----:B---3--:R-:W-:Y:S02]  /*118a0*/  ISETP.NE.AND P0, PT, R8, 0x1, PT ;  /* 0x000000010800780c */ /* 0x008fe40003f05270 */
[----:B--2---:R-:W-:Y:S01]  /*118b0*/  LOP3.LUT R9, R7, 0x7f, RZ, 0xc0, !PT ;  /* 0x0000007f07097812 */ /* 0x004fe200078ec0ff */
[----:B0-----:R-:W-:Y:S01]  /*118c0*/  IMAD R0, R5, R2, RZ ;  /* 0x0000000205007224 */ /* 0x001fe200078e02ff */
[----:B------:R-:W-:Y:S02]  /*118d0*/  SHF.R.U32.HI R7, RZ, 0x3, R7 ;  /* 0x00000003ff077819 */ /* 0x000fe40000011607 */
[----:B------:R-:W-:Y:S01]  /*118e0*/  LEA.HI R5, R9, R18, RZ, 0x1d ;  /* 0x0000001209057211 */ /* 0x000fe200078fe8ff */
[----:B------:R-:W-:-:S06]  /*118f0*/  IMAD R0, R19, R3, R0 ;  /* 0x0000000313007224 */ /* 0x000fcc00078e0200 */
[----:B-1----:R-:W0:Y:S01]  /*11900*/  @P0 LDC R6, c[0x0][0x44c] ;  /* 0x00011300ff060b82 */ /* 0x002e220000000800 */
[----:B------:R-:W-:Y:S01]  /*11910*/  IMAD.WIDE.U32 R2, R19, R2, UR4 ;  /* 0x0000000413027e25 */ /* 0x000fe2000f8e0002 */
[----:B------:R-:W-:-:S03]  /*11920*/  ULDC.64 UR4, c[0x0][0x2d0] ;  /* 0x0000b40000047ab9 */ /* 0x000fc60000000a00 */
[----:B------:R-:W-:Y:S02]  /*11930*/  IMAD.IADD R3, R3, 0x1, R0 ;  /* 0x0000000103037824 */ /* 0x000fe400078e0200 */
[----:B----4-:R-:W-:Y:S02]  /*11940*/  IMAD R0, R4, 0x80, R5 ;  /* 0x0000008004007824 */ /* 0x010fe400078e0205 */
[----:B------:R-:W1:Y:S02]  /*11950*/  @P0 LDC R5, c[0x0][0x450] ;  /* 0x00011400ff050b82 */ /* 0x000e640000000800 */
[----:B------:R-:W-:Y:S02]  /*11960*/  IMAD.MOV.U32 R4, RZ, RZ, R0 ;  /* 0x000000ffff047224 */ /* 0x000fe400078e0000 */
[----:B0-----:R-:W-:-:S05]  /*11970*/  @P0 IMAD.HI.U32 R6, R0, R6, RZ ;  /* 0x0000000600060227 */ /* 0x001fca00078e00ff */
[----:B-1----:R-:W-:-:S05]  /*11980*/  @P0 SHF.R.U32.HI R4, RZ, R5, R6 ;  /* 0x00000005ff040219 */ /* 0x002fca0000011606 */
        /* <DEDUP_REMOVED lines=15> */
[----:B------:R-:W-:-:S03]  /*11a80*/  ULDC UR4, c[0x0][0x2b8] ;  /* 0x0000ae0000047ab9 */ /* 0x000fc60000000800 */
[----:B------:R-:W-:Y:S01]  /*11a90*/  IADD3.X R2, R3, UR5, R5, P0, !PT ;  /* 0x0000000503027c10 */ /* 0x000fe200087fe405 */
[----:B------:R-:W-:Y:S01]  /*11aa0*/  IMAD.SHL.U32 R3, R7, 0x80, RZ ;  /* 0x0000008007037824 */ /* 0x000fe200078e00ff */
[----:B------:R-:W-:Y:S01]  /*11ab0*/  ISETP.GE.AND P0, PT, R18, UR4, PT ;  /* 0x0000000412007c0c */ /* 0x000fe2000bf06270 */
[----:B------:R-:W-:-:S03]  /*11ac0*/  UMOV UR4, 0xffffffff ;  /* 0xffffffff00047882 */ /* 0x000fc60000000000 */
[----:B------:R-:W-:-:S04]  /*11ad0*/  LOP3.LUT R3, R18, 0x380, R3, 0xf8, !PT ;  /* 0x0000038012037812 */ /* 0x000fc800078ef803 */
[----:B------:R-:W-:Y:S01]  /*11ae0*/  LOP3.LUT R3, R3, 0x70, R4, 0x78, !PT ;  /* 0x0000007003037812 */ /* 0x000fe200078e7804 */
[----:B------:R-:W-:-:S05]  /*11af0*/  IMAD.SHL.U32 R4, R9, 0x10, RZ ;  /* 0x0000001009047824 */ /* 0x000fca00078e00ff */
        /* <DEDUP_REMOVED lines=8> */
[----:B------:R-:W-:Y:S01]  /*11b80*/  ISETP.GE.AND P1, PT, R5, R3, PT ;  /* 0x000000030500720c */ /* 0x000fe20003f26270 */
[----:B------:R-:W-:-:S12]  /*11b90*/  SHFL.IDX PT, R14, R0, 0x7, 0x181f ;  /* 0x00f81f00000e7f89 */ /* 0x000fd800000e0000 */
        /* <DEDUP_REMOVED lines=10> */
[----:B------:R-:W-:Y:S01]  /*11c40*/  @!P1 VIADD R8, R4, UR40 ;  /* 0x0000002804089c36 */ /* 0x000fe20008000000 */
[----:B------:R-:W1:Y:S01]  /*11c50*/  SHFL.IDX PT, R6, R2, 0x1, 0x181f ;  /* 0x00381f0002067f89 */ /* 0x000e6200000e0000 */
        /* <DEDUP_REMOVED lines=50> */
[----:B------:R-:W-:-:S03]  /*11f80*/  ISETP.GE.AND P1, PT, R10, R3, PT ;  /* 0x000000030a00720c */ /* 0x000fc60003f26270 */
        /* <DEDUP_REMOVED lines=8> */
[----:B------:R0:W-:Y:S04]  /*12010*/  @!P1 LDGSTS.E.BYPASS.LTC128B.128 [R8+0x1f400], desc[UR38][R6.64], !P0 ;  /* 0x1f40000006089fae */ /* 0x0001e8000c101d66 */
[----:B0-----:R0:W1:Y:S02]  /*12020*/  SHFL.IDX PT, R6, R2, 0x7, 0x181f ;  /* 0x00f81f0002067f89 */ /* 0x00106400000e0000 */
.L_x_2059:
[----:B------:R-:W-:-:S05]  /*12030*/  VIADD R0, R5, 0x70 ;  /* 0x0000007005007836 */ /* 0x000fca0000000000 */
[----:B------:R-:W-:Y:S01]  /*12040*/  ISETP.GE.AND P1, PT, R0, R3, PT ;  /* 0x000000030000720c */ /* 0x000fe20003f26270 */
[----:B------:R-:W-:-:S05]  /*12050*/  IMAD.MOV.U32 R0, RZ, RZ, 0x1 ;  /* 0x00000001ff007424 */ /* 0x000fca00078e00ff */
[----:B------:R-:W-:-:S07]  /*12060*/  SHF.L.U32 R0, R0, 0x1f, RZ ;  /* 0x0000001f00007819 */ /* 0x000fce00000006ff */
[----:B0-----:R-:W-:Y:S01]  /*12070*/  @!P1 IADD3 R2, P2, R18, R14, RZ ;  /* 0x0000000e12029210 */ /* 0x001fe20007f5e0ff */
[----:B------:R-:W-:-:S04]  /*12080*/  @!P1 VIADD R5, R4, UR40 ;  /* 0x0000002804059c36 */ /* 0x000fc80008000000 */
[----:B-1----:R-:W-:-:S05]  /*12090*/  @!P1 IMAD.X R3, RZ, RZ, R6, P2 ;  /* 0x000000ffff039224 */ /* 0x002fca00010e0606 */
        /* <DEDUP_REMOVED lines=8> */
[----:B------:R-:W2:Y:S01]  /*12120*/  LDL R7, [R1+0x4] ;  /* 0x0000040001077983 */ /* 0x000ea20000100800 */
[----:B------:R-:W-:Y:S01]  /*12130*/  SYNCS.ARRIVE.TRANS64.A1T0 RZ, [UR40+0x2e800], RZ ;  /* 0x02e800ffffff79a7 */ /* 0x000fe20008100028 */
[----:B------:R-:W-:Y:S01]  /*12140*/  VIADD R17, R17, 0xfffffffe ;  /* 0xfffffffe11117836 */ /* 0x000fe20000000000 */
[----:B------:R-:W1:Y:S04]  /*12150*/  SYNCS.PHASECHK.TRANS64.TRYWAIT P0, [UR40+0x2e820], R0 ;  /* 0x02e82000ff0075a7 */ /* 0x000e680008000168 */
[----:B--2---:R-:W-:Y:S01]  /*12160*/  ISETP.GE.AND P1, PT, R17, R7, PT ;  /* 0x000000071100720c */ /* 0x004fe20003f26270 */
[----:B01----:R-:W-:-:S12]  /*12170*/  @!P0 BRA `(.L_x_1998) ;  /* 0x0000002800b48947 */ /* 0x003fd80003800000 */
.L_x_2060:
        /* <DEDUP_REMOVED lines=8> */
.L_x_2016:
[----:B------:R-:W2:Y:S01]  /*12200*/  LDL R2, [R1+0x10] ;  /* 0x0000100001027983 */ /* 0x000ea20000100800 */
[----:B------:R-:W-:Y:S01]  /*12210*/  VIADD R19, R6, 0x1 ;  /* 0x0000000106137836 */ /* 0x000fe20000000000 */
[----:B------:R-:W-:Y:S04]  /*12220*/  BSSY B0, `(.L_x_2000) ;  /* 0x0000067000007945 */ /* 0x000fe80003800000 */
[----:B------:R-:W-:-:S04]  /*12230*/  ISETP.NE.AND P0, PT, R19, 0x2, PT ;  /* 0x000000021300780c */ /* 0x000fc80003f05270 */
[----:B0-----:R-:W-:Y:S02]  /*12240*/  SEL R3, RZ, 0x1, P0 ;  /* 0x00000001ff037807 */ /* 0x001fe40000000000 */
[----:B------:R-:W-:Y:S02]  /*12250*/  SEL R19, R19, RZ, P0 ;  /* 0x000000ff13137207 */ /* 0x000fe40000000000 */
[----:B------:R-:W-:Y:S02]  /*12260*/  LOP3.LUT R20, R0, R3, RZ, 0x3c, !PT ;  /* 0x0000000300147212 */ /* 0x000fe400078e3cff */
[----:B--2---:R-:W-:-:S13]  /*12270*/  ISETP.NE.AND P1, PT, R2, RZ, PT ;  /* 0x000000ff0200720c */ /* 0x004fda0003f25270 */
[----:B------:R-:W-:Y:S05]  /*12280*/  @!P1 BRA `(.L_x_2001) ;  /* 0x0000000400809947 */ /* 0x000fea0003800000 */
[----:B------:R-:W2:Y:S01]  /*12290*/  LDL R2, [R1+0x18] ;  /* 0x0000180001027983 */ /* 0x000ea20000100800 */
[----:B------:R-:W-:Y:S01]  /*122a0*/  IMAD.MOV.U32 R7, RZ, RZ, R17 ;  /* 0x000000ffff077224 */ /* 0x000fe200078e0011 */
[----:B--2---:R-:W-:-:S13]  /*122b0*/  ISETP.NE.AND P1, PT, R2, RZ, PT ;  /* 0x000000ff0200720c */ /* 0x004fda0003f25270 */
        /* <DEDUP_REMOVED lines=21> */
.L_x_2002:
[----:B0-----:R-:W-:Y:S01]  /*12410*/  LEA R4, R19, UR40, 0x3 ;  /* 0x0000002813047c11 */ /* 0x001fe2000f8e18ff */
[----:B------:R-:W0:Y:S01]  /*12420*/  S2R R2, SR_TID.X ;  /* 0x0000000000027919 */ /* 0x000e220000002100 */
[----:B------:R-:W-:-:S04]  /*12430*/  SHF.L.U32 R3, R20, 0x1f, RZ ;  /* 0x0000001f14037819 */ /* 0x000fc800000006ff */
[----:B------:R-:W1:Y:S01]  /*12440*/  SYNCS.PHASECHK.TRANS64.TRYWAIT P0, [R4+URZ+0x2e880], R3 ;  /* 0x02e88003040075a7 */ /* 0x000e62000800017f */
[----:B0-----:R-:W-:-:S04]  /*12450*/  LOP3.LUT R2, R2, 0x7f, RZ, 0xc0, !PT ;  /* 0x0000007f02027812 */ /* 0x001fc800078ec0ff */
[----:B------:R-:W-:Y:S01]  /*12460*/  ISETP.NE.AND P1, PT, R2, RZ, PT ;  /* 0x000000ff0200720c */ /* 0x000fe20003f25270 */
[----:B-1----:R-:W-:-:S12]  /*12470*/  @!P0 BRA `(.L_x_2003) ;  /* 0x00000028000c8947 */ /* 0x002fd80003800000 */
.L_x_2061:
[----:B------:R-:W-:Y:S04]  /*12480*/  BSSY B1, `(.L_x_2004) ;  /* 0x0000009000017945 */ /* 0x000fe80003800000 */
        /* <DEDUP_REMOVED lines=8> */
.L_x_2005:
[----:B------:R-:W-:Y:S05]  /*12510*/  BSYNC B1 ;  /* 0x0000000000017941 */ /* 0x000fea0003800000 */
.L_x_2004:
        /* <DEDUP_REMOVED lines=16> */
.L_x_2006:
        /* <DEDUP_REMOVED lines=8> */
.L_x_2062:
        /* <DEDUP_REMOVED lines=11> */
.L_x_2009:
[----:B------:R-:W-:Y:S05]  /*12750*/  BSYNC B1 ;  /* 0x0000000000017941 */ /* 0x000fea0003800000 */
.L_x_2008:
        /* <DEDUP_REMOVED lines=12> */
.L_x_2010:
[----:B------:R-:W-:-:S13]  /*12820*/  @P0 ELECT P1, URZ, PT ;  /* 0x00000000003f082f */ /* 0x000fda0003820000 */
[----:B------:R-:W-:Y:S01]  /*12830*/  @P1 R2UR UR13, R16 ;  /* 0x00000000100d12ca */ /* 0x000fe200000e0000 */
[----:B------:R-:W-:Y:S01]  /*12840*/  UMOV UR12, UR36 ;  /* 0x00000024000c7c82 */ /* 0x000fe20008000000 */
[----:B------:R-:W-:-:S11]  /*12850*/  @P1 PLOP3.LUT P0, PT, P1, PT, PT, 0x8, 0x0 ;  /* 0x000000000000181c */ /* 0x000fd60000f0e170 */
[----:B------:R2:W-:Y:S01]  /*12860*/  UTMALDG.4D [UR8], [UR4], desc[UR6] ;  /* 0x00000608040075b4 */ /* 0x0005e20008019000 */
[----:B------:R-:W-:Y:S01]  /*12870*/  PLOP3.LUT P1, PT, PT, PT, PT, 0x8, 0x0 ;  /* 0x000000000000781c */ /* 0x000fe20003f2e170 */
[----:B--2---:R-:W-:-:S12]  /*12880*/  @P0 BRA.U.ANY `(.L_x_2010) ;  /* 0xfffffffd00e40947 */ /* 0x004fd8000393ffff */
.L_x_2001:
[----:B------:R-:W-:Y:S05]  /*12890*/  BSYNC B0 ;  /* 0x0000000000007941 */ /* 0x000fea0003800000 */
.L_x_2000:
[----:B------:R-:W2:Y:S02]  /*128a0*/  LDL R2, [R1+0x20] ;  /* 0x0000200001027983 */ /* 0x000ea40000100800 */
[----:B--2---:R-:W-:-:S13]  /*128b0*/  ISETP.NE.AND P0, PT, R2, 0x3, PT ;  /* 0x000000030200780c */ /* 0x004fda0003f05270 */
[----:B------:R-:W-:Y:S05]  /*128c0*/  @!P0 BRA `(.L_x_2011) ;  /* 0x0000000000048947 */ /* 0x000fea0003800000 */
[----:B------:R-:W-:Y:S01]  /*128d0*/  BPT.TRAP 0x1 ;  /* 0x000000040000795c */ /* 0x000fe20000300000 */
.L_x_2011:
[----:B------:R-:W-:Y:S02]  /*128e0*/  LOP3.LUT R2, R0, 0x1, RZ, 0x3c, !PT ;  /* 0x0000000100027812 */ /* 0x000fe400078e3cff */
[----:B------:R-:W-:Y:S02]  /*128f0*/  LEA R18, R6, UR40, 0x3 ;  /* 0x0000002806127c11 */ /* 0x000fe4000f8e18ff */
[----:B------:R-:W-:Y:S02]  /*12900*/  SHF.L.U32 R2, R2, 0x1f, RZ ;  /* 0x0000001f02027819 */ /* 0x000fe400000006ff */
[----:B------:R-:W-:Y:S02]  /*12910*/  ISETP.NE.AND P1, PT, R21, 0x3, PT ;  /* 0x000000031500780c */ /* 0x000fe40003f25270 */
[----:B------:R-:W2:Y:S02]  /*12920*/  SYNCS.PHASECHK.TRANS64.TRYWAIT P0, [R18+URZ+0x2e870], R2 ;  /* 0x02e87002120075a7 */ /* 0x000ea4000800017f */
[----:B--2---:R-:W-:Y:S09]  /*12930*/  @!P0 BRA `(.L_x_2012) ;  /* 0x0000002400048947 */ /* 0x004ff20003800000 */
.L_x_2063:
[----:B------:R-:W-:Y:S05]  /*12940*/  @!P1 BRA `(.L_x_2013) ;  /* 0x0000000000049947 */ /* 0x000fea0003800000 */
[----:B------:R-:W-:Y:S01]  /*12950*/  BPT.TRAP 0x1 ;  /* 0x000000040000795c */ /* 0x000fe20000300000 */
.L_x_2013:
[----:B--2---:R-:W-:Y:S01]  /*12960*/  SHF.L.U32 R2, R0, 0x1f, RZ ;  /* 0x0000001f00027819 */ /* 0x004fe200000006ff */
[----:B------:R-:W-:-:S03]  /*12970*/  IMAD R0, R6, 0x7000, RZ ;  /* 0x0000700006007824 */ /* 0x000fc600078e02ff */
[----:B------:R-:W2:Y:S02]  /*12980*/  SYNCS.PHASECHK.TRANS64.TRYWAIT P0, [R18+URZ+0x2e860], R2 ;  /* 0x02e86002120075a7 */ /* 0x000ea4000800017f */
[----:B--2---:R-:W-:Y:S05]  /*12990*/  @!P0 BRA `(.L_x_2014) ;  /* 0x0000002400008947 */ /* 0x004fea0003800000 */
.L_x_2064:
[----:B01----:R-:W2:Y:S04]  /*129a0*/  LDL R4, [R1+0xc] ;  /* 0x00000c0001047983 */ /* 0x003ea80000100800 */
[----:B------:R-:W3:Y:S01]  /*129b0*/  LDL R12, [R1+0x14] ;  /* 0x00001400010c7983 */ /* 0x000ee20000100800 */
[----:B------:R-:W-:Y:S05]  /*129c0*/  WARPSYNC.ALL ;  /* 0x0000000000007948 */ /* 0x000fea0003800000 */
[----:B------:R-:W0:Y:S01]  /*129d0*/  S2R R3, SR_TID.X ;  /* 0x0000000000037919 */ /* 0x000e220000002100 */
[----:B------:R-:W-:Y:S01]  /*129e0*/  IMAD.MOV.U32 R10, RZ, RZ, 0x40 ;  /* 0x00000040ff0a7424 */ /* 0x000fe200078e00ff */
[----:B0-----:R-:W-:-:S04]  /*129f0*/  LOP3.LUT P0, RZ, R3, 0x4, RZ, 0xc0, !PT ;  /* 0x0000000403ff7812 */ /* 0x001fc8000780c0ff */
[----:B------:R-:W-:Y:S02]  /*12a00*/  SEL R10, R10, 0xffffffc0, !P0 ;  /* 0xffffffc00a0a7807 */ /* 0x000fe40004000000 */
[C---:B--2---:R-:W-:Y:S02]  /*12a10*/  LOP3.LUT R2, R0.reuse, R4, RZ, 0xfc, !PT ;  /* 0x0000000400027212 */ /* 0x044fe400078efcff */
[----:B---3--:R-:W-:-:S03]  /*12a20*/  IADD3 R0, R0, UR40, R12 ;  /* 0x0000002800007c10 */ /* 0x008fc6000fffe00c */
        /* <DEDUP_REMOVED lines=94> */
.L_x_2015:
        /* <DEDUP_REMOVED lines=15> */
.L_x_1999:
[----:B------:R-:W-:-:S07]  /*13100*/  IMAD.MOV.U32 R19, RZ, RZ, RZ ;  /* 0x000000ffff137224 */ /* 0x000fce00078e00ff */
.L_x_2017:
[----:B------:R-:W0:Y:S02]  /*13110*/  LDL R2, [R1+0x1c] ;  /* 0x00001c0001027983 */ /* 0x000e240000100800 */
[----:B0-----:R-:W-:-:S04]  /*13120*/  LOP3.LUT R0, R2, 0x1, RZ, 0xfc, !PT ;  /* 0x0000000102007812 */ /* 0x001fc800078efcff */
[----:B------:R-:W-:-:S13]  /*13130*/  ISETP.NE.AND P0, PT, R0, 0x3, PT ;  /* 0x000000030000780c */ /* 0x000fda0003f05270 */
[----:B------:R-:W-:Y:S05]  /*13140*/  @!P0 BRA `(.L_x_2018) ;  /* 0x0000000000048947 */ /* 0x000fea0003800000 */
[----:B------:R-:W-:Y:S01]  /*13150*/  BPT.TRAP 0x1 ;  /* 0x000000040000795c */ /* 0x000fe20000300000 */
.L_x_2018:
        /* <DEDUP_REMOVED lines=8> */
.L_x_2065:
[----:B------:R-:W-:Y:S05]  /*131e0*/  BSYNC B0 ;  /* 0x0000000000007941 */ /* 0x000fea0003800000 */
.L_x_2019:
[----:B------:R-:W-:Y:S05]  /*131f0*/  @!P1 BRA `(.L_x_2021) ;  /* 0x0000000000049947 */ /* 0x000fea0003800000 */
[----:B------:R-:W-:Y:S01]  /*13200*/  BPT.TRAP 0x1 ;  /* 0x000000040000795c */ /* 0x000fe20000300000 */
.L_x_2021:
[----:B------:R-:W2:Y:S01]  /*13210*/  LDL.LU R2, [R1+0xc] ;  /* 0x00000c0001027983 */ /* 0x000ea20000300800 */
[----:B0-----:R-:W-:Y:S01]  /*13220*/  SHF.L.U32 R3, R20, 0x1f, RZ ;  /* 0x0000001f14037819 */ /* 0x001fe200000006ff */
[----:B------:R-:W-:-:S03]  /*13230*/  IMAD R0, R19, 0x7000, RZ ;  /* 0x0000700013007824 */ /* 0x000fc600078e02ff */
[----:B------:R-:W0:Y:S02]  /*13240*/  SYNCS.PHASECHK.TRANS64.TRYWAIT P0, [R16+URZ+0x2e860], R3 ;  /* 0x02e86003100075a7 */ /* 0x000e24000800017f */
[----:B--2---:R-:W-:Y:S01]  /*13250*/  LOP3.LUT R2, R0, R2, RZ, 0xfc, !PT ;  /* 0x0000000200027212 */ /* 0x004fe200078efcff */
[----:B0-----:R-:W-:Y:S06]  /*13260*/  @!P0 BRA `(.L_x_2022) ;  /* 0x0000001800f48947 */ /* 0x001fec0003800000 */
.L_x_2066:
[----:B------:R-:W2:Y:S01]  /*13270*/  LDL.LU R12, [R1+0x14] ;  /* 0x00001400010c7983 */ /* 0x000ea20000300800 */
[----:B------:R-:W1:Y:S01]  /*13280*/  S2R R4, SR_TID.X ;  /* 0x0000000000047919 */ /* 0x000e620000002100 */
[----:B0-----:R-:W-:Y:S01]  /*13290*/  VIADD R3, R2, UR40 ;  /* 0x0000002802037c36 */ /* 0x001fe20008000000 */
[----:B------:R-:W-:Y:S05]  /*132a0*/  WARPSYNC.ALL ;  /* 0x0000000000007948 */ /* 0x000fea0003800000 */
[----:B------:R-:W0:Y:S01]  /*132b0*/  LDSM.16.MT88.4 R8, [R2+UR40+0xe400] ;  /* 0x00e400280208783b */ /* 0x000e220008004200 */
[----:B-1----:R-:W-:Y:S01]  /*132c0*/  LOP3.LUT P0, RZ, R4, 0x4, RZ, 0xc0, !PT ;  /* 0x0000000404ff7812 */ /* 0x002fe2000780c0ff */
[----:B------:R-:W-:-:S05]  /*132d0*/  IMAD.MOV.U32 R4, RZ, RZ, 0x40 ;  /* 0x00000040ff047424 */ /* 0x000fca00078e00ff */
[----:B------:R-:W-:-:S05]  /*132e0*/  SEL R4, R4, 0xffffffc0, !P0 ;  /* 0xffffffc004047807 */ /* 0x000fca0004000000 */
[----:B------:R-:W-:-:S05]  /*132f0*/  IMAD.IADD R3, R4, 0x1, R3 ;  /* 0x0000000104037824 */ /* 0x000fca00078e0203 */
[----:B------:R-:W1:Y:S01]  /*13300*/  LDSM.16.MT88.4 R4, [R3+0xe400] ;  /* 0x00e400000304783b */ /* 0x000e620000004200 */
[----:B0-----:R-:W-:Y:S02]  /*13310*/  PRMT R13, R8, 0x7531, R9 ;  /* 0x00007531080d7816 */ /* 0x001fe40000000009 */
[C-C-:B------:R-:W-:Y:S02]  /*13320*/  PRMT R14, R10.reuse, 0x6420, R11.reuse ;  /* 0x000064200a0e7816 */ /* 0x140fe4000000000b */
[----:B------:R-:W-:Y:S02]  /*13330*/  PRMT R15, R10, 0x7531, R11 ;  /* 0x000075310a0f7816 */ /* 0x000fe4000000000b */
[C-C-:B-1----:R-:W-:Y:S02]  /*13340*/  PRMT R10, R6.reuse, 0x6420, R7.reuse ;  /* 0x00006420060a7816 */ /* 0x142fe40000000007 */
        /* <DEDUP_REMOVED lines=87> */
.L_x_2023:
        /* <DEDUP_REMOVED lines=14> */
.L_x_1982:
[----:B------:R-:W0:Y:S01]  /*139a0*/  S2R R4, SR_CgaCtaId ;  /* 0x0000000000047919 */ /* 0x000e220000008800 */
[----:B------:R-:W-:Y:S02]  /*139b0*/  MOV R3, 0x400 ;  /* 0x0000040000037802 */ /* 0x000fe40000000f00 */
[----:B------:R-:W-:Y:S02]  /*139c0*/  SHF.L.U32 R2, R2, 0x1f, RZ ;  /* 0x0000001f02027819 */ /* 0x000fe400000006ff */
[----:B0-----:R-:W-:-:S04]  /*139d0*/  LEA R9, R4, R3, 0x18 ;  /* 0x0000000304097211 */ /* 0x001fc800078ec0ff */
[----:B------:R-:W0:Y:S02]  /*139e0*/  SYNCS.PHASECHK.TRANS64.TRYWAIT P0, [R9+URZ+0x2e820], R2 ;  /* 0x02e82002090075a7 */ /* 0x000e24000800017f */
[----:B0-----:R-:W-:Y:S05]  /*139f0*/  @!P0 BRA `(.L_x_2024) ;  /* 0x0000001400248947 */ /* 0x001fea0003800000 */
.L_x_2067:
        /* <DEDUP_REMOVED lines=13> */
.L_x_2025:
        /* <DEDUP_REMOVED lines=12> */
.L_x_2068:
[----:B------:R-:W1:Y:S02]  /*13b90*/  SYNCS.PHASECHK.TRANS64.TRYWAIT P1, [R7+URZ], R2 ;  /* 0x00000002070075a7 */ /* 0x000e64000802017f */
[----:B-1----:R-:W-:Y:S05]  /*13ba0*/  @!P1 BRA `(.L_x_2027) ;  /* 0x0000001000e09947 */ /* 0x002fea0003800000 */
.L_x_2069:
[----:B------:R-:W-:Y:S05]  /*13bb0*/  @!P0 BRA `(.L_x_2028) ;  /* 0x0000000000048947 */ /* 0x000fea0003800000 */
[----:B------:R-:W-:Y:S01]  /*13bc0*/  BPT.TRAP 0x1 ;  /* 0x000000040000795c */ /* 0x000fe20000300000 */
.L_x_2028:
[----:B0-----:R-:W-:-:S04]  /*13bd0*/  IMAD R5, R0, 0x8, R9 ;  /* 0x0000000800057824 */ /* 0x001fc800078e0209 */
[----:B------:R-:W0:Y:S02]  /*13be0*/  SYNCS.PHASECHK.TRANS64.TRYWAIT P1, [R5+URZ+0x2e860], R4 ;  /* 0x02e86004050075a7 */ /* 0x000e24000802017f */
[----:B0-----:R-:W-:Y:S05]  /*13bf0*/  @!P1 BRA `(.L_x_2029) ;  /* 0x0000001000e09947 */ /* 0x001fea0003800000 */
.L_x_2070:
[----:B------:R-:W-:Y:S05]  /*13c00*/  @!P0 BRA `(.L_x_2030) ;  /* 0x0000000000048947 */ /* 0x000fea0003800000 */
[----:B------:R-:W-:Y:S01]  /*13c10*/  BPT.TRAP 0x1 ;  /* 0x000000040000795c */ /* 0x000fe20000300000 */
.L_x_2030:
[----:B------:R-:W-:-:S04]  /*13c20*/  IMAD R3, R3, 0x8, R9 ;  /* 0x0000000803037824 */ /* 0x000fc800078e0209 */
[----:B------:R-:W2:Y:S02]  /*13c30*/  SYNCS.PHASECHK.TRANS64.TRYWAIT P1, [R3+URZ+0x2e860], R2 ;  /* 0x02e86002030075a7 */ /* 0x000ea4000802017f */
[----:B--2---:R-:W-:Y:S05]  /*13c40*/  @!P1 BRA `(.L_x_2031) ;  /* 0x0000001000e09947 */ /* 0x004fea0003800000 */
.L_x_2071:
[----:B------:R-:W-:Y:S05]  /*13c50*/  @!P0 BRA `(.L_x_2032) ;  /* 0x0000000000048947 */ /* 0x000fea0003800000 */
[----:B------:R-:W-:Y:S01]  /*13c60*/  BPT.TRAP 0x1 ;  /* 0x000000040000795c */ /* 0x000fe20000300000 */
.L_x_2032:
[----:B------:R-:W3:Y:S02]  /*13c70*/  SYNCS.PHASECHK.TRANS64.TRYWAIT P0, [R5+URZ+0x2e880], R4 ;  /* 0x02e88004050075a7 */ /* 0x000ee4000800017f */
[----:B---3--:R-:W-:Y:S05]  /*13c80*/  @!P0 BRA `(.L_x_2033) ;  /* 0x0000001000e48947 */ /* 0x008fea0003800000 */
.L_x_2034:
[----:B----4-:R4:W0:Y:S02]  /*13c90*/  SYNCS.PHASECHK.TRANS64.TRYWAIT P0, [R3+URZ+0x2e880], R2 ;  /* 0x02e88002030075a7 */ /* 0x010824000800017f */
[----:B0-----:R-:W-:Y:S05]  /*13ca0*/  @!P0 NANOSLEEP.SYNCS 0x989680 ;  /* 0x009896800000895d */ /* 0x001fea0003900000 */
[----:B------:R-:W0:Y:S02]  /*13cb0*/  @!P0 SYNCS.PHASECHK.TRANS64 P0, [R3+URZ+0x2e880], R2 ;  /* 0x02e88002030085a7 */ /* 0x000e24000800007f */
[----:B0-----:R-:W-:Y:S05]  /*13cc0*/  @!P0 BRA `(.L_x_2034) ;  /* 0xfffffffc00f08947 */ /* 0x001fea000383ffff */
.L_x_1941:
[----:B------:R-:W-:Y:S05]  /*13cd0*/  BSYNC B6 ;  /* 0x0000000000067941 */ /* 0x000fea0003800000 */
.L_x_1938:
[----:B------:R-:W-:Y:S05]  /*13ce0*/  EXIT ;  /* 0x000000000000794d */ /* 0x000fea0003800000 */
.L_x_1945:
[----:B-1----:R-:W-:-:S04]  /*13cf0*/  IMAD.U32 R0, RZ, RZ, UR41 ;  /* 0x00000029ff007e24 */ /* 0x002fc8000f8e00ff */
[----:B------:R1:W2:Y:S03]  /*13d00*/  SYNCS.PHASECHK.TRANS64.TRYWAIT P0, [R0+URZ+0x2e800], R3 ;  /* 0x02e80003000075a7 */ /* 0x0002a6000800017f */
[----:B--2---:R-:W-:Y:S05]  /*13d10*/  @!P0 NANOSLEEP.SYNCS 0x989680 ;  /* 0x009896800000895d */ /* 0x004fea0003900000 */
[----:B------:R-:W2:Y:S02]  /*13d20*/  @!P0 SYNCS.PHASECHK.TRANS64 P0, [R0+URZ+0x2e800], R3 ;  /* 0x02e80003000085a7 */ /* 0x000ea4000800007f */
[----:B--2---:R-:W-:Y:S05]  /*13d30*/  @!P0 BRA `(.L_x_1945) ;  /* 0xfffffffc00ec8947 */ /* 0x004fea000383ffff */
[----:B------:R-:W-:Y:S05]  /*13d40*/  BRA `(.L_x_2035) ;  /* 0xfffffed800407947 */ /* 0x000fea000383ffff */
.L_x_1949:
[----:B-1----:R-:W-:-:S04]  /*13d50*/  IMAD.U32 R0, RZ, RZ, UR41 ;  /* 0x00000029ff007e24 */ /* 0x002fc8000f8e00ff */
[----:B------:R1:W3:Y:S03]  /*13d60*/  SYNCS.PHASECHK.TRANS64.TRYWAIT P2, [R0+URZ+0x2e830], R3 ;  /* 0x02e83003000075a7 */ /* 0x0002e6000804017f */
[----:B---3--:R-:W-:Y:S05]  /*13d70*/  @!P2 NANOSLEEP.SYNCS 0x989680 ;  /* 0x009896800000a95d */ /* 0x008fea0003900000 */
[----:B------:R-:W3:Y:S02]  /*13d80*/  @!P2 SYNCS.PHASECHK.TRANS64 P2, [R0+URZ+0x2e830], R3 ;  /* 0x02e830030000a5a7 */ /* 0x000ee4000804007f */
[----:B---3--:R-:W-:Y:S05]  /*13d90*/  @!P2 BRA `(.L_x_1949) ;  /* 0xfffffffc00eca947 */ /* 0x008fea000383ffff */
[----:B------:R-:W-:Y:S05]  /*13da0*/  BRA `(.L_x_1948) ;  /* 0xfffffed8005c7947 */ /* 0x000fea000383ffff */
.L_x_1954:
[----:B-1----:R-:W-:-:S04]  /*13db0*/  IMAD.U32 R3, RZ, RZ, UR10 ;  /* 0x0000000aff037e24 */ /* 0x002fc8000f8e00ff */
[----:B------:R1:W2:Y:S03]  /*13dc0*/  SYNCS.PHASECHK.TRANS64.TRYWAIT P3, [R3+URZ+0x2e830], R0 ;  /* 0x02e83000030075a7 */ /* 0x0002a6000806017f */
[----:B--2---:R-:W-:Y:S05]  /*13dd0*/  @!P3 NANOSLEEP.SYNCS 0x989680 ;  /* 0x009896800000b95d */ /* 0x004fea0003900000 */
[----:B------:R-:W2:Y:S02]  /*13de0*/  @!P3 SYNCS.PHASECHK.TRANS64 P3, [R3+URZ+0x2e830], R0 ;  /* 0x02e830000300b5a7 */ /* 0x000ea4000806007f */
[----:B--2---:R-:W-:Y:S05]  /*13df0*/  @!P3 BRA `(.L_x_1954) ;  /* 0xfffffffc00ecb947 */ /* 0x004fea000383ffff */
[----:B------:R-:W-:Y:S05]  /*13e00*/  BRA `(.L_x_1951) ;  /* 0xffffff1c001c7947 */ /* 0x000fea000383ffff */
.L_x_1958:
[----:B-1----:R-:W-:-:S04]  /*13e10*/  IMAD.U32 R3, RZ, RZ, UR10 ;  /* 0x0000000aff037e24 */ /* 0x002fc8000f8e00ff */
[----:B------:R1:W2:Y:S03]  /*13e20*/  SYNCS.PHASECHK.TRANS64.TRYWAIT P3, [R3+URZ+0x2e850], R0 ;  /* 0x02e85000030075a7 */ /* 0x0002a6000806017f */
[----:B--2---:R-:W-:Y:S05]  /*13e30*/  @!P3 NANOSLEEP.SYNCS 0x989680 ;  /* 0x009896800000b95d */ /* 0x004fea0003900000 */
[----:B------:R-:W2:Y:S02]  /*13e40*/  @!P3 SYNCS.PHASECHK.TRANS64 P3, [R3+URZ+0x2e850], R0 ;  /* 0x02e850000300b5a7 */ /* 0x000ea4000806007f */
[----:B--2---:R-:W-:Y:S05]  /*13e50*/  @!P3 BRA `(.L_x_1958) ;  /* 0xfffffffc00ecb947 */ /* 0x004fea000383ffff */
[----:B------:R-:W-:Y:S05]  /*13e60*/  BRA `(.L_x_1955) ;  /* 0xffffff2800107947 */ /* 0x000fea000383ffff */
.L_x_1965:
[----:B-1----:R-:W-:-:S04]  /*13e70*/  IMAD.U32 R3, RZ, RZ, UR7 ;  /* 0x00000007ff037e24 */ /* 0x002fc8000f8e00ff */
[----:B------:R1:W2:Y:S03]  /*13e80*/  SYNCS.PHASECHK.TRANS64.TRYWAIT P2, [R3+URZ+0x2e830], R0 ;  /* 0x02e83000030075a7 */ /* 0x0002a6000804017f */
[----:B--2---:R-:W-:Y:S05]  /*13e90*/  @!P2 NANOSLEEP.SYNCS 0x989680 ;  /* 0x009896800000a95d */ /* 0x004fea0003900000 */
[----:B------:R-:W2:Y:S02]  /*13ea0*/  @!P2 SYNCS.PHASECHK.TRANS64 P2, [R3+URZ+0x2e830], R0 ;  /* 0x02e830000300a5a7 */ /* 0x000ea4000804007f */
[----:B--2---:R-:W-:Y:S05]  /*13eb0*/  @!P2 BRA `(.L_x_1965) ;  /* 0xfffffffc00eca947 */ /* 0x004fea000383ffff */
[----:B------:R-:W-:Y:S05]  /*13ec0*/  BRA `(.L_x_1962) ;  /* 0xffffff6000347947 */ /* 0x000fea000383ffff */
.L_x_1969:
[----:B-1----:R-:W-:-:S04]  /*13ed0*/  IMAD.U32 R3, RZ, RZ, UR7 ;  /* 0x00000007ff037e24 */ /* 0x002fc8000f8e00ff */
[----:B------:R1:W2:Y:S03]  /*13ee0*/  SYNCS.PHASECHK.TRANS64.TRYWAIT P2, [R3+URZ+0x2e850], R0 ;  /* 0x02e85000030075a7 */ /* 0x0002a6000804017f */
[----:B--2---:R-:W-:Y:S05]  /*13ef0*/  @!P2 NANOSLEEP.SYNCS 0x989680 ;  /* 0x009896800000a95d */ /* 0x004fea0003900000 */
[----:B------:R-:W2:Y:S02]  /*13f00*/  @!P2 SYNCS.PHASECHK.TRANS64 P2, [R3+URZ+0x2e850], R0 ;  /* 0x02e850000300a5a7 */ /* 0x000ea4000804007f */
[----:B--2---:R-:W-:Y:S05]  /*13f10*/  @!P2 BRA `(.L_x_1969) ;  /* 0xfffffffc00eca947 */ /* 0x004fea000383ffff */
[----:B------:R-:W-:Y:S05]  /*13f20*/  BRA `(.L_x_1966) ;  /* 0xffffff6c00247947 */ /* 0x000fea000383ffff */
.L_x_1975:
[----:B-1----:R-:W-:-:S04]  /*13f30*/  IMAD.U32 R5, RZ, RZ, UR5 ;  /* 0x00000005ff057e24 */ /* 0x002fc8000f8e00ff */
[----:B------:R1:W2:Y:S03]  /*13f40*/  SYNCS.PHASECHK.TRANS64.TRYWAIT P0, [R5+URZ+0x2e850], R6 ;  /* 0x02e85006050075a7 */ /* 0x0002a6000800017f */
[----:B--2---:R-:W-:Y:S05]  /*13f50*/  @!P0 NANOSLEEP.SYNCS 0x989680 ;  /* 0x009896800000895d */ /* 0x004fea0003900000 */
[----:B------:R-:W2:Y:S02]  /*13f60*/  @!P0 SYNCS.PHASECHK.TRANS64 P0, [R5+URZ+0x2e850], R6 ;  /* 0x02e85006050085a7 */ /* 0x000ea4000800007f */
[----:B--2---:R-:W-:Y:S05]  /*13f70*/  @!P0 BRA `(.L_x_1975) ;  /* 0xfffffffc00ec8947 */ /* 0x004fea000383ffff */
[----:B------:R-:W-:Y:S05]  /*13f80*/  BRA `(.L_x_1974) ;  /* 0xffffff9400407947 */ /* 0x000fea000383ffff */
.L_x_1988:
[----:B------:R-:W-:Y:S02]  /*13f90*/  IMAD.MOV.U32 R13, RZ, RZ, R6 ;  /* 0x000000ffff0d7224 */ /* 0x000fe400078e0006 */
[----:B------:R-:W-:Y:S02]  /*13fa0*/  IMAD.MOV.U32 R12, RZ, RZ, RZ ;  /* 0x000000ffff0c7224 */ /* 0x000fe400078e00ff */
[----:B------:R-:W-:Y:S02]  /*13fb0*/  IMAD.MOV.U32 R11, RZ, RZ, 0x1f ;  /* 0x0000001fff0b7424 */ /* 0x000fe400078e00ff */
[----:B------:R-:W-:-:S07]  /*13fc0*/  IMAD.MOV.U32 R15, RZ, RZ, -0x1 ;  /* 0xffffffffff0f7424 */ /* 0x000fce00078e00ff */
[----:B0-----:R-:W-:Y:S05]  /*13fd0*/  WARPSYNC.COLLECTIVE R15, `(.L_x_2036) ;  /* 0x000000000f087348 */ /* 0x001fea0003c00000 */
[----:B------:R1:W2:Y:S02]  /*13fe0*/  SHFL.IDX P6, R14, R13, R12, R11 ;  /* 0x0000000c0d0e7389 */ /* 0x0002a400000c000b */
[----:B012---:R-:W-:Y:S01]  /*13ff0*/  ENDCOLLECTIVE ;  /* 0x000000000000791b */ /* 0x007fe20003800000 */
.L_x_2036:
[----:B------:R-:W-:Y:S05]  /*14000*/  BRA `(.L_x_2037) ;  /* 0xffffffd000647947 */ /* 0x000fea000383ffff */
.L_x_1990:
[----:B------:R-:W-:Y:S01]  /*14010*/  BSSY B0, `(.L_x_2038) ;  /* 0x0000006000007945 */ /* 0x000fe20003800000 */
[----:B------:R-:W-:-:S07]  /*14020*/  IMAD.MOV.U32 R15, RZ, RZ, -0x1 ;  /* 0xffffffffff0f7424 */ /* 0x000fce00078e00ff */
[----:B-1----:R-:W-:Y:S05]  /*14030*/  WARPSYNC.COLLECTIVE R15, `(.L_x_2039) ;  /* 0x000000000f0c7348 */ /* 0x002fea0003c00000 */
[----:B------:R-:W-:Y:S02]  /*14040*/  ELECT P6, UR62, PT ;  /* 0x00000000003e782f */ /* 0x000fe400038c0000 */
[----:B------:R-:W-:Y:S01]  /*14050*/  MOV R14, UR62 ;  /* 0x0000003e000e7c02 */ /* 0x000fe20008000f00 */
[----:B-1----:R-:W-:Y:S10]  /*14060*/  ENDCOLLECTIVE ;  /* 0x000000000000791b */ /* 0x002ff40003800000 */
.L_x_2039:
[----:B------:R-:W-:Y:S05]  /*14070*/  BSYNC B0 ;  /* 0x0000000000007941 */ /* 0x000fea0003800000 */
.L_x_2038:
[----:B------:R-:W-:Y:S05]  /*14080*/  BRA `(.L_x_2040) ;  /* 0xffffffd000687947 */ /* 0x000fea000383ffff */
.L_x_1992:
[----:B0-----:R-:W-:-:S04]  /*14090*/  IMAD.U32 R3, RZ, RZ, UR40 ;  /* 0x00000028ff037e24 */ /* 0x001fc8000f8e00ff */
[----:B------:R0:W2:Y:S03]  /*140a0*/  SYNCS.PHASECHK.TRANS64.TRYWAIT P0, [R3+URZ+0x2e880], R2 ;  /* 0x02e88002030075a7 */ /* 0x0000a6000800017f */
[----:B--2---:R-:W-:Y:S05]  /*140b0*/  @!P0 NANOSLEEP.SYNCS 0x989680 ;  /* 0x009896800000895d */ /* 0x004fea0003900000 */
[----:B------:R-:W2:Y:S02]  /*140c0*/  @!P0 SYNCS.PHASECHK.TRANS64 P0, [R3+URZ+0x2e880], R2 ;  /* 0x02e88002030085a7 */ /* 0x000ea4000800007f */
[----:B--2---:R-:W-:Y:S05]  /*140d0*/  @!P0 BRA `(.L_x_1992) ;  /* 0xfffffffc00ec8947 */ /* 0x004fea000383ffff */
[----:B------:R-:W-:Y:S05]  /*140e0*/  BRA `(.L_x_2041) ;  /* 0xffffffd000b47947 */ /* 0x000fea000383ffff */
.L_x_1994:
[----:B0-----:R-:W-:-:S04]  /*140f0*/  IMAD.U32 R3, RZ, RZ, UR40 ;  /* 0x00000028ff037e24 */ /* 0x001fc8000f8e00ff */
[----:B------:R0:W2:Y:S03]  /*14100*/  SYNCS.PHASECHK.TRANS64.TRYWAIT P0, [R3+URZ+0x2e840], R2 ;  /* 0x02e84002030075a7 */ /* 0x0000a6000800017f */
[----:B--2---:R-:W-:Y:S05]  /*14110*/  @!P0 NANOSLEEP.SYNCS 0x989680 ;  /* 0x009896800000895d */ /* 0x004fea0003900000 */
[----:B------:R-:W2:Y:S02]  /*14120*/  @!P0 SYNCS.PHASECHK.TRANS64 P0, [R3+URZ+0x2e840], R2 ;  /* 0x02e84002030085a7 */ /* 0x000ea4000800007f */
[----:B--2---:R-:W-:Y:S05]  /*14130*/  @!P0 BRA `(.L_x_1994) ;  /* 0xfffffffc00ec8947 */ /* 0x004fea000383ffff */
[----:B------:R-:W-:Y:S05]  /*14140*/  BRA `(.L_x_2042) ;  /* 0xffffffd000f47947 */ /* 0x000fea000383ffff */
.L_x_1997:
[----:B------:R-:W-:Y:S01]  /*14150*/  IMAD.MOV.U32 R13, RZ, RZ, R2 ;  /* 0x000000ffff0d7224 */ /* 0x000fe200078e0002 */
[----:B------:R-:W-:Y:S01]  /*14160*/  LEA.HI R5, R9, UR41, RZ, 0x1d ;  /* 0x0000002909057c11 */ /* 0x000fe2000f8fe8ff */
[----:B------:R-:W-:Y:S02]  /*14170*/  IMAD.MOV.U32 R12, RZ, RZ, RZ ;  /* 0x000000ffff0c7224 */ /* 0x000fe400078e00ff */
[----:B------:R-:W-:Y:S02]  /*14180*/  IMAD.MOV.U32 R11, RZ, RZ, 0x181f ;  /* 0x0000181fff0b7424 */ /* 0x000fe400078e00ff */
[----:B------:R-:W-:Y:S02]  /*14190*/  IMAD.MOV.U32 R15, RZ, RZ, -0x1 ;  /* 0xffffffffff0f7424 */ /* 0x000fe400078e00ff */
[----:B------:R-:W-:-:S07]  /*141a0*/  VIADD R10, R5, 0x10 ;  /* 0x00000010050a7836 */ /* 0x000fce0000000000 */
[----:B------:R-:W-:Y:S05]  /*141b0*/  WARPSYNC.COLLECTIVE R15, `(.L_x_2043) ;  /* 0x000000000f087348 */ /* 0x000fea0003c00000 */
[----:B------:R0:W1:Y:S02]  /*141c0*/  SHFL.IDX P6, R14, R13, R12, R11 ;  /* 0x0000000c0d0e7389 */ /* 0x00006400000c000b */
[----:B01----:R-:W-:Y:S01]  /*141d0*/  ENDCOLLECTIVE ;  /* 0x000000000000791b */ /* 0x003fe20003800000 */
.L_x_2043:
[----:B------:R-:W-:Y:S02]  /*141e0*/  IMAD.MOV.U32 R13, RZ, RZ, R0 ;  /* 0x000000ffff0d7224 */ /* 0x000fe400078e0000 */
[----:B------:R-:W-:-:S07]  /*141f0*/  IMAD.MOV.U32 R6, RZ, RZ, R14 ;  /* 0x000000ffff067224 */ /* 0x000fce00078e000e */
[----:B------:R-:W-:Y:S05]  /*14200*/  WARPSYNC.COLLECTIVE R15, `(.L_x_2044) ;  /* 0x000000000f087348 */ /* 0x000fea0003c00000 */
[----:B------:R0:W1:Y:S02]  /*14210*/  SHFL.IDX P6, R14, R13, R12, R11 ;  /* 0x0000000c0d0e7389 */ /* 0x00006400000c000b */
[----:B01----:R-:W-:Y:S01]  /*14220*/  ENDCOLLECTIVE ;  /* 0x000000000000791b */ /* 0x003fe20003800000 */
.L_x_2044:
        /* <DEDUP_REMOVED lines=10> */
.L_x_2045:
        /* <DEDUP_REMOVED lines=16> */
.L_x_2046:
[----:B------:R-:W-:Y:S02]  /*143d0*/  @!P1 VIADD R8, R4, UR40 ;  /* 0x0000002804089c36 */ /* 0x000fe40008000000 */
[----:B------:R-:W-:Y:S02]  /*143e0*/  IMAD.MOV.U32 R13, RZ, RZ, R2 ;  /* 0x000000ffff0d7224 */ /* 0x000fe400078e0002 */
[----:B------:R-:W-:Y:S02]  /*143f0*/  IMAD.MOV.U32 R12, RZ, RZ, 0x2 ;  /* 0x00000002ff0c7424 */ /* 0x000fe400078e00ff */
[----:B------:R-:W-:-:S07]  /*14400*/  IMAD.MOV.U32 R7, RZ, RZ, R14 ;  /* 0x000000ffff077224 */ /* 0x000fce00078e000e */
[----:B------:R-:W-:Y:S05]  /*14410*/  WARPSYNC.COLLECTIVE R15, `(.L_x_2047) ;  /* 0x000000000f087348 */ /* 0x000fea0003c00000 */
[----:B------:R0:W1:Y:S02]  /*14420*/  SHFL.IDX P6, R14, R13, R12, R11 ;  /* 0x0000000c0d0e7389 */ /* 0x00006400000c000b */
[----:B01----:R-:W-:Y:S01]  /*14430*/  ENDCOLLECTIVE ;  /* 0x000000000000791b */ /* 0x003fe20003800000 */
.L_x_2047:
        /* <DEDUP_REMOVED lines=16> */
.L_x_2048:
[----:B------:R-:W-:Y:S02]  /*14540*/  @!P1 VIADD R8, R4, UR40 ;  /* 0x0000002804089c36 */ /* 0x000fe40008000000 */
[----:B------:R-:W-:Y:S02]  /*14550*/  IMAD.MOV.U32 R13, RZ, RZ, R2 ;  /* 0x000000ffff0d7224 */ /* 0x000fe400078e0002 */
[----:B------:R-:W-:Y:S02]  /*14560*/  IMAD.MOV.U32 R12, RZ, RZ, 0x3 ;  /* 0x00000003ff0c7424 */ /* 0x000fe400078e00ff */
[----:B------:R-:W-:-:S07]  /*14570*/  IMAD.MOV.U32 R7, RZ, RZ, R14 ;  /* 0x000000ffff077224 */ /* 0x000fce00078e000e */
[----:B------:R-:W-:Y:S05]  /*14580*/  WARPSYNC.COLLECTIVE R15, `(.L_x_2049) ;  /* 0x000000000f087348 */ /* 0x000fea0003c00000 */
[----:B------:R0:W1:Y:S02]  /*14590*/  SHFL.IDX P6, R14, R13, R12, R11 ;  /* 0x0000000c0d0e7389 */ /* 0x00006400000c000b */
[----:B01----:R-:W-:Y:S01]  /*145a0*/  ENDCOLLECTIVE ;  /* 0x000000000000791b */ /* 0x003fe20003800000 */
.L_x_2049:
        /* <DEDUP_REMOVED lines=16> */
.L_x_2050:
[----:B------:R-:W-:Y:S02]  /*146b0*/  @!P1 VIADD R8, R4, UR40 ;  /* 0x0000002804089c36 */ /* 0x000fe40008000000 */
[----:B------:R-:W-:Y:S02]  /*146c0*/  IMAD.MOV.U32 R13, RZ, RZ, R2 ;  /* 0x000000ffff0d7224 */ /* 0x000fe400078e0002 */
[----:B------:R-:W-:Y:S02]  /*146d0*/  IMAD.MOV.U32 R12, RZ, RZ, 0x4 ;  /* 0x00000004ff0c7424 */ /* 0x000fe400078e00ff */
[----:B------:R-:W-:-:S07]  /*146e0*/  IMAD.MOV.U32 R7, RZ, RZ, R14 ;  /* 0x000000ffff077224 */ /* 0x000fce00078e000e */
[----:B------:R-:W-:Y:S05]  /*146f0*/  WARPSYNC.COLLECTIVE R15, `(.L_x_2051) ;  /* 0x000000000f087348 */ /* 0x000fea0003c00000 */
[----:B------:R0:W1:Y:S02]  /*14700*/  SHFL.IDX P6, R14, R13, R12, R11 ;  /* 0x0000000c0d0e7389 */ /* 0x00006400000c000b */
[----:B01----:R-:W-:Y:S01]  /*14710*/  ENDCOLLECTIVE ;  /* 0x000000000000791b */ /* 0x003fe20003800000 */
.L_x_2051:
        /* <DEDUP_REMOVED lines=16> */
.L_x_2052:
[----:B------:R-:W-:Y:S02]  /*14820*/  @!P1 VIADD R8, R4, UR40 ;  /* 0x0000002804089c36 */ /* 0x000fe40008000000 */
[----:B------:R-:W-:Y:S02]  /*14830*/  IMAD.MOV.U32 R13, RZ, RZ, R2 ;  /* 0x000000ffff0d7224 */ /* 0x000fe400078e0002 */
[----:B------:R-:W-:Y:S02]  /*14840*/  IMAD.MOV.U32 R12, RZ, RZ, 0x5 ;  /* 0x00000005ff0c7424 */ /* 0x000fe400078e00ff */
[----:B------:R-:W-:-:S07]  /*14850*/  IMAD.MOV.U32 R7, RZ, RZ, R14 ;  /* 0x000000ffff077224 */ /* 0x000fce00078e000e */
[----:B------:R-:W-:Y:S05]  /*14860*/  WARPSYNC.COLLECTIVE R15, `(.L_x_2053) ;  /* 0x000000000f087348 */ /* 0x000fea0003c00000 */
[----:B------:R0:W1:Y:S02]  /*14870*/  SHFL.IDX P6, R14, R13, R12, R11 ;  /* 0x0000000c0d0e7389 */ /* 0x00006400000c000b */
[----:B01----:R-:W-:Y:S01]  /*14880*/  ENDCOLLECTIVE ;  /* 0x000000000000791b */ /* 0x003fe20003800000 */
.L_x_2053:
        /* <DEDUP_REMOVED lines=15> */
.L_x_2054:
[----:B------:R-:W-:Y:S02]  /*14980*/  @!P1 VIADD R8, R4, UR40 ;  /* 0x0000002804089c36 */ /* 0x000fe40008000000 */
[----:B------:R-:W-:Y:S02]  /*14990*/  IMAD.MOV.U32 R13, RZ, RZ, R2 ;  /* 0x000000ffff0d7224 */ /* 0x000fe400078e0002 */
[----:B------:R-:W-:Y:S02]  /*149a0*/  IMAD.MOV.U32 R12, RZ, RZ, 0x6 ;  /* 0x00000006ff0c7424 */ /* 0x000fe400078e00ff */
[----:B------:R-:W-:-:S07]  /*149b0*/  IMAD.MOV.U32 R7, RZ, RZ, R14 ;  /* 0x000000ffff077224 */ /* 0x000fce00078e000e */
[----:B------:R-:W-:Y:S05]  /*149c0*/  WARPSYNC.COLLECTIVE R15, `(.L_x_2055) ;  /* 0x000000000f087348 */ /* 0x000fea0003c00000 */
[----:B------:R0:W1:Y:S02]  /*149d0*/  SHFL.IDX P6, R14, R13, R12, R11 ;  /* 0x0000000c0d0e7389 */ /* 0x00006400000c000b */
[----:B01----:R-:W-:Y:S01]  /*149e0*/  ENDCOLLECTIVE ;  /* 0x000000000000791b */ /* 0x003fe20003800000 */
.L_x_2055:
        /* <DEDUP_REMOVED lines=14> */
.L_x_2056:
[----:B------:R-:W-:-:S05]  /*14ad0*/  VIADD R8, R5, 0x60 ;  /* 0x0000006005087836 */ /* 0x000fca0000000000 */
        /* <DEDUP_REMOVED lines=8> */
.L_x_2057:
        /* <DEDUP_REMOVED lines=14> */
.L_x_2058:
[----:B------:R-:W-:Y:S05]  /*14c40*/  BRA `(.L_x_2059) ;  /* 0xffffffd000f87947 */ /* 0x000fea000383ffff */
.L_x_1998:
[----:B0-----:R-:W-:-:S04]  /*14c50*/  IMAD.U32 R3, RZ, RZ, UR40 ;  /* 0x00000028ff037e24 */ /* 0x001fc8000f8e00ff */
[----:B------:R0:W1:Y:S03]  /*14c60*/  SYNCS.PHASECHK.TRANS64.TRYWAIT P0, [R3+URZ+0x2e820], R0 ;  /* 0x02e82000030075a7 */ /* 0x000066000800017f */
[----:B-1----:R-:W-:Y:S05]  /*14c70*/  @!P0 NANOSLEEP.SYNCS 0x989680 ;  /* 0x009896800000895d */ /* 0x002fea0003900000 */
[----:B------:R-:W1:Y:S02]  /*14c80*/  @!P0 SYNCS.PHASECHK.TRANS64 P0, [R3+URZ+0x2e820], R0 ;  /* 0x02e82000030085a7 */ /* 0x000e64000800007f */
[----:B-1----:R-:W-:Y:S05]  /*14c90*/  @!P0 BRA `(.L_x_1998) ;  /* 0xfffffffc00ec8947 */ /* 0x002fea000383ffff */
[----:B------:R-:W-:Y:S05]  /*14ca0*/  BRA `(.L_x_2060) ;  /* 0xffffffd400347947 */ /* 0x000fea000383ffff */
.L_x_2003:
[----:B0-----:R0:W1:Y:S02]  /*14cb0*/  SYNCS.PHASECHK.TRANS64.TRYWAIT P0, [R4+URZ+0x2e880], R3 ;  /* 0x02e88003040075a7 */ /* 0x001064000800017f */
[----:B-1----:R-:W-:Y:S05]  /*14cc0*/  @!P0 NANOSLEEP.SYNCS 0x989680 ;  /* 0x009896800000895d */ /* 0x002fea0003900000 */
[----:B------:R-:W1:Y:S02]  /*14cd0*/  @!P0 SYNCS.PHASECHK.TRANS64 P0, [R4+URZ+0x2e880], R3 ;  /* 0x02e88003040085a7 */ /* 0x000e64000800007f */
[----:B-1----:R-:W-:Y:S05]  /*14ce0*/  @!P0 BRA `(.L_x_2003) ;  /* 0xfffffffc00f08947 */ /* 0x002fea000383ffff */
[----:B------:R-:W-:Y:S05]  /*14cf0*/  BRA `(.L_x_2061) ;  /* 0xffffffd400e07947 */ /* 0x000fea000383ffff */
.L_x_2007:
[----:B-1----:R1:W2:Y:S02]  /*14d00*/  SYNCS.PHASECHK.TRANS64.TRYWAIT P0, [R4+URZ+0x2e840], R3 ;  /* 0x02e84003040075a7 */ /* 0x0022a4000800017f */
[----:B--2---:R-:W-:Y:S05]  /*14d10*/  @!P0 NANOSLEEP.SYNCS 0x989680 ;  /* 0x009896800000895d */ /* 0x004fea0003900000 */
[----:B------:R-:W2:Y:S02]  /*14d20*/  @!P0 SYNCS.PHASECHK.TRANS64 P0, [R4+URZ+0x2e840], R3 ;  /* 0x02e84003040085a7 */ /* 0x000ea4000800007f */
[----:B--2---:R-:W-:Y:S05]  /*14d30*/  @!P0 BRA `(.L_x_2007) ;  /* 0xfffffffc00f08947 */ /* 0x004fea000383ffff */
[----:B------:R-:W-:Y:S05]  /*14d40*/  BRA `(.L_x_2062) ;  /* 0xffffffd800547947 */ /* 0x000fea000383ffff */
.L_x_2012:
[----:B--2---:R2:W3:Y:S02]  /*14d50*/  SYNCS.PHASECHK.TRANS64.TRYWAIT P0, [R18+URZ+0x2e870], R2 ;  /* 0x02e87002120075a7 */ /* 0x0044e4000800017f */
[----:B---3--:R-:W-:Y:S05]  /*14d60*/  @!P0 NANOSLEEP.SYNCS 0x989680 ;  /* 0x009896800000895d */ /* 0x008fea0003900000 */
[----:B------:R-:W3:Y:S02]  /*14d70*/  @!P0 SYNCS.PHASECHK.TRANS64 P0, [R18+URZ+0x2e870], R2 ;  /* 0x02e87002120085a7 */ /* 0x000ee4000800007f */
[----:B---3--:R-:W-:Y:S05]  /*14d80*/  @!P0 BRA `(.L_x_2012) ;  /* 0xfffffffc00f08947 */ /* 0x008fea000383ffff */
[----:B------:R-:W-:Y:S05]  /*14d90*/  BRA `(.L_x_2063) ;  /* 0xffffffd800e87947 */ /* 0x000fea000383ffff */
.L_x_2014:
[----:B--2---:R2:W3:Y:S02]  /*14da0*/  SYNCS.PHASECHK.TRANS64.TRYWAIT P0, [R18+URZ+0x2e860], R2 ;  /* 0x02e86002120075a7 */ /* 0x0044e4000800017f */
[----:B---3--:R-:W-:Y:S05]  /*14db0*/  @!P0 NANOSLEEP.SYNCS 0x989680 ;  /* 0x009896800000895d */ /* 0x008fea0003900000 */
[----:B------:R-:W3:Y:S02]  /*14dc0*/  @!P0 SYNCS.PHASECHK.TRANS64 P0, [R18+URZ+0x2e860], R2 ;  /* 0x02e86002120085a7 */ /* 0x000ee4000800007f */
[----:B---3--:R-:W-:Y:S05]  /*14dd0*/  @!P0 BRA `(.L_x_2014) ;  /* 0xfffffffc00f08947 */ /* 0x008fea000383ffff */
[----:B------:R-:W-:Y:S05]  /*14de0*/  BRA `(.L_x_2064) ;  /* 0xffffffd800ec7947 */ /* 0x000fea000383ffff */
.L_x_2020:
[----:B0-----:R0:W1:Y:S02]  /*14df0*/  SYNCS.PHASECHK.TRANS64.TRYWAIT P0, [R16+URZ+0x2e870], R3 ;  /* 0x02e87003100075a7 */ /* 0x001064000800017f */
[----:B-1----:R-:W-:Y:S05]  /*14e00*/  @!P0 NANOSLEEP.SYNCS 0x989680 ;  /* 0x009896800000895d */ /* 0x002fea0003900000 */
[----:B------:R-:W1:Y:S02]  /*14e10*/  @!P0 SYNCS.PHASECHK.TRANS64 P0, [R16+URZ+0x2e870], R3 ;  /* 0x02e87003100085a7 */ /* 0x000e64000800007f */
[----:B-1----:R-:W-:Y:S05]  /*14e20*/  @!P0 BRA `(.L_x_2020) ;  /* 0xfffffffc00f08947 */ /* 0x002fea000383ffff */
[----:B------:R-:W-:Y:S05]  /*14e30*/  BRA `(.L_x_2065) ;  /* 0xffffffe000e87947 */ /* 0x000fea000383ffff */
.L_x_2022:
[----:B0-----:R0:W1:Y:S02]  /*14e40*/  SYNCS.PHASECHK.TRANS64.TRYWAIT P0, [R16+URZ+0x2e860], R3 ;  /* 0x02e86003100075a7 */ /* 0x001064000800017f */
[----:B-1----:R-:W-:Y:S05]  /*14e50*/  @!P0 NANOSLEEP.SYNCS 0x989680 ;  /* 0x009896800000895d */ /* 0x002fea0003900000 */
[----:B------:R-:W1:Y:S02]  /*14e60*/  @!P0 SYNCS.PHASECHK.TRANS64 P0, [R16+URZ+0x2e860], R3 ;  /* 0x02e86003100085a7 */ /* 0x000e64000800007f */
[----:B-1----:R-:W-:Y:S05]  /*14e70*/  @!P0 BRA `(.L_x_2022) ;  /* 0xfffffffc00f08947 */ /* 0x002fea000383ffff */
[----:B------:R-:W-:Y:S05]  /*14e80*/  BRA `(.L_x_2066) ;  /* 0xffffffe000f87947 */ /* 0x000fea000383ffff */
.L_x_2024:
[----:B0-----:R0:W1:Y:S02]  /*14e90*/  SYNCS.PHASECHK.TRANS64.TRYWAIT P0, [R9+URZ+0x2e820], R2 ;  /* 0x02e82002090075a7 */ /* 0x001064000800017f */
[----:B-1----:R-:W-:Y:S05]  /*14ea0*/  @!P0 NANOSLEEP.SYNCS 0x989680 ;  /* 0x009896800000895d */ /* 0x002fea0003900000 */
[----:B------:R-:W1:Y:S02]  /*14eb0*/  @!P0 SYNCS.PHASECHK.TRANS64 P0, [R9+URZ+0x2e820], R2 ;  /* 0x02e82002090085a7 */ /* 0x000e64000800007f */
[----:B-1----:R-:W-:Y:S05]  /*14ec0*/  @!P0 BRA `(.L_x_2024) ;  /* 0xfffffffc00f08947 */ /* 0x002fea000383ffff */
[----:B------:R-:W-:Y:S05]  /*14ed0*/  BRA `(.L_x_2067) ;  /* 0xffffffe800c87947 */ /* 0x000fea000383ffff */
.L_x_2026:
[----:B0-----:R0:W1:Y:S02]  /*14ee0*/  SYNCS.PHASECHK.TRANS64.TRYWAIT P1, [R5+URZ], R4 ;  /* 0x00000004050075a7 */ /* 0x001064000802017f */
[----:B-1----:R-:W-:Y:S05]  /*14ef0*/  @!P1 NANOSLEEP.SYNCS 0x989680 ;  /* 0x009896800000995d */ /* 0x002fea0003900000 */
[----:B------:R-:W1:Y:S02]  /*14f00*/  @!P1 SYNCS.PHASECHK.TRANS64 P1, [R5+URZ], R4 ;  /* 0x00000004050095a7 */ /* 0x000e64000802007f */
[----:B-1----:R-:W-:Y:S05]  /*14f10*/  @!P1 BRA `(.L_x_2026) ;  /* 0xfffffffc00f09947 */ /* 0x002fea000383ffff */
[----:B------:R-:W-:Y:S05]  /*14f20*/  BRA `(.L_x_2068) ;  /* 0xffffffec00187947 */ /* 0x000fea000383ffff */
.L_x_2027:
[----:B-1----:R1:W2:Y:S02]  /*14f30*/  SYNCS.PHASECHK.TRANS64.TRYWAIT P1, [R7+URZ], R2 ;  /* 0x00000002070075a7 */ /* 0x0022a4000802017f */
[----:B--2---:R-:W-:Y:S05]  /*14f40*/  @!P1 NANOSLEEP.SYNCS 0x989680 ;  /* 0x009896800000995d */ /* 0x004fea0003900000 */
[----:B------:R-:W2:Y:S02]  /*14f50*/  @!P1 SYNCS.PHASECHK.TRANS64 P1, [R7+URZ], R2 ;  /* 0x00000002070095a7 */ /* 0x000ea4000802007f */
[----:B--2---:R-:W-:Y:S05]  /*14f60*/  @!P1 BRA `(.L_x_2027) ;  /* 0xfffffffc00f09947 */ /* 0x004fea000383ffff */
[----:B------:R-:W-:Y:S05]  /*14f70*/  BRA `(.L_x_2069) ;  /* 0xffffffec000c7947 */ /* 0x000fea000383ffff */
.L_x_2029:
[----:B0-----:R0:W2:Y:S02]  /*14f80*/  SYNCS.PHASECHK.TRANS64.TRYWAIT P1, [R5+URZ+0x2e860], R4 ;  /* 0x02e86004050075a7 */ /* 0x0010a4000802017f */
[----:B--2---:R-:W-:Y:S05]  /*14f90*/  @!P1 NANOSLEEP.SYNCS 0x989680 ;  /* 0x009896800000995d */ /* 0x004fea0003900000 */
[----:B------:R-:W2:Y:S02]  /*14fa0*/  @!P1 SYNCS.PHASECHK.TRANS64 P1, [R5+URZ+0x2e860], R4 ;  /* 0x02e86004050095a7 */ /* 0x000ea4000802007f */
[----:B--2---:R-:W-:Y:S05]  /*14fb0*/  @!P1 BRA `(.L_x_2029) ;  /* 0xfffffffc00f09947 */ /* 0x004fea000383ffff */
[----:B------:R-:W-:Y:S05]  /*14fc0*/  BRA `(.L_x_2070) ;  /* 0xffffffec000c7947 */ /* 0x000fea000383ffff */
.L_x_2031:
[----:B--2---:R2:W3:Y:S02]  /*14fd0*/  SYNCS.PHASECHK.TRANS64.TRYWAIT P1, [R3+URZ+0x2e860], R2 ;  /* 0x02e86002030075a7 */ /* 0x0044e4000802017f */
[----:B---3--:R-:W-:Y:S05]  /*14fe0*/  @!P1 NANOSLEEP.SYNCS 0x989680 ;  /* 0x009896800000995d */ /* 0x008fea0003900000 */
[----:B------:R-:W3:Y:S02]  /*14ff0*/  @!P1 SYNCS.PHASECHK.TRANS64 P1, [R3+URZ+0x2e860], R2 ;  /* 0x02e86002030095a7 */ /* 0x000ee4000802007f */
[----:B---3--:R-:W-:Y:S05]  /*15000*/  @!P1 BRA `(.L_x_2031) ;  /* 0xfffffffc00f09947 */ /* 0x008fea000383ffff */
[----:B------:R-:W-:Y:S05]  /*15010*/  BRA `(.L_x_2071) ;  /* 0xffffffec000c7947 */ /* 0x000fea000383ffff */
.L_x_2033:
[----:B---3--:R3:W4:Y:S02]  /*15020*/  SYNCS.PHASECHK.TRANS64.TRYWAIT P0, [R5+URZ+0x2e880], R4 ;  /* 0x02e88004050075a7 */ /* 0x008724000800017f */
[----:B----4-:R-:W-:Y:S05]  /*15030*/  @!P0 NANOSLEEP.SYNCS 0x989680 ;  /* 0x009896800000895d */ /* 0x010fea0003900000 */
[----:B------:R-:W4:Y:S02]  /*15040*/  @!P0 SYNCS.PHASECHK.TRANS64 P0, [R5+URZ+0x2e880], R4 ;  /* 0x02e88004050085a7 */ /* 0x000f24000800007f */
[----:B----4-:R-:W-:Y:S05]  /*15050*/  @!P0 BRA `(.L_x_2033) ;  /* 0xfffffffc00f08947 */ /* 0x010fea000383ffff */
[----:B------:R-:W-:Y:S05]  /*15060*/  BRA `(.L_x_2034) ;  /* 0xffffffec00087947 */ /* 0x000fea000383ffff */
.L_x_2072:
        /* <DEDUP_REMOVED lines=9> */
.L_x_2840:


//--------------------- .text._ZN7cutlass13device_kernelIN5flash11enable_sm90INS1_16FlashAttnFwdSm90INS1_25CollectiveMainloopFwdSm90ILi2EN4cute5tupleIJNS5_1CILi1EEES8_S8_EEENS6_IJNS7_ILi128EEENS7_ILi224EEESA_EEELi128ENS_12float_e4m3_tEfNS_4arch4Sm90ELb1ELb0ELb0ELb1ELb0ELb0ELb0ELb1ELb1ELb1ELb1ELb0EEENS1_21CollectiveEpilogueFwdINS6_IJSA_SA_SB_EEES9_NS_10bfloat16_tESF_Li256ELb1ELb1ELb1ELb1EEENS1_36VarlenDynamicPersistentTileSchedulerILi128ELi224ELi256ELi128ELb1ELb1ELb1ELb1ELb1ELb1EEEEEEEEEvNT_6ParamsE --------------------------
	.section	.text._ZN7cutlass13device_kernelIN5flash11enable_sm90INS1_16FlashAttnFwdSm90INS1_25CollectiveMainloopFwdSm90ILi2EN4cute5tupleIJNS5_1CILi1EEES8_S8_EEENS6_IJNS7_ILi128EEENS7_ILi224EEESA_EEELi128ENS_12float_e4m3_tEfNS_4arch4Sm90ELb1ELb0ELb0ELb1ELb0ELb0ELb0ELb1ELb1ELb1ELb1ELb0EEENS1_21CollectiveEpilogueFwdINS6_IJSA_SA_SB_EEES9_NS_10bfloat16_tESF_Li256ELb1ELb1ELb1ELb1EEENS1_36VarlenDynamicPersistentTileSchedulerILi128ELi224ELi256ELi128ELb1ELb1ELb1ELb1ELb1ELb1EEEEEEEEEvNT_6ParamsE,"ax",@progbits
	.align	128
.text._ZN7cutlass13device_kernelIN5flash11enable_sm90INS1_16FlashAttnFwdSm90INS1_25CollectiveMainloopFwdSm90ILi2EN4cute5tupleIJNS5_1CILi1EEES8_S8_EEENS6_IJNS7_ILi128EEENS7_ILi224EEESA_EEELi128ENS_12float_e4m3_tEfNS_4arch4Sm90ELb1ELb0ELb0ELb1ELb0ELb0ELb0ELb1ELb1ELb1ELb1ELb0EEENS1_21CollectiveEpilogueFwdINS6_IJSA_SA_SB_EEES9_NS_10bfloat16_tESF_Li256ELb1ELb1ELb1ELb1EEENS1_36VarlenDynamicPersistentTileSchedulerILi128ELi224ELi256ELi128ELb1ELb1ELb1ELb1ELb1ELb1EEEEEEEEEvNT_6ParamsE:
        .type           _ZN7cutlass13device_kernelIN5flash11enable_sm90INS1_16FlashAttnFwdSm90INS1_25CollectiveMainloopFwdSm90ILi2EN4cute5tupleIJNS5_1CILi1EEES8_S8_EEENS6_IJNS7_ILi128EEENS7_ILi224EEESA_EEELi128ENS_12float_e4m3_tEfNS_4arch4Sm90ELb1ELb0ELb0ELb1ELb0ELb0ELb0ELb1ELb1ELb1ELb1ELb0EEENS1_21CollectiveEpilogueFwdINS6_IJSA_SA_SB_EEES9_NS_10bfloat16_tESF_Li256ELb1ELb1ELb1ELb1EEENS1_36VarlenDynamicPersistentTileSchedulerILi128ELi224ELi256ELi128ELb1ELb1ELb1ELb1ELb1ELb1EEEEEEEEEvNT_6ParamsE,@function
        .size           _ZN7cutlass13device_kernelIN5flash11enable_sm90INS1_16FlashAttnFwdSm90INS1_25CollectiveMainloopFwdSm90ILi2EN4cute5tupleIJNS5_1CILi1EEES8_S8_EEENS6_IJNS7_ILi128EEENS7_ILi224EEESA_EEELi128ENS_12float_e4m3_tEfNS_4arch4Sm90ELb1ELb0ELb0ELb1ELb0ELb0ELb0ELb1ELb1ELb1ELb1ELb0EEENS1_21CollectiveEpilogueFwdINS6_IJSA_SA_SB_EEES9_NS_10bfloat16_tESF_Li256ELb1ELb1ELb1ELb1EEENS1_36VarlenDynamicPersistentTileSchedulerILi128ELi224ELi256ELi128ELb1ELb1ELb1ELb1ELb1ELb1EEEEEEEEEvNT_6ParamsE,(.L_x_2841 - _ZN7cutlass13device_kernelIN5flash11enable_sm90INS1_16FlashAttnFwdSm90INS1_25CollectiveMainloopFwdSm90ILi2EN4cute5tupleIJNS5_1CILi1EEES8_S8_EEENS6_IJNS7_ILi128EEENS7_ILi224EEESA_EEELi128ENS_12float_e4m3_tEfNS_4arch4Sm90ELb1ELb0ELb0ELb1ELb0ELb0ELb0ELb1ELb1ELb1ELb1ELb0EEENS1_21CollectiveEpilogueFwdINS6_IJSA_SA_SB_EEES9_NS_10bfloat16_tESF_Li256ELb1ELb1ELb1ELb1EEENS1_36VarlenDynamicPersistentTileSchedulerILi128ELi224ELi256ELi128ELb1ELb1ELb1ELb1ELb1ELb1EEEEEEEEEvNT_6ParamsE)
        .other          _ZN7cutlass13device_kernelIN5flash11enable_sm90INS1_16FlashAttnFwdSm90INS1_25CollectiveMainloopFwdSm90ILi2EN4cute5tupleIJNS5_1CILi1EEES8_S8_EEENS6_IJNS7_ILi128EEENS7_ILi224EEESA_EEELi128ENS_12float_e4m3_tEfNS_4arch4Sm90ELb1ELb0ELb0ELb1ELb0ELb0ELb0ELb1ELb1ELb1ELb1ELb0EEENS1_21CollectiveEpilogueFwdINS6_IJSA_SA_SB_EEES9_NS_10bfloat16_tESF_Li256ELb1ELb1ELb1ELb1EEENS1_36VarlenDynamicPersistentTileSchedulerILi128ELi224ELi256ELi128ELb1ELb1ELb1ELb1ELb1ELb1EEEEEEEEEvNT_6ParamsE,@"STO_CUDA_ENTRY STV_DEFAULT"
_ZN7cutlass13device_kernelIN5flash11enable_sm90INS1_16FlashAttnFwdSm90INS1_25CollectiveMainloopFwdSm90ILi2EN4cute5tupleIJNS5_1CILi1EEES8_S8_EEENS6_IJNS7_ILi128EEENS7_ILi224EEESA_EEELi128ENS_12float_e4m3_tEfNS_4arch4Sm90ELb1ELb0ELb0ELb1ELb0ELb0ELb0ELb1ELb1ELb1ELb1ELb0EEENS1_21CollectiveEpilogueFwdINS6_IJSA_SA_SB_EEES9_NS_10bfloat16_tESF_Li256ELb1ELb1ELb1ELb1EEENS1_36VarlenDynamicPersistentTileSchedulerILi128ELi224ELi256ELi128ELb1ELb1ELb1ELb1ELb1ELb1EEEEEEEEEvNT_6ParamsE:
        /* <DEDUP_REMOVED lines=18> */
.L_x_2074:
[----:B------:R-:W-:Y:S05]  /*0120*/  BSYNC B0 ;  /* 0x0000000000007941 */ /* 0x000fea0003800000 */
.L_x_2073:
        /* <DEDUP_REMOVED lines=41> */
.L_x_2075:
        /* <DEDUP_REMOVED lines=22> */
.L_x_2076:
        /* <DEDUP_REMOVED lines=18> */
.L_x_2077:
        /* <DEDUP_REMOVED lines=22> */
.L_x_2078:
        /* <DEDUP_REMOVED lines=22> */
.L_x_2079:
[----:B------:R-:W-:Y:S01]  /*0900*/  PLOP3.LUT P0, PT, PT, PT, UP0, 0x80, 0x0 ;  /* 0x000000000000781c */ /* 0x000fe20003f0f008 */
[----:B------:R-:W-:Y:S01]  /*0910*/  UMOV UR38, 0x1 ;  /* 0x0000000100267882 */ /* 0x000fe20000000000 */
[----:B------:R-:W-:Y:S01]  /*0920*/  NOP ;  /* 0x0000000000007918 */ /* 0x000fe20000000000 */
[----:B------:R-:W-:Y:S01]  /*0930*/  USEL UR38, UR38, 0x2, !UP0 ;  /* 0x0000000226267887 */ /* 0x000fe2000c000000 */
[----:B------:R-:W-:Y:S01]  /*0940*/  ULDC.64 UR54, c[0x0][0x208] ;  /* 0x0000820000367ab9 */ /* 0x000fe20000000a00 */
[----:B012-4-:R-:W-:Y:S08]  /*0950*/  BAR.SYNC.DEFER_BLOCKING 0x0 ;  /* 0x0000000000007b1d */ /* 0x017ff00000010000 */
[----:B------:R-:W-:Y:S05]  /*0960*/  @!P0 BRA `(.L_x_2080) ;  /* 0x0000011800f48947 */ /* 0x000fea0003800000 */
.L_x_2081:
        /* <DEDUP_REMOVED lines=33> */
[----:B------:R-:W-:Y:S02]  /*0b80*/  SHF.R.S32.HI R6, RZ, 0x4, R3 ;  /* 0x00000004ff067819 */ /* 0x000fe40000011403 */
[----:B------:R-:W-:Y:S02]  /*0b90*/  SHF.R.S32.HI R7, RZ, 0x1f, R11 ;  /* 0x0000001fff077819 */ /* 0x000fe4000001140b */
[----:B------:R-:W-:-:S02]  /*0ba0*/  LOP3.LUT R4, R3, 0x3fffff0, RZ, 0xc0, !PT ;  /* 0x03fffff003047812 */ /* 0x000fc400078ec0ff */
[----:B------:R-:W-:Y:S02]  /*0bb0*/  LEA.HI R3, R3, R6, RZ, 0x1 ;  /* 0x0000000603037211 */ /* 0x000fe400078f08ff */
[----:B------:R-:W-:Y:S01]  /*0bc0*/  LEA.HI R8, R7, R11, RZ, 0x2 ;  /* 0x0000000b07087211 */ /* 0x000fe200078f10ff */
[----:B------:R-:W-:Y:S01]  /*0bd0*/  IMAD.IADD R4, R12, 0x1, -R4 ;  /* 0x000000010c047824 */ /* 0x000fe200078e0a04 */
[----:B------:R-:W-:Y:S02]  /*0be0*/  LOP3.LUT R3, R3, 0x1ffffffe, RZ, 0xc0, !PT ;  /* 0x1ffffffe03037812 */ /* 0x000fe400078ec0ff */
[--C-:B------:R-:W-:Y:S01]  /*0bf0*/  SHF.R.S32.HI R9, RZ, 0x2, R8.reuse ;  /* 0x00000002ff097819 */ /* 0x100fe20000011408 */
[----:B------:R-:W-:Y:S01]  /*0c00*/  IMAD R4, R4, 0x40, R5 ;  /* 0x0000004004047824 */ /* 0x000fe200078e0205 */
[----:B------:R-:W-:Y:S01]  /*0c10*/  SHF.R.S32.HI R10, RZ, 0x1f, R8 ;  /* 0x0000001fff0a7819 */ /* 0x000fe20000011408 */
[----:B------:R-:W-:Y:S01]  /*0c20*/  IMAD.IADD R3, R6, 0x1, -R3 ;  /* 0x0000000106037824 */ /* 0x000fe200078e0a03 */
[----:B------:R-:W-:-:S02]  /*0c30*/  SHF.R.S32.HI R6, RZ, 0x7, R2 ;  /* 0x00000007ff067819 */ /* 0x000fc40000011402 */
[----:B------:R-:W-:Y:S01]  /*0c40*/  LEA.HI R10, R10, R9, RZ, 0x3 ;  /* 0x000000090a0a7211 */ /* 0x000fe200078f18ff */
[----:B------:R-:W-:Y:S01]  /*0c50*/  IMAD R3, R3, 0x8, R4 ;  /* 0x0000000803037824 */ /* 0x000fe200078e0204 */
[----:B------:R-:W-:Y:S02]  /*0c60*/  LEA.HI R7, R7, R11, RZ, 0x5 ;  /* 0x0000000b07077211 */ /* 0x000fe400078f28ff */
[----:B------:R-:W-:Y:S02]  /*0c70*/  LOP3.LUT R10, R10, 0xfffffff8, RZ, 0xc0, !PT ;  /* 0xfffffff80a0a7812 */ /* 0x000fe400078ec0ff */
[----:B------:R-:W-:Y:S01]  /*0c80*/  LEA.HI R2, R2, R6, RZ, 0x1 ;  /* 0x0000000602027211 */ /* 0x000fe200078f08ff */
[----:B------:R0:W-:Y:S01]  /*0c90*/  STL [R1+0x3c], R3 ;  /* 0x00003c0301007387 */ /* 0x0001e20000100800 */
[----:B------:R-:W-:Y:S01]  /*0ca0*/  SHF.R.S32.HI R7, RZ, 0x5, R7 ;  /* 0x00000005ff077819 */ /* 0x000fe20000011407 */
[----:B------:R-:W-:Y:S01]  /*0cb0*/  IMAD.IADD R10, R9, 0x1, -R10 ;  /* 0x00000001090a7824 */ /* 0x000fe200078e0a0a */
[----:B------:R-:W-:-:S02]  /*0cc0*/  LOP3.LUT R2, R2, 0x3fffffe, RZ, 0xc0, !PT ;  /* 0x03fffffe02027812 */ /* 0x000fc400078ec0ff */
[CC--:B------:R-:W-:Y:S01]  /*0cd0*/  LEA.HI R5, R0.reuse, R12.reuse, RZ, 0x2 ;  /* 0x0000000c00057211 */ /* 0x0c0fe200078f10ff */
[----:B------:R-:W-:Y:S01]  /*0ce0*/  IMAD R7, R7, 0x10, R10 ;  /* 0x0000001007077824 */ /* 0x000fe200078e020a */
[----:B------:R-:W-:Y:S01]  /*0cf0*/  LEA.HI R0, R0, R12, RZ, 0x3 ;  /* 0x0000000c00007211 */ /* 0x000fe200078f18ff */
[----:B------:R-:W-:Y:S01]  /*0d00*/  IMAD.IADD R2, R6, 0x1, -R2 ;  /* 0x0000000106027824 */ /* 0x000fe200078e0a02 */
[----:B------:R-:W-:Y:S02]  /*0d10*/  LOP3.LUT R5, R5, 0xfffffffc, RZ, 0xc0, !PT ;  /* 0xfffffffc05057812 */ /* 0x000fe400078ec0ff */
[----:B------:R-:W-:Y:S01]  /*0d20*/  LOP3.LUT R22, R0, 0xfffffff8, RZ, 0xc0, !PT ;  /* 0xfffffff800167812 */ /* 0x000fe200078ec0ff */
[----:B------:R-:W-:Y:S01]  /*0d30*/  IMAD R2, R2, 0x40, R7 ;  /* 0x0000004002027824 */ /* 0x000fe200078e0207 */
[----:B------:R-:W-:Y:S01]  /*0d40*/  LOP3.LUT R8, R8, 0x7ffffffc, RZ, 0xc0, !PT ;  /* 0x7ffffffc08087812 */ /* 0x000fe200078ec0ff */
[C---:B------:R-:W-:Y:S02]  /*0d50*/  IMAD.IADD R5, R12.reuse, 0x1, -R5 ;  /* 0x000000010c057824 */ /* 0x040fe400078e0a05 */
[----:B------:R-:W-:Y:S01]  /*0d60*/  IMAD.IADD R22, R12, 0x1, -R22 ;  /* 0x000000010c167824 */ /* 0x000fe200078e0a16 */
[----:B------:R1:W-:Y:S01]  /*0d70*/  STL [R1+0x38], R2 ;  /* 0x0000380201007387 */ /* 0x0003e20000100800 */
[----:B------:R-:W-:Y:S01]  /*0d80*/  IMAD.IADD R8, R11, 0x1, -R8 ;  /* 0x000000010b087824 */ /* 0x000fe200078e0a08 */
[----:B0-----:R-:W-:Y:S01]  /*0d90*/  LEA.HI R3, R5, R5, RZ, 0x1 ;  /* 0x0000000505037211 */ /* 0x001fe200078f08ff */
[----:B------:R-:W-:-:S02]  /*0da0*/  IMAD.SHL.U32 R17, R22, 0x8, RZ ;  /* 0x0000000816117824 */ /* 0x000fc400078e00ff */
[----:B------:R-:W-:Y:S01]  /*0db0*/  IMAD.SHL.U32 R16, R8, 0x2, RZ ;  /* 0x0000000208107824 */ /* 0x000fe200078e00ff */
[----:B------:R-:W-:Y:S01]  /*0dc0*/  LOP3.LUT R4, R3, 0x1ffffffe, RZ, 0xc0, !PT ;  /* 0x1ffffffe03047812 */ /* 0x000fe200078ec0ff */
[----:B------:R-:W-:Y:S01]  /*0dd0*/  VIADD R19, R17, 0x40 ;  /* 0x0000004011137836 */ /* 0x000fe20000000000 */
[----:B------:R-:W-:Y:S01]  /*0de0*/  SHF.R.S32.HI R3, RZ, 0x3, R0 ;  /* 0x00000003ff037819 */ /* 0x000fe20000011400 */
[C---:B------:R-:W-:Y:S01]  /*0df0*/  VIADD R3, R16.reuse, 0x18 ;  /* 0x0000001810037836 */ /* 0x040fe20000000000 */
[----:B------:R-:W-:Y:S01]  /*0e00*/  SHF.R.S32.HI R0, RZ, 0x1f, R17 ;  /* 0x0000001fff007819 */ /* 0x000fe20000011411 */
[C---:B------:R-:W-:Y:S02]  /*0e10*/  VIADD R0, R16.reuse, 0x20 ;  /* 0x0000002010007836 */ /* 0x040fe40000000000 */
[C---:B------:R-:W-:Y:S01]  /*0e20*/  VIADD R237, R16.reuse, 0x28 ;  /* 0x0000002810ed7836 */ /* 0x040fe20000000000 */
[----:B------:R-:W-:Y:S01]  /*0e30*/  SHF.R.S32.HI R6, RZ, 0x1f, R3 ;  /* 0x0000001fff067819 */ /* 0x000fe20000011403 */
[----:B------:R-:W-:-:S02]  /*0e40*/  VIADD R236, R16, 0x30 ;  /* 0x0000003010ec7836 */ /* 0x000fc40000000000 */
[C---:B------:R-:W-:Y:S01]  /*0e50*/  VIADD R235, R16.reuse, 0x38 ;  /* 0x0000003810eb7836 */ /* 0x040fe20000000000 */
[----:B------:R-:W-:Y:S01]  /*0e60*/  SHF.R.S32.HI R3, RZ, 0x1f, R237 ;  /* 0x0000001fff037819 */ /* 0x000fe200000114ed */
[C---:B------:R-:W-:Y:S02]  /*0e70*/  VIADD R234, R16.reuse, 0x40 ;  /* 0x0000004010ea7836 */ /* 0x040fe40000000000 */
[C---:B------:R-:W-:Y:S02]  /*0e80*/  VIADD R233, R16.reuse, 0x48 ;  /* 0x0000004810e97836 */ /* 0x040fe40000000000 */
[----:B------:R-:W-:Y:S01]  /*0e90*/  IMAD.IADD R4, R5, 0x1, -R4 ;  /* 0x0000000105047824 */ /* 0x000fe200078e0a04 */
[----:B------:R-:W-:Y:S01]  /*0ea0*/  SHF.R.S32.HI R5, RZ, 0x1f, R19 ;  /* 0x0000001fff057819 */ /* 0x000fe20000011413 */
[C---:B------:R-:W-:Y:S01]  /*0eb0*/  VIADD R232, R16.reuse, 0x50 ;  /* 0x0000005010e87836 */ /* 0x040fe20000000000 */
        /* <DEDUP_REMOVED lines=9> */
[----:B------:R-:W-:Y:S01]  /*0f50*/  VIADD R23, R16, 0x78 ;  /* 0x0000007810177836 */ /* 0x000fe20000000000 */
[----:B------:R-:W-:Y:S01]  /*0f60*/  SHF.R.S32.HI R5, RZ, 0x1f, R232 ;  /* 0x0000001fff057819 */ /* 0x000fe200000114e8 */
[----:B------:R-:W-:Y:S01]  /*0f70*/  IMAD R18, R4, 0x8, R2 ;  /* 0x0000000804127824 */ /* 0x000fe200078e0202 */
[----:B------:R-:W-:-:S02]  /*0f80*/  SHF.R.S32.HI R3, RZ, 0x1f, R231 ;  /* 0x0000001fff037819 */ /* 0x000fc400000114e7 */
[----:B------:R-:W-:Y:S02]  /*0f90*/  SHF.R.S32.HI R0, RZ, 0x1f, R230 ;  /* 0x0000001fff007819 */ /* 0x000fe400000114e6 */
[----:B------:R-:W-:Y:S02]  /*0fa0*/  SHF.R.S32.HI R5, RZ, 0x1f, R229 ;  /* 0x0000001fff057819 */ /* 0x000fe400000114e5 */
[----:B------:R-:W-:Y:S02]  /*0fb0*/  SHF.R.S32.HI R3, RZ, 0x1f, R228 ;  /* 0x0000001fff037819 */ /* 0x000fe400000114e4 */
[----:B-1----:R-:W-:-:S07]  /*0fc0*/  SHF.R.S32.HI R0, RZ, 0x1f, R23 ;  /* 0x0000001fff007819 */ /* 0x002fce0000011417 */
.L_x_2142:
[----:B01--4-:R-:W0:Y:S01]  /*0fd0*/  LDC.64 R2, c[0x0][0xc88] ;  /* 0x00032200ff027b82 */ /* 0x013e220000000a00 */
[----:B------:R-:W-:Y:S01]  /*0fe0*/  ULDC.64 UR8, c[0x0][0xa28] ;  /* 0x00028a0000087ab9 */ /* 0x000fe20000000a00 */
[----:B------:R-:W-:Y:S01]  /*0ff0*/  ULDC.64 UR10, c[0x0][0xa18] ;  /* 0x00028600000a7ab9 */ /* 0x000fe20000000a00 */
[----:B------:R-:W-:Y:S01]  /*1000*/  ULOP3.LUT UR4, UR6, 0xff000000, URZ, 0xc0, !UPT ;  /* 0xff00000006047892 */ /* 0x000fe2000f8ec03f */
[----:B------:R-:W-:Y:S01]  /*1010*/  ULDC UR7, c[0x0][0x424] ;  /* 0x0001090000077ab9 */ /* 0x000fe20000000800 */
[----:B0-----:R-:W-:-:S06]  /*1020*/  IMAD.WIDE R2, R31, 0x4, R2 ;  /* 0x000000041f027825 */ /* 0x001fcc00078e0202 */
[----:B--2---:R-:W2:Y:S01]  /*1030*/  LDG.E R2, desc[UR54][R2.64] ;  /* 0x0000003602027981 */ /* 0x004ea2000c1e1900 */
[----:B------:R-:W-:Y:S02]  /*1040*/  UISETP.NE.U32.AND UP0, UPT, UR8, URZ, UPT ;  /* 0x0000003f0800728c */ /* 0x000fe4000bf05070 */
[----:B------:R-:W-:Y:S02]  /*1050*/  UISETP.NE.U32.AND UP1, UPT, UR10, URZ, UPT ;  /* 0x0000003f0a00728c */ /* 0x000fe4000bf25070 */
[----:B------:R-:W-:Y:S02]  /*1060*/  UISETP.NE.AND.EX UP0, UPT, UR9, URZ, UPT, UP0 ;  /* 0x0000003f0900728c */ /* 0x000fe4000bf05300 */
[----:B------:R-:W-:-:S04]  /*1070*/  UISETP.NE.AND.EX UP1, UPT, UR11, URZ, UPT, UP1 ;  /* 0x0000003f0b00728c */ /* 0x000fc8000bf25310 */
[----:B------:R-:W-:Y:S02]  /*1080*/  PLOP3.LUT P0, PT, PT, PT, UP0, 0x80, 0x0 ;  /* 0x000000000000781c */ /* 0x000fe40003f0f008 */
[----:B------:R-:W-:Y:S02]  /*1090*/  PLOP3.LUT P2, PT, PT, PT, UP1, 0x80, 0x0 ;  /* 0x000000000000781c */ /* 0x000fe40003f4f018 */
[----:B--2---:R-:W-:-:S13]  /*10a0*/  R2UR UR44, R2 ;  /* 0x00000000022c72ca */ /* 0x004fda00000e0000 */
[----:B------:R-:W-:Y:S02]  /*10b0*/  USHF.R.S32.HI UR43, URZ, 0x1f, UR44 ;  /* 0x0000001f3f2b7899 */ /* 0x000fe4000801142c */
[----:B------:R-:W-:-:S04]  /*10c0*/  @UP0 ULEA UR8, UP2, UR44, UR8, 0x2 ;  /* 0x000000082c080291 */ /* 0x000fc8000f84103f */
[----:B------:R-:W-:Y:S02]  /*10d0*/  @UP0 ULEA.HI.X UR9, UR44, UR9, UR43, 0x2, UP2 ;  /* 0x000000092c090291 */ /* 0x000fe400090f142b */
[----:B------:R-:W-:Y:S01]  /*10e0*/  @UP1 ULEA UR10, UP0, UR44, UR10, 0x2 ;  /* 0x0000000a2c0a1291 */ /* 0x000fe2000f80103f */
[----:B------:R-:W-:-:S03]  /*10f0*/  IMAD.U32 R2, RZ, RZ, UR8 ;  /* 0x00000008ff027e24 */ /* 0x000fc6000f8e00ff */
[----:B------:R-:W-:Y:S01]  /*1100*/  @UP1 ULEA.HI.X UR11, UR44, UR11, UR43, 0x2, UP0 ;  /* 0x0000000b2c0b1291 */ /* 0x000fe200080f142b */
[----:B------:R-:W-:Y:S01]  /*1110*/  IMAD.U32 R3, RZ, RZ, UR9 ;  /* 0x00000009ff037e24 */ /* 0x000fe2000f8e00ff */
[----:B------:R-:W-:Y:S01]  /*1120*/  ULDC.64 UR8, c[0x0][0x418] ;  /* 0x0001060000087ab9 */ /* 0x000fe20000000a00 */
[----:B---3--:R-:W-:-:S03]  /*1130*/  IMAD.U32 R4, RZ, RZ, UR10 ;  /* 0x0000000aff047e24 */ /* 0x008fc6000f8e00ff */
[----:B------:R-:W-:Y:S01]  /*1140*/  IMAD.U32 R5, RZ, RZ, UR11 ;  /* 0x0000000bff057e24 */ /* 0x000fe2000f8e00ff */
[----:B------:R-:W2:Y:S01]  /*1150*/  @P0 LDG.E R2, desc[UR54][R2.64] ;  /* 0x0000003602020981 */ /* 0x000ea2000c1e1900 */
[----:B------:R-:W-:Y:S01]  /*1160*/  UISETP.NE.U32.AND UP0, UPT, UR8, URZ, UPT ;  /* 0x0000003f0800728c */ /* 0x000fe2000bf05070 */
[----:B------:R-:W-:Y:S02]  /*1170*/  ULDC.64 UR10, c[0x0][0xa20] ;  /* 0x00028800000a7ab9 */ /* 0x000fe40000000a00 */
[----:B------:R-:W3:Y:S01]  /*1180*/  @P2 LDG.E R4, desc[UR54][R4.64] ;  /* 0x0000003604042981 */ /* 0x000ee2000c1e1900 */
[----:B------:R-:W-:Y:S01]  /*1190*/  UISETP.NE.AND.EX UP0, UPT, UR9, URZ, UPT, UP0 ;  /* 0x0000003f0900728c */ /* 0x000fe2000bf05300 */
[----:B------:R-:W-:Y:S01]  /*11a0*/  ISETP.NE.U32.AND P1, PT, RZ, UR10, PT ;  /* 0x0000000aff007c0c */ /* 0x000fe2000bf25070 */
[----:B------:R-:W-:Y:S02]  /*11b0*/  ULOP3.LUT UR47, UR6, 0xff0000, URZ, 0xc0, !UPT ;  /* 0x00ff0000062f7892 */ /* 0x000fe4000f8ec03f */
[----:B------:R-:W-:Y:S01]  /*11c0*/  USHF.R.U32.HI UR4, URZ, 0x8, UR4 ;  /* 0x000000083f047899 */ /* 0x000fe20008011604 */
[----:B------:R-:W-:Y:S01]  /*11d0*/  ISETP.NE.AND.EX P1, PT, RZ, UR11, PT, P1 ;  /* 0x0000000bff007c0c */ /* 0x000fe2000bf25310 */
[----:B------:R-:W-:Y:S01]  /*11e0*/  USEL UR7, UR7, 0x1, UP0 ;  /* 0x0000000107077887 */ /* 0x000fe20008000000 */
[----:B------:R-:W-:Y:S01]  /*11f0*/  ULDC UR8, c[0x0][0x2f0] ;  /* 0x0000bc0000087ab9 */ /* 0x000fe20000000800 */
[----:B------:R-:W-:Y:S01]  /*1200*/  UMOV UR51, URZ ;  /* 0x0000003f00337c82 */ /* 0x000fe20008000000 */
[----:B------:R-:W-:Y:S01]  /*1210*/  ULEA.HI UR47, UR47, UR4, URZ, 0x10 ;  /* 0x000000042f2f7291 */ /* 0x000fe2000f8f803f */
[----:B------:R-:W-:Y:S01]  /*1220*/  ULDC UR52, c[0x0][0x288] ;  /* 0x0000a20000347ab9 */ /* 0x000fe20000000800 */
[----:B------:R-:W-:-:S02]  /*1230*/  UIMAD UR4, UR7, UR8, URZ ;  /* 0x00000008070472a4 */ /* 0x000fc4000f8e023f */
[----:B------:R-:W-:Y:S01]  /*1240*/  ULOP3.LUT UR45, UR6, 0xffff, URZ, 0xc0, !UPT ;  /* 0x0000ffff062d7892 */ /* 0x000fe2000f8ec03f */
[----:B--2---:R-:W-:Y:S02]  /*1250*/  @P0 R2UR UR51, R2 ;  /* 0x00000000023302ca */ /* 0x004fe400000e0000 */
[----:B---3--:R-:W-:Y:S01]  /*1260*/  @P2 R2UR UR52, R4 ;  /* 0x00000000043422ca */ /* 0x008fe200000e0000 */
[----:B-----5:R-:W-:-:S14]  /*1270*/  @P2 BRA `(.L_x_2082) ;  /* 0x0000000000342947 */ /* 0x020fdc0003800000 */
        /* <DEDUP_REMOVED lines=13> */
.L_x_2082:
[----:B------:R-:W-:Y:S05]  /*1350*/  @!P1 BRA `(.L_x_2083) ;  /* 0x00000000001c9947 */ /* 0x000fea0003800000 */
[----:B------:R-:W-:-:S04]  /*1360*/  ULEA UR4, UP0, UR44, UR10, 0x2 ;  /* 0x0000000a2c047291 */ /* 0x000fc8000f80103f */
[----:B------:R-:W-:Y:S02]  /*1370*/  ULEA.HI.X UR6, UR44, UR11, UR43, 0x2, UP0 ;  /* 0x0000000b2c067291 */ /* 0x000fe400080f142b */
[----:B------:R-:W-:-:S04]  /*1380*/  IMAD.U32 R2, RZ, RZ, UR4 ;  /* 0x00000004ff027e24 */ /* 0x000fc8000f8e00ff */
[----:B------:R-:W-:-:S05]  /*1390*/  IMAD.U32 R3, RZ, RZ, UR6 ;  /* 0x00000006ff037e24 */ /* 0x000fca000f8e00ff */
[----:B------:R-:W2:Y:S02]  /*13a0*/  LDG.E R2, desc[UR54][R2.64] ;  /* 0x0000003602027981 */ /* 0x000ea4000c1e1900 */
[----:B--2---:R-:W-:Y:S01]  /*13b0*/  R2UR UR4, R2 ;  /* 0x00000000020472ca */ /* 0x004fe200000e0000 */
[----:B------:R-:W-:-:S14]  /*13c0*/  BRA `(.L_x_2084) ;  /* 0x0000000000347947 */ /* 0x000fdc0003800000 */
.L_x_2083:
        /* <DEDUP_REMOVED lines=13> */
.L_x_2084:
[----:B------:R-:W-:Y:S01]  /*14a0*/  ULDC.64 UR8, c[0x0][0x998] ;  /* 0x0002660000087ab9 */ /* 0x000fe20000000a00 */
[----:B------:R-:W-:Y:S01]  /*14b0*/  ULDC.64 UR6, c[0x0][0x990] ;  /* 0x0002640000067ab9 */ /* 0x000fe20000000a00 */
[----:B------:R-:W-:Y:S01]  /*14c0*/  ISETP.NE.U32.AND P1, PT, RZ, UR8, PT ;  /* 0x00000008ff007c0c */ /* 0x000fe2000bf25070 */
[----:B------:R-:W-:Y:S01]  /*14d0*/  USHF.L.U32 UR36, UR5, 0x7, URZ ;  /* 0x0000000705247899 */ /* 0x000fe2000800063f */
[----:B------:R-:W-:Y:S01]  /*14e0*/  ISETP.NE.U32.AND P0, PT, RZ, UR6, PT ;  /* 0x00000006ff007c0c */ /* 0x000fe2000bf05070 */
[----:B------:R-:W-:Y:S01]  /*14f0*/  UIADD3 UR51, -UR51, UR4, URZ ;  /* 0x0000000433337290 */ /* 0x000fe2000fffe13f */
[----:B------:R-:W-:Y:S01]  /*1500*/  ISETP.NE.AND.EX P1, PT, RZ, UR9, PT, P1 ;  /* 0x00000009ff007c0c */ /* 0x000fe2000bf25310 */
[----:B------:R-:W-:Y:S01]  /*1510*/  ULOP3.LUT UR37, UR47, 0xff, URZ, 0xc0, !UPT ;  /* 0x000000ff2f257892 */ /* 0x000fe2000f8ec03f */
[----:B------:R-:W-:Y:S01]  /*1520*/  ISETP.NE.AND.EX P0, PT, RZ, UR7, PT, P0 ;  /* 0x00000007ff007c0c */ /* 0x000fe2000bf05300 */
[----:B------:R-:W-:-:S10]  /*1530*/  ULDC UR11, c[0x0][0x988] ;  /* 0x00026200000b7ab9 */ /* 0x000fd40000000800 */
[----:B------:R-:W0:Y:S08]  /*1540*/  @P1 LDC.64 R8, c[0x0][0x9b8] ;  /* 0x00026e00ff081b82 */ /* 0x000e300000000a00 */
[----:B------:R-:W1:Y:S08]  /*1550*/  @P0 LDC.64 R6, c[0x0][0x9a8] ;  /* 0x00026a00ff060b82 */ /* 0x000e700000000a00 */
[----:B------:R-:W2:Y:S08]  /*1560*/  @P0 LDC.64 R10, c[0x0][0x9b0] ;  /* 0x00026c00ff0a0b82 */ /* 0x000eb00000000a00 */
[----:B------:R-:W3:Y:S01]  /*1570*/  @P1 LDC.64 R12, c[0x0][0x9c0] ;  /* 0x00027000ff0c1b82 */ /* 0x000ee20000000a00 */
[----:B0-----:R-:W-:-:S02]  /*1580*/  @P1 IMAD R2, R8, UR43, RZ ;  /* 0x0000002b08021c24 */ /* 0x001fc4000f8e02ff */
[----:B------:R-:W-:-:S04]  /*1590*/  @P1 IMAD.WIDE.U32 R4, R8, UR44, RZ ;  /* 0x0000002c08041c25 */ /* 0x000fc8000f8e00ff */
[----:B------:R-:W-:Y:S02]  /*15a0*/  @P1 IMAD R9, R9, UR44, R2 ;  /* 0x0000002c09091c24 */ /* 0x000fe4000f8e0202 */
[C---:B-1----:R-:W-:Y:S02]  /*15b0*/  @P0 IMAD R0, R6.reuse, UR43, RZ ;  /* 0x0000002b06000c24 */ /* 0x042fe4000f8e02ff */
[----:B------:R-:W-:-:S04]  /*15c0*/  @P0 IMAD.WIDE.U32 R2, R6, UR44, RZ ;  /* 0x0000002c06020c25 */ /* 0x000fc8000f8e00ff */
[----:B------:R-:W-:Y:S02]  /*15d0*/  @P0 IMAD R7, R7, UR44, R0 ;  /* 0x0000002c07070c24 */ /* 0x000fe4000f8e0200 */
[----:B------:R-:W-:Y:S02]  /*15e0*/  @P1 IMAD.IADD R5, R5, 0x1, R9 ;  /* 0x0000000105051824 */ /* 0x000fe400078e0209 */
[----:B------:R-:W-:Y:S02]  /*15f0*/  @P0 IMAD.IADD R3, R3, 0x1, R7 ;  /* 0x0000000103030824 */ /* 0x000fe400078e0207 */
[----:B------:R-:W-:Y:S02]  /*1600*/  IMAD.MOV.U32 R0, RZ, RZ, 0x3f800000 ;  /* 0x3f800000ff007424 */ /* 0x000fe400078e00ff */
[----:B--2---:R-:W-:-:S04]  /*1610*/  @P0 IMAD.WIDE.U32 R2, R10, UR45, R2 ;  /* 0x0000002d0a020c25 */ /* 0x004fc8000f8e0002 */
[----:B---3--:R-:W-:Y:S01]  /*1620*/  @P1 IMAD.WIDE.U32 R6, R12, UR45, R4 ;  /* 0x0000002d0c061c25 */ /* 0x008fe2000f8e0004 */
[----:B------:R-:W-:Y:S01]  /*1630*/  @P0 LEA R4, P2, R2, UR6, 0x2 ;  /* 0x0000000602040c11 */ /* 0x000fe2000f8410ff */
[----:B------:R-:W-:Y:S02]  /*1640*/  ULDC UR6, c[0x0][0x448] ;  /* 0x0001120000067ab9 */ /* 0x000fe40000000800 */
[----:B------:R-:W-:Y:S01]  /*1650*/  @P0 IMAD R5, R11, UR45, R3 ;  /* 0x0000002d0b050c24 */ /* 0x000fe2000f8e0203 */
[----:B------:R-:W-:Y:S01]  /*1660*/  @P1 LEA R8, P3, R6, UR8, 0x2 ;  /* 0x0000000806081c11 */ /* 0x000fe2000f8610ff */
[----:B------:R-:W-:-:S03]  /*1670*/  @P1 IMAD R3, R13, UR45, R7 ;  /* 0x0000002d0d031c24 */ /* 0x000fc6000f8e0207 */
[----:B------:R-:W-:Y:S02]  /*1680*/  @P0 LEA.HI.X R5, R2, UR7, R5, 0x2, P2 ;  /* 0x0000000702050c11 */ /* 0x000fe400090f1405 */
[----:B------:R-:W-:Y:S01]  /*1690*/  @P1 LEA.HI.X R9, R6, UR9, R3, 0x2, P3 ;  /* 0x0000000906091c11 */ /* 0x000fe200098f1403 */
[----:B------:R-:W-:-:S04]  /*16a0*/  IMAD.MOV.U32 R3, RZ, RZ, 0x3f800000 ;  /* 0x3f800000ff037424 */ /* 0x000fc800078e00ff */
[----:B------:R-:W2:Y:S04]  /*16b0*/  @P1 LDG.E R0, desc[UR54][R8.64] ;  /* 0x0000003608001981 */ /* 0x000ea8000c1e1900 */
[----:B------:R-:W2:Y:S01]  /*16c0*/  @P0 LDG.E R3, desc[UR54][R4.64] ;  /* 0x0000003604030981 */ /* 0x000ea2000c1e1900 */
[----:B------:R-:W-:Y:S02]  /*16d0*/  UISETP.NE.AND UP0, UPT, UR6, 0x1, UPT ;  /* 0x000000010600788c */ /* 0x000fe4000bf05270 */
[----:B------:R-:W-:Y:S02]  /*16e0*/  UIADD3 UR6, UR36, 0x7f, URZ ;  /* 0x0000007f24067890 */ /* 0x000fe4000fffe03f */
[----:B------:R-:W-:-:S07]  /*16f0*/  UIADD3 UR7, UR51, 0xe0, -UR52 ;  /* 0x000000e033077890 */ /* 0x000fce000fffe834 */
[----:B------:R-:W-:Y:S01]  /*1700*/  @UP0 ULDC UR4, c[0x0][0x44c] ;  /* 0x0001130000040ab9 */ /* 0x000fe20000000800 */
[----:B------:R-:W-:Y:S01]  /*1710*/  @UP0 ULDC UR8, c[0x0][0x450] ;  /* 0x0001140000080ab9 */ /* 0x000fe20000000800 */
[----:B------:R-:W-:-:S04]  /*1720*/  UIMAD.WIDE.U32 UR4, UR6, UR4, URZ ;  /* 0x00000004060472a5 */ /* 0x000fc8000f8e003f */
[----:B------:R-:W-:Y:S02]  /*1730*/  @UP0 USHF.R.U32.HI UR6, URZ, UR8, UR5 ;  /* 0x000000083f060299 */ /* 0x000fe40008011605 */
[----:B------:R-:W-:Y:S02]  /*1740*/  UIADD3 UR5, UR51, 0xdf, URZ ;  /* 0x000000df33057890 */ /* 0x000fe4000fffe03f */
        /* <DEDUP_REMOVED lines=8> */
[----:B------:R-:W-:-:S04]  /*17d0*/  ULEA.HI.SX32 UR6, UR7, UR6, 0x19 ;  /* 0x0000000607067291 */ /* 0x000fc8000f8fca3f */
[----:B------:R-:W-:-:S04]  /*17e0*/  UISETP.LT.AND UP0, UPT, UR4, UR6, UPT ;  /* 0x000000060400728c */ /* 0x000fc8000bf01270 */
[----:B------:R-:W-:-:S04]  /*17f0*/  USEL UR9, UR4, UR6, UP0 ;  /* 0x0000000604097287 */ /* 0x000fc80008000000 */
[----:B------:R-:W-:-:S06]  /*1800*/  UISETP.GE.AND UP0, UPT, UR9, 0x1, UPT ;  /* 0x000000010900788c */ /* 0x000fcc000bf06270 */
[----:B------:R-:W-:Y:S01]  /*1810*/  PLOP3.LUT P0, PT, PT, PT, UP0, 0x80, 0x0 ;  /* 0x000000000000781c */ /* 0x000fe20003f0f008 */
[----:B------:R-:W-:Y:S01]  /*1820*/  USHF.R.U32.HI UR47, URZ, 0x10, UR47 ;  /* 0x000000103f2f7899 */ /* 0x000fe2000801162f */
[----:B------:R-:W-:Y:S01]  /*1830*/  UMOV UR4, URZ ;  /* 0x0000003f00047c82 */ /* 0x000fe20008000000 */
[----:B--2---:R-:W-:-:S10]  /*1840*/  FMUL.FTZ R0, R3, R0 ;  /* 0x0000000003007220 */ /* 0x004fd40000410000 */
[----:B------:R-:W-:Y:S05]  /*1850*/  @!P0 BRA `(.L_x_2085) ;  /* 0x0000000000908947 */ /* 0x000fea0003800000 */
        /* <DEDUP_REMOVED lines=36> */
.L_x_2085:
[----:B------:R-:W-:Y:S01]  /*1aa0*/  UIMAD UR39, UR37, UR4, URZ ;  /* 0x00000004252772a4 */ /* 0x000fe2000f8e023f */
[----:B------:R-:W-:Y:S02]  /*1ab0*/  IMAD.U32 R2, RZ, RZ, UR9 ;  /* 0x00000009ff027e24 */ /* 0x000fe4000f8e00ff */
[----:B------:R-:W-:Y:S01]  /*1ac0*/  FMUL.FTZ R0, R0, UR11 ;  /* 0x0000000b00007c20 */ /* 0x000fe20008410000 */
[----:B------:R-:W-:Y:S01]  /*1ad0*/  IMAD.U32 R3, RZ, RZ, UR4 ;  /* 0x00000004ff037e24 */ /* 0x000fe2000f8e00ff */
[----:B------:R-:W-:Y:S02]  /*1ae0*/  PLOP3.LUT P0, PT, PT, PT, PT, 0x80, 0x0 ;  /* 0x000000000000781c */ /* 0x000fe40003f0f070 */
[----:B------:R-:W-:Y:S02]  /*1af0*/  CS2R R6, SRZ ;  /* 0x0000000000067805 */ /* 0x000fe4000001ff00 */
[----:B------:R-:W-:Y:S02]  /*1b00*/  CS2R R44, SRZ ;  /* 0x00000000002c7805 */ /* 0x000fe4000001ff00 */
[----:B------:R-:W-:-:S02]  /*1b10*/  R2UR UR42, R0 ;  /* 0x00000000002a72ca */ /* 0x000fc400000e0000 */
[----:B------:R-:W-:Y:S02]  /*1b20*/  CS2R R8, SRZ ;  /* 0x0000000000087805 */ /* 0x000fe4000001ff00 */
[----:B------:R-:W-:Y:S02]  /*1b30*/  VIADDMNMX R2, R3, UR39, R2, PT ;  /* 0x0000002703027c46 */ /* 0x000fe4000b800102 */
[----:B------:R-:W-:Y:S02]  /*1b40*/  CS2R R10, SRZ ;  /* 0x00000000000a7805 */ /* 0x000fe4000001ff00 */
[----:B------:R-:W-:Y:S02]  /*1b50*/  CS2R R36, SRZ ;  /* 0x0000000000247805 */ /* 0x000fe4000001ff00 */
[----:B------:R-:W-:Y:S02]  /*1b60*/  CS2R R32, SRZ ;  /* 0x0000000000207805 */ /* 0x000fe4000001ff00 */
[----:B------:R-:W-:-:S02]  /*1b70*/  R2UR UR56, R2 ;  /* 0x00000000023872ca */ /* 0x000fc400000e0000 */
        /* <DEDUP_REMOVED lines=12> */
[----:B------:R-:W-:Y:S01]  /*1c40*/  UISETP.GT.AND UP0, UPT, UR56, UR39, UPT ;  /* 0x000000273800728c */ /* 0x000fe2000bf04270 */
[----:B------:R-:W-:-:S02]  /*1c50*/  CS2R R56, SRZ ;  /* 0x0000000000387805 */ /* 0x000fc4000001ff00 */
[----:B------:R-:W-:Y:S02]  /*1c60*/  CS2R R62, SRZ ;  /* 0x00000000003e7805 */ /* 0x000fe4000001ff00 */
[----:B------:R-:W-:Y:S02]  /*1c70*/  CS2R R58, SRZ ;  /* 0x00000000003a7805 */ /* 0x000fe4000001ff00 */
[----:B------:R-:W-:Y:S02]  /*1c80*/  CS2R R68, SRZ ;  /* 0x0000000000447805 */ /* 0x000fe4000001ff00 */
[----:B------:R-:W-:Y:S02]  /*1c90*/  CS2R R64, SRZ ;  /* 0x0000000000407805 */ /* 0x000fe4000001ff00 */
[----:B------:R-:W-:Y:S02]  /*1ca0*/  PLOP3.LUT P1, PT, PT, PT, UP0, 0x80, 0x0 ;  /* 0x000000000000781c */ /* 0x000fe40003f2f008 */
        /* <DEDUP_REMOVED lines=47> */
.L_x_2087:
        /* <DEDUP_REMOVED lines=9> */
.L_x_2237:
[----:B------:R-:W-:Y:S05]  /*2030*/  @!P1 BRA `(.L_x_2089) ;  /* 0x0000000000049947 */ /* 0x000fea0003800000 */
[----:B------:R-:W-:Y:S01]  /*2040*/  BPT.TRAP 0x1 ;  /* 0x000000040000795c */ /* 0x000fe20000300000 */
.L_x_2089:
[----:B------:R-:W-:Y:S02]  /*2050*/  IMAD.U32 R2, RZ, RZ, UR53 ;  /* 0x00000035ff027e24 */ /* 0x000fe4000f8e00ff */
[----:B0-----:R-:W-:-:S03]  /*2060*/  IMAD.U32 R3, RZ, RZ, UR48 ;  /* 0x00000030ff037e24 */ /* 0x001fc6000f8e00ff */
[----:B------:R-:W-:Y:S02]  /*2070*/  LEA R2, R2, UR41, 0x3 ;  /* 0x0000002902027c11 */ /* 0x000fe4000f8e18ff */
[----:B------:R-:W-:-:S04]  /*2080*/  SHF.L.U32 R3, R3, 0x1f, RZ ;  /* 0x0000001f03037819 */ /* 0x000fc800000006ff */
[----:B------:R0:W1:Y:S01]  /*2090*/  SYNCS.PHASECHK.TRANS64.TRYWAIT P0, [R2+URZ+0x2e830], R3 ;  /* 0x02e83003020075a7 */ /* 0x000062000800017f */
[----:B------:R-:W-:Y:S05]  /*20a0*/  @!P1 BRA `(.L_x_2090) ;  /* 0x0000000000049947 */ /* 0x000fea0003800000 */
[----:B------:R-:W-:Y:S01]  /*20b0*/  BPT.TRAP 0x1 ;  /* 0x000000040000795c */ /* 0x000fe20000300000 */
.L_x_2090:
[----:B-1----:R-:W-:Y:S05]  /*20c0*/  @P0 BRA `(.L_x_2091) ;  /* 0x0000000000080947 */ /* 0x002fea0003800000 */
[----:B------:R-:W1:Y:S02]  /*20d0*/  SYNCS.PHASECHK.TRANS64.TRYWAIT P0, [R2+URZ+0x2e830], R3 ;  /* 0x02e83003020075a7 */ /* 0x000e64000800017f */
[----:B-1----:R-:W-:Y:S05]  /*20e0*/  @!P0 BRA `(.L_x_2092) ;  /* 0x0000016800348947 */ /* 0x002fea0003800000 */
.L_x_2091:
[----:B------:R-:W2:Y:S01]  /*20f0*/  S2R R0, SR_TID.X ;  /* 0x0000000000007919 */ /* 0x000ea20000002100 */
[----:B------:R-:W-:-:S04]  /*2100*/  UIADD3 UR4, UR41, 0x20400, URZ ;  /* 0x0002040029047890 */ /* 0x000fc8000fffe03f */
[----:B------:R-:W-:-:S04]  /*2110*/  USHF.R.U32.HI UR4, URZ, 0x4, UR4 ;  /* 0x000000043f047899 */ /* 0x000fc80008011604 */
[----:B------:R-:W-:-:S06]  /*2120*/  ULOP3.LUT UR4, UR4, 0x3fff, URZ, 0xc0, !UPT ;  /* 0x00003fff04047892 */ /* 0x000fcc000f8ec03f */
[----:B------:R-:W-:Y:S01]  /*2130*/  IMAD.U32 R4, RZ, RZ, UR4 ;  /* 0x00000004ff047e24 */ /* 0x000fe2000f8e00ff */
[----:B------:R-:W-:Y:S05]  /*2140*/  WARPSYNC.ALL ;  /* 0x0000000000007948 */ /* 0x000fea0003800000 */
[----:B------:R-:W-:Y:S02]  /*2150*/  LOP3.LUT R4, R4, 0x10000, RZ, 0xfc, !PT ;  /* 0x0001000004047812 */ /* 0x000fe400078efcff */
[----:B--2---:R-:W-:Y:S02]  /*2160*/  LOP3.LUT P0, RZ, R0, 0x7f, RZ, 0xc0, !PT ;  /* 0x0000007f00ff7812 */ /* 0x004fe4000780c0ff */
[----:B------:R-:W-:Y:S01]  /*2170*/  R2UR UR20, R4 ;  /* 0x00000000041472ca */ /* 0x000fe200000e0000 */
[----:B------:R-:W-:Y:S01]  /*2180*/  ULOP3.LUT UR12, UR57, 0x10000, URZ, 0xfc, !UPT ;  /* 0x00010000390c7892 */ /* 0x000fe2000f8efc3f */
[----:B------:R-:W-:Y:S01]  /*2190*/  WARPGROUP.ARRIVE ;  /* 0x00000000000079c5 */ /* 0x000fe20000000000 */
[----:B------:R-:W-:Y:S01]  /*21a0*/  UMOV UR17, 0x40000040 ;  /* 0x4000004000117882 */ /* 0x000fe20000000000 */
[----:B------:R-:W-:Y:S01]  /*21b0*/  UMOV UR19, 0x40000040 ;  /* 0x4000004000137882 */ /* 0x000fe20000000000 */
[----:B------:R-:W-:Y:S01]  /*21c0*/  UIADD3 UR6, UR12, 0x2, URZ ;  /* 0x000000020c067890 */ /* 0x000fe2000fffe03f */
[----:B------:R-:W-:Y:S01]  /*21d0*/  VIADD R138, R18, UR36 ;  /* 0x00000024128a7c36 */ /* 0x000fe20008000000 */
[----:B------:R-:W-:Y:S01]  /*21e0*/  UMOV UR7, 0x40000040 ;  /* 0x4000004000077882 */ /* 0x000fe20000000000 */
[----:B------:R-:W-:Y:S01]  /*21f0*/  UMOV UR16, UR12 ;  /* 0x0000000c00107c82 */ /* 0x000fe20008000000 */
[----:B------:R-:W-:Y:S01]  /*2200*/  UIADD3 UR10, UR12, 0x4, URZ ;  /* 0x000000040c0a7890 */ /* 0x000fe2000fffe03f */
[----:B------:R-:W-:Y:S01]  /*2210*/  IMAD.U32 R5, RZ, RZ, UR52 ;  /* 0x00000034ff057e24 */ /* 0x000fe2000f8e00ff */
[----:B------:R-:W-:Y:S01]  /*2220*/  UMOV UR11, 0x40000040 ;  /* 0x40000040000b7882 */ /* 0x000fe20000000000 */
[----:B------:R-:W-:Y:S01]  /*2230*/  UIADD3 UR12, UR12, 0x6, URZ ;  /* 0x000000060c0c7890 */ /* 0x000fe2000fffe03f */
[----:B01----:R-:W-:Y:S01]  /*2240*/  @!P0 VIADD R2, R2, 0x2e840 ;  /* 0x0002e84002028836 */ /* 0x003fe20000000000 */
[----:B------:R-:W-:Y:S01]  /*2250*/  UIMAD UR20, UR53, 0x700, UR20 ;  /* 0x00000700351478a4 */ /* 0x000fe2000f8e0214 */
[----:B------:R-:W-:Y:S01]  /*2260*/  UMOV UR15, 0x40000040 ;  /* 0x40000040000f7882 */ /* 0x000fe20000000000 */
[----:B------:R-:W-:-:S02]  /*2270*/  UIADD3 UR57, UR56, -0x2, URZ ;  /* 0xfffffffe38397890 */ /* 0x000fc4000fffe03f */
[----:B------:R-:W-:-:S03]  /*2280*/  UIADD3 UR4, UR20, 0x300, URZ ;  /* 0x0000030014047890 */ /* 0x000fc6000fffe03f */
[----:B------:R-:W-:Y:S01]  /*2290*/  UMOV UR18, UR20 ;  /* 0x0000001400127c82 */ /* 0x000fe20008000000 */
[----:B------:R-:W-:Y:S01]  /*22a0*/  UIADD3 UR5, UR20, 0x400, URZ ;  /* 0x0000040014057890 */ /* 0x000fe2000fffe03f */
[----:B------:R-:W-:Y:S01]  /*22b0*/  QGMMA.64x32x32.F32.E4M3.E4M3 R120, gdesc[UR16], RZ, !UPT, gsb0 ;  /* 0x00600000107879f3 */ /* 0x000fe2000c0008ff */
[----:B------:R-:W-:Y:S01]  /*22c0*/  UIADD3 UR18, UR20, 0x100, URZ ;  /* 0x0000010014127890 */ /* 0x000fe2000fffe03f */
[----:B------:R-:W-:Y:S01]  /*22d0*/  UMOV UR19, 0x40000040 ;  /* 0x4000004000137882 */ /* 0x000fe20000000000 */
[----:B------:R-:W-:Y:S02]  /*22e0*/  UIADD3 UR8, UR20, 0x2, URZ ;  /* 0x0000000214087890 */ /* 0x000fe4000fffe03f */
[----:B------:R-:W-:Y:S02]  /*22f0*/  UIADD3 UR9, UR20, 0x402, URZ ;  /* 0x0000040214097890 */ /* 0x000fe4000fffe03f */
[----:B------:R-:W-:Y:S02]  /*2300*/  UIADD3 UR13, UR20, 0x4, URZ ;  /* 0x00000004140d7890 */ /* 0x000fe4000fffe03f */
[----:B------:R-:W-:Y:S01]  /*2310*/  UIADD3 UR14, UR20, 0x6, URZ ;  /* 0x00000006140e7890 */ /* 0x000fe2000fffe03f */
[----:B------:R-:W-:-:S02]  /*2320*/  WARPGROUP.DEPBAR.LE gsb0, 0x0 ;  /* 0x00008000000079c5 */ /* 0x000fc40000010000 */
        /* <DEDUP_REMOVED lines=21> */
[----:B------:R-:W-:Y:S01]  /*2480*/  UMOV UR4, UR6 ;  /* 0x0000000600047c82 */ /* 0x000fe20008000000 */
[----:B------:R-:W-:Y:S01]  /*2490*/  UMOV UR6, UR8 ;  /* 0x0000000800067c82 */ /* 0x000fe20008000000 */
        /* <DEDUP_REMOVED lines=39> */
[----:B------:R-:W-:Y:S02]  /*2710*/  ULDC UR13, c[0x0][0x448] ;  /* 0x00011200000d7ab9 */ /* 0x000fe40000000800 */
[----:B------:R-:W-:-:S03]  /*2720*/  UISETP.NE.AND UP0, UPT, UR13, 0x1, UPT ;  /* 0x000000010d00788c */ /* 0x000fc6000bf05270 */
[----:B------:R-:W-:-:S03]  /*2730*/  UMOV UR13, 0x40000040 ;  /* 0x40000040000d7882 */ /* 0x000fc60000000000 */
[----:B------:R-:W-:Y:S01]  /*2740*/  PLOP3.LUT P2, PT, PT, PT, UP0, 0x80, 0x0 ;  /* 0x000000000000781c */ /* 0x000fe20003f4f008 */
        /* <DEDUP_REMOVED lines=38> */
[----:B------:R-:W-:Y:S02]  /*29b0*/  @UP0 ULDC UR6, c[0x0][0x44c] ;  /* 0x0001130000060ab9 */ /* 0x000fe40000000800 */
[----:B------:R-:W-:Y:S01]  /*29c0*/  @P2 IMAD.HI.U32 R0, R138, UR6, RZ ;  /* 0x000000068a002c27 */ /* 0x000fe2000f8e00ff */
[----:B------:R-:W-:-:S04]  /*29d0*/  @UP0 ULDC UR6, c[0x0][0x450] ;  /* 0x0001140000060ab9 */ /* 0x000fc80000000800 */
[----:B------:R-:W-:Y:S01]  /*29e0*/  @P2 SHF.R.U32.HI R138, RZ, UR6, R0 ;  /* 0x00000006ff8a2c19 */ /* 0x000fe20008011600 */
[----:B------:R-:W-:-:S04]  /*29f0*/  UIMAD UR6, UR56, -0xe0, URZ ;  /* 0xffffff20380678a4 */ /* 0x000fc8000f8e023f */
[----:B------:R-:W0:Y:S02]  /*2a00*/  SHFL.IDX PT, R0, R138, RZ, 0x1c1f ;  /* 0x001c1fff8a007589 */ /* 0x000e2400000e0000 */
[----:B------:R-:W-:Y:S01]  /*2a10*/  IMAD.U32 R3, RZ, RZ, UR6 ;  /* 0x00000006ff037e24 */ /* 0x000fe2000f8e00ff */
[----:B------:R-:W-:-:S04]  /*2a20*/  @UP0 ULDC UR6, c[0x0][0x44c] ;  /* 0x0001130000060ab9 */ /* 0x000fc80000000800 */
[----:B------:R-:W-:-:S04]  /*2a30*/  IADD3 R136, -R16, 0xe1, R3 ;  /* 0x000000e110887810 */ /* 0x000fc80007ffe103 */
[----:B------:R-:W-:Y:S01]  /*2a40*/  IADD3 R136, -R5, UR51, R136 ;  /* 0x0000003305887c10 */ /* 0x000fe2000fffe188 */
[----:B------:R-:W-:Y:S02]  /*2a50*/  WARPGROUP.DEPBAR.LE gsb0, 0x0 ;  /* 0x00008000000079c5 */ /* 0x000fe40000010000 */
[----:B------:R-:W-:-:S06]  /*2a60*/  WARPGROUP.ARRIVE ;  /* 0x00000000000079c5 */ /* 0x000fcc0000000000 */
[----:B------:R-:W-:Y:S01]  /*2a70*/  QGMMA.64x32x32.F32.E4M3.E4M3 R40, gdesc[UR8], R40, gsb0 ;  /* 0x00600000082879f3 */ /* 0x000fe20008000828 */
[----:B------:R-:W-:Y:S01]  /*2a80*/  UMOV UR10, UR7 ;  /* 0x00000007000a7c82 */ /* 0x000fe20008000000 */
[----:B------:R-:W-:Y:S01]  /*2a90*/  UMOV UR11, 0x40000040 ;  /* 0x40000040000b7882 */ /* 0x000fe20000000000 */
[----:B------:R-:W-:-:S06]  /*2aa0*/  UIMAD UR7, UR56, -0xe0, UR51 ;  /* 0xffffff20380778a4 */ /* 0x000fcc000f8e0233 */
[----:B------:R-:W-:Y:S01]  /*2ab0*/  IMAD.U32 R137, RZ, RZ, UR7 ;  /* 0x00000007ff897e24 */ /* 0x000fe2000f8e00ff */
[----:B------:R-:W-:-:S04]  /*2ac0*/  UIMAD.WIDE.U32 UR6, UR36, UR6, URZ ;  /* 0x00000006240672a5 */ /* 0x000fc8000f8e003f */
[----:B------:R-:W-:-:S03]  /*2ad0*/  IADD3 R137, -R16, 0xe0, R137 ;  /* 0x000000e010897810 */ /* 0x000fc60007ffe189 */
[----:B------:R-:W-:Y:S01]  /*2ae0*/  UMOV UR6, URZ ;  /* 0x0000003f00067c82 */ /* 0x000fe20008000000 */
[----:B0-----:R-:W-:-:S04]  /*2af0*/  VIADDMNMX R0, R0, R136, R137, PT ;  /* 0x0000008800007246 */ /* 0x001fc80003800189 */
[C---:B------:R-:W-:Y:S02]  /*2b00*/  ISETP.GT.AND P3, PT, R0.reuse, RZ, PT ;  /* 0x000000ff0000720c */ /* 0x040fe40003f64270 */
[C---:B------:R-:W-:Y:S02]  /*2b10*/  ISETP.GT.AND P4, PT, R0.reuse, 0x1, PT ;  /* 0x000000010000780c */ /* 0x040fe40003f84270 */
[----:B------:R-:W-:Y:S01]  /*2b20*/  ISETP.GT.AND P5, PT, R0, 0x8, PT ;  /* 0x000000080000780c */ /* 0x000fe20003fa4270 */
[----:B------:R-:W-:Y:S02]  /*2b30*/  WARPGROUP.DEPBAR.LE gsb0, 0x0 ;  /* 0x00008000000079c5 */ /* 0x000fe40000010000 */
[----:B------:R-:W-:-:S06]  /*2b40*/  WARPGROUP.ARRIVE ;  /* 0x00000000000079c5 */ /* 0x000fcc0000000000 */
[----:B------:R-:W-:Y:S01]  /*2b50*/  QGMMA.64x32x32.F32.E4M3.E4M3 R24, gdesc[UR8], R24, gsb0 ;  /* 0x00600000081879f3 */ /* 0x000fe20008000818 */
[----:B------:R-:W-:Y:S01]  /*2b60*/  @UP0 ULDC UR11, c[0x0][0x450] ;  /* 0x00011400000b0ab9 */ /* 0x000fe20000000800 */
[----:B------:R-:W-:Y:S01]  /*2b70*/  UMOV UR10, UR36 ;  /* 0x00000024000a7c82 */ /* 0x000fe20008000000 */
[----:B------:R-:W-:-:S04]  /*2b80*/  @UP0 USHF.R.U32.HI UR10, URZ, UR11, UR7 ;  /* 0x0000000b3f0a0299 */ /* 0x000fc80008011607 */
[----:B------:R-:W-:-:S04]  /*2b90*/  UIADD3 UR7, UR10, UR51, -UR52 ;  /* 0x000000330a077290 */ /* 0x000fc8000fffe834 */
[----:B------:R-:W-:-:S04]  /*2ba0*/  UIMAD.WIDE UR6, UR7, -0x6db6db6d, UR6 ;  /* 0x92492493070678a5 */ /* 0x000fc8000f8e0206 */
[----:B------:R-:W-:-:S04]  /*2bb0*/  USHF.R.U32.HI UR6, URZ, 0x1f, UR7 ;  /* 0x0000001f3f067899 */ /* 0x000fc80008011607 */
[----:B------:R-:W-:-:S04]  /*2bc0*/  ULEA.HI.SX32 UR6, UR7, UR6, 0x19 ;  /* 0x0000000607067291 */ /* 0x000fc8000f8fca3f */
[----:B------:R-:W-:-:S04]  /*2bd0*/  UISETP.LT.AND UP1, UPT, UR39, UR6, UPT ;  /* 0x000000062700728c */ /* 0x000fc8000bf21270 */
[----:B------:R-:W-:-:S04]  /*2be0*/  USEL UR56, UR39, UR6, !UP1 ;  /* 0x0000000627387287 */ /* 0x000fc8000c800000 */
[----:B------:R-:W-:Y:S01]  /*2bf0*/  UISETP.GE.AND UP1, UPT, UR57, UR56, UPT ;  /* 0x000000383900728c */ /* 0x000fe2000bf26270 */
        /* <DEDUP_REMOVED lines=72> */
[----:B------:R-:W-:Y:S01]  /*3080*/  FMNMX.FTZ R6, R129, R6, !PT ;  /* 0x0000000681067209 */ /* 0x000fe20007810000 */
[----:B------:R-:W0:Y:S01]  /*3090*/  SHFL.IDX PT, R92, R138, 0x1, 0x1c1f ;  /* 0x003c1f008a5c7f89 */ /* 0x000e2200000e0000 */
[----:B------:R-:W-:-:S02]  /*30a0*/  ISETP.GT.AND P4, PT, R0, 0x50, PT ;  /* 0x000000500000780c */ /* 0x000fc40003f84270 */
[----:B------:R-:W-:Y:S01]  /*30b0*/  FSEL R121, R93, -INF , P3 ;  /* 0xff8000005d797808 */ /* 0x000fe20001800000 */
[----:B------:R-:W-:Y:S01]  /*30c0*/  IMAD.U32 R93, RZ, RZ, UR42 ;  /* 0x0000002aff5d7e24 */ /* 0x000fe2000f8e00ff */
[----:B------:R-:W-:Y:S02]  /*30d0*/  FMNMX.FTZ R6, R125, R6, !PT ;  /* 0x000000067d067209 */ /* 0x000fe40007810000 */
[----:B------:R-:W-:Y:S02]  /*30e0*/  ISETP.GT.AND P3, PT, R0, 0x51, PT ;  /* 0x000000510000780c */ /* 0x000fe40003f64270 */
[----:B------:R-:W-:Y:S02]  /*30f0*/  FSEL R117, R96, -INF , P4 ;  /* 0xff80000060757808 */ /* 0x000fe40002000000 */
[----:B------:R-:W-:Y:S02]  /*3100*/  FMNMX.FTZ R6, R121, R6, !PT ;  /* 0x0000000679067209 */ /* 0x000fe40007810000 */
[----:B------:R-:W-:-:S02]  /*3110*/  ISETP.GT.AND P4, PT, R0, 0x58, PT ;  /* 0x000000580000780c */ /* 0x000fc40003f84270 */
[----:B------:R-:W-:Y:S02]  /*3120*/  FSEL R105, R97, -INF , P3 ;  /* 0xff80000061697808 */ /* 0x000fe40001800000 */
        /* <DEDUP_REMOVED lines=8> */
[----:B------:R-:W-:Y:S02]  /*31b0*/  FMNMX.FTZ R6, R109, R6, !PT ;  /* 0x000000066d067209 */ /* 0x000fe40007810000 */
[----:B0-----:R-:W-:-:S04]  /*31c0*/  VIADDMNMX R92, R92, R136, R137, PT ;  /* 0x000000885c5c7246 */ /* 0x001fc80003800189 */
[----:B------:R-:W-:-:S04]  /*31d0*/  ISETP.GT.AND P5, PT, R92, 0x8, PT ;  /* 0x000000085c00780c */ /* 0x000fc80003fa4270 */
[----:B------:R-:W-:Y:S01]  /*31e0*/  FSEL R126, R126, -INF , P5 ;  /* 0xff8000007e7e7808 */ /* 0x000fe20002800000 */
[----:B------:R-:W-:Y:S02]  /*31f0*/  WARPGROUP.DEPBAR.LE gsb0, 0x0 ;  /* 0x00008000000079c5 */ /* 0x000fe40000010000 */
[----:B------:R-:W-:Y:S01]  /*3200*/  WARPGROUP.ARRIVE ;  /* 0x00000000000079c5 */ /* 0x000fe20000000000 */
[----:B------:R-:W-:Y:S02]  /*3210*/  FSEL R5, R72, -INF , P4 ;  /* 0xff80000048057808 */ /* 0x000fe40002000000 */
[C---:B------:R-:W-:Y:S02]  /*3220*/  ISETP.GT.AND P4, PT, R0.reuse, 0x68, PT ;  /* 0x000000680000780c */ /* 0x040fe40003f84270 */
[----:B------:R-:W-:Y:S01]  /*3230*/  FSEL R73, R73, -INF , P3 ;  /* 0xff80000049497808 */ /* 0x000fe20001800000 */
[----:B------:R-:W-:Y:S01]  /*3240*/  QGMMA.64x32x32.F32.E4M3.E4M3 R56, gdesc[UR12], R56, gsb0 ;  /* 0x006000000c3879f3 */ /* 0x000fe20008000838 */
[----:B------:R-:W-:Y:S01]  /*3250*/  UIADD3 UR14, UR20, 0x506, URZ ;  /* 0x00000506140e7890 */ /* 0x000fe2000fffe03f */
[----:B------:R-:W-:Y:S01]  /*3260*/  FMNMX.FTZ R6, R5, R6, !PT ;  /* 0x0000000605067209 */ /* 0x000fe20007810000 */
[----:B------:R-:W-:Y:S01]  /*3270*/  UMOV UR15, 0x40000040 ;  /* 0x40000040000f7882 */ /* 0x000fe20000000000 */
[----:B------:R-:W-:-:S02]  /*3280*/  ISETP.GT.AND P3, PT, R0, 0x69, PT ;  /* 0x000000690000780c */ /* 0x000fc40003f64270 */
[----:B------:R-:W-:Y:S02]  /*3290*/  FSEL R3, R76, -INF , P4 ;  /* 0xff8000004c037808 */ /* 0x000fe40002000000 */
[----:B------:R-:W-:Y:S02]  /*32a0*/  FMNMX.FTZ R6, R73, R6, !PT ;  /* 0x0000000649067209 */ /* 0x000fe40007810000 */
[C---:B------:R-:W-:Y:S02]  /*32b0*/  ISETP.GT.AND P4, PT, R0.reuse, 0x70, PT ;  /* 0x000000700000780c */ /* 0x040fe40003f84270 */
        /* <DEDUP_REMOVED lines=15> */
[----:B------:R-:W-:Y:S01]  /*33b0*/  FMNMX.FTZ R89, R85, R6, !PT ;  /* 0x0000000655597209 */ /* 0x000fe20007810000 */
[----:B------:R-:W-:Y:S02]  /*33c0*/  WARPGROUP.DEPBAR.LE gsb0, 0x0 ;  /* 0x00008000000079c5 */ /* 0x000fe40000010000 */
[----:B------:R-:W-:Y:S01]  /*33d0*/  WARPGROUP.ARRIVE ;  /* 0x00000000000079c5 */ /* 0x000fe20000000000 */
[----:B------:R-:W-:Y:S02]  /*33e0*/  FSEL R56, R56, -INF , P4 ;  /* 0xff80000038387808 */ /* 0x000fe40002000000 */
[----:B------:R-:W-:Y:S02]  /*33f0*/  ISETP.GT.AND P4, PT, R0, 0x88, PT ;  /* 0x000000880000780c */ /* 0x000fe40003f84270 */
        /* <DEDUP_REMOVED lines=51> */
[----:B------:R-:W-:Y:S01]  /*3730*/  FMNMX.FTZ R89, R53, R6, !PT ;  /* 0x0000000635597209 */ /* 0x000fe20007810000 */
[----:B------:R-:W-:Y:S02]  /*3740*/  WARPGROUP.DEPBAR.LE gsb0, 0x0 ;  /* 0x00008000000079c5 */ /* 0x000fe40000010000 */
[----:B------:R-:W-:Y:S02]  /*3750*/  FSEL R24, R24, -INF , P4 ;  /* 0xff80000018187808 */ /* 0x000fe40002000000 */
        /* <DEDUP_REMOVED lines=20> */
[----:B------:R-:W-:-:S02]  /*38a0*/  ISETP.GT.AND P4, PT, R92, 0x1, PT ;  /* 0x000000015c00780c */ /* 0x000fc40003f84270 */
[----:B------:R-:W-:Y:S02]  /*38b0*/  FMNMX.FTZ R8, R37, R0, !PT ;  /* 0x0000000025087209 */ /* 0x000fe40007810000 */
[----:B------:R-:W-:Y:S02]  /*38c0*/  FSEL R123, R123, -INF , P4 ;  /* 0xff8000007b7b7808 */ /* 0x000fe40002000000 */
[----:B------:R-:W-:Y:S01]  /*38d0*/  ISETP.GT.AND P4, PT, R92, 0x10, PT ;  /* 0x000000105c00780c */ /* 0x000fe20003f84270 */
[----:B------:R-:W0:Y:S03]  /*38e0*/  SHFL.BFLY PT, R89, R8, 0x2, 0x1f ;  /* 0x0c401f0008597f89 */ /* 0x000e2600000e0000 */
[----:B------:R-:W-:Y:S02]  /*38f0*/  FSEL R130, R130, -INF , P4 ;  /* 0xff80000082827808 */ /* 0x000fe40002000000 */
[----:B------:R-:W-:-:S04]  /*3900*/  ISETP.GT.AND P4, PT, R92, 0x18, PT ;  /* 0x000000185c00780c */ /* 0x000fc80003f84270 */
[----:B------:R-:W-:Y:S02]  /*3910*/  FSEL R134, R134, -INF , P4 ;  /* 0xff80000086867808 */ /* 0x000fe40002000000 */
[----:B------:R-:W-:-:S04]  /*3920*/  ISETP.GT.AND P4, PT, R92, 0x21, PT ;  /* 0x000000215c00780c */ /* 0x000fc80003f84270 */
[----:B------:R-:W-:Y:S02]  /*3930*/  FSEL R107, R107, -INF , P4 ;  /* 0xff8000006b6b7808 */ /* 0x000fe40002000000 */
[----:B------:R-:W-:-:S04]  /*3940*/  ISETP.GT.AND P4, PT, R92, 0x29, PT ;  /* 0x000000295c00780c */ /* 0x000fc80003f84270 */
[----:B------:R-:W-:Y:S02]  /*3950*/  FSEL R111, R111, -INF , P4 ;  /* 0xff8000006f6f7808 */ /* 0x000fe40002000000 */
[----:B------:R-:W-:Y:S02]  /*3960*/  ISETP.GT.AND P4, PT, R92, 0x31, PT ;  /* 0x000000315c00780c */ /* 0x000fe40003f84270 */
[----:B0-----:R-:W-:Y:S02]  /*3970*/  FMNMX.FTZ R89, R8, R89, !PT ;  /* 0x0000005908597209 */ /* 0x001fe40007810000 */
[----:B------:R-:W-:Y:S02]  /*3980*/  FSEL R115, R115, -INF , P4 ;  /* 0xff80000073737808 */ /* 0x000fe40002000000 */
[----:B------:R-:W-:Y:S01]  /*3990*/  ISETP.GT.AND P4, PT, R92, 0x39, PT ;  /* 0x000000395c00780c */ /* 0x000fe20003f84270 */
[----:B------:R-:W0:Y:S03]  /*39a0*/  SHFL.BFLY PT, R0, R89, 0x1, 0x1f ;  /* 0x0c201f0059007f89 */ /* 0x000e2600000e0000 */
[----:B------:R-:W-:-:S02]  /*39b0*/  FSEL R119, R119, -INF , P4 ;  /* 0xff80000077777808 */ /* 0x000fc40002000000 */
        /* <DEDUP_REMOVED lines=9> */
[C---:B------:R-:W-:Y:S01]  /*3a50*/  FSETP.NEU.FTZ.AND P3, PT, R0.reuse, -INF , PT ;  /* 0xff8000000000780b */ /* 0x040fe20003f7d000 */
[----:B------:R-:W-:-:S01]  /*3a60*/  FFMA.FTZ R6, R0, R93, -8 ;  /* 0xc100000000067423 */ /* 0x000fc2000001005d */
[----:B------:R-:W-:-:S04]  /*3a70*/  ISETP.GT.AND P4, PT, R92, 0x61, PT ;  /* 0x000000615c00780c */ /* 0x000fc80003f84270 */
[----:B------:R-:W-:Y:S02]  /*3a80*/  FSEL R6, R6, RZ, P3 ;  /* 0x000000ff06067208 */ /* 0x000fe40001800000 */
[----:B------:R-:W-:Y:S02]  /*3a90*/  ISETP.GT.AND P3, PT, R92, RZ, PT ;  /* 0x000000ff5c00720c */ /* 0x000fe40003f64270 */
[----:B------:R-:W-:Y:S01]  /*3aa0*/  FSEL R75, R75, -INF , P4 ;  /* 0xff8000004b4b7808 */ /* 0x000fe20002000000 */
[----:B------:R-:W-:-:S01]  /*3ab0*/  FFMA.FTZ R112, R121, UR42, -R6 ;  /* 0x0000002a79707c23 */ /* 0x000fc20008010806 */
[----:B------:R-:W-:Y:S01]  /*3ac0*/  FSEL R122, R122, -INF , P3 ;  /* 0xff8000007a7a7808 */ /* 0x000fe20001800000 */
[----:B------:R-:W-:-:S01]  /*3ad0*/  FFMA.FTZ R116, R113, UR42, -R6 ;  /* 0x0000002a71747c23 */ /* 0x000fc20008010806 */
[----:B------:R-:W-:Y:S01]  /*3ae0*/  ISETP.GT.AND P3, PT, R92, 0x9, PT ;  /* 0x000000095c00780c */ /* 0x000fe20003f64270 */
[----:B------:R-:W-:-:S01]  /*3af0*/  FFMA.FTZ R120, R60, UR42, -R6 ;  /* 0x0000002a3c787c23 */ /* 0x000fc20008010806 */
[----:B------:R-:W-:Y:S01]  /*3b00*/  FMNMX.FTZ R93, R122, R123, !PT ;  /* 0x0000007b7a5d7209 */ /* 0x000fe20007810000 */
[----:B------:R-:W-:-:S01]  /*3b10*/  FFMA.FTZ R14, R13, UR42, -R6 ;  /* 0x0000002a0d0e7c23 */ /* 0x000fc20008010806 */
[----:B------:R-:W-:Y:S01]  /*3b20*/  FSEL R127, R127, -INF , P3 ;  /* 0xff8000007f7f7808 */ /* 0x000fe20001800000 */
[----:B------:R-:W-:-:S01]  /*3b30*/  FFMA.FTZ R40, R40, UR42, -R6 ;  /* 0x0000002a28287c23 */ /* 0x000fc20008010806 */
[----:B------:R-:W-:Y:S01]  /*3b40*/  FMNMX.FTZ R96, R126, R93, !PT ;  /* 0x0000005d7e607209 */ /* 0x000fe20007810000 */
[----:B------:R-:W-:-:S01]  /*3b50*/  FFMA.FTZ R10, R11, UR42, -R6 ;  /* 0x0000002a0b0a7c23 */ /* 0x000fc20008010806 */
[----:B------:R-:W-:Y:S01]  /*3b60*/  ISETP.GT.AND P3, PT, R92, 0x11, PT ;  /* 0x000000115c00780c */ /* 0x000fe20003f64270 */
[----:B------:R0:W-:Y:S01]  /*3b70*/  MUFU.EX2 R8, R14 ;  /* 0x0000000e00087308 */ /* 0x0001e20000000800 */
[----:B------:R-:W-:Y:S01]  /*3b80*/  FMNMX.FTZ R97, R127, R96, !PT ;  /* 0x000000607f617209 */ /* 0x000fe20007810000 */
[--C-:B------:R-:W-:Y:S01]  /*3b90*/  FFMA.FTZ R11, R15, UR42, -R6.reuse ;  /* 0x0000002a0f0b7c23 */ /* 0x100fe20008010806 */
[----:B------:R-:W-:Y:S01]  /*3ba0*/  FSEL R131, R131, -INF , P3 ;  /* 0xff80000083837808 */ /* 0x000fe20001800000 */
[--C-:B------:R-:W-:Y:S01]  /*3bb0*/  FFMA.FTZ R12, R21, UR42, -R6.reuse ;  /* 0x0000002a150c7c23 */ /* 0x100fe20008010806 */
[----:B------:R-:W-:Y:S01]  /*3bc0*/  FMNMX.FTZ R100, R130, R97, !PT ;  /* 0x0000006182647209 */ /* 0x000fe20007810000 */
[--C-:B------:R-:W-:Y:S01]  /*3bd0*/  FFMA.FTZ R7, R7, UR42, -R6.reuse ;  /* 0x0000002a07077c23 */ /* 0x100fe20008010806 */
[C---:B------:R-:W-:Y:S01]  /*3be0*/  ISETP.GT.AND P3, PT, R92.reuse, 0x19, PT ;  /* 0x000000195c00780c */ /* 0x040fe20003f64270 */
[--C-:B------:R-:W-:Y:S01]  /*3bf0*/  FFMA.FTZ R9, R9, UR42, -R6.reuse ;  /* 0x0000002a09097c23 */ /* 0x100fe20008010806 */
[----:B------:R-:W-:Y:S01]  /*3c00*/  FMNMX.FTZ R97, R131, R100, !PT ;  /* 0x0000006483617209 */ /* 0x000fe20007810000 */
[--C-:B------:R-:W-:Y:S01]  /*3c10*/  FFMA.FTZ R13, R139, UR42, -R6.reuse ;  /* 0x0000002a8b0d7c23 */ /* 0x100fe20008010806 */
[----:B------:R-:W-:Y:S01]  /*3c20*/  FSEL R135, R135, -INF , P3 ;  /* 0xff80000087877808 */ /* 0x000fe20001800000 */
[--C-:B0-----:R-:W-:Y:S01]  /*3c30*/  FFMA.FTZ R14, R141, UR42, -R6.reuse ;  /* 0x0000002a8d0e7c23 */ /* 0x101fe20008010806 */
[----:B------:R-:W-:Y:S01]  /*3c40*/  ISETP.GT.AND P3, PT, R92, 0x20, PT ;  /* 0x000000205c00780c */ /* 0x000fe20003f64270 */
[--C-:B------:R-:W-:Y:S01]  /*3c50*/  FFMA.FTZ R15, R143, UR42, -R6.reuse ;  /* 0x0000002a8f0f7c23 */ /* 0x100fe20008010806 */
[----:B------:R-:W-:Y:S01]  /*3c60*/  FMNMX.FTZ R100, R134, R97, !PT ;  /* 0x0000006186647209 */ /* 0x000fe20007810000 */
[--C-:B------:R-:W-:Y:S01]  /*3c70*/  FFMA.FTZ R20, R147, UR42, -R6.reuse ;  /* 0x0000002a93147c23 */ /* 0x100fe20008010806 */
[----:B------:R-:W-:Y:S01]  /*3c80*/  FSEL R106, R106, -INF , P3 ;  /* 0xff8000006a6a7808 */ /* 0x000fe20001800000 */
[--C-:B------:R-:W-:Y:S01]  /*3c90*/  FFMA.FTZ R21, R149, UR42, -R6.reuse ;  /* 0x0000002a95157c23 */ /* 0x100fe20008010806 */
[----:B------:R-:W-:Y:S01]  /*3ca0*/  FMNMX.FTZ R101, R135, R100, !PT ;  /* 0x0000006487657209 */ /* 0x000fe20007810000 */
[--C-:B------:R-:W-:Y:S01]  /*3cb0*/  FFMA.FTZ R72, R151, UR42, -R6.reuse ;  /* 0x0000002a97487c23 */ /* 0x100fe20008010806 */
        /* <DEDUP_REMOVED lines=13> */
[----:B------:R0:W-:Y:S01]  /*3d90*/  MUFU.EX2 R101, R112 ;  /* 0x0000007000657308 */ /* 0x0001e20000000800 */
        /* <DEDUP_REMOVED lines=20> */
[----:B0-----:R-:W-:Y:S01]  /*3ee0*/  FMNMX.FTZ R112, R90, R117, !PT ;  /* 0x000000755a707209 */ /* 0x001fe20007810000 */
[--C-:B------:R-:W-:Y:S01]  /*3ef0*/  FFMA.FTZ R117, R5, UR42, -R6.reuse ;  /* 0x0000002a05757c23 */ /* 0x100fe20008010806 */
[----:B------:R-:W-:Y:S01]  /*3f00*/  FSEL R108, R94, -INF , P3 ;  /* 0xff8000005e6c7808 */ /* 0x000fe20001800000 */
[--C-:B------:R-:W-:Y:S01]  /*3f10*/  FFMA.FTZ R57, R57, UR42, -R6.reuse ;  /* 0x0000002a39397c23 */ /* 0x100fe20008010806 */
[----:B------:R-:W-:Y:S01]  /*3f20*/  FMNMX.FTZ R113, R91, R112, !PT ;  /* 0x000000705b717209 */ /* 0x000fe20007810000 */
[----:B------:R0:W-:Y:S01]  /*3f30*/  MUFU.EX2 R94, R116 ;  /* 0x00000074005e7308 */ /* 0x0001e20000000800 */
        /* <DEDUP_REMOVED lines=15> */
[----:B------:R-:W-:Y:S01]  /*4030*/  MUFU.EX2 R102, R117 ;  /* 0x0000007500667308 */ /* 0x000fe20000000800 */
[----:B------:R-:W-:Y:S01]  /*4040*/  ISETP.GT.AND P3, PT, R92, 0x60, PT ;  /* 0x000000605c00780c */ /* 0x000fe20003f64270 */
[--C-:B------:R-:W-:Y:S01]  /*4050*/  FFMA.FTZ R36, R36, UR42, -R6.reuse ;  /* 0x0000002a24247c23 */ /* 0x100fe20008010806 */
[----:B------:R-:W-:Y:S01]  /*4060*/  FMNMX.FTZ R116, R112, R5, !PT ;  /* 0x0000000570747209 */ /* 0x000fe20007810000 */
[----:B------:R-:W-:Y:S01]  /*4070*/  FFMA.FTZ R37, R37, UR42, -R6 ;  /* 0x0000002a25257c23 */ /* 0x000fe20008010806 */
[----:B------:R-:W-:-:S02]  /*4080*/  FSEL R74, R74, -INF , P3 ;  /* 0xff8000004a4a7808 */ /* 0x000fc40001800000 */
[----:B------:R-:W-:Y:S01]  /*4090*/  FMNMX.FTZ R5, R103, R116, !PT ;  /* 0x0000007467057209 */ /* 0x000fe20007810000 */
[----:B------:R-:W-:Y:S01]  /*40a0*/  MUFU.EX2 R7, R7 ;  /* 0x0000000700077308 */ /* 0x000fe20000000800 */
[----:B------:R-:W-:Y:S02]  /*40b0*/  ISETP.GT.AND P3, PT, R92, 0x68, PT ;  /* 0x000000685c00780c */ /* 0x000fe40003f64270 */
        /* <DEDUP_REMOVED lines=8> */
[----:B------:R-:W0:Y:S01]  /*4140*/  MUFU.EX2 R10, R10 ;  /* 0x0000000a000a7308 */ /* 0x000e220000000800 */
[----:B------:R-:W-:Y:S02]  /*4150*/  ISETP.GT.AND P4, PT, R92, 0x71, PT ;  /* 0x000000715c00780c */ /* 0x000fe40003f84270 */
[----:B------:R-:W-:Y:S02]  /*4160*/  FSEL R77, R82, -INF , P3 ;  /* 0xff800000524d7808 */ /* 0x000fe40001800000 */
[----:B------:R-:W-:-:S02]  /*4170*/  FMNMX.FTZ R116, R79, R116, !PT ;  /* 0x000000744f747209 */ /* 0x000fc40007810000 */
[C---:B------:R-:W-:Y:S01]  /*4180*/  ISETP.GT.AND P3, PT, R92.reuse, 0x78, PT ;  /* 0x000000785c00780c */ /* 0x040fe20003f64270 */
[----:B------:R1:W-:Y:S01]  /*4190*/  MUFU.EX2 R82, R113 ;  /* 0x0000007100527308 */ /* 0x0003e20000000800 */
[----:B------:R-:W-:Y:S02]  /*41a0*/  FSEL R83, R83, -INF , P4 ;  /* 0xff80000053537808 */ /* 0x000fe40002000000 */
[----:B------:R-:W-:Y:S02]  /*41b0*/  FMNMX.FTZ R116, R77, R116, !PT ;  /* 0x000000744d747209 */ /* 0x000fe40007810000 */
[----:B------:R-:W-:Y:S02]  /*41c0*/  ISETP.GT.AND P4, PT, R92, 0x79, PT ;  /* 0x000000795c00780c */ /* 0x000fe40003f84270 */
[----:B------:R-:W-:Y:S01]  /*41d0*/  FSEL R86, R86, -INF , P3 ;  /* 0xff80000056567808 */ /* 0x000fe20001800000 */
[----:B------:R-:W-:Y:S01]  /*41e0*/  MUFU.EX2 R11, R11 ;  /* 0x0000000b000b7308 */ /* 0x000fe20000000800 */
[----:B------:R-:W-:Y:S01]  /*41f0*/  FMNMX.FTZ R5, R83, R116, !PT ;  /* 0x0000007453057209 */ /* 0x000fe20007810000 */
[----:B-1----:R-:W-:Y:S01]  /*4200*/  FFMA.FTZ R113, R84, UR42, -R6 ;  /* 0x0000002a54717c23 */ /* 0x002fe20008010806 */
[----:B------:R-:W-:-:S02]  /*4210*/  FSEL R87, R87, -INF , P4 ;  /* 0xff80000057577808 */ /* 0x000fc40002000000 */
[----:B------:R-:W-:Y:S02]  /*4220*/  ISETP.GT.AND P3, PT, R92, 0x80, PT ;  /* 0x000000805c00780c */ /* 0x000fe40003f64270 */
[----:B------:R-:W-:Y:S01]  /*4230*/  FMNMX.FTZ R116, R86, R5, !PT ;  /* 0x0000000556747209 */ /* 0x000fe20007810000 */
[----:B------:R-:W-:Y:S01]  /*4240*/  MUFU.EX2 R12, R12 ;  /* 0x0000000c000c7308 */ /* 0x000fe20000000800 */
[----:B------:R-:W-:Y:S02]  /*4250*/  ISETP.GT.AND P4, PT, R92, 0x81, PT ;  /* 0x000000815c00780c */ /* 0x000fe40003f84270 */
[----:B------:R-:W-:Y:S02]  /*4260*/  FSEL R58, R58, -INF , P3 ;  /* 0xff8000003a3a7808 */ /* 0x000fe40001800000 */
[----:B------:R-:W-:Y:S02]  /*4270*/  FMNMX.FTZ R5, R87, R116, !PT ;  /* 0x0000007457057209 */ /* 0x000fe40007810000 */
[----:B------:R-:W-:Y:S01]  /*4280*/  ISETP.GT.AND P3, PT, R92, 0x88, PT ;  /* 0x000000885c00780c */ /* 0x000fe20003f64270 */
[----:B------:R-:W-:Y:S01]  /*4290*/  MUFU.EX2 R13, R13 ;  /* 0x0000000d000d7308 */ /* 0x000fe20000000800 */
[----:B------:R-:W-:-:S02]  /*42a0*/  FSEL R59, R59, -INF , P4 ;  /* 0xff8000003b3b7808 */ /* 0x000fc40002000000 */
[----:B------:R-:W-:Y:S02]  /*42b0*/  FMNMX.FTZ R116, R58, R5, !PT ;  /* 0x000000053a747209 */ /* 0x000fe40007810000 */
[----:B------:R-:W-:Y:S02]  /*42c0*/  ISETP.GT.AND P4, PT, R92, 0x89, PT ;  /* 0x000000895c00780c */ /* 0x000fe40003f84270 */
[----:B------:R-:W-:Y:S01]  /*42d0*/  FSEL R84, R62, -INF , P3 ;  /* 0xff8000003e547808 */ /* 0x000fe20001800000 */
[----:B------:R-:W1:Y:S01]  /*42e0*/  MUFU.EX2 R14, R14 ;  /* 0x0000000e000e7308 */ /* 0x000e620000000800 */
[----:B------:R-:W-:Y:S02]  /*42f0*/  FMNMX.FTZ R5, R59, R116, !PT ;  /* 0x000000743b057209 */ /* 0x000fe40007810000 */
[----:B------:R-:W-:Y:S02]  /*4300*/  ISETP.GT.AND P3, PT, R92, 0x90, PT ;  /* 0x000000905c00780c */ /* 0x000fe40003f64270 */
[----:B------:R-:W-:-:S02]  /*4310*/  FSEL R63, R63, -INF , P4 ;  /* 0xff8000003f3f7808 */ /* 0x000fc40002000000 */
[----:B------:R-:W-:Y:S01]  /*4320*/  FMNMX.FTZ R116, R84, R5, !PT ;  /* 0x0000000554747209 */ /* 0x000fe20007810000 */
[----:B------:R2:W-:Y:S01]  /*4330*/  MUFU.EX2 R62, R113 ;  /* 0x00000071003e7308 */ /* 0x0005e20000000800 */
        /* <DEDUP_REMOVED lines=9> */
[----:B------:R-:W-:Y:S01]  /*43d0*/  MUFU.EX2 R20, R20 ;  /* 0x0000001400147308 */ /* 0x000fe20000000800 */
[----:B------:R-:W-:Y:S02]  /*43e0*/  FMNMX.FTZ R5, R67, R116, !PT ;  /* 0x0000007443057209 */ /* 0x000fe40007810000 */
[----:B------:R-:W-:Y:S02]  /*43f0*/  ISETP.GT.AND P3, PT, R92, 0xa0, PT ;  /* 0x000000a05c00780c */ /* 0x000fe40003f64270 */
[----:B------:R-:W-:-:S02]  /*4400*/  FSEL R71, R71, -INF , P4 ;  /* 0xff80000047477808 */ /* 0x000fc40002000000 */
[----:B------:R-:W-:Y:S01]  /*4410*/  FMNMX.FTZ R116, R70, R5, !PT ;  /* 0x0000000546747209 */ /* 0x000fe20007810000 */
[----:B------:R-:W-:Y:S01]  /*4420*/  MUFU.EX2 R21, R21 ;  /* 0x0000001500157308 */ /* 0x000fe20000000800 */
[----:B--2---:R-:W-:Y:S02]  /*4430*/  FSEL R113, R42, -INF , P3 ;  /* 0xff8000002a717808 */ /* 0x004fe40001800000 */
[C---:B------:R-:W-:Y:S02]  /*4440*/  ISETP.GT.AND P4, PT, R92.reuse, 0xa1, PT ;  /* 0x000000a15c00780c */ /* 0x040fe40003f84270 */
[----:B------:R-:W-:Y:S02]  /*4450*/  FMNMX.FTZ R42, R71, R116, !PT ;  /* 0x00000074472a7209 */ /* 0x000fe40007810000 */
[----:B------:R-:W-:Y:S01]  /*4460*/  ISETP.GT.AND P3, PT, R92, 0xa8, PT ;  /* 0x000000a85c00780c */ /* 0x000fe20003f64270 */
[----:B------:R-:W2:Y:S01]  /*4470*/  MUFU.EX2 R72, R72 ;  /* 0x0000004800487308 */ /* 0x000ea20000000800 */
[----:B------:R-:W-:Y:S01]  /*4480*/  FSEL R116, R43, -INF , P4 ;  /* 0xff8000002b747808 */ /* 0x000fe20002000000 */
[----:B------:R-:W-:Y:S01]  /*4490*/  FFMA.FTZ R43, R61, UR42, -R6 ;  /* 0x0000002a3d2b7c23 */ /* 0x000fe20008010806 */
[----:B------:R-:W-:-:S02]  /*44a0*/  FMNMX.FTZ R5, R113, R42, !PT ;  /* 0x0000002a71057209 */ /* 0x000fc40007810000 */
[----:B------:R-:W-:Y:S02]  /*44b0*/  ISETP.GT.AND P4, PT, R92, 0xa9, PT ;  /* 0x000000a95c00780c */ /* 0x000fe40003f84270 */
[----:B------:R-:W-:Y:S01]  /*44c0*/  FSEL R60, R46, -INF , P3 ;  /* 0xff8000002e3c7808 */ /* 0x000fe20001800000 */
[----:B------:R3:W-:Y:S01]  /*44d0*/  MUFU.EX2 R42, R120 ;  /* 0x00000078002a7308 */ /* 0x0007e20000000800 */
[----:B------:R-:W-:Y:S02]  /*44e0*/  FMNMX.FTZ R5, R116, R5, !PT ;  /* 0x0000000574057209 */ /* 0x000fe40007810000 */
[----:B------:R-:W-:Y:S02]  /*44f0*/  ISETP.GT.AND P3, PT, R92, 0xb0, PT ;  /* 0x000000b05c00780c */ /* 0x000fe40003f64270 */
[----:B------:R-:W-:Y:S01]  /*4500*/  FSEL R117, R47, -INF , P4 ;  /* 0xff8000002f757808 */ /* 0x000fe20002000000 */
[--C-:B------:R-:W-:Y:S01]  /*4510*/  FFMA.FTZ R47, R65, UR42, -R6.reuse ;  /* 0x0000002a412f7c23 */ /* 0x100fe20008010806 */
[----:B------:R-:W-:Y:S01]  /*4520*/  FMNMX.FTZ R46, R60, R5, !PT ;  /* 0x000000053c2e7209 */ /* 0x000fe20007810000 */
[----:B------:R-:W-:Y:S01]  /*4530*/  MUFU.EX2 R76, R76 ;  /* 0x0000004c004c7308 */ /* 0x000fe20000000800 */
[----:B------:R-:W-:Y:S01]  /*4540*/  ISETP.GT.AND P4, PT, R92, 0xb1, PT ;  /* 0x000000b15c00780c */ /* 0x000fe20003f84270 */
[----:B---3--:R-:W-:Y:S01]  /*4550*/  FFMA.FTZ R120, R68, UR42, -R6 ;  /* 0x0000002a44787c23 */ /* 0x008fe20008010806 */
[----:B------:R-:W-:-:S02]  /*4560*/  FSEL R50, R50, -INF , P3 ;  /* 0xff80000032327808 */ /* 0x000fc40001800000 */
[----:B------:R-:W-:Y:S01]  /*4570*/  FMNMX.FTZ R5, R117, R46, !PT ;  /* 0x0000002e75057209 */ /* 0x000fe20007810000 */
[----:B------:R-:W-:-:S01]  /*4580*/  FFMA.FTZ R46, R64, UR42, -R6 ;  /* 0x0000002a402e7c23 */ /* 0x000fc20008010806 */
[----:B------:R-:W-:Y:S01]  /*4590*/  ISETP.GT.AND P3, PT, R92, 0xb8, PT ;  /* 0x000000b85c00780c */ /* 0x000fe20003f64270 */
[----:B------:R-:W-:Y:S01]  /*45a0*/  MUFU.EX2 R89, R89 ;  /* 0x0000005900597308 */ /* 0x000fe20000000800 */
[----:B------:R-:W-:Y:S02]  /*45b0*/  FSEL R51, R51, -INF , P4 ;  /* 0xff80000033337808 */ /* 0x000fe40002000000 */
        /* <DEDUP_REMOVED lines=8> */
[----:B------:R-:W3:Y:S01]  /*4640*/  MUFU.EX2 R93, R145 ;  /* 0x00000091005d7308 */ /* 0x000ee20000000800 */
[----:B------:R-:W-:Y:S02]  /*4650*/  FSEL R61, R26, -INF , P3 ;  /* 0xff8000001a3d7808 */ /* 0x000fe40001800000 */
[----:B------:R-:W-:Y:S02]  /*4660*/  ISETP.GT.AND P4, PT, R92, 0xc1, PT ;  /* 0x000000c15c00780c */ /* 0x000fe40003f84270 */
[----:B------:R-:W-:-:S02]  /*4670*/  FMNMX.FTZ R26, R55, R64, !PT ;  /* 0x00000040371a7209 */ /* 0x000fc40007810000 */
[----:B------:R-:W-:Y:S01]  /*4680*/  ISETP.GT.AND P3, PT, R92, 0xc8, PT ;  /* 0x000000c85c00780c */ /* 0x000fe20003f64270 */
[----:B------:R-:W-:Y:S01]  /*4690*/  MUFU.EX2 R96, R96 ;  /* 0x0000006000607308 */ /* 0x000fe20000000800 */
[----:B------:R-:W-:Y:S01]  /*46a0*/  FSEL R64, R27, -INF , P4 ;  /* 0xff8000001b407808 */ /* 0x000fe20002000000 */
[----:B------:R-:W-:Y:S01]  /*46b0*/  FFMA.FTZ R27, R69, UR42, -R6 ;  /* 0x0000002a451b7c23 */ /* 0x000fe20008010806 */
[----:B------:R-:W-:Y:S02]  /*46c0*/  FMNMX.FTZ R5, R61, R26, !PT ;  /* 0x0000001a3d057209 */ /* 0x000fe40007810000 */
[----:B------:R-:W-:Y:S02]  /*46d0*/  FSEL R65, R30, -INF , P3 ;  /* 0xff8000001e417808 */ /* 0x000fe40001800000 */
[----:B------:R-:W-:Y:S01]  /*46e0*/  ISETP.GT.AND P4, PT, R92, 0xc9, PT ;  /* 0x000000c95c00780c */ /* 0x000fe20003f84270 */
[----:B------:R4:W-:Y:S01]  /*46f0*/  MUFU.EX2 R26, R120 ;  /* 0x00000078001a7308 */ /* 0x0009e20000000800 */
[----:B------:R-:W-:-:S02]  /*4700*/  FMNMX.FTZ R30, R64, R5, !PT ;  /* 0x00000005401e7209 */ /* 0x000fc40007810000 */
[C---:B------:R-:W-:Y:S02]  /*4710*/  ISETP.GT.AND P3, PT, R92.reuse, 0xd0, PT ;  /* 0x000000d05c00780c */ /* 0x040fe40003f64270 */
[----:B------:R-:W-:Y:S01]  /*4720*/  FSEL R68, R31, -INF , P4 ;  /* 0xff8000001f447808 */ /* 0x000fe20002000000 */
[--C-:B------:R-:W-:Y:S01]  /*4730*/  FFMA.FTZ R31, R41, UR42, -R6.reuse ;  /* 0x0000002a291f7c23 */ /* 0x100fe20008010806 */
[----:B------:R-:W-:Y:S01]  /*4740*/  FMNMX.FTZ R5, R65, R30, !PT ;  /* 0x0000001e41057209 */ /* 0x000fe20007810000 */
[----:B------:R-:W-:Y:S01]  /*4750*/  FFMA.FTZ R41, R53, UR42, -R6 ;  /* 0x0000002a35297c23 */ /* 0x000fe20008010806 */
[----:B------:R-:W-:Y:S01]  /*4760*/  ISETP.GT.AND P4, PT, R92, 0xd1, PT ;  /* 0x000000d15c00780c */ /* 0x000fe20003f84270 */
[----:B------:R-:W-:Y:S01]  /*4770*/  MUFU.EX2 R97, R129 ;  /* 0x0000008100617308 */ /* 0x000fe20000000800 */
[----:B------:R-:W-:Y:S02]  /*4780*/  FSEL R69, R34, -INF , P3 ;  /* 0xff80000022457808 */ /* 0x000fe40001800000 */
[----:B------:R-:W-:-:S02]  /*4790*/  FMNMX.FTZ R30, R68, R5, !PT ;  /* 0x00000005441e7209 */ /* 0x000fc40007810000 */
[----:B------:R-:W-:Y:S02]  /*47a0*/  ISETP.GT.AND P3, PT, R92, 0xd8, PT ;  /* 0x000000d85c00780c */ /* 0x000fe40003f64270 */
[----:B----4-:R-:W-:Y:S01]  /*47b0*/  FSEL R120, R35, -INF , P4 ;  /* 0xff80000023787808 */ /* 0x010fe20002000000 */
[----:B------:R-:W-:-:S01]  /*47c0*/  FFMA.FTZ R35, R45, UR42, -R6 ;  /* 0x0000002a2d237c23 */ /* 0x000fc20008010806 */
[----:B------:R-:W-:Y:S01]  /*47d0*/  FMNMX.FTZ R5, R69, R30, !PT ;  /* 0x0000001e45057209 */ /* 0x000fe20007810000 */
[----:B------:R-:W4:Y:S01]  /*47e0*/  MUFU.EX2 R100, R100 ;  /* 0x0000006400647308 */ /* 0x000f220000000800 */
[----:B------:R-:W-:Y:S02]  /*47f0*/  ISETP.GT.AND P4, PT, R92, 0xd9, PT ;  /* 0x000000d95c00780c */ /* 0x000fe40003f84270 */
[----:B------:R-:W-:Y:S01]  /*4800*/  FSEL R92, R38, -INF , P3 ;  /* 0xff800000265c7808 */ /* 0x000fe20001800000 */
[----:B------:R-:W-:-:S01]  /*4810*/  FFMA.FTZ R38, R48, UR42, -R6 ;  /* 0x0000002a30267c23 */ /* 0x000fc20008010806 */
[----:B------:R-:W-:-:S02]  /*4820*/  FMNMX.FTZ R5, R120, R5, !PT ;  /* 0x0000000578057209 */ /* 0x000fc40007810000 */
[----:B------:R-:W-:Y:S01]  /*4830*/  FSEL R121, R39, -INF , P4 ;  /* 0xff80000027797808 */ /* 0x000fe20002000000 */
[----:B------:R5:W-:Y:S01]  /*4840*/  MUFU.EX2 R30, R40 ;  /* 0x00000028001e7308 */ /* 0x000be20000000800 */
[----:B------:R-:W-:Y:S01]  /*4850*/  FMNMX.FTZ R34, R92, R5, !PT ;  /* 0x000000055c227209 */ /* 0x000fe20007810000 */
[--C-:B------:R-:W-:Y:S01]  /*4860*/  FFMA.FTZ R39, R49, UR42, -R6.reuse ;  /* 0x0000002a31277c23 */ /* 0x100fe20008010806 */
[----:B0-----:R-:W-:Y:S02]  /*4870*/  F2FP.SATFINITE.E4M3.F32.PACK_AB_MERGE_C R224, R10, R9, RZ ;  /* 0x000000090ae0723e */ /* 0x001fe400048070ff */
[----:B------:R-:W-:Y:S01]  /*4880*/  FMNMX.FTZ R5, R121, R34, !PT ;  /* 0x0000002279057209 */ /* 0x000fe20007810000 */
[----:B------:R-:W-:-:S01]  /*4890*/  FFMA.FTZ R34, R44, UR42, -R6 ;  /* 0x0000002a2c227c23 */ /* 0x000fc20008010806 */
[----:B-1----:R-:W-:Y:S01]  /*48a0*/  F2FP.SATFINITE.E4M3.F32.PACK_AB_MERGE_C R226, R14, R13, RZ ;  /* 0x0000000d0ee2723e */ /* 0x002fe200048070ff */
[----:B------:R-:W-:Y:S01]  /*48b0*/  MUFU.EX2 R104, R104 ;  /* 0x0000006800687308 */ /* 0x000fe20000000800 */
[----:B-----5:R-:W-:-:S01]  /*48c0*/  FFMA.FTZ R40, R52, UR42, -R6 ;  /* 0x0000002a34287c23 */ /* 0x020fc20008010806 */
[----:B------:R-:W0:Y:S01]  /*48d0*/  SHFL.BFLY PT, R44, R5, 0x2, 0x1f ;  /* 0x0c401f00052c7f89 */ /* 0x000e2200000e0000 */
[----:B--2---:R-:W-:-:S02]  /*48e0*/  F2FP.SATFINITE.E4M3.F32.PACK_AB_MERGE_C R220, R72, R21, RZ ;  /* 0x0000001548dc723e */ /* 0x004fc400048070ff */
[----:B------:R-:W-:Y:S02]  /*48f0*/  F2FP.SATFINITE.E4M3.F32.PACK_AB_MERGE_C R224, R8, R7, R224 ;  /* 0x0000000708e0723e */ /* 0x000fe400048070e0 */
[----:B------:R-:W-:Y:S01]  /*4900*/  F2FP.SATFINITE.E4M3.F32.PACK_AB_MERGE_C R226, R12, R11, R226 ;  /* 0x0000000b0ce2723e */ /* 0x000fe200048070e2 */
[----:B------:R-:W-:Y:S01]  /*4910*/  MUFU.EX2 R105, R105 ;  /* 0x0000006900697308 */ /* 0x000fe20000000800 */
[----:B---3--:R-:W-:Y:S02]  /*4920*/  F2FP.SATFINITE.E4M3.F32.PACK_AB_MERGE_C R222, R93, R88, RZ ;  /* 0x000000585dde723e */ /* 0x008fe400048070ff */
[----:B----4-:R-:W-:Y:S02]  /*4930*/  F2FP.SATFINITE.E4M3.F32.PACK_AB_MERGE_C R216, R101, R100, RZ ;  /* 0x0000006465d8723e */ /* 0x010fe400048070ff */
[----:B------:R-:W-:Y:S02]  /*4940*/  F2FP.SATFINITE.E4M3.F32.PACK_AB_MERGE_C R222, R89, R76, R222 ;  /* 0x0000004c59de723e */ /* 0x000fe400048070de */
[----:B------:R-:W-:Y:S01]  /*4950*/  F2FP.SATFINITE.E4M3.F32.PACK_AB_MERGE_C R220, R20, R15, R220 ;  /* 0x0000000f14dc723e */ /* 0x000fe200048070dc */
[----:B------:R-:W1:Y:S01]  /*4960*/  MUFU.EX2 R109, R109 ;  /* 0x0000006d006d7308 */ /* 0x000e620000000800 */
[----:B------:R-:W-:-:S07]  /*4970*/  F2FP.SATFINITE.E4M3.F32.PACK_AB_MERGE_C R216, R97, R96, R216 ;  /* 0x0000006061d8723e */ /* 0x000fce00048070d8 */
[----:B------:R-:W-:Y:S01]  /*4980*/  MUFU.EX2 R73, R73 ;  /* 0x0000004900497308 */ /* 0x000fe20000000800 */
[----:B0-----:R-:W-:-:S05]  /*4990*/  FMNMX.FTZ R44, R5, R44, !PT ;  /* 0x0000002c052c7209 */ /* 0x001fca0007810000 */
[----:B------:R-:W0:Y:S02]  /*49a0*/  SHFL.BFLY PT, R5, R44, 0x1, 0x1f ;  /* 0x0c201f002c057f89 */ /* 0x000e2400000e0000 */
[----:B------:R-:W2:Y:S01]  /*49b0*/  MUFU.EX2 R3, R3 ;  /* 0x0000000300037308 */ /* 0x000ea20000000800 */
[----:B-1----:R-:W-:-:S04]  /*49c0*/  F2FP.SATFINITE.E4M3.F32.PACK_AB_MERGE_C R218, R109, R94, RZ ;  /* 0x0000005e6dda723e */ /* 0x002fc800048070ff */
[----:B------:R-:W-:-:S03]  /*49d0*/  F2FP.SATFINITE.E4M3.F32.PACK_AB_MERGE_C R218, R105, R104, R218 ;  /* 0x0000006869da723e */ /* 0x000fc600048070da */
[----:B------:R-:W-:Y:S08]  /*49e0*/  MUFU.EX2 R80, R80 ;  /* 0x0000005000507308 */ /* 0x000ff00000000800 */
[----:B------:R-:W-:Y:S01]  /*49f0*/  MUFU.EX2 R81, R81 ;  /* 0x0000005100517308 */ /* 0x000fe20000000800 */
[----:B--2---:R-:W-:-:S04]  /*4a00*/  F2FP.SATFINITE.E4M3.F32.PACK_AB_MERGE_C R212, R82, R3, RZ ;  /* 0x0000000352d4723e */ /* 0x004fc800048070ff */
[----:B------:R-:W-:Y:S02]  /*4a10*/  F2FP.SATFINITE.E4M3.F32.PACK_AB_MERGE_C R212, R73, R102, R212 ;  /* 0x0000006649d4723e */ /* 0x000fe400048070d4 */
[----:B0-----:R-:W-:Y:S01]  /*4a20*/  FMNMX.FTZ R5, R44, R5, !PT ;  /* 0x000000052c057209 */ /* 0x001fe20007810000 */
[----:B------:R-:W-:Y:S01]  /*4a30*/  IMAD.U32 R44, RZ, RZ, UR42 ;  /* 0x0000002aff2c7e24 */ /* 0x000fe2000f8e00ff */
[----:B------:R-:W-:Y:S02]  /*4a40*/  MUFU.EX2 R85, R85 ;  /* 0x0000005500557308 */ /* 0x000fe40000000800 */
[C---:B------:R-:W-:Y:S01]  /*4a50*/  FSETP.NEU.FTZ.AND P3, PT, R5.reuse, -INF , PT ;  /* 0xff8000000500780b */ /* 0x040fe20003f7d000 */
[----:B------:R-:W-:-:S05]  /*4a60*/  FFMA.FTZ R44, R5, R44, -8 ;  /* 0xc1000000052c7423 */ /* 0x000fca000001002c */
[----:B------:R-:W-:Y:S01]  /*4a70*/  FSEL R44, R44, RZ, P3 ;  /* 0x000000ff2c2c7208 */ /* 0x000fe20001800000 */
[----:B------:R-:W-:Y:S01]  /*4a80*/  MUFU.EX2 R56, R56 ;  /* 0x0000003800387308 */ /* 0x000fe20000000800 */
[----:B------:R-:W-:-:S03]  /*4a90*/  PLOP3.LUT P3, PT, PT, PT, UP1, 0x80, 0x0 ;  /* 0x000000000000781c */ /* 0x000fc60003f6f018 */
        /* <DEDUP_REMOVED lines=18> */
[----:B------:R-:W-:Y:S01]  /*4bc0*/  FADD.FTZ R87, R9, R126 ;  /* 0x0000007e09577221 */ /* 0x000fe20000010000 */
[----:B------:R-:W-:-:S01]  /*4bd0*/  FFMA.FTZ R111, R115, UR42, -R44 ;  /* 0x0000002a736f7c23 */ /* 0x000fc2000801082c */
[--C-:B------:R-:W-:Y:S01]  /*4be0*/  FFMA.FTZ R106, R106, UR42, -R44.reuse ;  /* 0x0000002a6a6a7c23 */ /* 0x100fe2000801082c */
[----:B------:R-:W-:-:S01]  /*4bf0*/  FFMA.FTZ R115, R119, UR42, -R44 ;  /* 0x0000002a77737c23 */ /* 0x000fc2000801082c */
        /* <DEDUP_REMOVED lines=14> */
[----:B------:R-:W-:Y:S01]  /*4ce0*/  @!P0 PRMT R58, RZ, 0x654, R2 ;  /* 0x00000654ff3a8816 */ /* 0x000fe20000000002 */
[----:B------:R-:W-:-:S01]  /*4cf0*/  FFMA.FTZ R90, R90, UR42, -R44 ;  /* 0x0000002a5a5a7c23 */ /* 0x000fc2000801082c */
[----:B------:R-:W0:Y:S01]  /*4d00*/  MUFU.EX2 R48, R48 ;  /* 0x0000003000307308 */ /* 0x000e220000000800 */
[----:B-1----:R-:W-:-:S01]  /*4d10*/  FADD.FTZ R127, R49, R128 ;  /* 0x00000080317f7221 */ /* 0x002fc20000010000 */
[----:B------:R-:W-:Y:S01]  /*4d20*/  FADD.FTZ R128, R12, R87 ;  /* 0x000000570c807221 */ /* 0x000fe20000010000 */
[----:B------:R1:W-:Y:S01]  /*4d30*/  @!P0 SYNCS.ARRIVE.TRANS64.RED.A1T0 RZ, [R58+URZ], RZ ;  /* 0x000000ff3aff89a7 */ /* 0x0003e2000810043f */
[----:B------:R-:W-:-:S01]  /*4d40*/  FFMA.FTZ R91, R91, UR42, -R44 ;  /* 0x0000002a5b5b7c23 */ /* 0x000fc2000801082c */
[--C-:B------:R-:W-:Y:S01]  /*4d50*/  FFMA.FTZ R108, R108, UR42, -R44.reuse ;  /* 0x0000002a6c6c7c23 */ /* 0x100fe2000801082c */
[----:B------:R-:W-:-:S01]  /*4d60*/  FFMA.FTZ R66, R66, UR42, -R44 ;  /* 0x0000002a42427c23 */ /* 0x000fc2000801082c */
[----:B------:R-:W-:Y:S01]  /*4d70*/  FFMA.FTZ R67, R67, UR42, -R44 ;  /* 0x0000002a43437c23 */ /* 0x000fe2000801082c */
[----:B------:R-:W3:Y:S01]  /*4d80*/  MUFU.EX2 R53, R53 ;  /* 0x0000003500357308 */ /* 0x000ee20000000800 */
[----:B--2---:R-:W-:-:S01]  /*4d90*/  FADD.FTZ R127, R52, R127 ;  /* 0x0000007f347f7221 */ /* 0x004fc20000010000 */
[--C-:B------:R-:W-:Y:S01]  /*4da0*/  FFMA.FTZ R74, R74, UR42, -R44.reuse ;  /* 0x0000002a4a4a7c23 */ /* 0x100fe2000801082c */
[----:B-1----:R-:W-:-:S01]  /*4db0*/  FFMA.FTZ R58, R84, UR42, -R44 ;  /* 0x0000002a543a7c23 */ /* 0x002fc2000801082c */
[--C-:B------:R-:W-:Y:S01]  /*4dc0*/  FFMA.FTZ R70, R70, UR42, -R44.reuse ;  /* 0x0000002a46467c23 */ /* 0x100fe2000801082c */
[----:B------:R-:W-:-:S01]  /*4dd0*/  FFMA.FTZ R75, R75, UR42, -R44 ;  /* 0x0000002a4b4b7c23 */ /* 0x000fc2000801082c */
[----:B------:R-:W-:Y:S01]  /*4de0*/  F2FP.SATFINITE.E4M3.F32.PACK_AB_MERGE_C R225, R52, R49, RZ ;  /* 0x0000003134e1723e */ /* 0x000fe200048070ff */
[----:B------:R-:W-:-:S01]  /*4df0*/  FFMA.FTZ R77, R77, UR42, -R44 ;  /* 0x0000002a4d4d7c23 */ /* 0x000fc2000801082c */
[----:B------:R-:W1:Y:S01]  /*4e00*/  MUFU.EX2 R122, R122 ;  /* 0x0000007a007a7308 */ /* 0x000e620000000800 */
[----:B0-----:R-:W-:-:S01]  /*4e10*/  FADD.FTZ R126, R48, R127 ;  /* 0x0000007f307e7221 */ /* 0x001fc20000010000 */
[----:B------:R-:W-:Y:S01]  /*4e20*/  FADD.FTZ R127, R13, R128 ;  /* 0x000000800d7f7221 */ /* 0x000fe20000010000 */
[----:B------:R-:W-:-:S01]  /*4e30*/  FFMA.FTZ R59, R59, UR42, -R44 ;  /* 0x0000002a3b3b7c23 */ /* 0x000fc2000801082c */
[--C-:B------:R-:W-:Y:S01]  /*4e40*/  FFMA.FTZ R63, R63, UR42, -R44.reuse ;  /* 0x0000002a3f3f7c23 */ /* 0x100fe2000801082c */
[----:B------:R-:W-:Y:S01]  /*4e50*/  F2FP.SATFINITE.E4M3.F32.PACK_AB_MERGE_C R225, R45, R6, R225 ;  /* 0x000000062de1723e */ /* 0x000fe200048070e1 */
[--C-:B------:R-:W-:Y:S01]  /*4e60*/  FFMA.FTZ R71, R71, UR42, -R44.reuse ;  /* 0x0000002a47477c23 */ /* 0x100fe2000801082c */
[----:B------:R-:W-:-:S01]  /*4e70*/  FFMA.FTZ R113, R113, UR42, -R44 ;  /* 0x0000002a71717c23 */ /* 0x000fc2000801082c */
[----:B------:R-:W0:Y:S01]  /*4e80*/  MUFU.EX2 R123, R123 ;  /* 0x0000007b007b7308 */ /* 0x000e220000000800 */
[----:B---3--:R-:W-:-:S01]  /*4e90*/  FADD.FTZ R87, R53, R126 ;  /* 0x0000007e35577221 */ /* 0x008fc20000010000 */
[----:B------:R-:W-:Y:S01]  /*4ea0*/  FADD.FTZ R126, R14, R127 ;  /* 0x0000007f0e7e7221 */ /* 0x000fe20000010000 */
[----:B------:R-:W-:-:S01]  /*4eb0*/  FFMA.FTZ R116, R116, UR42, -R44 ;  /* 0x0000002a74747c23 */ /* 0x000fc2000801082c */
[--C-:B------:R-:W-:Y:S01]  /*4ec0*/  FFMA.FTZ R117, R117, UR42, -R44.reuse ;  /* 0x0000002a75757c23 */ /* 0x100fe2000801082c */
[----:B------:R-:W-:-:S01]  /*4ed0*/  FFMA.FTZ R61, R61, UR42, -R44 ;  /* 0x0000002a3d3d7c23 */ /* 0x000fc2000801082c */
[--C-:B------:R-:W-:Y:S01]  /*4ee0*/  FFMA.FTZ R64, R64, UR42, -R44.reuse ;  /* 0x0000002a40407c23 */ /* 0x100fe2000801082c */
[----:B------:R-:W-:-:S01]  /*4ef0*/  FFMA.FTZ R65, R65, UR42, -R44 ;  /* 0x0000002a41417c23 */ /* 0x000fc2000801082c */
[----:B------:R-:W-:Y:S01]  /*4f00*/  MUFU.EX2 R106, R106 ;  /* 0x0000006a006a7308 */ /* 0x000fe20000000800 */
[----:B-1----:R-:W-:-:S01]  /*4f10*/  FADD.FTZ R84, R122, R87 ;  /* 0x000000577a547221 */ /* 0x002fc20000010000 */
[----:B------:R-:W-:Y:S01]  /*4f20*/  FADD.FTZ R87, R15, R126 ;  /* 0x0000007e0f577221 */ /* 0x000fe20000010000 */
[----:B------:R-:W-:-:S01]  /*4f30*/  FFMA.FTZ R68, R68, UR42, -R44 ;  /* 0x0000002a44447c23 */ /* 0x000fc2000801082c */
[--C-:B------:R-:W-:Y:S01]  /*4f40*/  FFMA.FTZ R69, R69, UR42, -R44.reuse ;  /* 0x0000002a45457c23 */ /* 0x100fe2000801082c */
[----:B------:R-:W-:-:S01]  /*4f50*/  FFMA.FTZ R120, R120, UR42, -R44 ;  /* 0x0000002a78787c23 */ /* 0x000fc2000801082c */
[----:B------:R-:W-:Y:S01]  /*4f60*/  FADD.FTZ R126, R20, R87 ;  /* 0x00000057147e7221 */ /* 0x000fe20000010000 */
[----:B------:R-:W-:-:S01]  /*4f70*/  FFMA.FTZ R92, R92, UR42, -R44 ;  /* 0x0000002a5c5c7c23 */ /* 0x000fc2000801082c */
[----:B------:R-:W-:Y:S01]  /*4f80*/  MUFU.EX2 R107, R107 ;  /* 0x0000006b006b7308 */ /* 0x000fe20000000800 */
[----:B0-----:R-:W-:Y:S01]  /*4f90*/  F2FP.SATFINITE.E4M3.F32.PACK_AB_MERGE_C R227, R123, R122, RZ ;  /* 0x0000007a7be3723e */ /* 0x001fe200048070ff */
[----:B------:R-:W-:-:S03]  /*4fa0*/  FADD.FTZ R87, R21, R126 ;  /* 0x0000007e15577221 */ /* 0x000fc60000010000 */
[----:B------:R-:W-:Y:S01]  /*4fb0*/  F2FP.SATFINITE.E4M3.F32.PACK_AB_MERGE_C R227, R53, R48, R227 ;  /* 0x0000003035e3723e */ /* 0x000fe200048070e3 */
[----:B------:R-:W-:-:S02]  /*4fc0*/  FADD.FTZ R87, R72, R87 ;  /* 0x0000005748577221 */ /* 0x000fc40000010000 */
[----:B------:R-:W-:Y:S02]  /*4fd0*/  MUFU.EX2 R124, R124 ;  /* 0x0000007c007c7308 */ /* 0x000fe40000000800 */
[----:B------:R-:W-:-:S01]  /*4fe0*/  FADD.FTZ R126, R76, R87 ;  /* 0x000000574c7e7221 */ /* 0x000fc20000010000 */
[----:B------:R-:W-:-:S05]  /*4ff0*/  FFMA.FTZ R87, R51, UR42, -R44 ;  /* 0x0000002a33577c23 */ /* 0x000fca000801082c */
[----:B------:R-:W0:Y:S08]  /*5000*/  MUFU.EX2 R125, R125 ;  /* 0x0000007d007d7308 */ /* 0x000e300000000800 */
[----:B------:R1:W-:Y:S08]  /*5010*/  MUFU.EX2 R2, R83 ;  /* 0x0000005300027308 */ /* 0x0003f00000000800 */
[----:B------:R-:W2:Y:S01]  /*5020*/  MUFU.EX2 R110, R110 ;  /* 0x0000006e006e7308 */ /* 0x000ea20000000800 */
[----:B-1----:R-:W-:-:S01]  /*5030*/  FADD.FTZ R83, R123, R84 ;  /* 0x000000547b537221 */ /* 0x002fc20000010000 */
[----:B0-----:R-:W-:-:S03]  /*5040*/  F2FP.SATFINITE.E4M3.F32.PACK_AB_MERGE_C R221, R125, R124, RZ ;  /* 0x0000007c7ddd723e */ /* 0x001fc600048070ff */
[----:B------:R-:W-:Y:S01]  /*5050*/  FADD.FTZ R84, R106, R83 ;  /* 0x000000536a547221 */ /* 0x000fe20000010000 */
[C---:B------:R-:W-:Y:S02]  /*5060*/  F2FP.SATFINITE.E4M3.F32.PACK_AB_MERGE_C R221, R107.reuse, R106, R221 ;  /* 0x0000006a6bdd723e */ /* 0x040fe400048070dd */
[----:B------:R-:W0:Y:S01]  /*5070*/  MUFU.EX2 R111, R111 ;  /* 0x0000006f006f7308 */ /* 0x000e220000000800 */
[----:B------:R-:W-:-:S04]  /*5080*/  FADD.FTZ R83, R107, R84 ;  /* 0x000000546b537221 */ /* 0x000fc80000010000 */
[----:B------:R-:W-:Y:S01]  /*5090*/  FADD.FTZ R84, R124, R83 ;  /* 0x000000537c547221 */ /* 0x000fe20000010000 */
[----:B------:R-:W-:-:S02]  /*50a0*/  FFMA.FTZ R83, R60, UR42, -R44 ;  /* 0x0000002a3c537c23 */ /* 0x000fc4000801082c */
[----:B------:R-:W1:Y:S01]  /*50b0*/  MUFU.EX2 R114, R114 ;  /* 0x0000007200727308 */ /* 0x000e620000000800 */
[----:B------:R-:W-:-:S01]  /*50c0*/  FADD.FTZ R127, R125, R84 ;  /* 0x000000547d7f7221 */ /* 0x000fc20000010000 */
[----:B------:R-:W-:-:S03]  /*50d0*/  FFMA.FTZ R84, R50, UR42, -R44 ;  /* 0x0000002a32547c23 */ /* 0x000fc6000801082c */
[----:B--2---:R-:W-:Y:S01]  /*50e0*/  FADD.FTZ R50, R110, R127 ;  /* 0x0000007f6e327221 */ /* 0x004fe20000010000 */
[----:B------:R-:W-:-:S01]  /*50f0*/  FADD.FTZ R127, R89, R126 ;  /* 0x0000007e597f7221 */ /* 0x000fc20000010000 */
[----:B------:R-:W-:Y:S01]  /*5100*/  FFMA.FTZ R126, R54, UR42, -R44 ;  /* 0x0000002a367e7c23 */ /* 0x000fe2000801082c */
[----:B------:R-:W2:Y:S01]  /*5110*/  MUFU.EX2 R115, R115 ;  /* 0x0000007300737308 */ /* 0x000ea20000000800 */
[----:B0-----:R-:W-:-:S01]  /*5120*/  FADD.FTZ R129, R111, R50 ;  /* 0x000000326f817221 */ /* 0x001fc20000010000 */
[----:B------:R-:W-:Y:S01]  /*5130*/  FADD.FTZ R50, R88, R127 ;  /* 0x0000007f58327221 */ /* 0x000fe20000010000 */
[----:B------:R-:W-:-:S01]  /*5140*/  FFMA.FTZ R127, R55, UR42, -R44 ;  /* 0x0000002a377f7c23 */ /* 0x000fc2000801082c */
[----:B------:R-:W-:Y:S02]  /*5150*/  FFMA.FTZ R44, R121, UR42, -R44 ;  /* 0x0000002a792c7c23 */ /* 0x000fe4000801082c */
[----:B------:R-:W-:-:S02]  /*5160*/  FADD.FTZ R55, R93, R50 ;  /* 0x000000325d377221 */ /* 0x000fc40000010000 */
[----:B------:R-:W-:Y:S01]  /*5170*/  MUFU.EX2 R90, R90 ;  /* 0x0000005a005a7308 */ /* 0x000fe20000000800 */
[----:B-1----:R-:W-:-:S01]  /*5180*/  FADD.FTZ R54, R114, R129 ;  /* 0x0000008172367221 */ /* 0x002fc20000010000 */
[----:B------:R-:W-:-:S06]  /*5190*/  FADD.FTZ R50, R96, R55 ;  /* 0x0000003760327221 */ /* 0x000fcc0000010000 */
[----:B------:R-:W-:Y:S01]  /*51a0*/  MUFU.EX2 R91, R91 ;  /* 0x0000005b005b7308 */ /* 0x000fe20000000800 */
[----:B--2---:R-:W-:-:S01]  /*51b0*/  FADD.FTZ R129, R115, R54 ;  /* 0x0000003673817221 */ /* 0x004fc20000010000 */
[----:B------:R-:W-:-:S04]  /*51c0*/  F2FP.SATFINITE.E4M3.F32.PACK_AB_MERGE_C R223, R115, R114, RZ ;  /* 0x0000007273df723e */ /* 0x000fc800048070ff */
[----:B------:R-:W-:Y:S02]  /*51d0*/  F2FP.SATFINITE.E4M3.F32.PACK_AB_MERGE_C R223, R111, R110, R223 ;  /* 0x0000006e6fdf723e */ /* 0x000fe400048070df */
[----:B------:R-:W-:Y:S08]  /*51e0*/  MUFU.EX2 R108, R108 ;  /* 0x0000006c006c7308 */ /* 0x000ff00000000800 */
[----:B------:R-:W0:Y:S08]  /*51f0*/  MUFU.EX2 R119, R119 ;  /* 0x0000007700777308 */ /* 0x000e300000000800 */
[----:B------:R-:W1:Y:S08]  /*5200*/  MUFU.EX2 R95, R95 ;  /* 0x0000005f005f7308 */ /* 0x000e700000000800 */
[----:B------:R2:W-:Y:S01]  /*5210*/  MUFU.EX2 R60, R66 ;  /* 0x00000042003c7308 */ /* 0x0005e20000000800 */
[----:B0-----:R-:W-:-:S04]  /*5220*/  F2FP.SATFINITE.E4M3.F32.PACK_AB_MERGE_C R217, R119, R108, RZ ;  /* 0x0000006c77d9723e */ /* 0x001fc800048070ff */
[----:B------:R-:W-:-:S03]  /*5230*/  F2FP.SATFINITE.E4M3.F32.PACK_AB_MERGE_C R217, R91, R90, R217 ;  /* 0x0000005a5bd9723e */ /* 0x000fc600048070d9 */
[----:B------:R0:W-:Y:S01]  /*5240*/  MUFU.EX2 R51, R67 ;  /* 0x0000004300337308 */ /* 0x0001e20000000800 */
[----:B--2---:R-:W-:-:S04]  /*5250*/  FADD.FTZ R66, R90, R129 ;  /* 0x000000815a427221 */ /* 0x004fc80000010000 */
[----:B------:R-:W-:-:S03]  /*5260*/  FADD.FTZ R129, R91, R66 ;  /* 0x000000425b817221 */ /* 0x000fc60000010000 */
[----:B------:R-:W2:Y:S01]  /*5270*/  MUFU.EX2 R98, R98 ;  /* 0x0000006200627308 */ /* 0x000ea20000000800 */
[----:B0-----:R-:W-:-:S01]  /*5280*/  FADD.FTZ R67, R97, R50 ;  /* 0x0000003261437221 */ /* 0x001fc20000010000 */
[----:B------:R-:W-:-:S03]  /*5290*/  FADD.FTZ R66, R108, R129 ;  /* 0x000000816c427221 */ /* 0x000fc60000010000 */
[----:B------:R-:W-:Y:S01]  /*52a0*/  FADD.FTZ R50, R100, R67 ;  /* 0x0000004364327221 */ /* 0x000fe20000010000 */
[----:B------:R-:W-:-:S02]  /*52b0*/  FADD.FTZ R66, R119, R66 ;  /* 0x0000004277427221 */ /* 0x000fc40000010000 */
[----:B------:R-:W0:Y:S01]  /*52c0*/  MUFU.EX2 R99, R99 ;  /* 0x0000006300637308 */ /* 0x000e220000000800 */
[----:B------:R-:W-:-:S01]  /*52d0*/  FADD.FTZ R67, R101, R50 ;  /* 0x0000003265437221 */ /* 0x000fc20000010000 */
[----:B-1----:R-:W-:-:S06]  /*52e0*/  FADD.FTZ R9, R95, R66 ;  /* 0x000000425f097221 */ /* 0x002fcc0000010000 */
[----:B------:R-:W1:Y:S01]  /*52f0*/  MUFU.EX2 R112, R112 ;  /* 0x0000007000707308 */ /* 0x000e620000000800 */
[----:B--2---:R-:W-:-:S07]  /*5300*/  FADD.FTZ R10, R98, R9 ;  /* 0x00000009620a7221 */ /* 0x004fce0000010000 */
[----:B------:R2:W-:Y:S01]  /*5310*/  MUFU.EX2 R54, R70 ;  /* 0x0000004600367308 */ /* 0x0005e20000000800 */
[----:B0-----:R-:W-:-:S07]  /*5320*/  FADD.FTZ R13, R99, R10 ;  /* 0x0000000a630d7221 */ /* 0x001fce0000010000 */
[----:B------:R-:W0:Y:S01]  /*5330*/  MUFU.EX2 R74, R74 ;  /* 0x0000004a004a7308 */ /* 0x000e220000000800 */
[----:B--2---:R-:W-:-:S01]  /*5340*/  FADD.FTZ R70, R104, R67 ;  /* 0x0000004368467221 */ /* 0x004fc20000010000 */
[C---:B-1----:R-:W-:Y:S01]  /*5350*/  FADD.FTZ R13, R112.reuse, R13 ;  /* 0x0000000d700d7221 */ /* 0x042fe20000010000 */
[----:B------:R-:W-:Y:S02]  /*5360*/  F2FP.SATFINITE.E4M3.F32.PACK_AB_MERGE_C R219, R112, R99, RZ ;  /* 0x0000006370db723e */ /* 0x000fe400048070ff */
[----:B------:R-:W-:Y:S02]  /*5370*/  FADD.FTZ R49, R105, R70 ;  /* 0x0000004669317221 */ /* 0x000fe40000010000 */
[----:B------:R-:W-:Y:S01]  /*5380*/  F2FP.SATFINITE.E4M3.F32.PACK_AB_MERGE_C R219, R98, R95, R219 ;  /* 0x0000005f62db723e */ /* 0x000fe200048070db */
[----:B------:R-:W1:Y:S01]  /*5390*/  MUFU.EX2 R75, R75 ;  /* 0x0000004b004b7308 */ /* 0x000e620000000800 */
[----:B------:R-:W-:-:S01]  /*53a0*/  FADD.FTZ R14, R94, R49 ;  /* 0x000000315e0e7221 */ /* 0x000fc20000010000 */
[----:B------:R-:W-:-:S03]  /*53b0*/  CS2R R48, SRZ ;  /* 0x0000000000307805 */ /* 0x000fc6000001ff00 */
[----:B------:R-:W-:-:S03]  /*53c0*/  FADD.FTZ R21, R109, R14 ;  /* 0x0000000e6d157221 */ /* 0x000fc60000010000 */
[----:B------:R-:W2:Y:S01]  /*53d0*/  MUFU.EX2 R103, R103 ;  /* 0x0000006700677308 */ /* 0x000ea20000000800 */
[----:B------:R-:W-:-:S01]  /*53e0*/  FADD.FTZ R10, R102, R21 ;  /* 0x00000015660a7221 */ /* 0x000fc20000010000 */
[----:B0-----:R-:W-:-:S03]  /*53f0*/  FADD.FTZ R14, R74, R13 ;  /* 0x0000000d4a0e7221 */ /* 0x001fc60000010000 */
[----:B------:R-:W-:Y:S01]  /*5400*/  FADD.FTZ R10, R73, R10 ;  /* 0x0000000a490a7221 */ /* 0x000fe20000010000 */
[----:B------:R-:W-:Y:S02]  /*5410*/  CS2R R72, SRZ ;  /* 0x0000000000487805 */ /* 0x000fe4000001ff00 */
[----:B------:R-:W0:Y:S01]  /*5420*/  MUFU.EX2 R118, R118 ;  /* 0x0000007600767308 */ /* 0x000e220000000800 */
[----:B-1----:R-:W-:-:S01]  /*5430*/  FADD.FTZ R52, R75, R14 ;  /* 0x0000000e4b347221 */ /* 0x002fc20000010000 */
[----:B------:R-:W-:-:S04]  /*5440*/  FADD.FTZ R13, R3, R10 ;  /* 0x0000000a030d7221 */ /* 0x000fc80000010000 */
[----:B------:R-:W-:Y:S02]  /*5450*/  FADD.FTZ R13, R82, R13 ;  /* 0x0000000d520d7221 */ /* 0x000fe40000010000 */
[----:B------:R-:W1:Y:S01]  /*5460*/  MUFU.EX2 R77, R77 ;  /* 0x0000004d004d7308 */ /* 0x000e620000000800 */
[----:B--2---:R-:W-:-:S01]  /*5470*/  FADD.FTZ R21, R103, R52 ;  /* 0x0000003467157221 */ /* 0x004fc20000010000 */
[----:B------:R-:W-:-:S04]  /*5480*/  FADD.FTZ R66, R80, R13 ;  /* 0x0000000d50427221 */ /* 0x000fc80000010000 */
[----:B------:R-:W-:Y:S01]  /*5490*/  FADD.FTZ R13, R81, R66 ;  /* 0x00000042510d7221 */ /* 0x000fe20000010000 */
[----:B------:R-:W-:Y:S01]  /*54a0*/  CS2R R66, SRZ ;  /* 0x0000000000427805 */ /* 0x000fe2000001ff00 */
[----:B------:R-:W2:Y:S01]  /*54b0*/  MUFU.EX2 R78, R78 ;  /* 0x0000004e004e7308 */ /* 0x000ea20000000800 */
[----:B0-----:R-:W-:-:S01]  /*54c0*/  FADD.FTZ R52, R118, R21 ;  /* 0x0000001576347221 */ /* 0x001fc20000010000 */
[----:B------:R-:W-:-:S04]  /*54d0*/  F2FP.SATFINITE.E4M3.F32.PACK_AB_MERGE_C R213, R118, R103, RZ ;  /* 0x0000006776d5723e */ /* 0x000fc800048070ff */
[----:B------:R-:W-:Y:S02]  /*54e0*/  F2FP.SATFINITE.E4M3.F32.PACK_AB_MERGE_C R213, R75, R74, R213 ;  /* 0x0000004a4bd5723e */ /* 0x000fe400048070d5 */
[----:B------:R-:W-:Y:S01]  /*54f0*/  CS2R R74, SRZ ;  /* 0x00000000004a7805 */ /* 0x000fe2000001ff00 */
        /* <DEDUP_REMOVED lines=8> */
[----:B------:R-:W-:Y:S01]  /*5580*/  FADD.FTZ R6, R56, R85 ;  /* 0x0000005538067221 */ /* 0x000fe20000010000 */
[----:B------:R-:W-:Y:S02]  /*5590*/  CS2R R52, SRZ ;  /* 0x0000000000347805 */ /* 0x000fe4000001ff00 */
[----:B------:R-:W-:-:S03]  /*55a0*/  CS2R R80, SRZ ;  /* 0x0000000000507805 */ /* 0x000fc6000001ff00 */
[----:B------:R-:W2:Y:S01]  /*55b0*/  MUFU.EX2 R57, R57 ;  /* 0x0000003900397308 */ /* 0x000ea20000000800 */
[----:B0-----:R-:W-:-:S07]  /*55c0*/  FADD.FTZ R3, R79, R8 ;  /* 0x000000084f037221 */ /* 0x001fce0000010000 */
[----:B------:R-:W0:Y:S01]  /*55d0*/  MUFU.EX2 R59, R59 ;  /* 0x0000003b003b7308 */ /* 0x000e220000000800 */
[----:B-1----:R-:W-:-:S01]  /*55e0*/  FADD.FTZ R3, R86, R3 ;  /* 0x0000000356037221 */ /* 0x002fc20000010000 */
[----:B------:R-:W-:-:S03]  /*55f0*/  F2FP.SATFINITE.E4M3.F32.PACK_AB_MERGE_C R79, R86, R79, RZ ;  /* 0x0000004f564f723e */ /* 0x000fc600048070ff */
[----:B------:R-:W-:Y:S01]  /*5600*/  FADD.FTZ R8, R2, R3 ;  /* 0x0000000302087221 */ /* 0x000fe20000010000 */
[----:B------:R-:W-:Y:S02]  /*5610*/  F2FP.SATFINITE.E4M3.F32.PACK_AB_MERGE_C R215, R78, R77, R79 ;  /* 0x0000004d4ed7723e */ /* 0x000fe4000480704f */
[----:B------:R-:W-:Y:S01]  /*5620*/  CS2R R76, SRZ ;  /* 0x00000000004c7805 */ /* 0x000fe2000001ff00 */
[----:B------:R-:W1:Y:S01]  /*5630*/  MUFU.EX2 R58, R58 ;  /* 0x0000003a003a7308 */ /* 0x000e620000000800 */
[----:B--2---:R-:W-:-:S01]  /*5640*/  FADD.FTZ R3, R57, R6 ;  /* 0x0000000639037221 */ /* 0x004fc20000010000 */
[----:B------:R-:W-:-:S03]  /*5650*/  CS2R R78, SRZ ;  /* 0x00000000004e7805 */ /* 0x000fc6000001ff00 */
[----:B------:R-:W-:-:S03]  /*5660*/  FADD.FTZ R6, R42, R3 ;  /* 0x000000032a067221 */ /* 0x000fc60000010000 */
[----:B------:R-:W2:Y:S01]  /*5670*/  MUFU.EX2 R43, R43 ;  /* 0x0000002b002b7308 */ /* 0x000ea20000000800 */
[----:B0-----:R-:W-:-:S07]  /*5680*/  FADD.FTZ R7, R59, R8 ;  /* 0x000000083b077221 */ /* 0x001fce0000010000 */
[----:B------:R-:W0:Y:S01]  /*5690*/  MUFU.EX2 R63, R63 ;  /* 0x0000003f003f7308 */ /* 0x000e220000000800 */
[----:B-1----:R-:W-:-:S07]  /*56a0*/  FADD.FTZ R8, R58, R7 ;  /* 0x000000073a087221 */ /* 0x002fce0000010000 */
[----:B------:R-:W1:Y:S01]  /*56b0*/  MUFU.EX2 R46, R46 ;  /* 0x0000002e002e7308 */ /* 0x000e620000000800 */
[C---:B--2---:R-:W-:Y:S01]  /*56c0*/  F2FP.SATFINITE.E4M3.F32.PACK_AB_MERGE_C R42, R43.reuse, R42, RZ ;  /* 0x0000002a2b2a723e */ /* 0x044fe200048070ff */
[----:B------:R-:W-:-:S03]  /*56d0*/  FADD.FTZ R43, R43, R6 ;  /* 0x000000062b2b7221 */ /* 0x000fc60000010000 */
[----:B------:R-:W-:Y:S02]  /*56e0*/  F2FP.SATFINITE.E4M3.F32.PACK_AB_MERGE_C R208, R57, R56, R42 ;  /* 0x0000003839d0723e */ /* 0x000fe4000480702a */
[----:B------:R-:W-:Y:S01]  /*56f0*/  CS2R R56, SRZ ;  /* 0x0000000000387805 */ /* 0x000fe2000001ff00 */
[----:B------:R-:W2:Y:S01]  /*5700*/  MUFU.EX2 R47, R47 ;  /* 0x0000002f002f7308 */ /* 0x000ea20000000800 */
[C---:B0-----:R-:W-:Y:S01]  /*5710*/  F2FP.SATFINITE.E4M3.F32.PACK_AB_MERGE_C R58, R63.reuse, R58, RZ ;  /* 0x0000003a3f3a723e */ /* 0x041fe200048070ff */
[----:B------:R-:W-:-:S03]  /*5720*/  FADD.FTZ R63, R63, R8 ;  /* 0x000000083f3f7221 */ /* 0x000fc60000010000 */
[----:B------:R-:W-:Y:S01]  /*5730*/  F2FP.SATFINITE.E4M3.F32.PACK_AB_MERGE_C R209, R59, R2, R58 ;  /* 0x000000023bd1723e */ /* 0x000fe2000480703a */
[----:B------:R-:W-:-:S01]  /*5740*/  FADD.FTZ R8, R60, R63 ;  /* 0x0000003f3c087221 */ /* 0x000fc20000010000 */
[----:B------:R-:W-:Y:S01]  /*5750*/  CS2R R58, SRZ ;  /* 0x00000000003a7805 */ /* 0x000fe2000001ff00 */
[----:B------:R-:W0:Y:S01]  /*5760*/  MUFU.EX2 R27, R27 ;  /* 0x0000001b001b7308 */ /* 0x000e220000000800 */
[----:B-1----:R-:W-:-:S01]  /*5770*/  FADD.FTZ R6, R46, R43 ;  /* 0x0000002b2e067221 */ /* 0x002fc20000010000 */
[----:B------:R-:W-:Y:S01]  /*5780*/  FADD.FTZ R7, R51, R8 ;  /* 0x0000000833077221 */ /* 0x000fe20000010000 */
[----:B------:R-:W-:Y:S02]  /*5790*/  CS2R R42, SRZ ;  /* 0x00000000002a7805 */ /* 0x000fe4000001ff00 */
[----:B------:R-:W-:Y:S01]  /*57a0*/  CS2R R62, SRZ ;  /* 0x00000000003e7805 */ /* 0x000fe2000001ff00 */
[----:B------:R-:W-:-:S02]  /*57b0*/  FADD.FTZ R8, R54, R7 ;  /* 0x0000000736087221 */ /* 0x000fc40000010000 */
[----:B------:R1:W3:Y:S01]  /*57c0*/  MUFU.EX2 R55, R71 ;  /* 0x0000004700377308 */ /* 0x0002e20000000800 */
[----:B--2---:R-:W-:-:S04]  /*57d0*/  FADD.FTZ R3, R47, R6 ;  /* 0x000000062f037221 */ /* 0x004fc80000010000 */
[----:B------:R-:W-:-:S03]  /*57e0*/  FADD.FTZ R6, R26, R3 ;  /* 0x000000031a067221 */ /* 0x000fc60000010000 */
[----:B------:R-:W2:Y:S01]  /*57f0*/  MUFU.EX2 R50, R113 ;  /* 0x0000007100327308 */ /* 0x000ea20000000800 */
[C---:B0-----:R-:W-:Y:S01]  /*5800*/  F2FP.SATFINITE.E4M3.F32.PACK_AB_MERGE_C R26, R27.reuse, R26, RZ ;  /* 0x0000001a1b1a723e */ /* 0x041fe200048070ff */
[----:B------:R-:W-:Y:S01]  /*5810*/  FADD.FTZ R27, R27, R6 ;  /* 0x000000061b1b7221 */ /* 0x000fe20000010000 */
[----:B-1----:R-:W-:Y:S02]  /*5820*/  CS2R R70, SRZ ;  /* 0x0000000000467805 */ /* 0x002fe4000001ff00 */
[----:B------:R-:W-:Y:S01]  /*5830*/  F2FP.SATFINITE.E4M3.F32.PACK_AB_MERGE_C R210, R47, R46, R26 ;  /* 0x0000002e2fd2723e */ /* 0x000fe2000480701a */
[----:B------:R-:W-:-:S01]  /*5840*/  FADD.FTZ R6, R30, R27 ;  /* 0x0000001b1e067221 */ /* 0x000fc20000010000 */
[----:B------:R-:W-:Y:S01]  /*5850*/  CS2R R26, SRZ ;  /* 0x00000000001a7805 */ /* 0x000fe2000001ff00 */
[----:B------:R-:W0:Y:S01]  /*5860*/  MUFU.EX2 R31, R31 ;  /* 0x0000001f001f7308 */ /* 0x000e220000000800 */
[C---:B---3--:R-:W-:Y:S01]  /*5870*/  F2FP.SATFINITE.E4M3.F32.PACK_AB_MERGE_C R54, R55.reuse, R54, RZ ;  /* 0x000000363736723e */ /* 0x048fe200048070ff */
[----:B------:R-:W-:Y:S01]  /*5880*/  FADD.FTZ R55, R55, R8 ;  /* 0x0000000837377221 */ /* 0x000fe20000010000 */
[----:B------:R-:W-:-:S02]  /*5890*/  CS2R R46, SRZ ;  /* 0x00000000002e7805 */ /* 0x000fc4000001ff00 */
[----:B------:R-:W-:-:S03]  /*58a0*/  F2FP.SATFINITE.E4M3.F32.PACK_AB_MERGE_C R211, R51, R60, R54 ;  /* 0x0000003c33d3723e */ /* 0x000fc60004807036 */
[----:B------:R-:W1:Y:S01]  /*58b0*/  MUFU.EX2 R9, R116 ;  /* 0x0000007400097308 */ /* 0x000e620000000800 */
[----:B--2---:R-:W-:-:S01]  /*58c0*/  FADD.FTZ R8, R50, R55 ;  /* 0x0000003732087221 */ /* 0x004fc20000010000 */
[----:B------:R-:W-:-:S06]  /*58d0*/  CS2R R54, SRZ ;  /* 0x0000000000367805 */ /* 0x000fcc000001ff00 */
        /* <DEDUP_REMOVED lines=11> */
[----:B------:R-:W-:Y:S02]  /*5990*/  F2FP.SATFINITE.E4M3.F32.PACK_AB_MERGE_C R204, R31, R30, R34 ;  /* 0x0000001e1fcc723e */ /* 0x000fe40004807022 */
[----:B------:R-:W-:Y:S01]  /*59a0*/  CS2R R30, SRZ ;  /* 0x00000000001e7805 */ /* 0x000fe2000001ff00 */
[----:B------:R1:W3:Y:S01]  /*59b0*/  MUFU.EX2 R10, R84 ;  /* 0x00000054000a7308 */ /* 0x0002e20000000800 */
[----:B--2---:R-:W-:-:S01]  /*59c0*/  FADD.FTZ R3, R14, R3 ;  /* 0x000000030e037221 */ /* 0x004fc20000010000 */
[----:B------:R-:W-:-:S04]  /*59d0*/  F2FP.SATFINITE.E4M3.F32.PACK_AB_MERGE_C R83, R14, R83, RZ ;  /* 0x000000530e53723e */ /* 0x000fc800048070ff */
[----:B------:R-:W-:Y:S02]  /*59e0*/  F2FP.SATFINITE.E4M3.F32.PACK_AB_MERGE_C R205, R9, R50, R83 ;  /* 0x0000003209cd723e */ /* 0x000fe40004807053 */
[----:B------:R-:W-:Y:S01]  /*59f0*/  CS2R R50, SRZ ;  /* 0x0000000000327805 */ /* 0x000fe2000001ff00 */
[----:B------:R-:W2:Y:S01]  /*5a00*/  MUFU.EX2 R39, R39 ;  /* 0x0000002700277308 */ /* 0x000ea20000000800 */
[----:B0-----:R-:W-:-:S01]  /*5a10*/  FADD.FTZ R6, R38, R35 ;  /* 0x0000002326067221 */ /* 0x001fc20000010000 */
[----:B------:R-:W-:Y:S02]  /*5a20*/  CS2R R34, SRZ ;  /* 0x0000000000227805 */ /* 0x000fe4000001ff00 */
[----:B------:R-:W-:Y:S02]  /*5a30*/  CS2R R82, SRZ ;  /* 0x0000000000527805 */ /* 0x000fe4000001ff00 */
[----:B-1----:R-:W-:Y:S02]  /*5a40*/  CS2R R84, SRZ ;  /* 0x0000000000547805 */ /* 0x002fe4000001ff00 */
[----:B------:R-:W0:Y:S01]  /*5a50*/  MUFU.EX2 R87, R87 ;  /* 0x0000005700577308 */ /* 0x000e220000000800 */
[----:B---3--:R-:W-:-:S07]  /*5a60*/  FADD.FTZ R8, R10, R3 ;  /* 0x000000030a087221 */ /* 0x008fce0000010000 */
        /* <DEDUP_REMOVED lines=11> */
[----:B------:R-:W-:Y:S02]  /*5b20*/  F2FP.SATFINITE.E4M3.F32.PACK_AB_MERGE_C R206, R39, R38, R40 ;  /* 0x0000002627ce723e */ /* 0x000fe40004807028 */
[----:B------:R-:W-:Y:S01]  /*5b30*/  CS2R R38, SRZ ;  /* 0x0000000000267805 */ /* 0x000fe2000001ff00 */
[----:B------:R-:W0:Y:S01]  /*5b40*/  MUFU.EX2 R61, R61 ;  /* 0x0000003d003d7308 */ /* 0x000e220000000800 */
[----:B-1----:R-:W-:-:S01]  /*5b50*/  FADD.FTZ R2, R127, R2 ;  /* 0x000000027f027221 */ /* 0x002fc20000010000 */
[----:B------:R-:W-:-:S04]  /*5b60*/  F2FP.SATFINITE.E4M3.F32.PACK_AB_MERGE_C R126, R127, R126, RZ ;  /* 0x0000007e7f7e723e */ /* 0x000fc800048070ff */
[----:B------:R-:W-:Y:S02]  /*5b70*/  F2FP.SATFINITE.E4M3.F32.PACK_AB_MERGE_C R207, R87, R10, R126 ;  /* 0x0000000a57cf723e */ /* 0x000fe4000480707e */
[----:B------:R-:W-:Y:S01]  /*5b80*/  CS2R R86, SRZ ;  /* 0x0000000000567805 */ /* 0x000fe2000001ff00 */
        /* <DEDUP_REMOVED lines=21> */
[----:B------:R-:W-:Y:S02]  /*5ce0*/  F2FP.SATFINITE.E4M3.F32.PACK_AB_MERGE_C R201, R64, R61, R65 ;  /* 0x0000003d40c9723e */ /* 0x000fe40004807041 */
[----:B------:R-:W-:Y:S02]  /*5cf0*/  CS2R R60, SRZ ;  /* 0x00000000003c7805 */ /* 0x000fe4000001ff00 */
[----:B------:R-:W-:Y:S01]  /*5d00*/  CS2R R64, SRZ ;  /* 0x0000000000407805 */ /* 0x000fe2000001ff00 */
[----:B------:R-:W0:Y:S01]  /*5d10*/  MUFU.EX2 R33, R33 ;  /* 0x0000002100217308 */ /* 0x000e220000000800 */
[----:B-1----:R-:W-:-:S01]  /*5d20*/  FADD.FTZ R2, R32, R29 ;  /* 0x0000001d20027221 */ /* 0x002fc20000010000 */
[----:B------:R-:W-:-:S06]  /*5d30*/  CS2R R28, SRZ ;  /* 0x00000000001c7805 */ /* 0x000fcc000001ff00 */
[----:B------:R-:W1:Y:S01]  /*5d40*/  MUFU.EX2 R120, R120 ;  /* 0x0000007800787308 */ /* 0x000e620000000800 */
[----:B--2---:R-:W-:-:S07]  /*5d50*/  FADD.FTZ R3, R69, R68 ;  /* 0x0000004445037221 */ /* 0x004fce0000010000 */
[----:B------:R-:W-:Y:S01]  /*5d60*/  MUFU.EX2 R36, R36 ;  /* 0x0000002400247308 */ /* 0x000fe20000000800 */
[----:B0-----:R-:W-:-:S07]  /*5d70*/  FADD.FTZ R9, R33, R2 ;  /* 0x0000000221097221 */ /* 0x001fce0000010000 */
[----:B------:R-:W0:Y:S01]  /*5d80*/  MUFU.EX2 R37, R37 ;  /* 0x0000002500257308 */ /* 0x000e220000000800 */
[----:B-1----:R-:W-:-:S07]  /*5d90*/  FADD.FTZ R3, R120, R3 ;  /* 0x0000000378037221 */ /* 0x002fce0000010000 */
[----:B------:R-:W1:Y:S08]  /*5da0*/  MUFU.EX2 R92, R92 ;  /* 0x0000005c005c7308 */ /* 0x000e700000000800 */
[----:B------:R2:W3:Y:S01]  /*5db0*/  MUFU.EX2 R7, R44 ;  /* 0x0000002c00077308 */ /* 0x0004e20000000800 */
[----:B0-----:R-:W-:Y:S01]  /*5dc0*/  F2FP.SATFINITE.E4M3.F32.PACK_AB_MERGE_C R6, R37, R36, RZ ;  /* 0x000000242506723e */ /* 0x001fe200048070ff */
[----:B------:R-:W-:-:S03]  /*5dd0*/  FADD.FTZ R36, R36, R9 ;  /* 0x0000000924247221 */ /* 0x000fc60000010000 */
[----:B------:R-:W-:Y:S02]  /*5de0*/  F2FP.SATFINITE.E4M3.F32.PACK_AB_MERGE_C R202, R33, R32, R6 ;  /* 0x0000002021ca723e */ /* 0x000fe40004807006 */
[----:B------:R-:W-:Y:S01]  /*5df0*/  CS2R R32, SRZ ;  /* 0x0000000000207805 */ /* 0x000fe2000001ff00 */
[----:B-1----:R-:W-:Y:S01]  /*5e00*/  FADD.FTZ R2, R92, R3 ;  /* 0x000000035c027221 */ /* 0x002fe20000010000 */
[----:B------:R-:W-:-:S01]  /*5e10*/  FADD.FTZ R3, R37, R36 ;  /* 0x0000002425037221 */ /* 0x000fc20000010000 */
[----:B------:R-:W-:Y:S02]  /*5e20*/  CS2R R36, SRZ ;  /* 0x0000000000247805 */ /* 0x000fe4000001ff00 */
[----:B--2---:R-:W-:Y:S02]  /*5e30*/  CS2R R44, SRZ ;  /* 0x00000000002c7805 */ /* 0x004fe4000001ff00 */
[C---:B---3--:R-:W-:Y:S01]  /*5e40*/  F2FP.SATFINITE.E4M3.F32.PACK_AB_MERGE_C R8, R7.reuse, R92, RZ ;  /* 0x0000005c0708723e */ /* 0x048fe200048070ff */
[----:B------:R-:W-:-:S03]  /*5e50*/  FADD.FTZ R2, R7, R2 ;  /* 0x0000000207027221 */ /* 0x000fc60000010000 */
[----:B------:R-:W-:Y:S02]  /*5e60*/  F2FP.SATFINITE.E4M3.F32.PACK_AB_MERGE_C R203, R120, R69, R8 ;  /* 0x0000004578cb723e */ /* 0x000fe40004807008 */
[----:B------:R-:W-:Y:S01]  /*5e70*/  CS2R R68, SRZ ;  /* 0x0000000000447805 */ /* 0x000fe2000001ff00 */
        /* <DEDUP_REMOVED lines=37> */
.L_x_2103:
[----:B------:R-:W-:Y:S01]  /*60d0*/  ISETP.NE.AND P4, PT, RZ, UR46, PT ;  /* 0x0000002eff007c0c */ /* 0x000fe2000bf85270 */
[----:B------:R-:W-:-:S04]  /*60e0*/  UISETP.NE.AND UP1, UPT, UR58, 0x1, UPT ;  /* 0x000000013a00788c */ /* 0x000fc8000bf25270 */
[----:B------:R-:W-:-:S04]  /*60f0*/  USEL UR48, URZ, 0x1, UP1 ;  /* 0x000000013f307887 */ /* 0x000fc80008800000 */
[----:B------:R-:W-:-:S04]  /*6100*/  ULOP3.LUT UR48, UR59, UR48, URZ, 0x3c, !UPT ;  /* 0x000000303b307292 */ /* 0x000fc8000f8e3c3f */
[----:B------:R-:W-:Y:S08]  /*6110*/  @P4 BRA `(.L_x_2094) ;  /* 0x0000000000384947 */ /* 0x000ff00003800000 */
[----:B------:R-:W-:Y:S05]  /*6120*/  @!P1 BRA `(.L_x_2095) ;  /* 0x0000000000049947 */ /* 0x000fea0003800000 */
[----:B------:R-:W-:Y:S01]  /*6130*/  BPT.TRAP 0x1 ;  /* 0x000000040000795c */ /* 0x000fe20000300000 */
.L_x_2095:
        /* <DEDUP_REMOVED lines=9> */
.L_x_2096:
[----:B-1----:R-:W-:Y:S05]  /*61d0*/  @P3 BRA `(.L_x_2094) ;  /* 0x0000000000083947 */ /* 0x002fea0003800000 */
[----:B------:R-:W1:Y:S02]  /*61e0*/  SYNCS.PHASECHK.TRANS64.TRYWAIT P3, [UR6+0x2e830], R0 ;  /* 0x02e83000ff0075a7 */ /* 0x000e640008060146 */
[----:B-1----:R-:W-:Y:S05]  /*61f0*/  @!P3 BRA `(.L_x_2097) ;  /* 0x000001280004b947 */ /* 0x002fea0003800000 */
.L_x_2094:
[----:B-1----:R-:W1:Y:S01]  /*6200*/  S2R R5, SR_TID.X ;  /* 0x0000000000057919 */ /* 0x002e620000002100 */
        /* <DEDUP_REMOVED lines=23> */
[----:B-1----:R-:W-:Y:S01]  /*6380*/  SHF.R.U32.HI R5, RZ, 0x7, R5 ;  /* 0x00000007ff057819 */ /* 0x002fe20000011605 */
[----:B------:R-:W-:Y:S01]  /*6390*/  UIADD3 UR6, UR60, 0x2, URZ ;  /* 0x000000023c067890 */ /* 0x000fe2000fffe03f */
[----:B------:R-:W-:Y:S01]  /*63a0*/  UMOV UR7, 0x40000040 ;  /* 0x4000004000077882 */ /* 0x000fe20000000000 */
[----:B------:R-:W-:-:S02]  /*63b0*/  UIADD3 UR10, UR60, 0x602, URZ ;  /* 0x000006023c0a7890 */ /* 0x000fc4000fffe03f */
[----:B0-----:R-:W-:Y:S01]  /*63c0*/  VIADD R0, R5, 0x8 ;  /* 0x0000000805007836 */ /* 0x001fe20000000000 */
        /* <DEDUP_REMOVED lines=160> */
.L_x_2099:
[----:B------:R-:W-:Y:S01]  /*6dd0*/  ULEA UR6, UR58, UR41, 0x3 ;  /* 0x000000293a067291 */ /* 0x000fe2000f8e183f */
[----:B------:R-:W-:-:S05]  /*6de0*/  IMAD.U32 R0, RZ, RZ, UR59 ;  /* 0x0000003bff007e24 */ /* 0x000fca000f8e00ff */
[----:B------:R-:W-:-:S04]  /*6df0*/  SHF.L.U32 R0, R0, 0x1f, RZ ;  /* 0x0000001f00007819 */ /* 0x000fc800000006ff */
[----:B------:R0:W1:Y:S01]  /*6e00*/  SYNCS.PHASECHK.TRANS64.TRYWAIT P3, [UR6+0x2e850], R0 ;  /* 0x02e85000ff0075a7 */ /* 0x0000620008060146 */
[----:B------:R-:W-:Y:S05]  /*6e10*/  @!P1 BRA `(.L_x_2100) ;  /* 0x0000000000049947 */ /* 0x000fea0003800000 */
[----:B------:R-:W-:Y:S01]  /*6e20*/  BPT.TRAP 0x1 ;  /* 0x000000040000795c */ /* 0x000fe20000300000 */
.L_x_2100:
[----:B-1----:R-:W-:Y:S05]  /*6e30*/  @P3 BRA `(.L_x_2098) ;  /* 0x0000000000083947 */ /* 0x002fea0003800000 */
[----:B------:R-:W1:Y:S02]  /*6e40*/  SYNCS.PHASECHK.TRANS64.TRYWAIT P3, [UR6+0x2e850], R0 ;  /* 0x02e85000ff0075a7 */ /* 0x000e640008060146 */
[----:B-1----:R-:W-:Y:S05]  /*6e50*/  @!P3 BRA `(.L_x_2101) ;  /* 0x0000011c0004b947 */ /* 0x002fea0003800000 */
.L_x_2098:
[----:B------:R-:W-:Y:S01]  /*6e60*/  UIADD3 UR6, UR41, 0x400, URZ ;  /* 0x0000040029067890 */ /* 0x000fe2000fffe03f */
[----:B------:R-:W-:Y:S01]  /*6e70*/  WARPGROUP.ARRIVE ;  /* 0x00000000000079c5 */ /* 0x000fe20000000000 */
[----:B------:R-:W-:Y:S01]  /*6e80*/  UMOV UR7, 0xc0000010 ;  /* 0xc000001000077882 */ /* 0x000fe20000000000 */
[----:B------:R-:W-:Y:S01]  /*6e90*/  VIADD R8, R18, UR36 ;  /* 0x0000002412087c36 */ /* 0x000fe20008000000 */
[----:B------:R-:W-:Y:S01]  /*6ea0*/  USHF.R.U32.HI UR6, URZ, 0x4, UR6 ;  /* 0x000000043f067899 */ /* 0x000fe20008011606 */
[----:B------:R-:W-:-:S03]  /*6eb0*/  IMAD.U32 R10, RZ, RZ, UR52 ;  /* 0x00000034ff0a7e24 */ /* 0x000fc6000f8e00ff */
[----:B------:R-:W-:-:S04]  /*6ec0*/  ULOP3.LUT UR6, UR6, 0x3fff, URZ, 0xc0, !UPT ;  /* 0x00003fff06067892 */ /* 0x000fc8000f8ec03f */
[----:B------:R-:W-:-:S04]  /*6ed0*/  ULOP3.LUT UR6, UR6, 0x10000, URZ, 0xfc, !UPT ;  /* 0x0001000006067892 */ /* 0x000fc8000f8efc3f */
[----:B------:R-:W-:-:S07]  /*6ee0*/  UIMAD UR10, UR58, 0x700, UR6 ;  /* 0x000007003a0a78a4 */ /* 0x000fce000f8e0206 */
[----:B------:R-:W-:Y:S02]  /*6ef0*/  UMOV UR6, UR10 ;  /* 0x0000000a00067c82 */ /* 0x000fe40008000000 */
[----:B------:R-:W-:Y:S01]  /*6f00*/  QGMMA.64x128x32.F32.E4M3.E4M3 R24, R224, gdesc[UR4], R24, gsb0 ;  /* 0x01e00004e0187df3 */ /* 0x000fe20008000818 */
[----:B------:R-:W-:Y:S01]  /*6f10*/  UIADD3 UR6, UR10, 0x100, URZ ;  /* 0x000001000a067890 */ /* 0x000fe2000fffe03f */
[----:B------:R-:W-:Y:S01]  /*6f20*/  UMOV UR7, 0xc0000010 ;  /* 0xc000001000077882 */ /* 0x000fe20000000000 */
[----:B------:R-:W-:Y:S02]  /*6f30*/  WARPGROUP.DEPBAR.LE gsb0, 0x0 ;  /* 0x00008000000079c5 */ /* 0x000fe40000010000 */
[----:B------:R-:W-:-:S06]  /*6f40*/  WARPGROUP.ARRIVE ;  /* 0x00000000000079c5 */ /* 0x000fcc0000000000 */
[----:B------:R-:W2:Y:S01]  /*6f50*/  S2R R227, SR_TID.X ;  /* 0x0000000000e37919 */ /* 0x000ea20000002100 */
[----:B------:R-:W-:Y:S01]  /*6f60*/  QGMMA.64x128x32.F32.E4M3.E4M3 R24, R220, gdesc[UR4], R24, gsb0 ;  /* 0x01e00004dc187df3 */ /* 0x000fe20008000818 */
[----:B------:R-:W-:Y:S01]  /*6f70*/  UIADD3 UR6, UR10, 0x200, URZ ;  /* 0x000002000a067890 */ /* 0x000fe2000fffe03f */
[----:B------:R-:W-:Y:S01]  /*6f80*/  UMOV UR7, 0xc0000010 ;  /* 0xc000001000077882 */ /* 0x000fe20000000000 */
[----:B--2---:R-:W-:Y:S01]  /*6f90*/  SHF.R.U32.HI R227, RZ, 0x7, R227 ;  /* 0x00000007ffe37819 */ /* 0x004fe200000116e3 */
        /* <DEDUP_REMOVED lines=13> */
[----:B------:R-:W-:Y:S01]  /*7070*/  @UP0 ULDC UR6, c[0x0][0x44c] ;  /* 0x0001130000060ab9 */ /* 0x000fe20000000800 */
[----:B------:R-:W-:Y:S01]  /*7080*/  UMOV UR7, 0xc0000010 ;  /* 0xc000001000077882 */ /* 0x000fe20000000000 */
[----:B01----:R-:W-:Y:S01]  /*7090*/  @P2 IMAD.HI.U32 R0, R8, UR6, RZ ;  /* 0x0000000608002c27 */ /* 0x003fe2000f8e00ff */
[----:B------:R-:W-:-:S04]  /*70a0*/  @UP0 ULDC UR6, c[0x0][0x450] ;  /* 0x0001140000060ab9 */ /* 0x000fc80000000800 */
[----:B------:R-:W-:Y:S01]  /*70b0*/  @P2 SHF.R.U32.HI R8, RZ, UR6, R0 ;  /* 0x00000006ff082c19 */ /* 0x000fe20008011600 */
[----:B------:R-:W-:-:S04]  /*70c0*/  UIMAD UR6, UR57, -0xe0, URZ ;  /* 0xffffff20390678a4 */ /* 0x000fc8000f8e023f */
[----:B------:R-:W0:Y:S02]  /*70d0*/  SHFL.IDX PT, R0, R8, RZ, 0x1c1f ;  /* 0x001c1fff08007589 */ /* 0x000e2400000e0000 */
[----:B------:R-:W-:Y:S01]  /*70e0*/  IMAD.U32 R5, RZ, RZ, UR6 ;  /* 0x00000006ff057e24 */ /* 0x000fe2000f8e00ff */
[----:B------:R-:W-:Y:S01]  /*70f0*/  UIADD3 UR6, UR10, 0x500, URZ ;  /* 0x000005000a067890 */ /* 0x000fe2000fffe03f */
[----:B------:R-:W1:Y:S03]  /*7100*/  SHFL.IDX PT, R8, R8, 0x1, 0x1c1f ;  /* 0x003c1f0008087f89 */ /* 0x000e6600000e0000 */
[----:B------:R-:W-:-:S04]  /*7110*/  IADD3 R5, -R16, 0x1, R5 ;  /* 0x0000000110057810 */ /* 0x000fc80007ffe105 */
[----:B------:R-:W-:-:S05]  /*7120*/  IADD3 R5, -R10, UR51, R5 ;  /* 0x000000330a057c10 */ /* 0x000fca000fffe105 */
[C---:B0-----:R-:W-:Y:S02]  /*7130*/  IMAD.IADD R0, R5.reuse, 0x1, R0 ;  /* 0x0000000105007824 */ /* 0x041fe400078e0200 */
[----:B-1----:R-:W-:-:S03]  /*7140*/  IMAD.IADD R5, R5, 0x1, R8 ;  /* 0x0000000105057824 */ /* 0x002fc600078e0208 */
[C---:B------:R-:W-:Y:S02]  /*7150*/  ISETP.GT.AND P3, PT, R0.reuse, RZ, PT ;  /* 0x000000ff0000720c */ /* 0x040fe40003f64270 */
[----:B------:R-:W-:Y:S02]  /*7160*/  ISETP.GT.AND P4, PT, R0, 0x1, PT ;  /* 0x000000010000780c */ /* 0x000fe40003f84270 */
        /* <DEDUP_REMOVED lines=48> */
[----:B------:R-:W-:Y:S01]  /*7470*/  FMNMX.FTZ R9, R181, R10, !PT ;  /* 0x0000000ab5097209 */ /* 0x000fe20007810000 */
[----:B------:R-:W-:Y:S02]  /*7480*/  WARPGROUP.DEPBAR.LE gsb0, 0x0 ;  /* 0x00008000000079c5 */ /* 0x000fe40000010000 */
[----:B------:R-:W-:Y:S01]  /*7490*/  ISETP.GT.AND P3, PT, R0, 0x48, PT ;  /* 0x000000480000780c */ /* 0x000fe20003f64270 */
[----:B------:R-:W-:Y:S01]  /*74a0*/  WARPGROUP.ARRIVE ;  /* 0x00000000000079c5 */ /* 0x000fe20000000000 */
[----:B------:R-:W-:Y:S02]  /*74b0*/  FSEL R153, R153, -INF , P4 ;  /* 0xff80000099997808 */ /* 0x000fe40002000000 */
[----:B------:R-:W-:-:S02]  /*74c0*/  FMNMX.FTZ R10, R152, R9, !PT ;  /* 0x00000009980a7209 */ /* 0x000fc40007810000 */
[----:B------:R-:W-:Y:S01]  /*74d0*/  ISETP.GT.AND P4, PT, R0, 0x49, PT ;  /* 0x000000490000780c */ /* 0x000fe20003f84270 */
[----:B------:R-:W-:Y:S01]  /*74e0*/  QGMMA.64x128x32.F32.E4M3.E4M3 R24, R204, gdesc[UR4], R24, gsb0 ;  /* 0x01e00004cc187df3 */ /* 0x000fe20008000818 */
[----:B------:R-:W-:Y:S01]  /*74f0*/  FSEL R156, R156, -INF , P3 ;  /* 0xff8000009c9c7808 */ /* 0x000fe20001800000 */
        /* <DEDUP_REMOVED lines=71> */
[----:B------:R-:W-:Y:S01]  /*7970*/  FMNMX.FTZ R10, R104, R9, !PT ;  /* 0x00000009680a7209 */ /* 0x000fe20007810000 */
[----:B------:R-:W-:-:S02]  /*7980*/  WARPGROUP.DEPBAR.LE gsb0, 0x0 ;  /* 0x00008000000079c5 */ /* 0x000fc40000010000 */
[----:B------:R-:W-:Y:S01]  /*7990*/  ISETP.GT.AND P4, PT, R0, 0xa9, PT ;  /* 0x000000a90000780c */ /* 0x000fe20003f84270 */
[----:B------:R-:W-:Y:S01]  /*79a0*/  WARPGROUP.ARRIVE ;  /* 0x00000000000079c5 */ /* 0x000fe20000000000 */
[----:B------:R-:W-:Y:S02]  /*79b0*/  FSEL R108, R108, -INF , P3 ;  /* 0xff8000006c6c7808 */ /* 0x000fe40001800000 */
[----:B------:R-:W-:Y:S02]  /*79c0*/  FMNMX.FTZ R9, R105, R10, !PT ;  /* 0x0000000a69097209 */ /* 0x000fe40007810000 */
[----:B------:R-:W-:Y:S01]  /*79d0*/  ISETP.GT.AND P3, PT, R0, 0xb0, PT ;  /* 0x000000b00000780c */ /* 0x000fe20003f64270 */
[----:B------:R-:W-:Y:S01]  /*79e0*/  QGMMA.64x128x32.F32.E4M3.E4M3 R24, R200, gdesc[UR4], R24, gsb0 ;  /* 0x01e00004c8187df3 */ /* 0x000fe20008000818 */
        /* <DEDUP_REMOVED lines=24> */
[C---:B------:R-:W-:Y:S02]  /*7b70*/  ISETP.GT.AND P3, PT, R0.reuse, 0xd0, PT ;  /* 0x000000d00000780c */ /* 0x040fe40003f64270 */
[----:B------:R-:W-:-:S02]  /*7b80*/  ISETP.GT.AND P4, PT, R0, 0xd1, PT ;  /* 0x000000d10000780c */ /* 0x000fc40003f84270 */
[C---:B------:R-:W-:Y:S02]  /*7b90*/  ISETP.GT.AND P6, PT, R0.reuse, 0xd8, PT ;  /* 0x000000d80000780c */ /* 0x040fe40003fc4270 */
[----:B------:R-:W-:Y:S02]  /*7ba0*/  ISETP.GT.AND P5, PT, R0, 0xd9, PT ;  /* 0x000000d90000780c */ /* 0x000fe40003fa4270 */
[----:B------:R-:W-:Y:S02]  /*7bb0*/  FMNMX.FTZ R0, R92, R9, !PT ;  /* 0x000000095c007209 */ /* 0x000fe40007810000 */
[----:B------:R-:W-:Y:S02]  /*7bc0*/  FSEL R96, R96, -INF , P3 ;  /* 0xff80000060607808 */ /* 0x000fe40001800000 */
[----:B------:R-:W-:Y:S02]  /*7bd0*/  FMNMX.FTZ R9, R93, R0, !PT ;  /* 0x000000005d097209 */ /* 0x000fe40007810000 */
[----:B------:R-:W-:-:S02]  /*7be0*/  FSEL R97, R97, -INF , P4 ;  /* 0xff80000061617808 */ /* 0x000fc40002000000 */
[----:B------:R-:W-:Y:S02]  /*7bf0*/  FMNMX.FTZ R0, R96, R9, !PT ;  /* 0x0000000960007209 */ /* 0x000fe40007810000 */
[----:B------:R-:W-:Y:S02]  /*7c00*/  FSEL R100, R100, -INF , P6 ;  /* 0xff80000064647808 */ /* 0x000fe40003000000 */
[----:B------:R-:W-:Y:S02]  /*7c10*/  FMNMX.FTZ R9, R97, R0, !PT ;  /* 0x0000000061097209 */ /* 0x000fe40007810000 */
[----:B------:R-:W-:Y:S02]  /*7c20*/  FSEL R101, R101, -INF , P5 ;  /* 0xff80000065657808 */ /* 0x000fe40002800000 */
[----:B------:R-:W-:Y:S02]  /*7c30*/  FMNMX.FTZ R0, R100, R9, !PT ;  /* 0x0000000964007209 */ /* 0x000fe40007810000 */
[----:B------:R-:W-:-:S02]  /*7c40*/  ISETP.GT.AND P4, PT, R5, RZ, PT ;  /* 0x000000ff0500720c */ /* 0x000fc40003f84270 */
[----:B------:R-:W-:Y:S02]  /*7c50*/  FMNMX.FTZ R10, R101, R0, !PT ;  /* 0x00000000650a7209 */ /* 0x000fe40007810000 */
[----:B------:R-:W-:-:S03]  /*7c60*/  ISETP.GT.AND P5, PT, R5, 0x1, PT ;  /* 0x000000010500780c */ /* 0x000fc60003fa4270 */
[----:B------:R-:W0:Y:S01]  /*7c70*/  SHFL.BFLY PT, R9, R10, 0x2, 0x1f ;  /* 0x0c401f000a097f89 */ /* 0x000e2200000e0000 */
        /* <DEDUP_REMOVED lines=8> */
[----:B0-----:R-:W-:Y:S01]  /*7d00*/  FMNMX.FTZ R11, R10, R9, !PT ;  /* 0x000000090a0b7209 */ /* 0x001fe20007810000 */
[----:B------:R-:W-:Y:S01]  /*7d10*/  IMAD.U32 R9, RZ, RZ, UR42 ;  /* 0x0000002aff097e24 */ /* 0x000fe2000f8e00ff */
        /* <DEDUP_REMOVED lines=15> */
[----:B------:R-:W-:Y:S01]  /*7e10*/  ISETP.GT.AND P5, PT, R5, 0x51, PT ;  /* 0x000000510500780c */ /* 0x000fe20003fa4270 */
[----:B------:R-:W-:-:S03]  /*7e20*/  WARPGROUP.DEPBAR.LE gsb0, 0x0 ;  /* 0x00008000000079c5 */ /* 0x000fc60000010000 */
[----:B------:R-:W-:Y:S02]  /*7e30*/  FSEL R9, R9, RZ, P3 ;  /* 0x000000ff09097208 */ /* 0x000fe40001800000 */
[----:B------:R-:W-:Y:S02]  /*7e40*/  FSEL R163, R163, -INF , P5 ;  /* 0xff800000a3a37808 */ /* 0x000fe40002800000 */
[----:B------:R-:W-:Y:S01]  /*7e50*/  ISETP.GT.AND P5, PT, R5, 0x59, PT ;  /* 0x000000590500780c */ /* 0x000fe20003fa4270 */
        /* <DEDUP_REMOVED lines=84> */
[--C-:B0-----:R-:W-:Y:S01]  /*83a0*/  FFMA.FTZ R184, R148, UR42, -R9.reuse ;  /* 0x0000002a94b87c23 */ /* 0x101fe20008010809 */
[----:B------:R-:W-:Y:S01]  /*83b0*/  FMNMX.FTZ R180, R162, R189, !PT ;  /* 0x000000bda2b47209 */ /* 0x000fe20007810000 */
[--C-:B------:R-:W-:Y:S01]  /*83c0*/  FFMA.FTZ R116, R116, UR42, -R9.reuse ;  /* 0x0000002a74747c23 */ /* 0x100fe20008010809 */
[----:B------:R-:W-:Y:S01]  /*83d0*/  FSEL R166, R166, -INF , P4 ;  /* 0xff800000a6a67808 */ /* 0x000fe20002000000 */
[--C-:B------:R-:W-:Y:S01]  /*83e0*/  FFMA.FTZ R117, R117, UR42, -R9.reuse ;  /* 0x0000002a75757c23 */ /* 0x100fe20008010809 */
[----:B------:R-:W-:Y:S01]  /*83f0*/  FMNMX.FTZ R189, R163, R180, !PT ;  /* 0x000000b4a3bd7209 */ /* 0x000fe20007810000 */
[--C-:B------:R-:W-:Y:S01]  /*8400*/  FFMA.FTZ R88, R88, UR42, -R9.reuse ;  /* 0x0000002a58587c23 */ /* 0x100fe20008010809 */
[----:B------:R-:W-:Y:S01]  /*8410*/  FSEL R167, R167, -INF , P5 ;  /* 0xff800000a7a77808 */ /* 0x000fe20002800000 */
[--C-:B------:R-:W-:Y:S01]  /*8420*/  FFMA.FTZ R89, R89, UR42, -R9.reuse ;  /* 0x0000002a59597c23 */ /* 0x100fe20008010809 */
[----:B------:R-:W-:Y:S01]  /*8430*/  ISETP.GT.AND P4, PT, R5, 0x60, PT ;  /* 0x000000600500780c */ /* 0x000fe20003f84270 */
[--C-:B------:R-:W-:Y:S01]  /*8440*/  FFMA.FTZ R92, R92, UR42, -R9.reuse ;  /* 0x0000002a5c5c7c23 */ /* 0x100fe20008010809 */
[----:B------:R-:W-:Y:S01]  /*8450*/  FMNMX.FTZ R180, R166, R189, !PT ;  /* 0x000000bda6b47209 */ /* 0x000fe20007810000 */
[--C-:B------:R-:W-:Y:S01]  /*8460*/  FFMA.FTZ R93, R93, UR42, -R9.reuse ;  /* 0x0000002a5d5d7c23 */ /* 0x100fe20008010809 */
[----:B------:R-:W-:Y:S01]  /*8470*/  ISETP.GT.AND P5, PT, R5, 0x61, PT ;  /* 0x000000610500780c */ /* 0x000fe20003fa4270 */
[--C-:B------:R-:W-:Y:S01]  /*8480*/  FFMA.FTZ R96, R96, UR42, -R9.reuse ;  /* 0x0000002a60607c23 */ /* 0x100fe20008010809 */
[----:B------:R-:W-:Y:S01]  /*8490*/  FSEL R138, R138, -INF , P4 ;  /* 0xff8000008a8a7808 */ /* 0x000fe20002000000 */
[--C-:B------:R-:W-:Y:S01]  /*84a0*/  FFMA.FTZ R97, R97, UR42, -R9.reuse ;  /* 0x0000002a61617c23 */ /* 0x100fe20008010809 */
[----:B------:R-:W-:Y:S01]  /*84b0*/  FMNMX.FTZ R189, R167, R180, !PT ;  /* 0x000000b4a7bd7209 */ /* 0x000fe20007810000 */
[----:B------:R-:W-:Y:S01]  /*84c0*/  FFMA.FTZ R100, R100, UR42, -R9 ;  /* 0x0000002a64647c23 */ /* 0x000fe20008010809 */
        /* <DEDUP_REMOVED lines=23> */
[----:B------:R-:W-:Y:S02]  /*8640*/  FSEL R151, R151, -INF , P5 ;  /* 0xff80000097977808 */ /* 0x000fe40002800000 */
[----:B------:R-:W-:-:S02]  /*8650*/  ISETP.GT.AND P4, PT, R5, 0x80, PT ;  /* 0x000000800500780c */ /* 0x000fc40003f84270 */
        /* <DEDUP_REMOVED lines=22> */
[----:B------:R-:W-:Y:S01]  /*87c0*/  FSEL R131, R131, -INF , P5 ;  /* 0xff80000083837808 */ /* 0x000fe20002800000 */
[----:B0-----:R-:W-:Y:S01]  /*87d0*/  FFMA.FTZ R184, R124, UR42, -R9 ;  /* 0x0000002a7cb87c23 */ /* 0x001fe20008010809 */
[----:B------:R-:W-:-:S02]  /*87e0*/  FMNMX.FTZ R180, R130, R189, !PT ;  /* 0x000000bd82b47209 */ /* 0x000fc40007810000 */
[----:B------:R-:W-:Y:S02]  /*87f0*/  ISETP.GT.AND P5, PT, R5, 0x99, PT ;  /* 0x000000990500780c */ /* 0x000fe40003fa4270 */
        /* <DEDUP_REMOVED lines=21> */
[----:B------:R0:W-:Y:S01]  /*8950*/  MUFU.EX2 R110, R184 ;  /* 0x000000b8006e7308 */ /* 0x0001e20000000800 */
[----:B------:R-:W-:-:S02]  /*8960*/  ISETP.GT.AND P5, PT, R5, 0xb1, PT ;  /* 0x000000b10500780c */ /* 0x000fc40003fa4270 */
[----:B------:R-:W-:Y:S02]  /*8970*/  FSEL R114, R114, -INF , P4 ;  /* 0xff80000072727808 */ /* 0x000fe40002000000 */
[----:B------:R-:W-:Y:S02]  /*8980*/  FMNMX.FTZ R189, R111, R180, !PT ;  /* 0x000000b46fbd7209 */ /* 0x000fe40007810000 */
[----:B------:R-:W-:Y:S01]  /*8990*/  ISETP.GT.AND P4, PT, R5, 0xb8, PT ;  /* 0x000000b80500780c */ /* 0x000fe20003f84270 */
[----:B------:R-:W-:Y:S01]  /*89a0*/  MUFU.EX2 R177, R177 ;  /* 0x000000b100b17308 */ /* 0x000fe20000000800 */
[----:B------:R-:W-:Y:S01]  /*89b0*/  FSEL R115, R115, -INF , P5 ;  /* 0xff80000073737808 */ /* 0x000fe20002800000 */
[----:B0-----:R-:W-:Y:S01]  /*89c0*/  FFMA.FTZ R184, R128, UR42, -R9 ;  /* 0x0000002a80b87c23 */ /* 0x001fe20008010809 */
        /* <DEDUP_REMOVED lines=31> */
[--C-:B0-----:R-:W-:Y:S01]  /*8bc0*/  FFMA.FTZ R184, R104, UR42, -R9.reuse ;  /* 0x0000002a68b87c23 */ /* 0x101fe20008010809 */
[----:B------:R-:W-:Y:S01]  /*8bd0*/  FMNMX.FTZ R180, R98, R189, !PT ;  /* 0x000000bd62b47209 */ /* 0x000fe20007810000 */
[----:B------:R-:W-:Y:S01]  /*8be0*/  FFMA.FTZ R9, R101, UR42, -R9 ;  /* 0x0000002a65097c23 */ /* 0x000fe20008010809 */
[----:B------:R-:W-:-:S02]  /*8bf0*/  ISETP.GT.AND P5, PT, R5, 0xd9, PT ;  /* 0x000000d90500780c */ /* 0x000fc40003fa4270 */
[----:B------:R-:W-:Y:S01]  /*8c00*/  FSEL R104, R102, -INF , P4 ;  /* 0xff80000066687808 */ /* 0x000fe20002000000 */
[----:B------:R-:W-:Y:S01]  /*8c10*/  MUFU.EX2 R156, R156 ;  /* 0x0000009c009c7308 */ /* 0x000fe20000000800 */
[----:B------:R-:W-:Y:S02]  /*8c20*/  FMNMX.FTZ R5, R99, R180, !PT ;  /* 0x000000b463057209 */ /* 0x000fe40007810000 */
[----:B------:R-:W-:Y:S02]  /*8c30*/  FSEL R103, R103, -INF , P5 ;  /* 0xff80000067677808 */ /* 0x000fe40002800000 */
[----:B------:R-:W-:Y:S02]  /*8c40*/  FMNMX.FTZ R180, R104, R5, !PT ;  /* 0x0000000568b47209 */ /* 0x000fe40007810000 */
[----:B------:R-:W-:Y:S01]  /*8c50*/  FSEL R192, R0, RZ, P3 ;  /* 0x000000ff00c07208 */ /* 0x000fe20001800000 */
[----:B------:R0:W-:Y:S01]  /*8c60*/  MUFU.EX2 R102, R184 ;  /* 0x000000b800667308 */ /* 0x0001e20000000800 */
[----:B------:R-:W-:-:S03]  /*8c70*/  FMNMX.FTZ R5, R103, R180, !PT ;  /* 0x000000b467057209 */ /* 0x000fc60007810000 */
[----:B------:R-:W-:Y:S02]  /*8c80*/  FADD.FTZ R192, -R192, R7 ;  /* 0x00000007c0c07221 */ /* 0x000fe40000010100 */
[----:B------:R-:W1:Y:S02]  /*8c90*/  SHFL.BFLY PT, R180, R5, 0x2, 0x1f ;  /* 0x0c401f0005b47f89 */ /* 0x000e6400000e0000 */
[----:B------:R-:W-:Y:S08]  /*8ca0*/  MUFU.EX2 R157, R157 ;  /* 0x0000009d009d7308 */ /* 0x000ff00000000800 */
        /* <DEDUP_REMOVED lines=17> */
[----:B------:R-:W-:-:S01]  /*8dc0*/  FFMA.FTZ R186, R191, UR42, -R180 ;  /* 0x0000002abfba7c23 */ /* 0x000fc200080108b4 */
[----:B------:R-:W-:Y:S01]  /*8dd0*/  FMUL.FTZ R191, R192, UR42 ;  /* 0x0000002ac0bf7c20 */ /* 0x000fe20008410000 */
[----:B------:R-:W-:-:S01]  /*8de0*/  FFMA.FTZ R101, R185, UR42, -R180 ;  /* 0x0000002ab9657c23 */ /* 0x000fc200080108b4 */
[----:B------:R-:W-:Y:S01]  /*8df0*/  FMUL.FTZ R6, R193, UR42 ;  /* 0x0000002ac1067c20 */ /* 0x000fe20008410000 */
[----:B0-----:R-:W-:-:S01]  /*8e00*/  FFMA.FTZ R184, R187, UR42, -R180 ;  /* 0x0000002abbb87c23 */ /* 0x001fc200080108b4 */
        /* <DEDUP_REMOVED lines=35> */
[----:B-1----:R-:W-:-:S01]  /*9040*/  FFMA.FTZ R3, R6, R2, R101 ;  /* 0x0000000206037223 */ /* 0x002fc20000010065 */
[----:B------:R-:W-:Y:S01]  /*9050*/  FADD.FTZ R192, R14, R151 ;  /* 0x000000970ec07221 */ /* 0x000fe20000010000 */
[----:B------:R-:W-:-:S01]  /*9060*/  FFMA.FTZ R167, R167, UR42, -R180 ;  /* 0x0000002aa7a77c23 */ /* 0x000fc200080108b4 */
[--C-:B------:R-:W-:Y:S01]  /*9070*/  FFMA.FTZ R138, R138, UR42, -R180.reuse ;  /* 0x0000002a8a8a7c23 */ /* 0x100fe200080108b4 */
[----:B------:R-:W-:-:S01]  /*9080*/  FFMA.FTZ R139, R139, UR42, -R180 ;  /* 0x0000002a8b8b7c23 */ /* 0x000fc200080108b4 */
[----:B------:R-:W-:Y:S01]  /*9090*/  FADD.FTZ R151, R15, R192 ;  /* 0x000000c00f977221 */ /* 0x000fe20000010000 */
[----:B------:R-:W-:-:S01]  /*90a0*/  FFMA.FTZ R122, R122, UR42, -R180 ;  /* 0x0000002a7a7a7c23 */ /* 0x000fc200080108b4 */
[----:B------:R-:W1:Y:S01]  /*90b0*/  MUFU.EX2 R186, R186 ;  /* 0x000000ba00ba7308 */ /* 0x000e620000000800 */
        /* <DEDUP_REMOVED lines=29> */
[----:B------:R-:W-:-:S02]  /*9290*/  IMAD.U32 R193, RZ, RZ, UR53 ;  /* 0x00000035ffc17e24 */ /* 0x000fc4000f8e00ff */
[----:B------:R-:W-:-:S01]  /*92a0*/  FFMA.FTZ R99, R99, UR42, -R180 ;  /* 0x0000002a63637c23 */ /* 0x000fc200080108b4 */
[----:B------:R-:W0:Y:S01]  /*92b0*/  MUFU.EX2 R190, R190 ;  /* 0x000000be00be7308 */ /* 0x000e220000000800 */
[----:B--2---:R-:W-:-:S01]  /*92c0*/  FADD.FTZ R2, R188, R3 ;  /* 0x00000003bc027221 */ /* 0x004fc20000010000 */
[--C-:B------:R-:W-:Y:S01]  /*92d0*/  FFMA.FTZ R104, R104, UR42, -R180.reuse ;  /* 0x0000002a68687c23 */ /* 0x100fe200080108b4 */
[----:B------:R-:W-:Y:S01]  /*92e0*/  @!P0 LEA R193, R193, UR41, 0x3 ;  /* 0x00000029c1c18c11 */ /* 0x000fe2000f8e18ff */
[----:B------:R-:W-:-:S04]  /*92f0*/  FFMA.FTZ R103, R103, UR42, -R180 ;  /* 0x0000002a67677c23 */ /* 0x000fc800080108b4 */
[----:B------:R-:W2:Y:S01]  /*9300*/  MUFU.EX2 R170, R170 ;  /* 0x000000aa00aa7308 */ /* 0x000ea20000000800 */
[----:B-1----:R-:W-:-:S01]  /*9310*/  FADD.FTZ R3, R189, R2 ;  /* 0x00000002bd037221 */ /* 0x002fc20000010000 */
[----:B------:R-:W-:-:S06]  /*9320*/  FADD.FTZ R2, R168, R151 ;  /* 0x00000097a8027221 */ /* 0x000fcc0000010000 */
[----:B------:R-:W1:Y:S01]  /*9330*/  MUFU.EX2 R171, R171 ;  /* 0x000000ab00ab7308 */ /* 0x000e620000000800 */
[----:B0-----:R-:W-:-:S07]  /*9340*/  FADD.FTZ R3, R190, R3 ;  /* 0x00000003be037221 */ /* 0x001fce0000010000 */
        /* <DEDUP_REMOVED lines=52> */
[----:B------:R-:W-:-:S06]  /*9690*/  FADD.FTZ R151, R141, R2 ;  /* 0x000000028d977221 */ /* 0x000fcc0000010000 */
[----:B------:R-:W1:Y:S01]  /*96a0*/  MUFU.EX2 R142, R142 ;  /* 0x0000008e008e7308 */ /* 0x000e620000000800 */
[----:B0-----:R-:W-:-:S07]  /*96b0*/  FADD.FTZ R192, R139, R192 ;  /* 0x000000c08bc07221 */ /* 0x001fce0000010000 */
        /* <DEDUP_REMOVED lines=23> */
[----:B-1----:R-:W-:-:S04]  /*9830*/  FADD.FTZ R3, R121, R2 ;  /* 0x0000000279037221 */ /* 0x002fc80000010000 */
[----:B------:R-:W-:-:S03]  /*9840*/  FADD.FTZ R2, R110, R3 ;  /* 0x000000036e027221 */ /* 0x000fc60000010000 */
        /* <DEDUP_REMOVED lines=35> */
[----:B------:R-:W-:-:S05]  /*9a80*/  IADD3 R2, -R227, 0xb, RZ ;  /* 0x0000000be3027810 */ /* 0x000fca0007ffe1ff */
[----:B------:R0:W-:Y:S06]  /*9a90*/  BAR.ARV R2, 0x100 ;  /* 0x000400020000751d */ /* 0x0001ec0000002000 */
[----:B------:R-:W3:Y:S01]  /*9aa0*/  MUFU.EX2 R114, R114 ;  /* 0x0000007200727308 */ /* 0x000ee20000000800 */
[----:B--2---:R-:W-:-:S01]  /*9ab0*/  FADD.FTZ R151, R111, R192 ;  /* 0x000000c06f977221 */ /* 0x004fc20000010000 */
[----:B0-----:R-:W-:Y:S02]  /*9ac0*/  @!P0 VIADD R2, R193, 0x2e840 ;  /* 0x0002e840c1028836 */ /* 0x001fe40000000000 */
[----:B-1----:R-:W-:-:S03]  /*9ad0*/  FADD.FTZ R192, R112, R3 ;  /* 0x0000000370c07221 */ /* 0x002fc60000010000 */
[----:B------:R-:W-:Y:S01]  /*9ae0*/  @!P0 PRMT R2, RZ, 0x654, R2 ;  /* 0x00000654ff028816 */ /* 0x000fe20000000002 */
[----:B------:R-:W0:Y:S03]  /*9af0*/  MUFU.EX2 R113, R113 ;  /* 0x0000007100717308 */ /* 0x000e260000000800 */
[----:B------:R1:W-:Y:S05]  /*9b00*/  @!P0 SYNCS.ARRIVE.TRANS64.RED.A1T0 RZ, [R2+URZ], RZ ;  /* 0x000000ff02ff89a7 */ /* 0x0003ea000810043f */
        /* <DEDUP_REMOVED lines=42> */
[----:B-1----:R-:W-:-:S03]  /*9db0*/  FADD.FTZ R3, R9, R2 ;  /* 0x0000000209037221 */ /* 0x002fc60000010000 */
[----:B0-----:R-:W-:Y:S01]  /*9dc0*/  FADD.FTZ R2, R103, R180 ;  /* 0x000000b467027221 */ /* 0x001fe20000010000 */
[----:B------:R-:W-:Y:S06]  /*9dd0*/  @!P1 BRA `(.L_x_2102) ;  /* 0x0000000000049947 */ /* 0x000fec0003800000 */
[----:B------:R-:W-:Y:S01]  /*9de0*/  BPT.TRAP 0x1 ;  /* 0x000000040000795c */ /* 0x000fe20000300000 */
.L_x_2102:
[----:B------:R-:W-:Y:S01]  /*9df0*/  UISETP.GT.AND UP1, UPT, UR57, UR56, UPT ;  /* 0x000000383900728c */ /* 0x000fe2000bf24270 */
[----:B------:R-:W-:Y:S01]  /*9e00*/  F2FP.SATFINITE.E4M3.F32.PACK_AB_MERGE_C R7, R142, R7, RZ ;  /* 0x000000078e07723e */ /* 0x000fe200048070ff */
[----:B------:R-:W-:Y:S01]  /*9e10*/  ULEA UR6, UR58, UR41, 0x3 ;  /* 0x000000293a067291 */ /* 0x000fe2000f8e183f */
[----:B------:R-:W-:Y:S01]  /*9e20*/  F2FP.SATFINITE.E4M3.F32.PACK_AB_MERGE_C R12, R13, R12, RZ ;  /* 0x0000000c0d0c723e */ /* 0x000fe200048070ff */
[----:B------:R-:W-:Y:S01]  /*9e30*/  UIADD3 UR7, UR57, -0x1, URZ ;  /* 0xffffffff39077890 */ /* 0x000fe2000fffe03f */
[----:B------:R-:W-:Y:S01]  /*9e40*/  F2FP.SATFINITE.E4M3.F32.PACK_AB_MERGE_C R185, R186, R185, RZ ;  /* 0x000000b9bab9723e */ /* 0x000fe200048070ff */
[----:B------:R-:W-:Y:S01]  /*9e50*/  UIADD3 UR6, UR6, 0x2e860, URZ ;  /* 0x0002e86006067890 */ /* 0x000fe2000fffe03f */
[----:B------:R-:W-:Y:S01]  /*9e60*/  PLOP3.LUT P3, PT, PT, PT, UP1, 0x80, 0x0 ;  /* 0x000000000000781c */ /* 0x000fe20003f6f018 */
[----:B------:R-:W-:Y:S01]  /*9e70*/  UMOV UR59, UR48 ;  /* 0x00000030003b7c82 */ /* 0x000fe20008000000 */
[----:B------:R-:W-:Y:S01]  /*9e80*/  F2FP.SATFINITE.E4M3.F32.PACK_AB_MERGE_C R20, R21, R20, RZ ;  /* 0x000000141514723e */ /* 0x000fe200048070ff */
[----:B------:R-:W-:Y:S01]  /*9e90*/  UPRMT UR6, UR40, 0x654, UR6 ;  /* 0x0000065428067896 */ /* 0x000fe20008000006 */
[----:B------:R-:W-:Y:S01]  /*9ea0*/  F2FP.SATFINITE.E4M3.F32.PACK_AB_MERGE_C R189, R190, R189, RZ ;  /* 0x000000bdbebd723e */ /* 0x000fe200048070ff */
[----:B------:R-:W-:Y:S01]  /*9eb0*/  UMOV UR57, UR7 ;  /* 0x0000000700397c82 */ /* 0x000fe20008000000 */
[----:B------:R-:W-:Y:S01]  /*9ec0*/  F2FP.SATFINITE.E4M3.F32.PACK_AB_MERGE_C R172, R173, R172, RZ ;  /* 0x000000acadac723e */ /* 0x000fe200048070ff */
[----:B------:R-:W-:Y:S01]  /*9ed0*/  UMOV UR58, UR53 ;  /* 0x00000035003a7c82 */ /* 0x000fe20008000000 */
        /* <DEDUP_REMOVED lines=115> */
[----:B------:R-:W-:-:S02]  /*a610*/  IMAD.MOV.U32 R6, RZ, RZ, R5 ;  /* 0x000000ffff067224 */ /* 0x000fc400078e0005 */
[----:B------:R-:W-:Y:S01]  /*a620*/  IMAD.MOV.U32 R7, RZ, RZ, R0 ;  /* 0x000000ffff077224 */ /* 0x000fe200078e0000 */
[----:B------:R-:W-:Y:S06]  /*a630*/  @P3 BRA `(.L_x_2103) ;  /* 0xffffffb800a43947 */ /* 0x000fec000383ffff */
[----:B------:R-:W-:-:S05]  /*a640*/  UMOV UR57, UR7 ;  /* 0x0000000700397c82 */ /* 0x000fca0008000000 */
.L_x_2093:
[----:B------:R-:W-:-:S06]  /*a650*/  UISETP.GE.AND UP0, UPT, UR57, UR39, UPT ;  /* 0x000000273900728c */ /* 0x000fcc000bf06270 */
[----:B------:R-:W-:-:S13]  /*a660*/  PLOP3.LUT P2, PT, PT, PT, UP0, 0x80, 0x0 ;  /* 0x000000000000781c */ /* 0x000fda0003f4f008 */
[----:B------:R-:W-:Y:S05]  /*a670*/  @!P2 BRA `(.L_x_2104) ;  /* 0x00000034008ca947 */ /* 0x000fea0003800000 */
[----:B------:R-:W-:Y:S01]  /*a680*/  IMAD.MOV.U32 R6, RZ, RZ, R5 ;  /* 0x000000ffff067224 */ /* 0x000fe200078e0005 */
[----:B------:R-:W-:Y:S01]  /*a690*/  UMOV UR52, UR48 ;  /* 0x0000003000347c82 */ /* 0x000fe20008000000 */
[----:B------:R-:W-:Y:S01]  /*a6a0*/  IMAD.MOV.U32 R7, RZ, RZ, R0 ;  /* 0x000000ffff077224 */ /* 0x000fe200078e0000 */
[----:B------:R-:W-:-:S06]  /*a6b0*/  UMOV UR51, UR53 ;  /* 0x0000003500337c82 */ /* 0x000fcc0008000000 */
.L_x_2114:
        /* <DEDUP_REMOVED lines=9> */
.L_x_2106:
[----:B------:R-:W-:Y:S01]  /*a750*/  ULEA UR6, UR53, UR41, 0x3 ;  /* 0x0000002935067291 */ /* 0x000fe2000f8e183f */
[----:B------:R-:W-:-:S05]  /*a760*/  IMAD.U32 R0, RZ, RZ, UR48 ;  /* 0x00000030ff007e24 */ /* 0x000fca000f8e00ff */
[----:B------:R-:W-:-:S04]  /*a770*/  SHF.L.U32 R0, R0, 0x1f, RZ ;  /* 0x0000001f00007819 */ /* 0x000fc800000006ff */
[----:B------:R0:W1:Y:S01]  /*a780*/  SYNCS.PHASECHK.TRANS64.TRYWAIT P2, [UR6+0x2e830], R0 ;  /* 0x02e83000ff0075a7 */ /* 0x0000620008040146 */
[----:B------:R-:W-:Y:S05]  /*a790*/  @!P1 BRA `(.L_x_2107) ;  /* 0x0000000000049947 */ /* 0x000fea0003800000 */
[----:B------:R-:W-:Y:S01]  /*a7a0*/  BPT.TRAP 0x1 ;  /* 0x000000040000795c */ /* 0x000fe20000300000 */
.L_x_2107:
[----:B-1----:R-:W-:Y:S05]  /*a7b0*/  @P2 BRA `(.L_x_2105) ;  /* 0x0000000000082947 */ /* 0x002fea0003800000 */
[----:B------:R-:W1:Y:S02]  /*a7c0*/  SYNCS.PHASECHK.TRANS64.TRYWAIT P2, [UR6+0x2e830], R0 ;  /* 0x02e83000ff0075a7 */ /* 0x000e640008040146 */
[----:B-1----:R-:W-:Y:S05]  /*a7d0*/  @!P2 BRA `(.L_x_2108) ;  /* 0x000000e000bca947 */ /* 0x002fea0003800000 */
.L_x_2105:
[----:B-1----:R-:W1:Y:S01]  /*a7e0*/  S2R R5, SR_TID.X ;  /* 0x0000000000057919 */ /* 0x002e620000002100 */
[----:B------:R-:W-:Y:S01]  /*a7f0*/  R2UR UR56, R4 ;  /* 0x00000000043872ca */ /* 0x000fe200000e0000 */
[----:B------:R-:W-:Y:S01]  /*a800*/  UMOV UR19, 0x40000040 ;  /* 0x4000004000137882 */ /* 0x000fe20000000000 */
[----:B------:R-:W-:Y:S01]  /*a810*/  UMOV UR20, UR16 ;  /* 0x0000001000147c82 */ /* 0x000fe20008000000 */
[----:B------:R-:W-:Y:S01]  /*a820*/  UMOV UR21, UR17 ;  /* 0x0000001100157c82 */ /* 0x000fe20008000000 */
        /* <DEDUP_REMOVED lines=9> */
[----:B------:R-:W-:Y:S01]  /*a8c0*/  UIMAD UR56, UR53, 0x700, UR56 ;  /* 0x00000700353878a4 */ /* 0x000fe2000f8e0238 */
[----:B------:R-:W-:Y:S01]  /*a8d0*/  UMOV UR35, 0x40000040 ;  /* 0x4000004000237882 */ /* 0x000fe20000000000 */
[----:B------:R-:W-:-:S02]  /*a8e0*/  UMOV UR7, 0x40000040 ;  /* 0x4000004000077882 */ /* 0x000fc40000000000 */
[----:B------:R-:W-:Y:S02]  /*a8f0*/  UIADD3 UR22, UR56, 0x100, URZ ;  /* 0x0000010038167890 */ /* 0x000fe4000fffe03f */
[----:B------:R-:W-:Y:S02]  /*a900*/  UIADD3 UR26, UR56, 0x200, URZ ;  /* 0x00000200381a7890 */ /* 0x000fe4000fffe03f */
[----:B------:R-:W-:Y:S01]  /*a910*/  UMOV UR18, UR56 ;  /* 0x0000003800127c82 */ /* 0x000fe20008000000 */
[----:B------:R-:W-:Y:S02]  /*a920*/  UIADD3 UR30, UR56, 0x300, URZ ;  /* 0x00000300381e7890 */ /* 0x000fe4000fffe03f */
[----:B------:R-:W-:Y:S02]  /*a930*/  UIADD3 UR34, UR56, 0x400, URZ ;  /* 0x0000040038227890 */ /* 0x000fe4000fffe03f */
[----:B------:R-:W-:Y:S02]  /*a940*/  UIADD3 UR6, UR56, 0x2, URZ ;  /* 0x0000000238067890 */ /* 0x000fe4000fffe03f */
[----:B------:R-:W-:Y:S01]  /*a950*/  UIADD3 UR10, UR56, 0x602, URZ ;  /* 0x00000602380a7890 */ /* 0x000fe2000fffe03f */
[----:B------:R-:W-:Y:S01]  /*a960*/  UMOV UR11, 0x40000040 ;  /* 0x40000040000b7882 */ /* 0x000fe20000000000 */
[----:B-1----:R-:W-:Y:S01]  /*a970*/  SHF.R.U32.HI R5, RZ, 0x7, R5 ;  /* 0x00000007ff057819 */ /* 0x002fe20000011605 */
[----:B------:R-:W-:Y:S01]  /*a980*/  UIADD3 UR14, UR56, 0x6, URZ ;  /* 0x00000006380e7890 */ /* 0x000fe2000fffe03f */
[----:B------:R-:W-:-:S03]  /*a990*/  UMOV UR15, 0x40000040 ;  /* 0x40000040000f7882 */ /* 0x000fc60000000000 */
[----:B0-----:R-:W-:-:S05]  /*a9a0*/  VIADD R0, R5, 0x8 ;  /* 0x0000000805007836 */ /* 0x001fca0000000000 */
        /* <DEDUP_REMOVED lines=157> */
.L_x_2110:
[----:B------:R-:W-:Y:S01]  /*b380*/  ULEA UR6, UR51, UR41, 0x3 ;  /* 0x0000002933067291 */ /* 0x000fe2000f8e183f */
[----:B------:R-:W-:-:S05]  /*b390*/  IMAD.U32 R0, RZ, RZ, UR52 ;  /* 0x00000034ff007e24 */ /* 0x000fca000f8e00ff */
[----:B------:R-:W-:-:S04]  /*b3a0*/  SHF.L.U32 R0, R0, 0x1f, RZ ;  /* 0x0000001f00007819 */ /* 0x000fc800000006ff */
[----:B------:R0:W1:Y:S01]  /*b3b0*/  SYNCS.PHASECHK.TRANS64.TRYWAIT P2, [UR6+0x2e850], R0 ;  /* 0x02e85000ff0075a7 */ /* 0x0000620008040146 */
[----:B------:R-:W-:Y:S05]  /*b3c0*/  @!P1 BRA `(.L_x_2111) ;  /* 0x0000000000049947 */ /* 0x000fea0003800000 */
[----:B------:R-:W-:Y:S01]  /*b3d0*/  BPT.TRAP 0x1 ;  /* 0x000000040000795c */ /* 0x000fe20000300000 */
.L_x_2111:
[----:B-1----:R-:W-:Y:S05]  /*b3e0*/  @P2 BRA `(.L_x_2109) ;  /* 0x0000000000082947 */ /* 0x002fea0003800000 */
[----:B------:R-:W1:Y:S02]  /*b3f0*/  SYNCS.PHASECHK.TRANS64.TRYWAIT P2, [UR6+0x2e850], R0 ;  /* 0x02e85000ff0075a7 */ /* 0x000e640008040146 */
[----:B-1----:R-:W-:Y:S05]  /*b400*/  @!P2 BRA `(.L_x_2112) ;  /* 0x000000d400c8a947 */ /* 0x002fea0003800000 */
.L_x_2109:
[----:B------:R-:W-:Y:S01]  /*b410*/  UIADD3 UR6, UR41, 0x400, URZ ;  /* 0x0000040029067890 */ /* 0x000fe2000fffe03f */
[----:B------:R-:W-:Y:S01]  /*b420*/  WARPGROUP.ARRIVE ;  /* 0x00000000000079c5 */ /* 0x000fe20000000000 */
[----:B------:R-:W-:Y:S01]  /*b430*/  UMOV UR7, 0xc0000010 ;  /* 0xc000001000077882 */ /* 0x000fe20000000000 */
[----:B01----:R-:W-:Y:S01]  /*b440*/  FMNMX.FTZ R0, R184, R7, !PT ;  /* 0x00000007b8007209 */ /* 0x003fe20007810000 */
[----:B------:R-:W-:Y:S01]  /*b450*/  USHF.R.U32.HI UR6, URZ, 0x4, UR6 ;  /* 0x000000043f067899 */ /* 0x000fe20008011606 */
[----:B------:R-:W-:Y:S02]  /*b460*/  FMNMX.FTZ R8, R186, R6, !PT ;  /* 0x00000006ba087209 */ /* 0x000fe40007810000 */
        /* <DEDUP_REMOVED lines=123> */
[----:B0-----:R-:W-:Y:S01]  /*bc20*/  SHF.R.U32.HI R227, RZ, 0x7, R227 ;  /* 0x00000007ffe37819 */ /* 0x001fe200000116e3 */
[----:B------:R-:W0:Y:S04]  /*bc30*/  SHFL.BFLY PT, R0, R9, 0x2, 0x1f ;  /* 0x0c401f0009007f89 */ /* 0x000e2800000e0000 */
[----:B------:R-:W1:Y:S01]  /*bc40*/  SHFL.BFLY PT, R5, R8, 0x2, 0x1f ;  /* 0x0c401f0008057f89 */ /* 0x000e6200000e0000 */
[----:B0-----:R-:W-:Y:S01]  /*bc50*/  FMNMX.FTZ R10, R9, R0, !PT ;  /* 0x00000000090a7209 */ /* 0x001fe20007810000 */
[----:B------:R-:W-:Y:S01]  /*bc60*/  IMAD.U32 R9, RZ, RZ, UR42 ;  /* 0x0000002aff097e24 */ /* 0x000fe2000f8e00ff */
[----:B-1----:R-:W-:-:S03]  /*bc70*/  FMNMX.FTZ R11, R8, R5, !PT ;  /* 0x00000005080b7209 */ /* 0x002fc60007810000 */
[----:B------:R-:W0:Y:S04]  /*bc80*/  SHFL.BFLY PT, R5, R10, 0x1, 0x1f ;  /* 0x0c201f000a057f89 */ /* 0x000e2800000e0000 */
[----:B------:R-:W1:Y:S01]  /*bc90*/  SHFL.BFLY PT, R12, R11, 0x1, 0x1f ;  /* 0x0c201f000b0c7f89 */ /* 0x000e6200000e0000 */
[----:B0-----:R-:W-:Y:S02]  /*bca0*/  FMNMX.FTZ R0, R10, R5, !PT ;  /* 0x000000050a007209 */ /* 0x001fe40007810000 */
[----:B-1----:R-:W-:-:S03]  /*bcb0*/  FMNMX.FTZ R5, R11, R12, !PT ;  /* 0x0000000c0b057209 */ /* 0x002fc60007810000 */
[C---:B------:R-:W-:Y:S01]  /*bcc0*/  FFMA.FTZ R8, R0.reuse, R9, -8 ;  /* 0xc100000000087423 */ /* 0x040fe20000010009 */
[----:B------:R-:W-:-:S03]  /*bcd0*/  FADD.FTZ R7, -R0, R7 ;  /* 0x0000000700077221 */ /* 0x000fc60000010100 */
[--C-:B------:R-:W-:Y:S01]  /*bce0*/  FFMA.FTZ R21, R168, UR42, -R8.reuse ;  /* 0x0000002aa8157c23 */ /* 0x100fe20008010808 */
[----:B------:R-:W-:-:S01]  /*bcf0*/  FFMA.FTZ R168, R169, UR42, -R8 ;  /* 0x0000002aa9a87c23 */ /* 0x000fc20008010808 */
[--C-:B------:R-:W-:Y:S01]  /*bd00*/  FFMA.FTZ R169, R172, UR42, -R8.reuse ;  /* 0x0000002aaca97c23 */ /* 0x100fe20008010808 */
[----:B------:R-:W-:-:S01]  /*bd10*/  FFMA.FTZ R9, R184, UR42, -R8 ;  /* 0x0000002ab8097c23 */ /* 0x000fc20008010808 */
[--C-:B------:R-:W-:Y:S01]  /*bd20*/  FFMA.FTZ R172, R173, UR42, -R8.reuse ;  /* 0x0000002aadac7c23 */ /* 0x100fe20008010808 */
[----:B------:R-:W-:-:S01]  /*bd30*/  FFMA.FTZ R173, R176, UR42, -R8 ;  /* 0x0000002ab0ad7c23 */ /* 0x000fc20008010808 */
[----:B------:R-:W-:Y:S02]  /*bd40*/  IMAD.U32 R184, RZ, RZ, UR42 ;  /* 0x0000002affb87e24 */ /* 0x000fe4000f8e00ff */
[----:B------:R-:W-:-:S01]  /*bd50*/  FFMA.FTZ R176, R177, UR42, -R8 ;  /* 0x0000002ab1b07c23 */ /* 0x000fc20008010808 */
[--C-:B------:R-:W-:Y:S01]  /*bd60*/  FFMA.FTZ R177, R180, UR42, -R8.reuse ;  /* 0x0000002ab4b17c23 */ /* 0x100fe20008010808 */
[----:B------:R-:W-:Y:S01]  /*bd70*/  FMUL.FTZ R12, R7, UR42 ;  /* 0x0000002a070c7c20 */ /* 0x000fe20008410000 */
        /* <DEDUP_REMOVED lines=53> */
[C---:B------:R-:W-:Y:S01]  /*c0d0*/  FADD.FTZ R7, -R5.reuse, R6 ;  /* 0x0000000605077221 */ /* 0x040fe20000010100 */
[----:B------:R-:W-:-:S01]  /*c0e0*/  FFMA.FTZ R8, R5, R184, -8 ;  /* 0xc100000005087423 */ /* 0x000fc200000100b8 */
        /* <DEDUP_REMOVED lines=64> */
[----:B------:R2:W3:Y:S01]  /*c4f0*/  MUFU.EX2 R12, R189 ;  /* 0x000000bd000c7308 */ /* 0x0004e20000000800 */
[----:B-1----:R-:W-:-:S01]  /*c500*/  FADD.FTZ R3, R11, R192 ;  /* 0x000000c00b037221 */ /* 0x002fc20000010000 */
[--C-:B------:R-:W-:Y:S01]  /*c510*/  FFMA.FTZ R95, R95, UR42, -R8.reuse ;  /* 0x0000002a5f5f7c23 */ /* 0x100fe20008010808 */
[----:B------:R-:W-:-:S01]  /*c520*/  FFMA.FTZ R98, R98, UR42, -R8 ;  /* 0x0000002a62627c23 */ /* 0x000fc20008010808 */
[----:B------:R-:W-:-:S02]  /*c530*/  IMAD.U32 R194, RZ, RZ, UR53 ;  /* 0x00000035ffc27e24 */ /* 0x000fc4000f8e00ff */
[----:B------:R-:W-:-:S01]  /*c540*/  FFMA.FTZ R99, R99, UR42, -R8 ;  /* 0x0000002a63637c23 */ /* 0x000fc20008010808 */
[--C-:B------:R-:W-:Y:S01]  /*c550*/  FFMA.FTZ R102, R102, UR42, -R8.reuse ;  /* 0x0000002a66667c23 */ /* 0x100fe20008010808 */
[----:B------:R-:W-:-:S01]  /*c560*/  FFMA.FTZ R103, R103, UR42, -R8 ;  /* 0x0000002a67677c23 */ /* 0x000fc20008010808 */
[----:B------:R-:W1:Y:S01]  /*c570*/  MUFU.EX2 R186, R186 ;  /* 0x000000ba00ba7308 */ /* 0x000e620000000800 */
[----:B--2---:R-:W-:-:S01]  /*c580*/  FFMA.FTZ R189, R198, UR42, -R8 ;  /* 0x0000002ac6bd7c23 */ /* 0x004fc20008010808 */
[----:B0-----:R-:W-:-:S06]  /*c590*/  FADD.FTZ R191, R185, R2 ;  /* 0x00000002b9bf7221 */ /* 0x001fcc0000010000 */
[----:B------:R-:W0:Y:S01]  /*c5a0*/  MUFU.EX2 R13, R13 ;  /* 0x0000000d000d7308 */ /* 0x000e220000000800 */
[----:B---3--:R-:W-:-:S07]  /*c5b0*/  FADD.FTZ R2, R12, R3 ;  /* 0x000000030c027221 */ /* 0x008fce0000010000 */
        /* <DEDUP_REMOVED lines=93> */
[----:B0-----:R-:W-:-:S01]  /*cb90*/  FADD.FTZ R191, R167, R192 ;  /* 0x000000c0a7bf7221 */ /* 0x001fc20000010000 */
[----:B------:R-:W-:-:S04]  /*cba0*/  UIADD3 UR6, UR10, 0x600, URZ ;  /* 0x000006000a067890 */ /* 0x000fc8000fffe03f */
        /* <DEDUP_REMOVED lines=100> */
[----:B------:R-:W-:-:S05]  /*d1f0*/  @!P0 LEA R2, R194, UR41, 0x3 ;  /* 0x00000029c2028c11 */ /* 0x000fca000f8e18ff */
[----:B------:R-:W-:Y:S01]  /*d200*/  @!P0 VIADD R2, R2, 0x2e840 ;  /* 0x0002e84002028836 */ /* 0x000fe20000000000 */
[----:B------:R-:W0:Y:S01]  /*d210*/  MUFU.EX2 R90, R90 ;  /* 0x0000005a005a7308 */ /* 0x000e220000000800 */
[----:B--2---:R-:W-:-:S03]  /*d220*/  FADD.FTZ R191, R119, R192 ;  /* 0x000000c077bf7221 */ /* 0x004fc60000010000 */
[----:B------:R-:W-:Y:S01]  /*d230*/  @!P0 PRMT R2, RZ, 0x654, R2 ;  /* 0x00000654ff028816 */ /* 0x000fe20000000002 */
[----:B------:R2:W-:Y:S06]  /*d240*/  BAR.ARV R193, 0x100 ;  /* 0x000400c10000751d */ /* 0x0005ec0000002000 */
[----:B------:R-:W3:Y:S01]  /*d250*/  MUFU.EX2 R89, R89 ;  /* 0x0000005900597308 */ /* 0x000ee20000000800 */
[----:B-1----:R-:W-:-:S01]  /*d260*/  FADD.FTZ R192, R88, R3 ;  /* 0x0000000358c07221 */ /* 0x002fc20000010000 */
        /* <DEDUP_REMOVED lines=11> */
[----:B------:R-:W1:Y:S01]  /*d320*/  MUFU.EX2 R96, R96 ;  /* 0x0000006000607308 */ /* 0x000e620000000800 */
[----:B0-----:R-:W-:-:S07]  /*d330*/  FADD.FTZ R3, R93, R8 ;  /* 0x000000085d037221 */ /* 0x001fce0000010000 */
[----:B------:R-:W0:Y:S01]  /*d340*/  MUFU.EX2 R98, R98 ;  /* 0x0000006200627308 */ /* 0x000e220000000800 */
[----:B----4-:R-:W-:-:S07]  /*d350*/  FADD.FTZ R191, R95, R192 ;  /* 0x000000c05fbf7221 */ /* 0x010fce0000010000 */
[----:B------:R-:W3:Y:S01]  /*d360*/  MUFU.EX2 R97, R97 ;  /* 0x0000006100617308 */ /* 0x000ee20000000800 */
[----:B-1----:R-:W-:-:S07]  /*d370*/  FADD.FTZ R2, R96, R3 ;  /* 0x0000000360027221 */ /* 0x002fce0000010000 */
[----:B------:R-:W1:Y:S01]  /*d380*/  MUFU.EX2 R99, R99 ;  /* 0x0000006300637308 */ /* 0x000e620000000800 */
[----:B0-----:R-:W-:-:S07]  /*d390*/  FADD.FTZ R8, R98, R191 ;  /* 0x000000bf62087221 */ /* 0x001fce0000010000 */
[----:B------:R-:W0:Y:S01]  /*d3a0*/  MUFU.EX2 R100, R100 ;  /* 0x0000006400647308 */ /* 0x000e220000000800 */
[----:B---3--:R-:W-:-:S07]  /*d3b0*/  FADD.FTZ R3, R97, R2 ;  /* 0x0000000261037221 */ /* 0x008fce0000010000 */
[----:B------:R-:W3:Y:S01]  /*d3c0*/  MUFU.EX2 R102, R102 ;  /* 0x0000006600667308 */ /* 0x000ee20000000800 */
[----:B-1----:R-:W-:-:S07]  /*d3d0*/  FADD.FTZ R191, R99, R8 ;  /* 0x0000000863bf7221 */ /* 0x002fce0000010000 */
[----:B------:R-:W1:Y:S01]  /*d3e0*/  MUFU.EX2 R101, R101 ;  /* 0x0000006500657308 */ /* 0x000e620000000800 */
[----:B0-----:R-:W-:-:S07]  /*d3f0*/  FADD.FTZ R2, R100, R3 ;  /* 0x0000000364027221 */ /* 0x001fce0000010000 */
[----:B------:R-:W0:Y:S01]  /*d400*/  MUFU.EX2 R103, R103 ;  /* 0x0000006700677308 */ /* 0x000e220000000800 */
[----:B---3--:R-:W-:-:S01]  /*d410*/  FADD.FTZ R8, R102, R191 ;  /* 0x000000bf66087221 */ /* 0x008fc20000010000 */
[----:B-1----:R-:W-:-:S03]  /*d420*/  FADD.FTZ R3, R101, R2 ;  /* 0x0000000265037221 */ /* 0x002fc60000010000 */
[----:B0-----:R-:W-:Y:S01]  /*d430*/  FADD.FTZ R2, R103, R8 ;  /* 0x0000000867027221 */ /* 0x001fe20000010000 */
[----:B--2---:R-:W-:Y:S06]  /*d440*/  @!P1 BRA `(.L_x_2113) ;  /* 0x0000000000049947 */ /* 0x004fec0003800000 */
[----:B------:R-:W-:Y:S01]  /*d450*/  BPT.TRAP 0x1 ;  /* 0x000000040000795c */ /* 0x000fe20000300000 */
.L_x_2113:
        /* <DEDUP_REMOVED lines=132> */
[----:B------:R-:W-:Y:S06]  /*dca0*/  @P2 BRA `(.L_x_2114) ;  /* 0xffffffc800842947 */ /* 0x000fec000383ffff */
.L_x_2104:
[----:B------:R-:W-:Y:S06]  /*dcb0*/  BAR.ARV 0x8, 0x180 ;  /* 0x0206000000007b1d */ /* 0x000fec0000002000 */
[----:B------:R-:W-:Y:S05]  /*dcc0*/  @!P1 BRA `(.L_x_2115) ;  /* 0x0000000000049947 */ /* 0x000fea0003800000 */
[----:B------:R-:W-:Y:S01]  /*dcd0*/  BPT.TRAP 0x1 ;  /* 0x000000040000795c */ /* 0x000fe20000300000 */
.L_x_2115:
[----:B------:R-:W-:Y:S01]  /*dce0*/  ULEA UR5, UR53, UR41, 0x3 ;  /* 0x0000002935057291 */ /* 0x000fe2000f8e183f */
[----:B------:R-:W-:-:S05]  /*dcf0*/  IMAD.U32 R4, RZ, RZ, UR48 ;  /* 0x00000030ff047e24 */ /* 0x000fca000f8e00ff */
[----:B------:R-:W-:-:S04]  /*dd00*/  SHF.L.U32 R4, R4, 0x1f, RZ ;  /* 0x0000001f04047819 */ /* 0x000fc800000006ff */
[----:B------:R0:W1:Y:S01]  /*dd10*/  SYNCS.PHASECHK.TRANS64.TRYWAIT P0, [UR5+0x2e850], R4 ;  /* 0x02e85004ff0075a7 */ /* 0x0000620008000145 */
[----:B------:R-:W-:Y:S05]  /*dd20*/  @!P1 BRA `(.L_x_2116) ;  /* 0x0000000000049947 */ /* 0x000fea0003800000 */
[----:B------:R-:W-:Y:S01]  /*dd30*/  BPT.TRAP 0x1 ;  /* 0x000000040000795c */ /* 0x000fe20000300000 */
.L_x_2116:
[----:B-1----:R-:W-:Y:S05]  /*dd40*/  @P0 BRA `(.L_x_2117) ;  /* 0x0000000000080947 */ /* 0x002fea0003800000 */
[----:B------:R-:W1:Y:S02]  /*dd50*/  SYNCS.PHASECHK.TRANS64.TRYWAIT P0, [UR5+0x2e850], R4 ;  /* 0x02e85004ff0075a7 */ /* 0x000e640008000145 */
[----:B-1----:R-:W-:Y:S05]  /*dd60*/  @!P0 BRA `(.L_x_2118) ;  /* 0x000000ac00888947 */ /* 0x002fea0003800000 */
.L_x_2117:
[----:B------:R-:W-:Y:S01]  /*dd70*/  UIADD3 UR41, UR41, 0x400, URZ ;  /* 0x0000040029297890 */ /* 0x000fe2000fffe03f */
[----:B------:R-:W-:Y:S01]  /*dd80*/  WARPGROUP.ARRIVE ;  /* 0x00000000000079c5 */ /* 0x000fe20000000000 */
[----:B------:R-:W-:Y:S02]  /*dd90*/  UMOV UR7, 0xc0000010 ;  /* 0xc000001000077882 */ /* 0x000fe40000000000 */
[----:B------:R-:W-:-:S04]  /*dda0*/  USHF.R.U32.HI UR41, URZ, 0x4, UR41 ;  /* 0x000000043f297899 */ /* 0x000fc80008011629 */
        /* <DEDUP_REMOVED lines=20> */
[----:B------:R-:W-:Y:S02]  /*def0*/  ULDC.64 UR6, c[0x0][0x9a0] ;  /* 0x0002680000067ab9 */ /* 0x000fe40000000a00 */
[----:B------:R-:W-:-:S04]  /*df00*/  ISETP.NE.U32.AND P0, PT, RZ, UR6, PT ;  /* 0x00000006ff007c0c */ /* 0x000fc8000bf05070 */
[----:B------:R-:W-:-:S13]  /*df10*/  ISETP.NE.AND.EX P0, PT, RZ, UR7, PT, P0 ;  /* 0x00000007ff007c0c */ /* 0x000fda000bf05300 */
[----:B------:R-:W0:Y:S08]  /*df20*/  @P0 LDC.64 R8, c[0x0][0x9c8] ;  /* 0x00027200ff080b82 */ /* 0x000e300000000a00 */
[----:B------:R-:W2:Y:S01]  /*df30*/  @P0 LDC.64 R10, c[0x0][0x9d0] ;  /* 0x00027400ff0a0b82 */ /* 0x000ea20000000a00 */
[C---:B01----:R-:W-:Y:S02]  /*df40*/  @P0 IMAD R4, R8.reuse, UR43, RZ ;  /* 0x0000002b08040c24 */ /* 0x043fe4000f8e02ff */
[----:B------:R-:W-:-:S04]  /*df50*/  @P0 IMAD.WIDE.U32 R6, R8, UR44, RZ ;  /* 0x0000002c08060c25 */ /* 0x000fc8000f8e00ff */
[----:B------:R-:W-:Y:S02]  /*df60*/  @P0 IMAD R9, R9, UR44, R4 ;  /* 0x0000002c09090c24 */ /* 0x000fe4000f8e0204 */
[----:B------:R-:W-:Y:S02]  /*df70*/  IMAD.MOV.U32 R4, RZ, RZ, 0x3f800000 ;  /* 0x3f800000ff047424 */ /* 0x000fe400078e00ff */
[----:B------:R-:W-:Y:S02]  /*df80*/  @P0 IMAD.IADD R7, R7, 0x1, R9 ;  /* 0x0000000107070824 */ /* 0x000fe400078e0209 */
[----:B--2---:R-:W-:-:S04]  /*df90*/  @P0 IMAD.WIDE.U32 R6, R10, UR45, R6 ;  /* 0x0000002d0a060c25 */ /* 0x004fc8000f8e0006 */
[----:B------:R-:W-:Y:S01]  /*dfa0*/  @P0 IMAD R7, R11, UR45, R7 ;  /* 0x0000002d0b070c24 */ /* 0x000fe2000f8e0207 */
[----:B------:R-:W-:Y:S01]  /*dfb0*/  @P0 LEA R8, P2, R6, UR6, 0x2 ;  /* 0x0000000606080c11 */ /* 0x000fe2000f8410ff */
[----:B------:R-:W-:-:S03]  /*dfc0*/  UIADD3 UR6, UR4, 0x400, URZ ;  /* 0x0000040004067890 */ /* 0x000fc6000fffe03f */
[----:B------:R-:W-:Y:S01]  /*dfd0*/  @P0 LEA.HI.X R9, R6, UR7, R7, 0x2, P2 ;  /* 0x0000000706090c11 */ /* 0x000fe200090f1407 */
[----:B------:R-:W-:-:S04]  /*dfe0*/  UMOV UR7, 0xc0000010 ;  /* 0xc000001000077882 */ /* 0x000fc80000000000 */
        /* <DEDUP_REMOVED lines=15> */
[----:B------:R-:W1:Y:S04]  /*e0e0*/  SHFL.BFLY PT, R7, R6, 0x1, 0x1f ;  /* 0x0c201f0006077f89 */ /* 0x000e6800000e0000 */
[----:B0-----:R-:W0:Y:S01]  /*e0f0*/  SHFL.BFLY PT, R8, R11, 0x1, 0x1f ;  /* 0x0c201f000b087f89 */ /* 0x001e2200000e0000 */
[----:B-1----:R-:W-:-:S01]  /*e100*/  FADD.FTZ R9, R6, R7 ;  /* 0x0000000706097221 */ /* 0x002fc20000010000 */
[----:B0-----:R-:W-:-:S04]  /*e110*/  FADD.FTZ R10, R11, R8 ;  /* 0x000000080b0a7221 */ /* 0x001fc80000010000 */
[C---:B------:R-:W-:Y:S01]  /*e120*/  FSETP.NE.FTZ.AND P0, PT, R9.reuse, RZ, PT ;  /* 0x000000ff0900720b */ /* 0x040fe20003f15000 */
[----:B------:R-:W-:Y:S01]  /*e130*/  FMUL.FTZ R12, R9, 0.00390625 ;  /* 0x3b800000090c7820 */ /* 0x000fe20000410000 */
[----:B------:R-:W-:Y:S01]  /*e140*/  FMUL.FTZ R13, R10, 0.00390625 ;  /* 0x3b8000000a0d7820 */ /* 0x000fe20000410000 */
[----:B------:R-:W-:-:S03]  /*e150*/  IMAD.MOV.U32 R7, RZ, RZ, RZ ;  /* 0x000000ffff077224 */ /* 0x000fc600078e00ff */
[----:B------:R-:W-:Y:S02]  /*e160*/  FSETP.NE.FTZ.AND P2, PT, R12, RZ, PT ;  /* 0x000000ff0c00720b */ /* 0x000fe40003f55000 */
[----:B------:R-:W-:-:S05]  /*e170*/  FSETP.NE.FTZ.AND P3, PT, R13, RZ, PT ;  /* 0x000000ff0d00720b */ /* 0x000fca0003f75000 */
[----:B------:R0:W-:Y:S01]  /*e180*/  @P0 MUFU.RCP R7, R9 ;  /* 0x0000000900070308 */ /* 0x0001e20000001000 */
[----:B------:R-:W-:Y:S01]  /*e190*/  FSETP.NE.FTZ.AND P0, PT, R10, RZ, PT ;  /* 0x000000ff0a00720b */ /* 0x000fe20003f15000 */
[----:B------:R-:W-:Y:S01]  /*e1a0*/  IMAD.MOV.U32 R11, RZ, RZ, RZ ;  /* 0x000000ffff0b7224 */ /* 0x000fe200078e00ff */
[----:B------:R-:W-:Y:S02]  /*e1b0*/  WARPGROUP.DEPBAR.LE gsb0, 0x0 ;  /* 0x00008000000079c5 */ /* 0x000fe40000010000 */
[----:B------:R-:W-:-:S06]  /*e1c0*/  WARPGROUP.ARRIVE ;  /* 0x00000000000079c5 */ /* 0x000fcc0000000000 */
[----:B------:R-:W-:Y:S01]  /*e1d0*/  QGMMA.64x128x32.F32.E4M3.E4M3 R24, R200, gdesc[UR4], R24, gsb0 ;  /* 0x01e00004c8187df3 */ /* 0x000fe20008000818 */
[----:B------:R-:W1:Y:S08]  /*e1e0*/  @P2 MUFU.LG2 R6, R12 ;  /* 0x0000000c00062308 */ /* 0x000e700000000c00 */
[----:B------:R-:W3:Y:S01]  /*e1f0*/  @P3 MUFU.LG2 R8, R13 ;  /* 0x0000000d00083308 */ /* 0x000ee20000000c00 */
[----:B------:R-:W-:-:S07]  /*e200*/  IMAD.U32 R14, RZ, RZ, UR42 ;  /* 0x0000002aff0e7e24 */ /* 0x000fce000f8e00ff */
[----:B------:R-:W4:Y:S01]  /*e210*/  @P0 MUFU.RCP R11, R10 ;  /* 0x0000000a000b0308 */ /* 0x000f220000001000 */
[----:B------:R-:W-:Y:S02]  /*e220*/  IMAD.U32 R15, RZ, RZ, UR42 ;  /* 0x0000002aff0f7e24 */ /* 0x000fe4000f8e00ff */
[----:B0-----:R-:W-:Y:S01]  /*e230*/  @P2 FMUL.FTZ R9, R14, 0.69314718246459960938 ;  /* 0x3f3172180e092820 */ /* 0x001fe20000410000 */
[----:B-1----:R-:W-:Y:S01]  /*e240*/  @P2 FMUL.FTZ R6, R6, 0.69314718246459960938 ;  /* 0x3f31721806062820 */ /* 0x002fe20000410000 */
[----:B------:R-:W-:Y:S02]  /*e250*/  IMAD.MOV.U32 R3, RZ, RZ, -0x800000 ;  /* 0xff800000ff037424 */ /* 0x000fe400078e00ff */
[----:B------:R-:W-:Y:S01]  /*e260*/  @P3 FMUL.FTZ R15, R15, 0.69314718246459960938 ;  /* 0x3f3172180f0f3820 */ /* 0x000fe20000410000 */
[----:B------:R-:W-:Y:S02]  /*e270*/  IMAD.MOV.U32 R2, RZ, RZ, -0x800000 ;  /* 0xff800000ff027424 */ /* 0x000fe400078e00ff */
[----:B------:R-:W-:-:S01]  /*e280*/  @P2 FFMA.FTZ R3, R9, R0, R6 ;  /* 0x0000000009032223 */ /* 0x000fc20000010006 */
[----:B---3--:R-:W-:Y:S01]  /*e290*/  @P3 FMUL.FTZ R8, R8, 0.69314718246459960938 ;  /* 0x3f31721808083820 */ /* 0x008fe20000410000 */
[----:B--2---:R-:W-:-:S03]  /*e2a0*/  FMUL.FTZ R0, R7, R4 ;  /* 0x0000000407007220 */ /* 0x004fc60000410000 */
[----:B------:R-:W-:Y:S01]  /*e2b0*/  @P3 FFMA.FTZ R2, R15, R5, R8 ;  /* 0x000000050f023223 */ /* 0x000fe20000010008 */
[----:B----4-:R-:W-:Y:S01]  /*e2c0*/  FMUL.FTZ R4, R11, R4 ;  /* 0x000000040b047220 */ /* 0x010fe20000410000 */
[----:B------:R-:W-:Y:S02]  /*e2d0*/  WARPGROUP.DEPBAR.LE gsb0, 0x0 ;  /* 0x00008000000079c5 */ /* 0x000fe40000010000 */
[----:B------:R-:W-:Y:S05]  /*e2e0*/  @!P1 BRA `(.L_x_2119) ;  /* 0x0000000000049947 */ /* 0x000fea0003800000 */
[----:B------:R-:W-:Y:S01]  /*e2f0*/  BPT.TRAP 0x1 ;  /* 0x000000040000795c */ /* 0x000fe20000300000 */
.L_x_2119:
[----:B------:R-:W-:Y:S01]  /*e300*/  UIADD3 UR4, UR5, 0x2e860, URZ ;  /* 0x0002e86005047890 */ /* 0x000fe2000fffe03f */
[-C--:B------:R-:W-:Y:S01]  /*e310*/  FMUL.FTZ R89, R61, R0.reuse ;  /* 0x000000003d597220 */ /* 0x080fe20000410000 */
[----:B------:R-:W-:Y:S01]  /*e320*/  UIADD3 UR53, UR53, 0x1, URZ ;  /* 0x0000000135357890 */ /* 0x000fe2000fffe03f */
[-C--:B------:R-:W-:Y:S01]  /*e330*/  FMUL.FTZ R61, R49, R0.reuse ;  /* 0x00000000313d7220 */ /* 0x080fe20000410000 */
[----:B------:R-:W-:Y:S01]  /*e340*/  UPRMT UR4, UR40, 0x654, UR4 ;  /* 0x0000065428047896 */ /* 0x000fe20008000004 */
[-C--:B------:R-:W-:Y:S01]  /*e350*/  FMUL.FTZ R88, R45, R0.reuse ;  /* 0x000000002d587220 */ /* 0x080fe20000410000 */
[----:B------:R-:W-:Y:S01]  /*e360*/  UISETP.NE.AND UP0, UPT, UR53, 0x2, UPT ;  /* 0x000000023500788c */ /* 0x000fe2000bf05270 */
[----:B------:R-:W-:Y:S01]  /*e370*/  FMUL.FTZ R15, R44, R0 ;  /* 0x000000002c0f7220 */ /* 0x000fe20000410000 */
[-C--:B------:R-:W-:Y:S01]  /*e380*/  FMUL.FTZ R49, R47, R4.reuse ;  /* 0x000000042f317220 */ /* 0x080fe20000410000 */
[----:B------:R-:W-:Y:S01]  /*e390*/  FMUL.FTZ R20, R46, R4 ;  /* 0x000000042e147220 */ /* 0x000fe20000410000 */
        /* <DEDUP_REMOVED lines=64> */
.L_x_2086:
        /* <DEDUP_REMOVED lines=14> */
[----:B------:R-:W-:Y:S01]  /*e880*/  ULDC.64 UR10, c[0x0][0xc00] ;  /* 0x00030000000a7ab9 */ /* 0x000fe20000000a00 */
[----:B------:R-:W2:Y:S01]  /*e890*/  LDL R90, [R1+0x3c] ;  /* 0x00003c00015a7983 */ /* 0x000ea20000100800 */
[----:B0-----:R-:W-:-:S05]  /*e8a0*/  IMAD.SHL.U32 R4, R108, 0x4, RZ ;  /* 0x000000046c047824 */ /* 0x001fca00078e00ff */
[----:B------:R-:W-:Y:S01]  /*e8b0*/  LOP3.LUT R4, R4, 0xc, RZ, 0xc0, !PT ;  /* 0x0000000c04047812 */ /* 0x000fe200078ec0ff */
[----:B------:R-:W-:Y:S03]  /*e8c0*/  BAR.SYNC.DEFER_BLOCKING 0x1, 0x100 ;  /* 0x0044000000007b1d */ /* 0x000fe60000010000 */
[----:B------:R-:W-:-:S05]  /*e8d0*/  IADD3 R4, P0, R4, UR8, RZ ;  /* 0x0000000804047c10 */ /* 0x000fca000ff1e0ff */
[----:B------:R-:W-:Y:S01]  /*e8e0*/  IMAD.X R5, RZ, RZ, UR9, P0 ;  /* 0x00000009ff057e24 */ /* 0x000fe200080e06ff */
[----:B------:R-:W-:-:S04]  /*e8f0*/  ULDC.64 UR8, c[0x0][0xc00] ;  /* 0x0003000000087ab9 */ /* 0x000fc80000000a00 */
[----:B------:R0:W3:Y:S01]  /*e900*/  LDG.E.CONSTANT R24, desc[UR54][R4.64] ;  /* 0x0000003604187981 */ /* 0x0000e2000c1e9900 */
[----:B------:R-:W-:Y:S01]  /*e910*/  LOP3.LUT P0, R25, R108, 0x3, RZ, 0xc0, !PT ;  /* 0x000000036c197812 */ /* 0x000fe2000780c0ff */
[----:B------:R-:W-:-:S03]  /*e920*/  UIMAD.WIDE UR8, UR44, 0x4, UR8 ;  /* 0x000000042c0878a5 */ /* 0x000fc6000f8e0208 */
        /* <DEDUP_REMOVED lines=68> */
[----:B--2---:R-:W-:-:S03]  /*ed70*/  IMAD.WIDE R10, R90, 0x2, R20 ;  /* 0x000000025a0a7825 */ /* 0x004fc600078e0214 */
[C---:B------:R-:W-:Y:S02]  /*ed80*/  IADD3 R49, P6, R10.reuse, 0x20, RZ ;  /* 0x000000200a317810 */ /* 0x040fe40007fde0ff */
[C---:B------:R-:W-:Y:S02]  /*ed90*/  IADD3 R51, P1, R10.reuse, 0x40, RZ ;  /* 0x000000400a337810 */ /* 0x040fe40007f3e0ff */
[----:B------:R-:W-:Y:S01]  /*eda0*/  LOP3.LUT R4, R49, 0x380, RZ, 0xc0, !PT ;  /* 0x0000038031047812 */ /* 0x000fe200078ec0ff */
[--C-:B------:R-:W-:Y:S01]  /*edb0*/  IMAD.X R101, RZ, RZ, R11.reuse, P6 ;  /* 0x000000ffff657224 */ /* 0x100fe200030e060b */
[----:B------:R-:W-:Y:S01]  /*edc0*/  LOP3.LUT R6, R51, 0x380, RZ, 0xc0, !PT ;  /* 0x0000038033067812 */ /* 0x000fe200078ec0ff */
[----:B------:R-:W-:Y:S01]  /*edd0*/  IMAD.X R15, RZ, RZ, R11, P1 ;  /* 0x000000ffff0f7224 */ /* 0x000fe200008e060b */
[----:B------:R-:W-:Y:S02]  /*ede0*/  IADD3 R63, P2, R10, 0x60, RZ ;  /* 0x000000600a3f7810 */ /* 0x000fe40007f5e0ff */
[----:B------:R-:W-:-:S02]  /*edf0*/  SHF.R.U64 R4, R4, 0x3, RZ ;  /* 0x0000000304047819 */ /* 0x000fc400000012ff */
[----:B------:R-:W-:Y:S01]  /*ee00*/  SHF.R.U64 R6, R6, 0x3, RZ ;  /* 0x0000000306067819 */ /* 0x000fe200000012ff */
[--C-:B------:R-:W-:Y:S01]  /*ee10*/  IMAD.X R13, RZ, RZ, R11.reuse, P2 ;  /* 0x000000ffff0d7224 */ /* 0x100fe200010e060b */
[C---:B------:R-:W-:Y:S02]  /*ee20*/  IADD3 R71, P3, R10.reuse, 0x4000, RZ ;  /* 0x000040000a477810 */ /* 0x040fe40007f7e0ff */
[C---:B------:R-:W-:Y:S02]  /*ee30*/  IADD3 R75, P4, R10.reuse, 0x4020, RZ ;  /* 0x000040200a4b7810 */ /* 0x040fe40007f9e0ff */
[----:B------:R-:W-:Y:S01]  /*ee40*/  IADD3 R79, P5, R10, 0x4040, RZ ;  /* 0x000040400a4f7810 */ /* 0x000fe20007fbe0ff */
[--C-:B------:R-:W-:Y:S01]  /*ee50*/  IMAD.X R95, RZ, RZ, R11.reuse, P3 ;  /* 0x000000ffff5f7224 */ /* 0x100fe200018e060b */
[----:B------:R-:W-:Y:S01]  /*ee60*/  LOP3.LUT R8, R63, 0x380, RZ, 0xc0, !PT ;  /* 0x000003803f087812 */ /* 0x000fe200078ec0ff */
[--C-:B------:R-:W-:Y:S01]  /*ee70*/  IMAD.X R9, RZ, RZ, R11.reuse, P4 ;  /* 0x000000ffff097224 */ /* 0x100fe200020e060b */
[----:B------:R-:W-:Y:S01]  /*ee80*/  LOP3.LUT R100, R4, R49, RZ, 0x3c, !PT ;  /* 0x0000003104647212 */ /* 0x000fe200078e3cff */
[----:B------:R-:W-:Y:S01]  /*ee90*/  IMAD.X R7, RZ, RZ, R11, P5 ;  /* 0x000000ffff077224 */ /* 0x000fe200028e060b */
[----:B------:R-:W-:-:S02]  /*eea0*/  LOP3.LUT R14, R6, R51, RZ, 0x3c, !PT ;  /* 0x00000033060e7212 */ /* 0x000fc400078e3cff */
[----:B------:R-:W-:Y:S02]  /*eeb0*/  LOP3.LUT R4, R71, 0x380, RZ, 0xc0, !PT ;  /* 0x0000038047047812 */ /* 0x000fe400078ec0ff */
[----:B------:R-:W-:Y:S02]  /*eec0*/  LOP3.LUT R6, R75, 0x380, RZ, 0xc0, !PT ;  /* 0x000003804b067812 */ /* 0x000fe400078ec0ff */
[----:B------:R-:W-:Y:S02]  /*eed0*/  LOP3.LUT R30, R79, 0x380, RZ, 0xc0, !PT ;  /* 0x000003804f1e7812 */ /* 0x000fe400078ec0ff */
[----:B------:R-:W-:Y:S02]  /*eee0*/  IADD3 R83, P6, R10, 0x4060, RZ ;  /* 0x000040600a537810 */ /* 0x000fe40007fde0ff */
[----:B------:R-:W-:Y:S02]  /*eef0*/  SHF.R.U64 R8, R8, 0x3, RZ ;  /* 0x0000000308087819 */ /* 0x000fe400000012ff */
[----:B------:R-:W-:-:S02]  /*ef00*/  SHF.R.U64 R4, R4, 0x3, RZ ;  /* 0x0000000304047819 */ /* 0x000fc400000012ff */
[----:B------:R-:W-:Y:S02]  /*ef10*/  SHF.R.U64 R6, R6, 0x3, RZ ;  /* 0x0000000306067819 */ /* 0x000fe400000012ff */
[----:B------:R-:W-:Y:S02]  /*ef20*/  LOP3.LUT R5, R10, 0x380, RZ, 0xc0, !PT ;  /* 0x000003800a057812 */ /* 0x000fe400078ec0ff */
[----:B------:R-:W-:Y:S01]  /*ef30*/  SHF.R.U64 R30, R30, 0x3, RZ ;  /* 0x000000031e1e7819 */ /* 0x000fe200000012ff */
[----:B---3--:R-:W-:Y:S01]  /*ef40*/  SHFL.IDX PT, R88, R155, R24, 0x1c1f ;  /* 0x001c1f189b587589 */ /* 0x008fe200000e0000 */
[----:B------:R-:W-:Y:S02]  /*ef50*/  LOP3.LUT R48, R83, 0x380, RZ, 0xc0, !PT ;  /* 0x0000038053307812 */ /* 0x000fe400078ec0ff */
[----:B------:R-:W-:Y:S01]  /*ef60*/  LOP3.LUT R12, R8, R63, RZ, 0x3c, !PT ;  /* 0x0000003f080c7212 */ /* 0x000fe200078e3cff */
[----:B------:R-:W-:Y:S01]  /*ef70*/  SHFL.IDX PT, R86, R151, R24, 0x1c1f ;  /* 0x001c1f1897567589 */ /* 0x000fe200000e0000 */
[----:B------:R-:W-:-:S02]  /*ef80*/  LOP3.LUT R94, R4, R71, RZ, 0x3c, !PT ;  /* 0x00000047045e7212 */ /* 0x000fc400078e3cff */
[----:B------:R-:W-:Y:S01]  /*ef90*/  LOP3.LUT R8, R6, R75, RZ, 0x3c, !PT ;  /* 0x0000004b06087212 */ /* 0x000fe200078e3cff */
[----:B------:R-:W-:Y:S01]  /*efa0*/  SHFL.IDX PT, R49, R123, R24, 0x1c1f ;  /* 0x001c1f187b317589 */ /* 0x000fe200000e0000 */
[----:B------:R-:W-:Y:S02]  /*efb0*/  SHF.R.U64 R5, R5, 0x3, RZ ;  /* 0x0000000305057819 */ /* 0x000fe400000012ff */
[----:B------:R-:W-:Y:S01]  /*efc0*/  LOP3.LUT R6, R30, R79, RZ, 0x3c, !PT ;  /* 0x0000004f1e067212 */ /* 0x000fe200078e3cff */
[----:B------:R-:W-:Y:S01]  /*efd0*/  SHFL.IDX PT, R60, R85, R24, 0x1c1f ;  /* 0x001c1f18553c7589 */ /* 0x000fe200000e0000 */
[----:B------:R-:W-:Y:S02]  /*efe0*/  SHF.R.U64 R48, R48, 0x3, RZ ;  /* 0x0000000330307819 */ /* 0x000fe400000012ff */
[----:B------:R-:W-:Y:S01]  /*eff0*/  MOV R94, R94 ;  /* 0x0000005e005e7202 */ /* 0x000fe20000000f00 */
[----:B------:R-:W-:Y:S01]  /*f000*/  SHFL.IDX PT, R84, R147, R24, 0x1c1f ;  /* 0x001c1f1893547589 */ /* 0x000fe200000e0000 */
[----:B------:R-:W-:Y:S01]  /*f010*/  LOP3.LUT R10, R5, R10, RZ, 0x3c, !PT ;  /* 0x0000000a050a7212 */ /* 0x000fe200078e3cff */
[----:B------:R-:W-:Y:S01]  /*f020*/  IMAD.X R5, RZ, RZ, R11, P6 ;  /* 0x000000ffff057224 */ /* 0x000fe200030e060b */
[----:B------:R-:W-:Y:S01]  /*f030*/  MOV R95, R6 ;  /* 0x00000006005f7202 */ /* 0x000fe20000000f00 */
[----:B------:R-:W-:Y:S01]  /*f040*/  SHFL.IDX PT, R50, R121, R24, 0x1c1f ;  /* 0x001c1f1879327589 */ /* 0x000fe200000e0000 */
[----:B------:R-:W-:-:S02]  /*f050*/  LOP3.LUT R4, R48, R83, RZ, 0x3c, !PT ;  /* 0x0000005330047212 */ /* 0x000fc400078e3cff */
[----:B------:R-:W-:Y:S01]  /*f060*/  LOP3.LUT R6, R24, 0x2, RZ, 0x3c, !PT ;  /* 0x0000000218067812 */ /* 0x000fe200078e3cff */
[----:B------:R-:W-:Y:S01]  /*f070*/  SHFL.IDX PT, R48, R125, R24, 0x1c1f ;  /* 0x001c1f187d307589 */ /* 0x000fe200000e0000 */
[----:B------:R-:W-:Y:S02]  /*f080*/  MOV R96, R4 ;  /* 0x0000000400607202 */ /* 0x000fe40000000f00 */
[----:B------:R-:W-:Y:S01]  /*f090*/  MOV R30, R8 ;  /* 0x00000008001e7202 */ /* 0x000fe20000000f00 */
[----:B------:R-:W0:Y:S01]  /*f0a0*/  SHFL.IDX PT, R25, R25, R6, 0x1c1f ;  /* 0x001c1f0619197589 */ /* 0x000e2200000e0000 */
[----:B------:R-:W-:Y:S02]  /*f0b0*/  MOV R99, R10 ;  /* 0x0000000a00637202 */ /* 0x000fe40000000f00 */
[----:B------:R-:W-:Y:S01]  /*f0c0*/  MOV R100, R100 ;  /* 0x0000006400647202 */ /* 0x000fe20000000f00 */
[----:B------:R-:W1:Y:S01]  /*f0d0*/  SHFL.IDX PT, R87, R26, R6, 0x1c1f ;  /* 0x001c1f061a577589 */ /* 0x000e6200000e0000 */
[----:B------:R-:W-:-:S02]  /*f0e0*/  MOV R98, R12 ;  /* 0x0000000c00627202 */ /* 0x000fc40000000f00 */
[----:B------:R-:W-:Y:S01]  /*f0f0*/  MOV R97, R14 ;  /* 0x0000000e00617202 */ /* 0x000fe20000000f00 */
[----:B------:R-:W-:Y:S04]  /*f100*/  SHFL.IDX PT, R44, R44, R6, 0x1c1f ;  /* 0x001c1f062c2c7589 */ /* 0x000fe800000e0000 */
[----:B------:R-:W-:Y:S04]  /*f110*/  SHFL.IDX PT, R4, R157, R24, 0x1c1f ;  /* 0x001c1f189d047589 */ /* 0x000fe800000e0000 */
[----:B------:R-:W-:Y:S04]  /*f120*/  SHFL.IDX PT, R53, R53, R24, 0x1c1f ;  /* 0x001c1f1835357589 */ /* 0x000fe800000e0000 */
[----:B------:R-:W-:Y:S04]  /*f130*/  SHFL.IDX PT, R104, R59, R24, 0x1c1f ;  /* 0x001c1f183b687589 */ /* 0x000fe800000e0000 */
[----:B------:R-:W-:Y:S01]  /*f140*/  SHFL.IDX PT, R72, R57, R24, 0x1c1f ;  /* 0x001c1f1839487589 */ /* 0x000fe200000e0000 */
[----:B0-----:R-:W-:-:S02]  /*f150*/  SEL R92, R88, R25, P0 ;  /* 0x00000019585c7207 */ /* 0x001fc40000000000 */
[----:B------:R-:W-:Y:S01]  /*f160*/  SEL R88, R25, R88, P0 ;  /* 0x0000005819587207 */ /* 0x000fe20000000000 */
[----:B------:R-:W-:Y:S01]  /*f170*/  SHFL.IDX PT, R106, R55, R24, 0x1c1f ;  /* 0x001c1f18376a7589 */ /* 0x000fe200000e0000 */
[----:B-1----:R-:W-:Y:S02]  /*f180*/  SEL R90, R86, R87, P0 ;  /* 0x00000057565a7207 */ /* 0x002fe40000000000 */
[----:B------:R-:W-:Y:S01]  /*f190*/  SEL R86, R87, R86, P0 ;  /* 0x0000005657567207 */ /* 0x000fe20000000000 */
        /* <DEDUP_REMOVED lines=8> */
[----:B0-----:R-:W-:-:S02]  /*f220*/  SEL R82, R84, R85, P0 ;  /* 0x0000005554527207 */ /* 0x001fc40000000000 */
[----:B------:R-:W-:Y:S01]  /*f230*/  SEL R84, R85, R84, P0 ;  /* 0x0000005455547207 */ /* 0x000fe20000000000 */
[----:B------:R-:W-:Y:S04]  /*f240*/  SHFL.IDX PT, R52, R117, R24, 0x1c1f ;  /* 0x001c1f1875347589 */ /* 0x000fe800000e0000 */
[----:B------:R-:W-:Y:S04]  /*f250*/  SHFL.IDX PT, R56, R111, R24, 0x1c1f ;  /* 0x001c1f186f387589 */ /* 0x000fe800000e0000 */
[----:B------:R-:W-:Y:S04]  /*f260*/  SHFL.IDX PT, R54, R113, R24, 0x1c1f ;  /* 0x001c1f1871367589 */ /* 0x000fe800000e0000 */
[----:B------:R-:W0:Y:S04]  /*f270*/  SHFL.IDX PT, R8, R29, R6, 0x1c1f ;  /* 0x001c1f061d087589 */ /* 0x000e2800000e0000 */
[----:B------:R-:W1:Y:S04]  /*f280*/  SHFL.IDX PT, R79, R32, R6, 0x1c1f ;  /* 0x001c1f06204f7589 */ /* 0x000e6800000e0000 */
[----:B------:R-:W-:Y:S04]  /*f290*/  SHFL.IDX PT, R28, R43, R6, 0x1c1f ;  /* 0x001c1f062b1c7589 */ /* 0x000fe800000e0000 */
[----:B------:R-:W2:Y:S04]  /*f2a0*/  SHFL.IDX PT, R55, R115, R6, 0x1c1f ;  /* 0x001c1f0673377589 */ /* 0x000ea800000e0000 */
[----:B------:R3:W-:Y:S04]  /*f2b0*/  SHFL.IDX PT, R57, R93, R6, 0x1c1f ;  /* 0x001c1f065d397589 */ /* 0x0007e800000e0000 */
[----:B------:R4:W-:Y:S04]  /*f2c0*/  SHFL.IDX PT, R59, R89, R6, 0x1c1f ;  /* 0x001c1f06593b7589 */ /* 0x0009e800000e0000 */
[----:B------:R-:W-:Y:S01]  /*f2d0*/  SHFL.IDX PT, R7, R149, R24, 0x1c1f ;  /* 0x001c1f1895077589 */ /* 0x000fe200000e0000 */
[----:B0-----:R-:W-:-:S02]  /*f2e0*/  SEL R87, R8, R5, P0 ;  /* 0x0000000508577207 */ /* 0x001fc40000000000 */
[----:B---3--:R-:W-:Y:S01]  /*f2f0*/  SEL R93, R4, R27, P0 ;  /* 0x0000001b045d7207 */ /* 0x008fe20000000000 */
[----:B------:R-:W-:Y:S01]  /*f300*/  SHFL.IDX PT, R74, R139, R24, 0x1c1f ;  /* 0x001c1f188b4a7589 */ /* 0x000fe200000e0000 */
[----:B-1----:R-:W-:Y:S02]  /*f310*/  SEL R80, R78, R79, P0 ;  /* 0x0000004f4e507207 */ /* 0x002fe40000000000 */
[----:B----4-:R-:W-:Y:S01]  /*f320*/  SEL R89, R27, R4, P0 ;  /* 0x000000041b597207 */ /* 0x010fe20000000000 */
[----:B------:R-:W-:Y:S01]  /*f330*/  SHFL.IDX PT, R66, R69, R24, 0x1c1f ;  /* 0x001c1f1845427589 */ /* 0x000fe200000e0000 */
[----:B------:R-:W-:Y:S02]  /*f340*/  SEL R78, R79, R78, P0 ;  /* 0x0000004e4f4e7207 */ /* 0x000fe40000000000 */
[----:B------:R-:W-:Y:S01]  /*f350*/  F2FP.BF16.F32.PACK_AB R4, R93, R92 ;  /* 0x0000005c5d04723e */ /* 0x000fe200000010ff */
[----:B------:R-:W-:Y:S01]  /*f360*/  SHFL.IDX PT, R64, R67, R24, 0x1c1f ;  /* 0x001c1f1843407589 */ /* 0x000fe200000e0000 */
[----:B--2---:R-:W-:-:S03]  /*f370*/  SEL R43, R52, R55, P0 ;  /* 0x00000037342b7207 */ /* 0x004fc60000000000 */
[----:B------:R-:W-:Y:S04]  /*f380*/  SHFL.IDX PT, R102, R65, R24, 0x1c1f ;  /* 0x001c1f1841667589 */ /* 0x000fe800000e0000 */
[----:B------:R0:W1:Y:S04]  /*f390*/  SHFL.IDX PT, R10, R34, R6, 0x1c1f ;  /* 0x001c1f06220a7589 */ /* 0x00006800000e0000 */
[----:B------:R-:W2:Y:S04]  /*f3a0*/  SHFL.IDX PT, R73, R73, R6, 0x1c1f ;  /* 0x001c1f0649497589 */ /* 0x000ea800000e0000 */
[----:B------:R3:W4:Y:S01]  /*f3b0*/  SHFL.IDX PT, R75, R33, R6, 0x1c1f ;  /* 0x001c1f06214b7589 */ /* 0x00072200000e0000 */
[----:B0-----:R-:W-:-:S03]  /*f3c0*/  SEL R34, R49, R44, P0 ;  /* 0x0000002c31227207 */ /* 0x001fc60000000000 */
[----:B------:R-:W-:Y:S04]  /*f3d0*/  SHFL.IDX PT, R101, R77, R6, 0x1c1f ;  /* 0x001c1f064d657589 */ /* 0x000fe800000e0000 */
[----:B------:R-:W-:Y:S04]  /*f3e0*/  SHFL.IDX PT, R103, R103, R6, 0x1c1f ;  /* 0x001c1f0667677589 */ /* 0x000fe800000e0000 */
[----:B------:R-:W-:Y:S04]  /*f3f0*/  SHFL.IDX PT, R9, R145, R24, 0x1c1f ;  /* 0x001c1f1891097589 */ /* 0x000fe800000e0000 */
[----:B------:R-:W-:Y:S01]  /*f400*/  SHFL.IDX PT, R70, R135, R24, 0x1c1f ;  /* 0x001c1f1887467589 */ /* 0x000fe200000e0000 */
[----:B-1----:R-:W-:-:S02]  /*f410*/  SEL R83, R7, R10, P0 ;  /* 0x0000000a07537207 */ /* 0x002fc40000000000 */
[----:B------:R-:W-:Y:S01]  /*f420*/  SEL R85, R10, R7, P0 ;  /* 0x000000070a557207 */ /* 0x000fe20000000000 */
[----:B------:R-:W-:Y:S01]  /*f430*/  SHFL.IDX PT, R68, R131, R24, 0x1c1f ;  /* 0x001c1f1883447589 */ /* 0x000fe200000e0000 */
[----:B--2---:R-:W-:Y:S02]  /*f440*/  SEL R29, R72, R73, P0 ;  /* 0x00000049481d7207 */ /* 0x004fe40000000000 */
[----:B---3--:R-:W-:Y:S01]  /*f450*/  SEL R33, R73, R72, P0 ;  /* 0x0000004849217207 */ /* 0x008fe20000000000 */
[----:B------:R-:W-:Y:S01]  /*f460*/  SHFL.IDX PT, R62, R127, R24, 0x1c1f ;  /* 0x001c1f187f3e7589 */ /* 0x000fe200000e0000 */
[----:B----4-:R-:W-:Y:S02]  /*f470*/  SEL R76, R74, R75, P0 ;  /* 0x0000004b4a4c7207 */ /* 0x010fe40000000000 */
[----:B------:R-:W-:Y:S01]  /*f480*/  SEL R74, R75, R74, P0 ;  /* 0x0000004a4b4a7207 */ /* 0x000fe20000000000 */
[----:B------:R0:W1:Y:S01]  /*f490*/  SHFL.IDX PT, R12, R36, R6, 0x1c1f ;  /* 0x001c1f06240c7589 */ /* 0x00006200000e0000 */
[----:B------:R-:W-:-:S03]  /*f4a0*/  F2FP.BF16.F32.PACK_AB R10, R87, R86 ;  /* 0x00000056570a723e */ /* 0x000fc600000010ff */
[----:B------:R2:W3:Y:S04]  /*f4b0*/  SHFL.IDX PT, R71, R35, R6, 0x1c1f ;  /* 0x001c1f0623477589 */ /* 0x0004e800000e0000 */
[----:B------:R4:W3:Y:S01]  /*f4c0*/  SHFL.IDX PT, R69, R38, R6, 0x1c1f ;  /* 0x001c1f0626457589 */ /* 0x0008e200000e0000 */
[----:B0-----:R-:W-:-:S03]  /*f4d0*/  SEL R36, R44, R49, P0 ;  /* 0x000000312c247207 */ /* 0x001fc60000000000 */
[----:B------:R0:W3:Y:S01]  /*f4e0*/  SHFL.IDX PT, R65, R39, R6, 0x1c1f ;  /* 0x001c1f0627417589 */ /* 0x0000e200000e0000 */
[----:B------:R-:W-:Y:S02]  /*f4f0*/  SEL R44, R46, R53, P0 ;  /* 0x000000352e2c7207 */ /* 0x000fe40000000000 */
[----:B--2---:R-:W-:Y:S01]  /*f500*/  SEL R35, R48, R45, P0 ;  /* 0x0000002d30237207 */ /* 0x004fe20000000000 */
[----:B------:R-:W-:Y:S01]  /*f510*/  SHFL.IDX PT, R11, R141, R24, 0x1c1f ;  /* 0x001c1f188d0b7589 */ /* 0x000fe200000e0000 */
[----:B------:R-:W-:Y:S02]  /*f520*/  SEL R49, R57, R54, P0 ;  /* 0x0000003639317207 */ /* 0x000fe40000000000 */
[----:B----4-:R-:W-:Y:S01]  /*f530*/  SEL R38, R51, R28, P0 ;  /* 0x0000001c33267207 */ /* 0x010fe20000000000 */
[----:B------:R-:W-:Y:S01]  /*f540*/  SHFL.IDX PT, R13, R137, R24, 0x1c1f ;  /* 0x001c1f18890d7589 */ /* 0x000fe200000e0000 */
[----:B0-----:R-:W-:-:S03]  /*f550*/  SEL R39, R50, R47, P0 ;  /* 0x0000002f32277207 */ /* 0x001fc60000000000 */
[----:B------:R-:W-:Y:S01]  /*f560*/  SHFL.IDX PT, R15, R133, R24, 0x1c1f ;  /* 0x001c1f18850f7589 */ /* 0x000fe200000e0000 */
[----:B-1----:R-:W-:-:S03]  /*f570*/  SEL R79, R12, R9, P0 ;  /* 0x000000090c4f7207 */ /* 0x002fc60000000000 */
[----:B------:R-:W-:Y:S01]  /*f580*/  SHFL.IDX PT, R63, R129, R24, 0x1c1f ;  /* 0x001c1f18813f7589 */ /* 0x000fe200000e0000 */
[----:B---3--:R-:W-:Y:S02]  /*f590*/  SEL R72, R70, R71, P0 ;  /* 0x0000004746487207 */ /* 0x008fe40000000000 */
[----:B------:R-:W-:Y:S01]  /*f5a0*/  SEL R70, R71, R70, P0 ;  /* 0x0000004647467207 */ /* 0x000fe20000000000 */
[----:B------:R-:W-:Y:S04]  /*f5b0*/  SHFL.IDX PT, R61, R61, R24, 0x1c1f ;  /* 0x001c1f183d3d7589 */ /* 0x000fe800000e0000 */
[----:B------:R0:W1:Y:S04]  /*f5c0*/  SHFL.IDX PT, R14, R37, R6, 0x1c1f ;  /* 0x001c1f06250e7589 */ /* 0x00006800000e0000 */
[----:B------:R2:W3:Y:S04]  /*f5d0*/  SHFL.IDX PT, R67, R91, R6, 0x1c1f ;  /* 0x001c1f065b437589 */ /* 0x0004e800000e0000 */
[----:B------:R4:W3:Y:S01]  /*f5e0*/  SHFL.IDX PT, R24, R40, R6, 0x1c1f ;  /* 0x001c1f0628187589 */ /* 0x0008e200000e0000 */
[----:B0-----:R-:W-:-:S03]  /*f5f0*/  SEL R37, R45, R48, P0 ;  /* 0x000000302d257207 */ /* 0x001fc60000000000 */
[----:B------:R0:W3:Y:S01]  /*f600*/  SHFL.IDX PT, R58, R41, R6, 0x1c1f ;  /* 0x001c1f06293a7589 */ /* 0x0000e200000e0000 */
[----:B------:R-:W-:Y:S02]  /*f610*/  SEL R45, R55, R52, P0 ;  /* 0x00000034372d7207 */ /* 0x000fe40000000000 */
[----:B--2---:R-:W-:Y:S01]  /*f620*/  SEL R91, R5, R8, P0 ;  /* 0x00000008055b7207 */ /* 0x004fe20000000000 */
[----:B------:R2:W3:Y:S01]  /*f630*/  SHFL.IDX PT, R26, R42, R6, 0x1c1f ;  /* 0x001c1f062a1a7589 */ /* 0x0004e200000e0000 */
[----:B------:R-:W-:Y:S02]  /*f640*/  SEL R48, R59, R56, P0 ;  /* 0x000000383b307207 */ /* 0x000fe40000000000 */
[----:B----4-:R-:W-:Y:S01]  /*f650*/  SEL R40, R28, R51, P0 ;  /* 0x000000331c287207 */ /* 0x010fe20000000000 */
[----:B------:R4:W3:Y:S01]  /*f660*/  SHFL.IDX PT, R32, R81, R6, 0x1c1f ;  /* 0x001c1f0651207589 */ /* 0x0008e200000e0000 */
[----:B------:R-:W-:Y:S02]  /*f670*/  SEL R55, R64, R101, P0 ;  /* 0x0000006540377207 */ /* 0x000fe40000000000 */
[----:B0-----:R-:W-:Y:S01]  /*f680*/  SEL R41, R47, R50, P0 ;  /* 0x000000322f297207 */ /* 0x001fe20000000000 */
[----:B------:R-:W-:Y:S01]  /*f690*/  SHFL.IDX PT, R105, R105, R6, 0x1c1f ;  /* 0x001c1f0669697589 */ /* 0x000fe200000e0000 */
[----:B------:R-:W-:-:S02]  /*f6a0*/  SEL R47, R54, R57, P0 ;  /* 0x00000039362f7207 */ /* 0x000fc40000000000 */
[----:B--2---:R-:W-:Y:S01]  /*f6b0*/  SEL R42, R53, R46, P0 ;  /* 0x0000002e352a7207 */ /* 0x004fe20000000000 */
[----:B------:R-:W0:Y:S01]  /*f6c0*/  SHFL.IDX PT, R107, R107, R6, 0x1c1f ;  /* 0x001c1f066b6b7589 */ /* 0x000e2200000e0000 */
[----:B------:R-:W-:Y:S02]  /*f6d0*/  SEL R46, R56, R59, P0 ;  /* 0x0000003b382e7207 */ /* 0x000fe40000000000 */
[----:B------:R-:W-:Y:S01]  /*f6e0*/  SEL R54, R66, R103, P0 ;  /* 0x0000006742367207 */ /* 0x000fe20000000000 */
[----:B------:R2:W0:Y:S01]  /*f6f0*/  SHFL.IDX PT, R109, R109, R6, 0x1c1f ;  /* 0x001c1f066d6d7589 */ /* 0x00042200000e0000 */
[----:B------:R-:W-:Y:S02]  /*f700*/  SEL R56, R103, R66, P0 ;  /* 0x0000004267387207 */ /* 0x000fe40000000000 */
[----:B------:R-:W-:Y:S02]  /*f710*/  SEL R57, R101, R64, P0 ;  /* 0x0000004065397207 */ /* 0x000fe40000000000 */
[----:B----4-:R-:W-:-:S02]  /*f720*/  SEL R81, R9, R12, P0 ;  /* 0x0000000c09517207 */ /* 0x010fc40000000000 */
[----:B------:R-:W-:Y:S02]  /*f730*/  SEL R66, R68, R69, P0 ;  /* 0x0000004544427207 */ /* 0x000fe40000000000 */
[----:B------:R-:W-:Y:S02]  /*f740*/  SEL R64, R62, R65, P0 ;  /* 0x000000413e407207 */ /* 0x000fe40000000000 */
[----:B-1----:R-:W-:Y:S02]  /*f750*/  SEL R77, R11, R14, P0 ;  /* 0x0000000e0b4d7207 */ /* 0x002fe40000000000 */
[----:B------:R-:W-:Y:S02]  /*f760*/  SEL R75, R14, R11, P0 ;  /* 0x0000000b0e4b7207 */ /* 0x000fe40000000000 */
[----:B---3--:R-:W-:Y:S02]  /*f770*/  SEL R51, R60, R67, P0 ;  /* 0x000000433c337207 */ /* 0x008fe40000000000 */
[----:B------:R-:W-:-:S02]  /*f780*/  SEL R53, R67, R60, P0 ;  /* 0x0000003c43357207 */ /* 0x000fc40000000000 */
[----:B------:R-:W-:Y:S02]  /*f790*/  SEL R68, R69, R68, P0 ;  /* 0x0000004445447207 */ /* 0x000fe40000000000 */
[----:B------:R-:W-:Y:S02]  /*f7a0*/  SEL R62, R65, R62, P0 ;  /* 0x0000003e413e7207 */ /* 0x000fe40000000000 */
[----:B------:R-:W-:Y:S02]  /*f7b0*/  F2FP.BF16.F32.PACK_AB R5, R35, R34 ;  /* 0x000000222305723e */ /* 0x000fe400000010ff */
[----:B--2---:R-:W-:Y:S02]  /*f7c0*/  F2FP.BF16.F32.PACK_AB R6, R89, R88 ;  /* 0x000000585906723e */ /* 0x004fe400000010ff */
[----:B------:R-:W-:Y:S02]  /*f7d0*/  F2FP.BF16.F32.PACK_AB R7, R37, R36 ;  /* 0x000000242507723e */ /* 0x000fe400000010ff */
[----:B------:R-:W-:-:S02]  /*f7e0*/  SEL R73, R13, R24, P0 ;  /* 0x000000180d497207 */ /* 0x000fc40000000000 */
[----:B------:R-:W-:Y:S01]  /*f7f0*/  SEL R71, R24, R13, P0 ;  /* 0x0000000d18477207 */ /* 0x000fe20000000000 */
[----:B------:R1:W-:Y:S01]  /*f800*/  STSM.16.M88.4 [R99], R4 ;  /* 0x0000000463007844 */ /* 0x0003e20000000200 */
[----:B------:R-:W-:Y:S02]  /*f810*/  SEL R67, R15, R58, P0 ;  /* 0x0000003a0f437207 */ /* 0x000fe40000000000 */
[----:B------:R-:W-:Y:S02]  /*f820*/  SEL R69, R58, R15, P0 ;  /* 0x0000000f3a457207 */ /* 0x000fe40000000000 */
[----:B------:R-:W-:Y:S02]  /*f830*/  SEL R65, R63, R26, P0 ;  /* 0x0000001a3f417207 */ /* 0x000fe40000000000 */
[----:B------:R-:W-:Y:S02]  /*f840*/  F2FP.BF16.F32.PACK_AB R8, R91, R90 ;  /* 0x0000005a5b08723e */ /* 0x000fe400000010ff */
[----:B------:R-:W-:-:S02]  /*f850*/  F2FP.BF16.F32.PACK_AB R9, R39, R38 ;  /* 0x000000262709723e */ /* 0x000fc400000010ff */
[----:B------:R-:W-:Y:S02]  /*f860*/  F2FP.BF16.F32.PACK_AB R11, R41, R40 ;  /* 0x00000028290b723e */ /* 0x000fe400000010ff */
[----:B------:R-:W-:Y:S02]  /*f870*/  SEL R50, R61, R32, P0 ;  /* 0x000000203d327207 */ /* 0x000fe40000000000 */
[----:B------:R-:W-:Y:S01]  /*f880*/  SEL R52, R32, R61, P0 ;  /* 0x0000003d20347207 */ /* 0x000fe20000000000 */
[----:B------:R-:W-:Y:S01]  /*f890*/  STSM.16.M88.4 [R100], R8 ;  /* 0x0000000864007844 */ /* 0x000fe20000000200 */
[----:B------:R-:W-:Y:S01]  /*f8a0*/  SEL R63, R26, R63, P0 ;  /* 0x0000003f1a3f7207 */ /* 0x000fe20000000000 */
[----:B-1----:R-:W-:Y:S01]  /*f8b0*/  IMAD.U32 R99, RZ, RZ, UR9 ;  /* 0x00000009ff637e24 */ /* 0x002fe2000f8e00ff */
[----:B------:R-:W-:Y:S02]  /*f8c0*/  F2FP.BF16.F32.PACK_AB R12, R83, R82 ;  /* 0x00000052530c723e */ /* 0x000fe400000010ff */
[----:B------:R-:W-:-:S02]  /*f8d0*/  F2FP.BF16.F32.PACK_AB R13, R43, R42 ;  /* 0x0000002a2b0d723e */ /* 0x000fc400000010ff */
[----:B------:R-:W-:Y:S02]  /*f8e0*/  F2FP.BF16.F32.PACK_AB R14, R85, R84 ;  /* 0x00000054550e723e */ /* 0x000fe400000010ff */
[----:B------:R-:W-:Y:S02]  /*f8f0*/  F2FP.BF16.F32.PACK_AB R15, R45, R44 ;  /* 0x0000002c2d0f723e */ /* 0x000fe400000010ff */
[----:B------:R-:W-:Y:S02]  /*f900*/  F2FP.BF16.F32.PACK_AB R24, R81, R80 ;  /* 0x000000505118723e */ /* 0x000fe400000010ff */
[----:B------:R-:W-:Y:S01]  /*f910*/  F2FP.BF16.F32.PACK_AB R25, R47, R46 ;  /* 0x0000002e2f19723e */ /* 0x000fe200000010ff */
[----:B------:R-:W-:Y:S01]  /*f920*/  STSM.16.M88.4 [R97], R12 ;  /* 0x0000000c61007844 */ /* 0x000fe20000000200 */
[----:B------:R-:W-:Y:S02]  /*f930*/  F2FP.BF16.F32.PACK_AB R26, R79, R78 ;  /* 0x0000004e4f1a723e */ /* 0x000fe400000010ff */
[----:B------:R-:W-:-:S02]  /*f940*/  F2FP.BF16.F32.PACK_AB R27, R49, R48 ;  /* 0x00000030311b723e */ /* 0x000fc400000010ff */
[----:B0-----:R-:W-:Y:S02]  /*f950*/  SEL R58, R104, R107, P0 ;  /* 0x0000006b683a7207 */ /* 0x001fe40000000000 */
[----:B------:R-:W-:Y:S01]  /*f960*/  SEL R60, R107, R104, P0 ;  /* 0x000000686b3c7207 */ /* 0x000fe20000000000 */
[----:B------:R0:W-:Y:S01]  /*f970*/  STSM.16.M88.4 [R98], R24 ;  /* 0x0000001862007844 */ /* 0x0001e20000000200 */
[----:B------:R-:W-:Y:S02]  /*f980*/  SEL R59, R102, R105, P0 ;  /* 0x00000069663b7207 */ /* 0x000fe40000000000 */
[----:B------:R-:W-:Y:S02]  /*f990*/  SEL R61, R105, R102, P0 ;  /* 0x00000066693d7207 */ /* 0x000fe40000000000 */
[----:B------:R-:W-:Y:S02]  /*f9a0*/  SEL R28, R106, R109, P0 ;  /* 0x0000006d6a1c7207 */ /* 0x000fe40000000000 */
[----:B------:R-:W-:-:S02]  /*f9b0*/  SEL R32, R109, R106, P0 ;  /* 0x0000006a6d207207 */ /* 0x000fc40000000000 */
[----:B------:R-:W-:Y:S02]  /*f9c0*/  F2FP.BF16.F32.PACK_AB R4, R77, R76 ;  /* 0x0000004c4d04723e */ /* 0x000fe400000010ff */
[----:B------:R-:W-:Y:S02]  /*f9d0*/  F2FP.BF16.F32.PACK_AB R5, R51, R50 ;  /* 0x000000323305723e */ /* 0x000fe400000010ff */
[----:B------:R-:W-:Y:S02]  /*f9e0*/  F2FP.BF16.F32.PACK_AB R6, R75, R74 ;  /* 0x0000004a4b06723e */ /* 0x000fe400000010ff */
[----:B------:R-:W-:Y:S01]  /*f9f0*/  F2FP.BF16.F32.PACK_AB R7, R53, R52 ;  /* 0x000000343507723e */ /* 0x000fe200000010ff */
[----:B0-----:R-:W-:Y:S01]  /*fa00*/  IMAD.U32 R98, RZ, RZ, UR8 ;  /* 0x00000008ff627e24 */ /* 0x001fe2000f8e00ff */
[----:B------:R-:W-:Y:S01]  /*fa10*/  F2FP.BF16.F32.PACK_AB R8, R73, R72 ;  /* 0x000000484908723e */ /* 0x000fe200000010ff */
[----:B------:R-:W-:Y:S01]  /*fa20*/  ULDC.64 UR8, c[0x0][0xc08] ;  /* 0x0003020000087ab9 */ /* 0x000fe20000000a00 */
[----:B------:R-:W-:Y:S01]  /*fa30*/  F2FP.BF16.F32.PACK_AB R9, R55, R54 ;  /* 0x000000363709723e */ /* 0x000fe200000010ff */
[----:B------:R0:W-:Y:S01]  /*fa40*/  STSM.16.M88.4 [R94], R4 ;  /* 0x000000045e007844 */ /* 0x0001e20000000200 */
[----:B------:R-:W-:-:S02]  /*fa50*/  F2FP.BF16.F32.PACK_AB R10, R71, R70 ;  /* 0x00000046470a723e */ /* 0x000fc400000010ff */
[----:B------:R-:W-:Y:S02]  /*fa60*/  F2FP.BF16.F32.PACK_AB R11, R57, R56 ;  /* 0x00000038390b723e */ /* 0x000fe400000010ff */
[----:B------:R-:W-:Y:S02]  /*fa70*/  F2FP.BF16.F32.PACK_AB R12, R67, R66 ;  /* 0x00000042430c723e */ /* 0x000fe400000010ff */
[----:B------:R-:W-:Y:S01]  /*fa80*/  F2FP.BF16.F32.PACK_AB R13, R59, R58 ;  /* 0x0000003a3b0d723e */ /* 0x000fe200000010ff */
[----:B------:R1:W-:Y:S01]  /*fa90*/  STSM.16.M88.4 [R30], R8 ;  /* 0x000000081e007844 */ /* 0x0003e20000000200 */
[----:B------:R-:W-:Y:S02]  /*faa0*/  F2FP.BF16.F32.PACK_AB R14, R69, R68 ;  /* 0x00000044450e723e */ /* 0x000fe400000010ff */
[----:B------:R-:W-:Y:S02]  /*fab0*/  F2FP.BF16.F32.PACK_AB R15, R61, R60 ;  /* 0x0000003c3d0f723e */ /* 0x000fe400000010ff */
[----:B------:R-:W-:-:S02]  /*fac0*/  F2FP.BF16.F32.PACK_AB R24, R65, R64 ;  /* 0x000000404118723e */ /* 0x000fc400000010ff */
[----:B------:R-:W-:Y:S01]  /*fad0*/  F2FP.BF16.F32.PACK_AB R25, R29, R28 ;  /* 0x0000001c1d19723e */ /* 0x000fe200000010ff */
[----:B------:R2:W-:Y:S01]  /*fae0*/  STSM.16.M88.4 [R95], R12 ;  /* 0x0000000c5f007844 */ /* 0x0005e20000000200 */
[----:B------:R-:W-:Y:S01]  /*faf0*/  F2FP.BF16.F32.PACK_AB R26, R63, R62 ;  /* 0x0000003e3f1a723e */ /* 0x000fe200000010ff */
[----:B0-----:R-:W0:Y:S01]  /*fb00*/  LDC R94, c[0x0][0xbe8] ;  /* 0x0002fa00ff5e7b82 */ /* 0x001e220000000800 */
[----:B------:R-:W-:Y:S02]  /*fb10*/  F2FP.BF16.F32.PACK_AB R27, R33, R32 ;  /* 0x00000020211b723e */ /* 0x000fe400000010ff */
[----:B------:R-:W-:-:S03]  /*fb20*/  ISETP.NE.U32.AND P0, PT, RZ, UR10, PT ;  /* 0x0000000aff007c0c */ /* 0x000fc6000bf05070 */
[----:B------:R3:W-:Y:S02]  /*fb30*/  STSM.16.M88.4 [R96], R24 ;  /* 0x0000001860007844 */ /* 0x0007e40000000200 */
[----:B------:R-:W-:Y:S01]  /*fb40*/  BAR.SYNC.DEFER_BLOCKING 0x1, 0x100 ;  /* 0x0044000000007b1d */ /* 0x000fe20000010000 */
[----:B------:R-:W-:-:S13]  /*fb50*/  ISETP.NE.AND.EX P0, PT, RZ, UR11, PT, P0 ;  /* 0x0000000bff007c0c */ /* 0x000fda000bf05300 */
[----:B------:R-:W4:Y:S01]  /*fb60*/  @P0 LDG.E R97, desc[UR54][R98.64] ;  /* 0x0000003662610981 */ /* 0x000f22000c1e1900 */
[----:B------:R-:W-:Y:S01]  /*fb70*/  UISETP.NE.U32.AND UP0, UPT, UR8, URZ, UPT ;  /* 0x0000003f0800728c */ /* 0x000fe2000bf05070 */
[----:B0-----:R-:W-:Y:S01]  /*fb80*/  ISETP.NE.AND P1, PT, R94, 0x1, PT ;  /* 0x000000015e00780c */ /* 0x001fe20003f25270 */
[----:B------:R-:W-:Y:S02]  /*fb90*/  ULDC UR4, c[0x0][0xa88] ;  /* 0x0002a20000047ab9 */ /* 0x000fe40000000800 */
[----:B------:R-:W-:Y:S01]  /*fba0*/  UISETP.NE.AND.EX UP0, UPT, UR9, URZ, UPT, UP0 ;  /* 0x0000003f0900728c */ /* 0x000fe2000bf05300 */
[----:B-1----:R-:W-:Y:S01]  /*fbb0*/  IMAD.U32 R9, RZ, RZ, UR4 ;  /* 0x00000004ff097e24 */ /* 0x002fe2000f8e00ff */
[----:B------:R-:W-:-:S04]  /*fbc0*/  UMOV UR16, 0x9b8 ;  /* 0x000009b800107882 */ /* 0x000fc80000000000 */
[----:B------:R-:W-:-:S04]  /*fbd0*/  PLOP3.LUT P4, PT, PT, PT, UP0, 0x80, 0x0 ;  /* 0x000000000000781c */ /* 0x000fc80003f8f008 */
[----:B------:R-:W0:Y:S01]  /*fbe0*/  @P1 LDC R6, c[0x0][0xbec] ;  /* 0x0002fb00ff061b82 */ /* 0x000e220000000800 */
[----:B------:R-:W-:-:S04]  /*fbf0*/  @UP0 ULEA UR8, UP1, UR44, UR8, 0x2 ;  /* 0x000000082c080291 */ /* 0x000fc8000f82103f */
[----:B------:R-:W-:Y:S02]  /*fc00*/  @UP0 ULEA.HI.X UR9, UR44, UR9, UR43, 0x2, UP1 ;  /* 0x000000092c090291 */ /* 0x000fe400088f142b */
[----:B------:R-:W-:Y:S01]  /*fc10*/  UISETP.GT.AND UP1, UPT, UR47, 0x1, UPT ;  /* 0x000000012f00788c */ /* 0x000fe2000bf24270 */
[----:B------:R-:W1:Y:S01]  /*fc20*/  @P1 LDC R11, c[0x0][0xbf0] ;  /* 0x0002fc00ff0b1b82 */ /* 0x000e620000000800 */
[----:B------:R-:W-:Y:S02]  /*fc30*/  IMAD.U32 R4, RZ, RZ, UR8 ;  /* 0x00000008ff047e24 */ /* 0x000fe4000f8e00ff */
[----:B------:R-:W-:Y:S01]  /*fc40*/  USEL UR16, UR16, 0x978, UP1 ;  /* 0x0000097810107887 */ /* 0x000fe20008800000 */
[----:B------:R-:W-:Y:S01]  /*fc50*/  IMAD.U32 R5, RZ, RZ, UR9 ;  /* 0x00000009ff057e24 */ /* 0x000fe2000f8e00ff */
[----:B------:R-:W-:Y:S01]  /*fc60*/  UISETP.NE.U32.AND UP0, UPT, UR10, URZ, UPT ;  /* 0x0000003f0a00728c */ /* 0x000fe2000bf05070 */
[----:B--2---:R-:W-:Y:S01]  /*fc70*/  VIADD R13, R18, UR36 ;  /* 0x00000024120d7c36 */ /* 0x004fe20008000000 */
[----:B------:R-:W-:-:S02]  /*fc80*/  UMOV UR4, URZ ;  /* 0x0000003f00047c82 */ /* 0x000fc40008000000 */
[----:B------:R-:W-:Y:S01]  /*fc90*/  UISETP.NE.AND.EX UP0, UPT, UR11, URZ, UPT, UP0 ;  /* 0x0000003f0b00728c */ /* 0x000fe2000bf05300 */
[----:B------:R0:W5:Y:S01]  /*fca0*/  @P4 LDG.E R9, desc[UR54][R4.64] ;  /* 0x0000003604094981 */ /* 0x000162000c1e1900 */
[----:B------:R-:W-:Y:S01]  /*fcb0*/  USEL UR7, UR37, URZ, UP1 ;  /* 0x0000003f25077287 */ /* 0x000fe20008800000 */
[----:B------:R-:W-:Y:S01]  /*fcc0*/  IMAD.MOV.U32 R7, RZ, RZ, R13 ;  /* 0x000000ffff077224 */ /* 0x000fe200078e000d */
[----:B------:R-:W-:Y:S02]  /*fcd0*/  USEL UR44, UR44, URZ, !UP0 ;  /* 0x0000003f2c2c7287 */ /* 0x000fe4000c000000 */
[----:B------:R-:W-:Y:S01]  /*fce0*/  ULDC.64 UR10, c[0x0][UR16+0x218] ;  /* 0x00008600100a7abb */ /* 0x000fe20008000a00 */
[----:B------:R-:W-:Y:S01]  /*fcf0*/  ULDC.64 UR14, c[0x0][UR16+0x228] ;  /* 0x00008a00100e7abb */ /* 0x000fe20008000a00 */
[----:B------:R-:W-:Y:S01]  /*fd00*/  ULDC.64 UR12, c[0x0][UR16+0x220] ;  /* 0x00008800100c7abb */ /* 0x000fe20008000a00 */
[----:B------:R-:W-:Y:S02]  /*fd10*/  UIMAD.WIDE.U32 UR8, UR10, UR45, URZ ;  /* 0x0000002d0a0872a5 */ /* 0x000fe4000f8e003f */
[----:B------:R-:W-:Y:S01]  /*fd20*/  UIMAD.WIDE.U32 UR18, UR14, UR7, URZ ;  /* 0x000000070e1272a5 */ /* 0x000fe2000f8e003f */
[----:B0-----:R-:W-:Y:S01]  /*fd30*/  @P1 IMAD.HI.U32 R4, R13, R6, RZ ;  /* 0x000000060d041227 */ /* 0x001fe200078e00ff */
[----:B------:R-:W-:-:S02]  /*fd40*/  UIMAD UR10, UR11, UR45, URZ ;  /* 0x0000002d0b0a72a4 */ /* 0x000fc4000f8e023f */
[----:B------:R-:W-:Y:S02]  /*fd50*/  UIMAD UR14, UR15, UR7, URZ ;  /* 0x000000070f0e72a4 */ /* 0x000fe4000f8e023f */
[----:B------:R-:W-:Y:S01]  /*fd60*/  USEL UR43, UR43, URZ, !UP0 ;  /* 0x0000003f2b2b7287 */ /* 0x000fe2000c000000 */
[----:B-1----:R-:W-:Y:S01]  /*fd70*/  @P1 SHF.R.U32.HI R7, RZ, R11, R4 ;  /* 0x0000000bff071219 */ /* 0x002fe20000011604 */
[----:B------:R-:W-:Y:S01]  /*fd80*/  UIMAD UR7, UR13, UR44, URZ ;  /* 0x0000002c0d0772a4 */ /* 0x000fe2000f8e023f */
[----:B------:R-:W-:Y:S01]  /*fd90*/  IMAD.U32 R4, RZ, RZ, UR18 ;  /* 0x00000012ff047e24 */ /* 0x000fe2000f8e00ff */
[----:B------:R-:W-:Y:S01]  /*fda0*/  UIADD3 UR9, UR9, UR10, URZ ;  /* 0x0000000a09097290 */ /* 0x000fe2000fffe03f */
[----:B------:R-:W-:Y:S01]  /*fdb0*/  IMAD.U32 R5, RZ, RZ, UR19 ;  /* 0x00000013ff057e24 */ /* 0x000fe2000f8e00ff */
[----:B------:R-:W-:Y:S01]  /*fdc0*/  UIMAD.WIDE.U32 UR10, UR12, UR44, URZ ;  /* 0x0000002c0c0a72a5 */ /* 0x000fe2000f8e003f */
[--C-:B------:R-:W-:Y:S01]  /*fdd0*/  IMAD.MOV R11, RZ, RZ, -R7.reuse ;  /* 0x000000ffff0b7224 */ /* 0x100fe200078e0a07 */
[----:B------:R-:W-:Y:S01]  /*fde0*/  UIMAD UR7, UR12, UR43, UR7 ;  /* 0x0000002b0c0772a4 */ /* 0x000fe2000f8e0207 */
[----:B------:R-:W-:Y:S01]  /*fdf0*/  SHF.R.S32.HI R5, RZ, 0x1f, R7 ;  /* 0x0000001fff057819 */ /* 0x000fe20000011407 */
[----:B------:R-:W-:Y:S01]  /*fe00*/  UIADD3 UR14, UR19, UR14, URZ ;  /* 0x0000000e130e7290 */ /* 0x000fe2000fffe03f */
[----:B------:R-:W-:Y:S01]  /*fe10*/  IMAD R11, R94, R11, R13 ;  /* 0x0000000b5e0b7224 */ /* 0x000fe200078e020d */
[----:B------:R-:W-:-:S04]  /*fe20*/  UIADD3 UR7, UR11, UR7, URZ ;  /* 0x000000070b077290 */ /* 0x000fc8000fffe03f */
[----:B------:R-:W-:Y:S01]  /*fe30*/  IMAD.U32 R8, RZ, RZ, UR14 ;  /* 0x0000000eff087e24 */ /* 0x000fe2000f8e00ff */
[----:B------:R-:W-:Y:S02]  /*fe40*/  SHF.R.S32.HI R6, RZ, 0x1f, R11 ;  /* 0x0000001fff067819 */ /* 0x000fe4000001140b */
[----:B----4-:R-:W-:-:S13]  /*fe50*/  @P0 R2UR UR4, R97 ;  /* 0x00000000610402ca */ /* 0x010fda00000e0000 */
        /* <DEDUP_REMOVED lines=15> */
[----:B---3--:R-:W-:Y:S08]  /*ff50*/  @P4 BRA `(.L_x_2122) ;  /* 0x0000000000104947 */ /* 0x008ff00003800000 */
[----:B------:R-:W-:Y:S05]  /*ff60*/  @!P0 BRA `(.L_x_2122) ;  /* 0x00000000000c8947 */ /* 0x000fea0003800000 */
[----:B------:R-:W2:Y:S04]  /*ff70*/  LDG.E R4, desc[UR54][R98.64] ;  /* 0x0000003662047981 */ /* 0x000ea8000c1e1900 */
[----:B-----5:R-:W2:Y:S02]  /*ff80*/  LDG.E R9, desc[UR54][R98.64+0x4] ;  /* 0x0000043662097981 */ /* 0x020ea4000c1e1900 */
[----:B--2---:R-:W-:-:S07]  /*ff90*/  IMAD.IADD R9, R9, 0x1, -R4 ;  /* 0x0000000109097824 */ /* 0x004fce00078e0a04 */
.L_x_2122:
[----:B------:R-:W2:Y:S01]  /*ffa0*/  LDL R11, [R1+0x38] ;  /* 0x00003800010b7983 */ /* 0x000ea20000100800 */
[----:B------:R-:W0:Y:S03]  /*ffb0*/  S2R R4, SR_TID.X ;  /* 0x0000000000047919 */ /* 0x000e260000002100 */
[----:B------:R-:W-:Y:S04]  /*ffc0*/  SHFL.IDX PT, R5, R10, RZ, 0x1c1f ;  /* 0x001c1fff0a057589 */ /* 0x000fe800000e0000 */
[----:B------:R-:W-:Y:S04]  /*ffd0*/  SHFL.IDX PT, R6, R8, 0x1, 0x1c1f ;  /* 0x003c1f0008067f89 */ /* 0x000fe800000e0000 */
[----:B------:R-:W-:Y:S01]  /*ffe0*/  SHFL.IDX PT, R7, R10, 0x1, 0x1c1f ;  /* 0x003c1f000a077f89 */ /* 0x000fe200000e0000 */
[----:B0-----:R-:W-:-:S05]  /*fff0*/  VIADD R14, R4, 0xffffff80 ;  /* 0xffffff80040e7836 */ /* 0x001fca0000000000 */
[----:B------:R-:W-:-:S04]  /*10000*/  SHF.R.S32.HI R12, RZ, 0x1f, R14 ;  /* 0x0000001fff0c7819 */ /* 0x000fc8000001140e */
[----:B------:R-:W-:Y:S01]  /*10010*/  LEA.HI R12, R12, R14, RZ, 0x7 ;  /* 0x0000000e0c0c7211 */ /* 0x000fe200078f38ff */
[----:B------:R-:W0:Y:S03]  /*10020*/  SHFL.IDX PT, R4, R8, RZ, 0x1c1f ;  /* 0x001c1fff08047589 */ /* 0x000e2600000e0000 */
[----:B------:R-:W-:Y:S01]  /*10030*/  LOP3.LUT R12, R12, 0xffffff80, RZ, 0xc0, !PT ;  /* 0xffffff800c0c7812 */ /* 0x000fe200078ec0ff */
[----:B-----5:R-:W-:-:S04]  /*10040*/  IMAD R30, R9, R94, RZ ;  /* 0x0000005e091e7224 */ /* 0x020fc800078e02ff */
[----:B------:R-:W-:-:S05]  /*10050*/  IMAD.IADD R12, R14, 0x1, -R12 ;  /* 0x000000010e0c7824 */ /* 0x000fca00078e0a0c */
[----:B------:R-:W-:Y:S01]  /*10060*/  LOP3.LUT P0, RZ, R12, 0x3, RZ, 0xc0, !PT ;  /* 0x000000030cff7812 */ /* 0x000fe2000780c0ff */
[----:B--2---:R-:W-:-:S04]  /*10070*/  VIADD R11, R11, UR36 ;  /* 0x000000240b0b7c36 */ /* 0x004fc80008000000 */
[C---:B------:R-:W-:Y:S01]  /*10080*/  VIADD R25, R11.reuse, 0x8 ;  /* 0x000000080b197836 */ /* 0x040fe20000000000 */
[----:B------:R-:W-:-:S04]  /*10090*/  ISETP.GE.OR P2, PT, R11, R30, P0 ;  /* 0x0000001e0b00720c */ /* 0x000fc80000746670 */
[----:B------:R-:W-:-:S09]  /*100a0*/  ISETP.GE.OR P0, PT, R25, R30, P0 ;  /* 0x0000001e1900720c */ /* 0x000fd20000706670 */
[----:B0-----:R0:W-:Y:S04]  /*100b0*/  @!P2 ST.E desc[UR54][R4.64], R3 ;  /* 0x000000030400a985 */ /* 0x0011e8000c101936 */
[----:B------:R0:W-:Y:S01]  /*100c0*/  @!P0 ST.E desc[UR54][R6.64], R2 ;  /* 0x0000000206008985 */ /* 0x0001e2000c101936 */
[----:B------:R-:W-:-:S13]  /*100d0*/  PLOP3.LUT P0, PT, PT, PT, UP1, 0x80, 0x0 ;  /* 0x000000000000781c */ /* 0x000fda0003f0f018 */
[----:B0-----:R-:W-:Y:S05]  /*100e0*/  @P0 BRA `(.L_x_2123) ;  /* 0x0000000800a00947 */ /* 0x001fea0003800000 */
[----:B------:R-:W-:Y:S01]  /*100f0*/  VIADD R12, R108, 0xffffff80 ;  /* 0xffffff806c0c7836 */ /* 0x000fe20000000000 */
[----:B------:R-:W-:Y:S01]  /*10100*/  ULDC.64 UR10, c[0x0][0xaa0] ;  /* 0x0002a800000a7ab9 */ /* 0x000fe20000000a00 */
[----:B------:R-:W0:Y:S03]  /*10110*/  @P1 LDC R29, c[0x0][0xbf0] ;  /* 0x0002fc00ff1d1b82 */ /* 0x000e260000000800 */
[----:B------:R-:W-:-:S04]  /*10120*/  SHF.R.S32.HI R95, RZ, 0x1f, R12 ;  /* 0x0000001fff5f7819 */ /* 0x000fc8000001140c */
[----:B------:R-:W-:-:S04]  /*10130*/  LEA.HI R95, R95, R12, RZ, 0x3 ;  /* 0x0000000c5f5f7211 */ /* 0x000fc800078f18ff */
[----:B------:R-:W-:-:S05]  /*10140*/  SHF.R.S32.HI R95, RZ, 0x3, R95 ;  /* 0x00000003ff5f7819 */ /* 0x000fca000001145f */
[----:B------:R-:W-:-:S04]  /*10150*/  IMAD R3, R95, 0x40, R17 ;  /* 0x000000405f037824 */ /* 0x000fc800078e0211 */
[----:B------:R-:W-:-:S03]  /*10160*/  IMAD.WIDE R20, R3, 0x2, R20 ;  /* 0x0000000203147825 */ /* 0x000fc600078e0214 */
[C---:B------:R-:W-:Y:S01]  /*10170*/  IADD3 R9, P6, R20.reuse, 0x1000, RZ ;  /* 0x0000100014097810 */ /* 0x040fe20007fde0ff */
[----:B------:R-:W-:Y:S01]  /*10180*/  UIMAD UR7, UR12, UR10, URZ ;  /* 0x0000000a0c0772a4 */ /* 0x000fe2000f8e023f */
[C---:B------:R-:W-:Y:S02]  /*10190*/  IADD3 R13, P5, R20.reuse, 0x2000, RZ ;  /* 0x00002000140d7810 */ /* 0x040fe40007fbe0ff */
[----:B------:R-:W-:Y:S01]  /*101a0*/  LOP3.LUT R8, R9, 0x380, RZ, 0xc0, !PT ;  /* 0x0000038009087812 */ /* 0x000fe200078ec0ff */
[----:B------:R-:W-:Y:S01]  /*101b0*/  UIMAD.WIDE.U32 UR8, UR4, UR10, URZ ;  /* 0x0000000a040872a5 */ /* 0x000fe2000f8e003f */
[----:B------:R-:W-:Y:S02]  /*101c0*/  IADD3 R25, P4, R20, 0x3000, RZ ;  /* 0x0000300014197810 */ /* 0x000fe40007f9e0ff */
[----:B------:R-:W-:Y:S01]  /*101d0*/  SHF.R.U64 R8, R8, 0x3, RZ ;  /* 0x0000000308087819 */ /* 0x000fe200000012ff */
[----:B------:R-:W-:Y:S01]  /*101e0*/  UIMAD UR7, UR4, UR11, UR7 ;  /* 0x0000000b040772a4 */ /* 0x000fe2000f8e0207 */
[----:B------:R-:W-:-:S02]  /*101f0*/  IADD3 R33, P3, R20, 0x4000, RZ ;  /* 0x0000400014217810 */ /* 0x000fc40007f7e0ff */
[----:B------:R-:W-:Y:S01]  /*10200*/  LOP3.LUT R8, R8, R9, RZ, 0x3c, !PT ;  /* 0x0000000908087212 */ /* 0x000fe200078e3cff */
[----:B------:R-:W-:Y:S01]  /*10210*/  IMAD.X R9, RZ, RZ, R21, P6 ;  /* 0x000000ffff097224 */ /* 0x000fe200030e0615 */
[C---:B------:R-:W-:Y:S01]  /*10220*/  IADD3 R3, P6, R20.reuse, 0x7000, RZ ;  /* 0x0000700014037810 */ /* 0x040fe20007fde0ff */
[----:B------:R-:W-:Y:S01]  /*10230*/  UIADD3 UR9, UR9, UR7, URZ ;  /* 0x0000000709097290 */ /* 0x000fe2000fffe03f */
[C---:B------:R-:W-:Y:S01]  /*10240*/  IADD3 R37, P2, R20.reuse, 0x5000, RZ ;  /* 0x0000500014257810 */ /* 0x040fe20007f5e0ff */
[----:B------:R-:W-:Y:S01]  /*10250*/  ULDC.64 UR10, c[0x0][0xae8] ;  /* 0x0002ba00000a7ab9 */ /* 0x000fe20000000a00 */
[----:B------:R-:W-:Y:S02]  /*10260*/  LOP3.LUT R2, R3, 0x380, RZ, 0xc0, !PT ;  /* 0x0000038003027812 */ /* 0x000fe400078ec0ff */
[C---:B------:R-:W-:Y:S02]  /*10270*/  IADD3 R41, P0, R20.reuse, 0x6000, RZ ;  /* 0x0000600014297810 */ /* 0x040fe40007f1e0ff */
[----:B------:R-:W-:-:S02]  /*10280*/  LOP3.LUT R5, R20, 0x380, RZ, 0xc0, !PT ;  /* 0x0000038014057812 */ /* 0x000fc400078ec0ff */
[----:B------:R-:W-:Y:S02]  /*10290*/  LOP3.LUT R12, R13, 0x380, RZ, 0xc0, !PT ;  /* 0x000003800d0c7812 */ /* 0x000fe400078ec0ff */
[----:B------:R-:W-:Y:S01]  /*102a0*/  LOP3.LUT R24, R25, 0x380, RZ, 0xc0, !PT ;  /* 0x0000038019187812 */ /* 0x000fe200078ec0ff */
[----:B------:R-:W-:Y:S01]  /*102b0*/  USHF.R.S32.HI UR4, URZ, 0x1f, UR44 ;  /* 0x0000001f3f047899 */ /* 0x000fe2000801142c */
[----:B------:R-:W-:Y:S01]  /*102c0*/  SHF.R.U64 R2, R2, 0x3, RZ ;  /* 0x0000000302027819 */ /* 0x000fe200000012ff */
[----:B------:R-:W-:Y:S01]  /*102d0*/  UIMAD.WIDE.U32 UR8, UR45, UR10, UR8 ;  /* 0x0000000a2d0872a5 */ /* 0x000fe2000f8e0008 */
[----:B------:R-:W-:Y:S01]  /*102e0*/  LOP3.LUT R32, R33, 0x380, RZ, 0xc0, !PT ;  /* 0x0000038021207812 */ /* 0x000fe200078ec0ff */
[----:B------:R-:W-:Y:S01]  /*102f0*/  IMAD.X R45, RZ, RZ, R21, P6 ;  /* 0x000000ffff2d7224 */ /* 0x000fe200030e0615 */
[----:B------:R-:W-:Y:S01]  /*10300*/  LOP3.LUT R44, R2, R3, RZ, 0x3c, !PT ;  /* 0x00000003022c7212 */ /* 0x000fe200078e3cff */
[----:B------:R-:W5:Y:S01]  /*10310*/  LD.E.128 R8, desc[UR54][R8.64] ;  /* 0x0000003608087980 */ /* 0x000f62000c101d00 */
[----:B------:R-:W1:Y:S01]  /*10320*/  @P1 LDC R3, c[0x0][0xbec] ;  /* 0x0002fb00ff031b82 */ /* 0x000e620000000800 */
[----:B------:R-:W-:Y:S01]  /*10330*/  IMAD R2, R22, 0x20, R95 ;  /* 0x0000002016027824 */ /* 0x000fe200078e025f */
[----:B------:R-:W-:-:S02]  /*10340*/  LOP3.LUT R36, R37, 0x380, RZ, 0xc0, !PT ;  /* 0x0000038025247812 */ /* 0x000fc400078ec0ff */
[----:B------:R-:W-:Y:S02]  /*10350*/  LOP3.LUT R40, R41, 0x380, RZ, 0xc0, !PT ;  /* 0x0000038029287812 */ /* 0x000fe400078ec0ff */
[----:B------:R-:W-:Y:S01]  /*10360*/  SHF.R.U64 R5, R5, 0x3, RZ ;  /* 0x0000000305057819 */ /* 0x000fe200000012ff */
[----:B------:R-:W-:Y:S01]  /*10370*/  VIADD R28, R2, UR36 ;  /* 0x00000024021c7c36 */ /* 0x000fe20008000000 */
[----:B------:R-:W-:Y:S01]  /*10380*/  SHF.R.U64 R12, R12, 0x3, RZ ;  /* 0x000000030c0c7819 */ /* 0x000fe200000012ff */
[----:B------:R-:W-:Y:S01]  /*10390*/  UIMAD UR9, UR45, UR11, UR9 ;  /* 0x0000000b2d0972a4 */ /* 0x000fe2000f8e0209 */
[----:B------:R-:W-:Y:S01]  /*103a0*/  SHF.R.U64 R24, R24, 0x3, RZ ;  /* 0x0000000318187819 */ /* 0x000fe200000012ff */
[----:B------:R-:W5:Y:S01]  /*103b0*/  LD.E.128 R44, desc[UR54][R44.64] ;  /* 0x000000362c2c7980 */ /* 0x000f62000c101d00 */
[----:B------:R-:W-:Y:S01]  /*103c0*/  SHF.R.U64 R32, R32, 0x3, RZ ;  /* 0x0000000320207819 */ /* 0x000fe200000012ff */
[----:B------:R-:W-:Y:S01]  /*103d0*/  ULDC.64 UR10, c[0x0][0xaf0] ;  /* 0x0002bc00000a7ab9 */ /* 0x000fe20000000a00 */
[----:B------:R-:W-:-:S02]  /*103e0*/  SHF.R.U64 R36, R36, 0x3, RZ ;  /* 0x0000000324247819 */ /* 0x000fc400000012ff */
[----:B------:R-:W-:Y:S02]  /*103f0*/  SHF.R.U64 R40, R40, 0x3, RZ ;  /* 0x0000000328287819 */ /* 0x000fe400000012ff */
[----:B------:R-:W-:Y:S01]  /*10400*/  LOP3.LUT R20, R5, R20, RZ, 0x3c, !PT ;  /* 0x0000001405147212 */ /* 0x000fe200078e3cff */
[----:B------:R-:W-:Y:S01]  /*10410*/  UIMAD UR4, UR4, UR10, URZ ;  /* 0x0000000a040472a4 */ /* 0x000fe2000f8e023f */
[----:B------:R-:W-:Y:S01]  /*10420*/  LOP3.LUT R12, R12, R13, RZ, 0x3c, !PT ;  /* 0x0000000d0c0c7212 */ /* 0x000fe200078e3cff */
[--C-:B------:R-:W-:Y:S01]  /*10430*/  IMAD.X R13, RZ, RZ, R21.reuse, P5 ;  /* 0x000000ffff0d7224 */ /* 0x100fe200028e0615 */
[----:B------:R-:W-:Y:S01]  /*10440*/  LOP3.LUT R24, R24, R25, RZ, 0x3c, !PT ;  /* 0x0000001918187212 */ /* 0x000fe200078e3cff */
[--C-:B------:R-:W-:Y:S01]  /*10450*/  IMAD.X R25, RZ, RZ, R21.reuse, P4 ;  /* 0x000000ffff197224 */ /* 0x100fe200020e0615 */
[----:B------:R-:W-:Y:S01]  /*10460*/  LOP3.LUT R32, R32, R33, RZ, 0x3c, !PT ;  /* 0x0000002120207212 */ /* 0x000fe200078e3cff */
[----:B-1----:R-:W-:Y:S01]  /*10470*/  @P1 IMAD.HI.U32 R2, R28, R3, RZ ;  /* 0x000000031c021227 */ /* 0x002fe200078e00ff */
[----:B------:R-:W-:Y:S01]  /*10480*/  LOP3.LUT R36, R36, R37, RZ, 0x3c, !PT ;  /* 0x0000002524247212 */ /* 0x000fe200078e3cff */
[----:B------:R1:W5:Y:S01]  /*10490*/  LD.E.128 R4, desc[UR54][R20.64] ;  /* 0x0000003614047980 */ /* 0x000362000c101d00 */
[----:B------:R-:W-:Y:S01]  /*104a0*/  LOP3.LUT R40, R40, R41, RZ, 0x3c, !PT ;  /* 0x0000002928287212 */ /* 0x000fe200078e3cff */
[----:B------:R-:W-:-:S02]  /*104b0*/  IMAD.X R33, RZ, RZ, R21, P3 ;  /* 0x000000ffff217224 */ /* 0x000fc400018e0615 */
[--C-:B------:R-:W-:Y:S01]  /*104c0*/  IMAD.X R37, RZ, RZ, R21.reuse, P2 ;  /* 0x000000ffff257224 */ /* 0x100fe200010e0615 */
[----:B------:R-:W-:Y:S01]  /*104d0*/  UIMAD UR4, UR44, UR11, UR4 ;  /* 0x0000000b2c0472a4 */ /* 0x000fe2000f8e0204 */
[----:B------:R-:W-:Y:S01]  /*104e0*/  IMAD.X R41, RZ, RZ, R21, P0 ;  /* 0x000000ffff297224 */ /* 0x000fe200000e0615 */
[----:B------:R-:W-:Y:S01]  /*104f0*/  UIMAD.WIDE.U32 UR44, UR44, UR10, UR8 ;  /* 0x0000000a2c2c72a5 */ /* 0x000fe2000f8e0008 */
[----:B------:R-:W5:Y:S01]  /*10500*/  LD.E.128 R12, desc[UR54][R12.64] ;  /* 0x000000360c0c7980 */ /* 0x000f62000c101d00 */
[----:B-1----:R-:W-:Y:S01]  /*10510*/  IMAD.MOV.U32 R21, RZ, RZ, R28 ;  /* 0x000000ffff157224 */ /* 0x002fe200078e001c */
[----:B0-----:R-:W-:Y:S01]  /*10520*/  @P1 SHF.R.U32.HI R21, RZ, R29, R2 ;  /* 0x0000001dff151219 */ /* 0x001fe20000011602 */
[----:B------:R-:W-:Y:S01]  /*10530*/  UIADD3 UR4, UR45, UR4, URZ ;  /* 0x000000042d047290 */ /* 0x000fe2000fffe03f */
[----:B------:R-:W5:Y:S01]  /*10540*/  LD.E.128 R24, desc[UR54][R24.64] ;  /* 0x0000003618187980 */ /* 0x000f62000c101d00 */
[----:B------:R-:W-:Y:S01]  /*10550*/  ULDC.64 UR8, c[0x0][0xae0] ;  /* 0x0002b80000087ab9 */ /* 0x000fe20000000a00 */
[--C-:B------:R-:W-:Y:S01]  /*10560*/  SHF.R.S32.HI R20, RZ, 0x1f, R21.reuse ;  /* 0x0000001fff147819 */ /* 0x100fe20000011415 */
[----:B------:R-:W-:Y:S01]  /*10570*/  IMAD.MOV R29, RZ, RZ, -R21 ;  /* 0x000000ffff1d7224 */ /* 0x000fe200078e0a15 */
[----:B------:R-:W5:Y:S01]  /*10580*/  LD.E.128 R32, desc[UR54][R32.64] ;  /* 0x0000003620207980 */ /* 0x000f62000c101d00 */
[----:B------:R-:W-:-:S02]  /*10590*/  IMAD.U32 R3, RZ, RZ, UR45 ;  /* 0x0000002dff037e24 */ /* 0x000fc4000f8e00ff */
[----:B------:R-:W-:Y:S01]  /*105a0*/  IMAD R20, R20, UR8, RZ ;  /* 0x0000000814147c24 */ /* 0x000fe2000f8e02ff */
[----:B------:R-:W5:Y:S01]  /*105b0*/  LD.E.128 R36, desc[UR54][R36.64] ;  /* 0x0000003624247980 */ /* 0x000f62000c101d00 */
[----:B------:R-:W-:Y:S02]  /*105c0*/  IMAD R29, R94, R29, R28 ;  /* 0x0000001d5e1d7224 */ /* 0x000fe400078e021c */
[----:B------:R-:W-:Y:S01]  /*105d0*/  IMAD.U32 R2, RZ, RZ, UR44 ;  /* 0x0000002cff027e24 */ /* 0x000fe2000f8e00ff */
[----:B------:R-:W5:Y:S01]  /*105e0*/  LD.E.128 R40, desc[UR54][R40.64] ;  /* 0x0000003628287980 */ /* 0x000f62000c101d00 */
[----:B------:R-:W-:Y:S02]  /*105f0*/  IMAD.U32 R3, RZ, RZ, UR4 ;  /* 0x00000004ff037e24 */ /* 0x000fe4000f8e00ff */
[C---:B------:R-:W-:Y:S01]  /*10600*/  IMAD R49, R21.reuse, UR9, R20 ;  /* 0x0000000915317c24 */ /* 0x040fe2000f8e0214 */
[----:B------:R-:W-:Y:S01]  /*10610*/  @!PT LDS RZ, [RZ] ;  /* 0x00000000fffff984 */ /* 0x000fe20000000800 */
[----:B------:R-:W-:Y:S01]  /*10620*/  @!PT LDS RZ, [RZ] ;  /* 0x00000000fffff984 */ /* 0x000fe20000000800 */
[----:B------:R-:W-:Y:S01]  /*10630*/  @!PT LDS RZ, [RZ] ;  /* 0x00000000fffff984 */ /* 0x000fe20000000800 */
[----:B------:R-:W-:Y:S01]  /*10640*/  @!PT LDS RZ, [RZ] ;  /* 0x00000000fffff984 */ /* 0x000fe20000000800 */
[----:B------:R0:W-:Y:S06]  /*10650*/  MEMBAR.ALL.CTA ;  /* 0x0000000000007992 */ /* 0x0001ec0000008000 */
[----:B0-----:R-:W0:Y:S01]  /*10660*/  FENCE.VIEW.ASYNC.S ;  /* 0x00000000000073c6 */ /* 0x001e220000000000 */
[----:B------:R-:W-:Y:S01]  /*10670*/  SHF.R.S32.HI R20, RZ, 0x1f, R29 ;  /* 0x0000001fff147819 */ /* 0x000fe2000001141d */
[----:B------:R-:W-:Y:S01]  /*10680*/  IMAD.WIDE.U32 R2, R21, UR8, R2 ;  /* 0x0000000815027c25 */ /* 0x000fe2000f8e0002 */
[----:B------:R-:W-:-:S03]  /*10690*/  ULDC.64 UR8, c[0x0][0xad8] ;  /* 0x0002b60000087ab9 */ /* 0x000fc60000000a00 */
[----:B------:R-:W-:Y:S02]  /*106a0*/  IMAD.IADD R3, R3, 0x1, R49 ;  /* 0x0000000103037824 */ /* 0x000fe400078e0231 */
[----:B------:R-:W-:Y:S02]  /*106b0*/  IMAD R20, R20, UR8, RZ ;  /* 0x0000000814147c24 */ /* 0x000fe4000f8e02ff */
[----:B------:R-:W-:Y:S02]  /*106c0*/  VIADD R51, R95, UR36 ;  /* 0x000000245f337c36 */ /* 0x000fe40008000000 */
[C---:B------:R-:W-:Y:S02]  /*106d0*/  IMAD R49, R29.reuse, UR9, R20 ;  /* 0x000000091d317c24 */ /* 0x040fe4000f8e0214 */
[----:B------:R-:W-:Y:S01]  /*106e0*/  IMAD.WIDE.U32 R2, R29, UR8, R2 ;  /* 0x000000081d027c25 */ /* 0x000fe2000f8e0002 */
[----:B------:R-:W-:Y:S01]  /*106f0*/  ISETP.GE.AND P2, PT, R51, R30, PT ;  /* 0x0000001e3300720c */ /* 0x000fe20003f46270 */
[----:B------:R-:W-:-:S02]  /*10700*/  ULDC.64 UR8, c[0x0][0xa80] ;  /* 0x0002a00000087ab9 */ /* 0x000fc40000000a00 */
[----:B------:R-:W-:Y:S01]  /*10710*/  VIADD R0, R0, 0x2e820 ;  /* 0x0002e82000007836 */ /* 0x000fe20000000000 */
[C---:B------:R-:W-:Y:S01]  /*10720*/  LEA R28, P3, R2.reuse, UR8, 0x1 ;  /* 0x00000008021c7c11 */ /* 0x040fe2000f8608ff */
[----:B------:R-:W-:Y:S02]  /*10730*/  IMAD.IADD R3, R3, 0x1, R49 ;  /* 0x0000000103037824 */ /* 0x000fe400078e0231 */
[----:B------:R-:W-:Y:S01]  /*10740*/  VIADD R21, R51, 0x20 ;  /* 0x0000002033157836 */ /* 0x000fe20000000000 */
[----:B------:R-:W-:Y:S02]  /*10750*/  PRMT R0, RZ, 0x654, R0 ;  /* 0x00000654ff007816 */ /* 0x000fe40000000000 */
[----:B------:R-:W-:Y:S02]  /*10760*/  LEA.HI.X R29, R2, UR9, R3, 0x1, P3 ;  /* 0x00000009021d7c11 */ /* 0x000fe400098f0c03 */
[----:B------:R-:W-:Y:S01]  /*10770*/  ISETP.GE.AND P0, PT, R21, R30, PT ;  /* 0x0000001e1500720c */ /* 0x000fe20003f06270 */
[----:B------:R-:W-:Y:S01]  /*10780*/  VIADD R21, R51, 0x40 ;  /* 0x0000004033157836 */ /* 0x000fe20000000000 */
[----:B0-----:R0:W-:Y:S01]  /*10790*/  SYNCS.ARRIVE.TRANS64.RED.A1T0 RZ, [R0+URZ], RZ ;  /* 0x000000ff00ff79a7 */ /* 0x0011e2000810043f */
[----:B------:R1:W2:Y:S01]  /*107a0*/  SHFL.IDX PT, R20, R28, RZ, 0x181f ;  /* 0x00181fff1c147589 */ /* 0x0002a200000e0000 */
[----:B------:R-:W-:Y:S01]  /*107b0*/  BSSY B1, `(.L_x_2124) ;  /* 0x000000f000017945 */ /* 0x000fe20003800000 */
[----:B------:R-:W-:-:S02]  /*107c0*/  SHF.R.S32.HI R48, RZ, 0x1f, R19 ;  /* 0x0000001fff307819 */ /* 0x000fc40000011413 */
[----:B------:R-:W-:Y:S01]  /*107d0*/  ISETP.GE.AND P1, PT, R21, R30, PT ;  /* 0x0000001e1500720c */ /* 0x000fe20003f26270 */
[----:B0-----:R1:W0:Y:S01]  /*107e0*/  SHFL.IDX PT, R0, R29, RZ, 0x181f ;  /* 0x00181fff1d007589 */ /* 0x00122200000e0000 */
[----:B------:R-:W-:Y:S01]  /*107f0*/  SHF.R.S32.HI R50, RZ, 0x1f, R17 ;  /* 0x0000001fff327819 */ /* 0x000fe20000011411 */
[----:B------:R-:W-:Y:S10]  /*10800*/  @P2 BRA `(.L_x_2125) ;  /* 0x0000000000242947 */ /* 0x000ff40003800000 */
[----:B------:R-:W-:Y:S02]  /*10810*/  ULDC UR4, c[0x0][0xac8] ;  /* 0x0002b20000047ab9 */ /* 0x000fe40000000800 */
        /* <DEDUP_REMOVED lines=8> */
.L_x_2125:
[----:B------:R-:W-:Y:S05]  /*108a0*/  BSYNC B1 ;  /* 0x0000000000017941 */ /* 0x000fea0003800000 */
.L_x_2124:
[----:B0-----:R0:W4:Y:S01]  /*108b0*/  SHFL.IDX PT, R0, R29, 0x1, 0x181f ;  /* 0x00381f001d007f89 */ /* 0x00112200000e0000 */
[----:B------:R-:W-:Y:S03]  /*108c0*/  BSSY B1, `(.L_x_2126) ;  /* 0x000000c000017945 */ /* 0x000fe60003800000 */
[----:B---3-5:R0:W3:Y:S01]  /*108d0*/  SHFL.IDX PT, R4, R28, 0x1, 0x181f ;  /* 0x00381f001c047f89 */ /* 0x0280e200000e0000 */
[----:B------:R-:W-:Y:S05]  /*108e0*/  @P0 BRA `(.L_x_2127) ;  /* 0x0000000000240947 */ /* 0x000fea0003800000 */
[----:B------:R-:W-:Y:S02]  /*108f0*/  ULDC UR4, c[0x0][0xac8] ;  /* 0x0002b20000047ab9 */ /* 0x000fe40000000800 */
[----:B------:R-:W-:Y:S02]  /*10900*/  ISETP.GE.AND P3, PT, R17, UR4, PT ;  /* 0x0000000411007c0c */ /* 0x000fe4000bf66270 */
[----:B------:R-:W-:-:S11]  /*10910*/  ISETP.GE.AND P4, PT, R19, UR4, PT ;  /* 0x0000000413007c0c */ /* 0x000fd6000bf86270 */
[-C--:B---3--:R-:W-:Y:S02]  /*10920*/  @!P3 LEA R2, P0, R17, R4.reuse, 0x1 ;  /* 0x000000041102b211 */ /* 0x088fe400078008ff */
[----:B------:R-:W-:Y:S02]  /*10930*/  @!P4 LEA R4, P2, R19, R4, 0x1 ;  /* 0x000000041304c211 */ /* 0x000fe400078408ff */
[-C--:B----4-:R-:W-:Y:S02]  /*10940*/  @!P3 LEA.HI.X R3, R17, R0.reuse, R50, 0x1, P0 ;  /* 0x000000001103b211 */ /* 0x090fe400000f0c32 */
[----:B------:R-:W-:-:S03]  /*10950*/  @!P4 LEA.HI.X R5, R19, R0, R48, 0x1, P2 ;  /* 0x000000001305c211 */ /* 0x000fc600010f0c30 */
[----:B------:R3:W-:Y:S04]  /*10960*/  @!P3 ST.E.128 desc[UR54][R2.64], R8 ;  /* 0x000000080200b985 */ /* 0x0007e8000c101d36 */
[----:B------:R3:W-:Y:S02]  /*10970*/  @!P4 ST.E.128 desc[UR54][R4.64], R36 ;  /* 0x000000240400c985 */ /* 0x0007e4000c101d36 */
.L_x_2127:
[----:B------:R-:W-:Y:S05]  /*10980*/  BSYNC B1 ;  /* 0x0000000000017941 */ /* 0x000fea0003800000 */
.L_x_2126:
[----:B----4-:R4:W0:Y:S01]  /*10990*/  SHFL.IDX PT, R0, R29, 0x2, 0x181f ;  /* 0x00581f001d007f89 */ /* 0x01082200000e0000 */
[----:B------:R-:W-:Y:S03]  /*109a0*/  BSSY B1, `(.L_x_2128) ;  /* 0x000000c000017945 */ /* 0x000fe60003800000 */
[----:B---3--:R4:W3:Y:S01]  /*109b0*/  SHFL.IDX PT, R4, R28, 0x2, 0x181f ;  /* 0x00581f001c047f89 */ /* 0x0088e200000e0000 */
[----:B------:R-:W-:Y:S05]  /*109c0*/  @P1 BRA `(.L_x_2129) ;  /* 0x0000000000241947 */ /* 0x000fea0003800000 */
[----:B------:R-:W-:Y:S02]  /*109d0*/  ULDC UR4, c[0x0][0xac8] ;  /* 0x0002b20000047ab9 */ /* 0x000fe40000000800 */
[----:B------:R-:W-:Y:S02]  /*109e0*/  ISETP.GE.AND P2, PT, R17, UR4, PT ;  /* 0x0000000411007c0c */ /* 0x000fe4000bf46270 */
[----:B------:R-:W-:-:S11]  /*109f0*/  ISETP.GE.AND P3, PT, R19, UR4, PT ;  /* 0x0000000413007c0c */ /* 0x000fd6000bf66270 */
[-C--:B---3--:R-:W-:Y:S02]  /*10a00*/  @!P2 LEA R2, P0, R17, R4.reuse, 0x1 ;  /* 0x000000041102a211 */ /* 0x088fe400078008ff */
[----:B------:R-:W-:Y:S02]  /*10a10*/  @!P3 LEA R4, P1, R19, R4, 0x1 ;  /* 0x000000041304b211 */ /* 0x000fe400078208ff */
[-C--:B0-----:R-:W-:Y:S02]  /*10a20*/  @!P2 LEA.HI.X R3, R17, R0.reuse, R50, 0x1, P0 ;  /* 0x000000001103a211 */ /* 0x081fe400000f0c32 */
[----:B------:R-:W-:-:S03]  /*10a30*/  @!P3 LEA.HI.X R5, R19, R0, R48, 0x1, P1 ;  /* 0x000000001305b211 */ /* 0x000fc600008f0c30 */
[----:B------:R0:W-:Y:S04]  /*10a40*/  @!P2 ST.E.128 desc[UR54][R2.64], R12 ;  /* 0x0000000c0200a985 */ /* 0x0001e8000c101d36 */
[----:B------:R0:W-:Y:S02]  /*10a50*/  @!P3 ST.E.128 desc[UR54][R4.64], R40 ;  /* 0x000000280400b985 */ /* 0x0001e4000c101d36 */
.L_x_2129:
[----:B------:R-:W-:Y:S05]  /*10a60*/  BSYNC B1 ;  /* 0x0000000000017941 */ /* 0x000fea0003800000 */
.L_x_2128:
[----:B0-----:R-:W-:Y:S01]  /*10a70*/  VIADD R3, R51, 0x60 ;  /* 0x0000006033037836 */ /* 0x001fe20000000000 */
[----:B------:R0:W0:Y:S04]  /*10a80*/  SHFL.IDX PT, R0, R29, 0x3, 0x181f ;  /* 0x00781f001d007f89 */ /* 0x00002800000e0000 */
[----:B------:R-:W-:Y:S01]  /*10a90*/  ISETP.GE.AND P0, PT, R3, R30, PT ;  /* 0x0000001e0300720c */ /* 0x000fe20003f06270 */
[----:B-1--4-:R-:W1:-:S12]  /*10aa0*/  SHFL.IDX PT, R28, R28, 0x3, 0x181f ;  /* 0x00781f001c1c7f89 */ /* 0x012e5800000e0000 */
[----:B------:R-:W-:Y:S05]  /*10ab0*/  @P0 BRA `(.L_x_2130) ;  /* 0x00000018008c0947 */ /* 0x000fea0003800000 */
[----:B------:R-:W-:Y:S02]  /*10ac0*/  ULDC UR4, c[0x0][0xac8] ;  /* 0x0002b20000047ab9 */ /* 0x000fe40000000800 */
[----:B------:R-:W-:-:S13]  /*10ad0*/  ISETP.GE.AND P1, PT, R17, UR4, PT ;  /* 0x0000000411007c0c */ /* 0x000fda000bf26270 */
[----:B-1----:R-:W-:-:S04]  /*10ae0*/  @!P1 LEA R2, P0, R17, R28, 0x1 ;  /* 0x0000001c11029211 */ /* 0x002fc800078008ff */
[----:B0-----:R-:W-:Y:S02]  /*10af0*/  @!P1 LEA.HI.X R3, R17, R0, R50, 0x1, P0 ;  /* 0x0000000011039211 */ /* 0x001fe400000f0c32 */
[----:B------:R-:W-:-:S03]  /*10b00*/  ISETP.GE.AND P0, PT, R19, UR4, PT ;  /* 0x0000000413007c0c */ /* 0x000fc6000bf06270 */
[----:B------:R4:W-:Y:S10]  /*10b10*/  @!P1 ST.E.128 desc[UR54][R2.64], R24 ;  /* 0x0000001802009985 */ /* 0x0009f4000c101d36 */
[----:B------:R-:W-:Y:S05]  /*10b20*/  @P0 BRA `(.L_x_2130) ;  /* 0x0000001800700947 */ /* 0x000fea0003800000 */
[----:B----4-:R-:W-:-:S04]  /*10b30*/  LEA R2, P0, R19, R28, 0x1 ;  /* 0x0000001c13027211 */ /* 0x010fc800078008ff */
[----:B------:R-:W-:-:S05]  /*10b40*/  LEA.HI.X R3, R19, R0, R48, 0x1, P0 ;  /* 0x0000000013037211 */ /* 0x000fca00000f0c30 */
[----:B------:R0:W-:Y:S01]  /*10b50*/  ST.E.128 desc[UR54][R2.64], R44 ;  /* 0x0000002c02007985 */ /* 0x0001e2000c101d36 */
[----:B------:R-:W-:Y:S05]  /*10b60*/  BRA `(.L_x_2130) ;  /* 0x0000001800607947 */ /* 0x000fea0003800000 */
.L_x_2123:
[----:B------:R-:W-:Y:S01]  /*10b70*/  ULDC.64 UR10, c[0x0][0xb08] ;  /* 0x0002c200000a7ab9 */ /* 0x000fe20000000a00 */
[----:B------:R-:W0:Y:S01]  /*10b80*/  @P1 LDC R2, c[0x0][0xbec] ;  /* 0x0002fb00ff021b82 */ /* 0x000e220000000800 */
[----:B------:R-:W-:Y:S01]  /*10b90*/  UIMAD UR7, UR12, UR10, URZ ;  /* 0x0000000a0c0772a4 */ /* 0x000fe2000f8e023f */
[----:B------:R-:W-:Y:S01]  /*10ba0*/  IMAD.MOV.U32 R5, RZ, RZ, R13 ;  /* 0x000000ffff057224 */ /* 0x000fe200078e000d */
[----:B------:R-:W-:Y:S01]  /*10bb0*/  UIMAD.WIDE.U32 UR8, UR4, UR10, URZ ;  /* 0x0000000a040872a5 */ /* 0x000fe2000f8e003f */
[----:B------:R-:W-:Y:S01]  /*10bc0*/  ISETP.GE.AND P0, PT, R11, R30, PT ;  /* 0x0000001e0b00720c */ /* 0x000fe20003f06270 */
[----:B------:R-:W-:Y:S01]  /*10bd0*/  UIMAD UR7, UR4, UR11, UR7 ;  /* 0x0000000b040772a4 */ /* 0x000fe2000f8e0207 */
[C---:B------:R-:W-:Y:S01]  /*10be0*/  VIADD R21, R16.reuse, 0x8 ;  /* 0x0000000810157836 */ /* 0x040fe20000000000 */
[----:B------:R-:W-:Y:S01]  /*10bf0*/  USHF.R.S32.HI UR4, URZ, 0x1f, UR44 ;  /* 0x0000001f3f047899 */ /* 0x000fe2000801142c */
[----:B------:R-:W1:Y:S01]  /*10c00*/  @P1 LDC R3, c[0x0][0xbf0] ;  /* 0x0002fc00ff031b82 */ /* 0x000e620000000800 */
[----:B------:R-:W-:Y:S01]  /*10c10*/  UIADD3 UR9, UR9, UR7, URZ ;  /* 0x0000000709097290 */ /* 0x000fe2000fffe03f */
[C---:B------:R-:W-:Y:S01]  /*10c20*/  VIADD R27, R16.reuse, 0x10 ;  /* 0x00000010101b7836 */ /* 0x040fe20000000000 */
[----:B------:R-:W-:Y:S01]  /*10c30*/  ULDC.64 UR10, c[0x0][0xb38] ;  /* 0x0002ce00000a7ab9 */ /* 0x000fe20000000a00 */
[C---:B------:R-:W-:Y:S01]  /*10c40*/  VIADD R107, R16.reuse, 0x20 ;  /* 0x00000020106b7836 */ /* 0x040fe20000000000 */
[----:B------:R-:W-:Y:S01]  /*10c50*/  UIMAD.WIDE.U32 UR8, UR45, UR10, UR8 ;  /* 0x0000000a2d0872a5 */ /* 0x000fe2000f8e0008 */
[C---:B------:R-:W-:Y:S01]  /*10c60*/  VIADD R109, R16.reuse, 0x18 ;  /* 0x00000018106d7836 */ /* 0x040fe20000000000 */
[----:B------:R-:W-:Y:S01]  /*10c70*/  BSSY B1, `(.L_x_2131) ;  /* 0x0000078000017945 */ /* 0x000fe20003800000 */
[----:B------:R-:W-:Y:S01]  /*10c80*/  SHF.R.S32.HI R24, RZ, 0x1f, R21 ;  /* 0x0000001fff187819 */ /* 0x000fe20000011415 */
[----:B------:R-:W-:Y:S01]  /*10c90*/  UIMAD UR9, UR45, UR11, UR9 ;  /* 0x0000000b2d0972a4 */ /* 0x000fe2000f8e0209 */
[----:B------:R-:W-:Y:S01]  /*10ca0*/  SHF.R.S32.HI R26, RZ, 0x1f, R27 ;  /* 0x0000001fff1a7819 */ /* 0x000fe2000001141b */
[C---:B------:R-:W-:Y:S01]  /*10cb0*/  VIADD R106, R16.reuse, 0x20 ;  /* 0x00000020106a7836 */ /* 0x040fe20000000000 */
[----:B------:R-:W-:Y:S01]  /*10cc0*/  ULDC.64 UR10, c[0x0][0xb40] ;  /* 0x0002d000000a7ab9 */ /* 0x000fe20000000a00 */
[----:B------:R-:W-:Y:S01]  /*10cd0*/  SHF.R.S32.HI R95, RZ, 0x1f, R23 ;  /* 0x0000001fff5f7819 */ /* 0x000fe20000011417 */
[----:B------:R-:W-:Y:S01]  /*10ce0*/  UIMAD UR4, UR4, UR10, URZ ;  /* 0x0000000a040472a4 */ /* 0x000fe2000f8e023f */
[----:B------:R-:W-:Y:S01]  /*10cf0*/  SHF.R.S32.HI R96, RZ, 0x1f, R228 ;  /* 0x0000001fff607819 */ /* 0x000fe200000114e4 */
[----:B0-----:R-:W-:Y:S01]  /*10d00*/  @P1 IMAD.HI.U32 R2, R13, R2, RZ ;  /* 0x000000020d021227 */ /* 0x001fe200078e00ff */
[----:B------:R-:W-:Y:S01]  /*10d10*/  SHF.R.S32.HI R97, RZ, 0x1f, R229 ;  /* 0x0000001fff617819 */ /* 0x000fe200000114e5 */
[----:B------:R-:W-:Y:S01]  /*10d20*/  UIMAD UR4, UR44, UR11, UR4 ;  /* 0x0000000b2c0472a4 */ /* 0x000fe2000f8e0204 */
[----:B------:R-:W-:Y:S01]  /*10d30*/  SHF.R.S32.HI R98, RZ, 0x1f, R230 ;  /* 0x0000001fff627819 */ /* 0x000fe200000114e6 */
[----:B------:R-:W-:Y:S01]  /*10d40*/  UIMAD.WIDE.U32 UR44, UR44, UR10, UR8 ;  /* 0x0000000a2c2c72a5 */ /* 0x000fe2000f8e0008 */
[----:B------:R-:W-:Y:S01]  /*10d50*/  SHF.R.S32.HI R99, RZ, 0x1f, R231 ;  /* 0x0000001fff637819 */ /* 0x000fe200000114e7 */
[----:B------:R-:W-:Y:S01]  /*10d60*/  VIADD R108, R16, 0x18 ;  /* 0x00000018106c7836 */ /* 0x000fe20000000000 */
[----:B------:R-:W-:Y:S01]  /*10d70*/  ULDC.64 UR10, c[0x0][0xb48] ;  /* 0x0002d200000a7ab9 */ /* 0x000fe20000000a00 */
[----:B------:R-:W-:Y:S01]  /*10d80*/  UIADD3 UR9, UR45, UR4, URZ ;  /* 0x000000042d097290 */ /* 0x000fe2000fffe03f */
[----:B-1----:R-:W-:-:S02]  /*10d90*/  @P1 SHF.R.U32.HI R5, RZ, R3, R2 ;  /* 0x00000003ff051219 */ /* 0x002fc40000011602 */
[----:B------:R-:W-:Y:S01]  /*10da0*/  UMOV UR8, UR44 ;  /* 0x0000002c00087c82 */ /* 0x000fe20008000000 */
[----:B------:R-:W-:Y:S01]  /*10db0*/  SHF.R.S32.HI R100, RZ, 0x1f, R232 ;  /* 0x0000001fff647819 */ /* 0x000fe200000114e8 */
[----:B------:R-:W-:Y:S01]  /*10dc0*/  UIMAD.WIDE.U32 UR8, UR37, UR10, UR8 ;  /* 0x0000000a250872a5 */ /* 0x000fe2000f8e0008 */
[--C-:B------:R-:W-:Y:S01]  /*10dd0*/  SHF.R.S32.HI R2, RZ, 0x1f, R5.reuse ;  /* 0x0000001fff027819 */ /* 0x100fe20000011405 */
[----:B------:R-:W-:Y:S01]  /*10de0*/  IMAD.MOV R7, RZ, RZ, -R5 ;  /* 0x000000ffff077224 */ /* 0x000fe200078e0a05 */
[----:B------:R-:W-:Y:S01]  /*10df0*/  SHF.R.S32.HI R101, RZ, 0x1f, R233 ;  /* 0x0000001fff657819 */ /* 0x000fe200000114e9 */
[----:B------:R-:W-:Y:S01]  /*10e00*/  UIMAD UR37, UR37, UR11, UR9 ;  /* 0x0000000b252572a4 */ /* 0x000fe2000f8e0209 */
[----:B------:R-:W-:Y:S01]  /*10e10*/  SHF.R.S32.HI R102, RZ, 0x1f, R234 ;  /* 0x0000001fff667819 */ /* 0x000fe200000114ea */
[----:B------:R-:W-:Y:S01]  /*10e20*/  IMAD R7, R94, R7, R13 ;  /* 0x000000075e077224 */ /* 0x000fe200078e020d */
[----:B------:R-:W-:Y:S01]  /*10e30*/  ULDC.64 UR10, c[0x0][0xb30] ;  /* 0x0002cc00000a7ab9 */ /* 0x000fe20000000a00 */
[----:B------:R-:W-:Y:S01]  /*10e40*/  IMAD.U32 R3, RZ, RZ, UR9 ;  /* 0x00000009ff037e24 */ /* 0x000fe2000f8e00ff */
[----:B------:R-:W-:Y:S01]  /*10e50*/  SHF.R.S32.HI R103, RZ, 0x1f, R235 ;  /* 0x0000001fff677819 */ /* 0x000fe200000114eb */
[----:B------:R-:W-:Y:S01]  /*10e60*/  IMAD R4, R2, UR10, RZ ;  /* 0x0000000a02047c24 */ /* 0x000fe2000f8e02ff */
[----:B------:R-:W-:Y:S01]  /*10e70*/  SHF.R.S32.HI R104, RZ, 0x1f, R236 ;  /* 0x0000001fff687819 */ /* 0x000fe200000114ec */
[----:B------:R-:W-:Y:S01]  /*10e80*/  IMAD.U32 R2, RZ, RZ, UR8 ;  /* 0x00000008ff027e24 */ /* 0x000fe2000f8e00ff */
[----:B------:R-:W-:Y:S01]  /*10e90*/  ULDC.64 UR8, c[0x0][0xb28] ;  /* 0x0002ca0000087ab9 */ /* 0x000fe20000000a00 */
        /* <DEDUP_REMOVED lines=12> */
[----:B------:R-:W-:Y:S01]  /*10f60*/  VIADD R4, R0, 0x2e820 ;  /* 0x0002e82000047836 */ /* 0x000fe20000000000 */
[----:B------:R-:W-:Y:S01]  /*10f70*/  LEA R0, P1, R2, UR8, 0x2 ;  /* 0x0000000802007c11 */ /* 0x000fe2000f8210ff */
[----:B------:R-:W-:-:S03]  /*10f80*/  IMAD.IADD R3, R3, 0x1, R5 ;  /* 0x0000000103037824 */ /* 0x000fc600078e0205 */
[----:B------:R-:W-:Y:S02]  /*10f90*/  PRMT R4, RZ, 0x654, R4 ;  /* 0x00000654ff047816 */ /* 0x000fe40000000004 */
[----:B------:R-:W-:Y:S02]  /*10fa0*/  LEA.HI.X R20, R2, UR9, R3, 0x2, P1 ;  /* 0x0000000902147c11 */ /* 0x000fe400088f1403 */
[----:B------:R0:W-:Y:S03]  /*10fb0*/  SYNCS.ARRIVE.TRANS64.RED.A1T0 RZ, [R4+URZ], RZ ;  /* 0x000000ff04ff79a7 */ /* 0x0001e6000810043f */
[----:B------:R1:W2:Y:S04]  /*10fc0*/  SHFL.IDX PT, R5, R20, RZ, 0x1c1f ;  /* 0x001c1fff14057589 */ /* 0x0002a800000e0000 */
[----:B0-----:R1:W0:Y:S01]  /*10fd0*/  SHFL.IDX PT, R4, R0, RZ, 0x1c1f ;  /* 0x001c1fff00047589 */ /* 0x00122200000e0000 */
[----:B------:R-:W-:Y:S05]  /*10fe0*/  @P0 BRA `(.L_x_2132) ;  /* 0x0000000400000947 */ /* 0x000fea0003800000 */
[----:B------:R-:W-:Y:S02]  /*10ff0*/  ULDC UR4, c[0x0][0xac8] ;  /* 0x0002b20000047ab9 */ /* 0x000fe40000000800 */
[----:B------:R-:W-:Y:S02]  /*11000*/  ISETP.GE.AND P3, PT, R21, UR4, PT ;  /* 0x0000000415007c0c */ /* 0x000fe4000bf66270 */
[----:B------:R-:W-:Y:S02]  /*11010*/  ISETP.GE.AND P2, PT, R16, UR4, PT ;  /* 0x0000000410007c0c */ /* 0x000fe4000bf46270 */
[----:B------:R-:W-:Y:S02]  /*11020*/  ISETP.GE.AND P1, PT, R27, UR4, PT ;  /* 0x000000041b007c0c */ /* 0x000fe4000bf26270 */
[----:B------:R-:W-:Y:S02]  /*11030*/  ISETP.GE.AND P0, PT, R108, UR4, PT ;  /* 0x000000046c007c0c */ /* 0x000fe4000bf06270 */
[----:B------:R-:W-:-:S05]  /*11040*/  ISETP.GE.AND P4, PT, R106, UR4, PT ;  /* 0x000000046a007c0c */ /* 0x000fca000bf86270 */
[CC--:B0-----:R-:W-:Y:S02]  /*11050*/  @!P3 LEA R6, P5, R21.reuse, R4.reuse, 0x2 ;  /* 0x000000041506b211 */ /* 0x0c1fe400078a10ff */
[----:B--2---:R-:W-:Y:S02]  /*11060*/  @!P2 IMAD.WIDE R2, R16, 0x4, R4 ;  /* 0x000000041002a825 */ /* 0x004fe400078e0204 */
        /* <DEDUP_REMOVED lines=22> */
[----:B--2---:R-:W-:-:S03]  /*111d0*/  @!P0 LEA R6, P2, R235, R4, 0x2 ;  /* 0x00000004eb068211 */ /* 0x004fc600078410ff */
[----:B------:R-:W-:Y:S01]  /*111e0*/  @!P3 ST.E.64 desc[UR54][R14.64], R80 ;  /* 0x000000500e00b985 */ /* 0x000fe2000c101b36 */
[----:B------:R-:W-:Y:S02]  /*111f0*/  ISETP.GE.AND P3, PT, R232, UR4, PT ;  /* 0x00000004e8007c0c */ /* 0x000fe4000bf66270 */
[CC--:B---3--:R-:W-:Y:S02]  /*11200*/  @!P1 LEA R8, P5, R234.reuse, R4.reuse, 0x2 ;  /* 0x00000004ea089211 */ /* 0x0c8fe400078a10ff */
        /* <DEDUP_REMOVED lines=8> */
[C---:B----4-:R-:W-:Y:S02]  /*11290*/  @!P3 LEA R2, P1, R232.reuse, R4, 0x2 ;  /* 0x00000004e802b211 */ /* 0x050fe400078210ff */
[----:B------:R-:W-:Y:S01]  /*112a0*/  ISETP.GE.AND P5, PT, R229, UR4, PT ;  /* 0x00000004e5007c0c */ /* 0x000fe2000bfa6270 */
[----:B------:R3:W-:Y:S01]  /*112b0*/  @!P4 ST.E.64 desc[UR54][R10.64], R74 ;  /* 0x0000004a0a00c985 */ /* 0x0007e2000c101b36 */
[----:B------:R-:W-:Y:S02]  /*112c0*/  @!P3 LEA.HI.X R3, R232, R5, R100, 0x2, P1 ;  /* 0x00000005e803b211 */ /* 0x000fe400008f1464 */
[----:B------:R-:W-:-:S02]  /*112d0*/  ISETP.GE.AND P4, PT, R228, UR4, PT ;  /* 0x00000004e4007c0c */ /* 0x000fc4000bf86270 */
[----:B------:R-:W-:Y:S01]  /*112e0*/  ISETP.GE.AND P1, PT, R23, UR4, PT ;  /* 0x0000000417007c0c */ /* 0x000fe2000bf26270 */
[----:B------:R4:W-:Y:S01]  /*112f0*/  @!P3 ST.E.64 desc[UR54][R2.64], R72 ;  /* 0x000000480200b985 */ /* 0x0009e2000c101b36 */
[CC--:B-----5:R-:W-:Y:S02]  /*11300*/  @!P2 LEA R12, P6, R231.reuse, R4.reuse, 0x2 ;  /* 0x00000004e70ca211 */ /* 0x0e0fe400078c10ff */
[C---:B0-----:R-:W-:Y:S02]  /*11310*/  @!P0 LEA R6, P3, R230.reuse, R4, 0x2 ;  /* 0x00000004e6068211 */ /* 0x041fe400078610ff */
[-C--:B------:R-:W-:Y:S02]  /*11320*/  @!P2 LEA.HI.X R13, R231, R5.reuse, R99, 0x2, P6 ;  /* 0x00000005e70da211 */ /* 0x080fe400030f1463 */
[----:B------:R-:W-:-:S03]  /*11330*/  @!P0 LEA.HI.X R7, R230, R5, R98, 0x2, P3 ;  /* 0x00000005e6078211 */ /* 0x000fc600018f1462 */
[----:B------:R4:W-:Y:S01]  /*11340*/  @!P2 ST.E.64 desc[UR54][R12.64], R70 ;  /* 0x000000460c00a985 */ /* 0x0009e2000c101b36 */
[-C--:B--2---:R-:W-:Y:S02]  /*11350*/  @!P5 LEA R8, P2, R229, R4.reuse, 0x2 ;  /* 0x00000004e508d211 */ /* 0x084fe400078410ff */
[CC--:B---3--:R-:W-:Y:S01]  /*11360*/  @!P4 LEA R10, P3, R228.reuse, R4.reuse, 0x2 ;  /* 0x00000004e40ac211 */ /* 0x0c8fe200078610ff */
        /* <DEDUP_REMOVED lines=8> */
.L_x_2132:
[----:B------:R-:W-:Y:S05]  /*113f0*/  BSYNC B1 ;  /* 0x0000000000017941 */ /* 0x000fea0003800000 */
.L_x_2131:
[----:B------:R-:W-:Y:S01]  /*11400*/  ISETP.GE.AND P0, PT, R25, R30, PT ;  /* 0x0000001e1900720c */ /* 0x000fe20003f06270 */
[----:B--2-4-:R2:W3:Y:S04]  /*11410*/  SHFL.IDX PT, R5, R20, 0x1, 0x1c1f ;  /* 0x003c1f0014057f89 */ /* 0x0144e800000e0000 */
[----:B0-----:R2:W0:Y:S08]  /*11420*/  SHFL.IDX PT, R4, R0, 0x1, 0x1c1f ;  /* 0x003c1f0000047f89 */ /* 0x00143000000e0000 */
[----:B--2---:R-:W-:Y:S05]  /*11430*/  @P0 BRA `(.L_x_2130) ;  /* 0x00000010002c0947 */ /* 0x004fea0003800000 */
[----:B------:R-:W-:Y:S02]  /*11440*/  ULDC UR4, c[0x0][0xac8] ;  /* 0x0002b20000047ab9 */ /* 0x000fe40000000800 */
[----:B------:R-:W-:Y:S02]  /*11450*/  ISETP.GE.AND P1, PT, R21, UR4, PT ;  /* 0x0000000415007c0c */ /* 0x000fe4000bf26270 */
[----:B------:R-:W-:Y:S02]  /*11460*/  ISETP.GE.AND P0, PT, R27, UR4, PT ;  /* 0x000000041b007c0c */ /* 0x000fe4000bf06270 */
[----:B------:R-:W-:Y:S02]  /*11470*/  ISETP.GE.AND P5, PT, R16, UR4, PT ;  /* 0x0000000410007c0c */ /* 0x000fe4000bfa6270 */
[----:B------:R-:W-:-:S07]  /*11480*/  ISETP.GE.AND P2, PT, R108, UR4, PT ;  /* 0x000000046c007c0c */ /* 0x000fce000bf46270 */
[-C--:B0-----:R-:W-:Y:S02]  /*11490*/  @!P1 LEA R6, P3, R21, R4.reuse, 0x2 ;  /* 0x0000000415069211 */ /* 0x081fe400078610ff */
[-C--:B------:R-:W-:Y:S02]  /*114a0*/  @!P0 LEA R8, P4, R27, R4.reuse, 0x2 ;  /* 0x000000041b088211 */ /* 0x080fe400078810ff */
[-C--:B---3--:R-:W-:Y:S01]  /*114b0*/  @!P1 LEA.HI.X R7, R21, R5.reuse, R24, 0x2, P3 ;  /* 0x0000000515079211 */ /* 0x088fe200018f1418 */
[----:B------:R-:W-:Y:S01]  /*114c0*/  @!P5 IMAD.WIDE R2, R16, 0x4, R4 ;  /* 0x000000041002d825 */ /* 0x000fe200078e0204 */
[----:B------:R-:W-:Y:S02]  /*114d0*/  ISETP.GE.AND P3, PT, R106, UR4, PT ;  /* 0x000000046a007c0c */ /* 0x000fe4000bf66270 */
[----:B------:R-:W-:Y:S02]  /*114e0*/  @!P0 LEA.HI.X R9, R27, R5, R26, 0x2, P4 ;  /* 0x000000051b098211 */ /* 0x000fe400020f141a */
[----:B------:R-:W-:Y:S01]  /*114f0*/  ISETP.GE.AND P4, PT, R237, UR4, PT ;  /* 0x00000004ed007c0c */ /* 0x000fe2000bf86270 */
[----:B------:R0:W-:Y:S04]  /*11500*/  @!P5 ST.E.64 desc[UR54][R2.64], R34 ;  /* 0x000000220200d985 */ /* 0x0001e8000c101b36 */
[----:B------:R2:W-:Y:S01]  /*11510*/  @!P1 ST.E.64 desc[UR54][R6.64], R36 ;  /* 0x0000002406009985 */ /* 0x0005e2000c101b36 */
[----:B------:R-:W-:-:S03]  /*11520*/  @!P2 LEA R10, P1, R108, R4, 0x2 ;  /* 0x000000046c0aa211 */ /* 0x000fc600078210ff */
        /* <DEDUP_REMOVED lines=11> */
[----:B0-----:R-:W-:-:S03]  /*115e0*/  @!P0 LEA R2, P3, R236, R4, 0x2 ;  /* 0x00000004ec028211 */ /* 0x001fc600078610ff */
[----:B------:R-:W-:Y:S01]  /*115f0*/  @!P4 ST.E.64 desc[UR54][R14.64], R44 ;  /* 0x0000002c0e00c985 */ /* 0x000fe2000c101b36 */
[----:B------:R-:W-:Y:S02]  /*11600*/  ISETP.GE.AND P4, PT, R233, UR4, PT ;  /* 0x00000004e9007c0c */ /* 0x000fe4000bf86270 */
[CC--:B--2---:R-:W-:Y:S02]  /*11610*/  @!P1 LEA R6, P5, R235.reuse, R4.reuse, 0x2 ;  /* 0x00000004eb069211 */ /* 0x0c4fe400078a10ff */
[-C--:B------:R-:W-:Y:S02]  /*11620*/  @!P0 LEA.HI.X R3, R236, R5.reuse, R104, 0x2, P3 ;  /* 0x00000005ec038211 */ /* 0x080fe400018f1468 */
[----:B------:R-:W-:Y:S02]  /*11630*/  ISETP.GE.AND P3, PT, R232, UR4, PT ;  /* 0x00000004e8007c0c */ /* 0x000fe4000bf66270 */
[----:B---3--:R-:W-:Y:S01]  /*11640*/  @!P2 LEA R8, P6, R234, R4, 0x2 ;  /* 0x00000004ea08a211 */ /* 0x008fe200078c10ff */
        /* <DEDUP_REMOVED lines=29> */
[----:B----4-:R-:W-:-:S04]  /*11820*/  LEA R2, P0, R23, R4, 0x2 ;  /* 0x0000000417027211 */ /* 0x010fc800078010ff */
[----:B------:R-:W-:-:S05]  /*11830*/  LEA.HI.X R3, R23, R5, R95, 0x2, P0 ;  /* 0x0000000517037211 */ /* 0x000fca00000f145f */
[----:B------:R0:W-:Y:S01]  /*11840*/  ST.E.64 desc[UR54][R2.64], R32 ;  /* 0x0000002002007985 */ /* 0x0001e2000c101b36 */
[----:B------:R-:W-:Y:S05]  /*11850*/  BRA `(.L_x_2130) ;  /* 0x0000000c00247947 */ /* 0x000fea0003800000 */
.L_x_2121:
        /* <DEDUP_REMOVED lines=31> */
.L_x_2133:
[----:B------:R-:W-:Y:S01]  /*11a50*/  USEL UR44, UR44, URZ, !UP0 ;  /* 0x0000003f2c2c7287 */ /* 0x000fe2000c000000 */
[----:B------:R-:W-:Y:S01]  /*11a60*/  BSSY B1, `(.L_x_2134) ;  /* 0x0000037000017945 */ /* 0x000fe20003800000 */
[----:B------:R-:W-:-:S03]  /*11a70*/  USEL UR43, UR43, URZ, !UP0 ;  /* 0x0000003f2b2b7287 */ /* 0x000fc6000c000000 */
[----:B------:R-:W-:Y:S09]  /*11a80*/  @P0 BRA `(.L_x_2135) ;  /* 0x0000000000d00947 */ /* 0x000ff20003800000 */
[----:B------:R-:W0:Y:S01]  /*11a90*/  LDC R9, c[0x0][0xbe8] ;  /* 0x0002fa00ff097b82 */ /* 0x000e220000000800 */
[----:B------:R-:W-:-:S05]  /*11aa0*/  IMAD.U32 R4, RZ, RZ, UR36 ;  /* 0x00000024ff047e24 */ /* 0x000fca000f8e00ff */
[----:B------:R-:W-:Y:S01]  /*11ab0*/  IADD3 R4, R4, -0x80, R7 ;  /* 0xffffff8004047810 */ /* 0x000fe20007ffe007 */
        /* <DEDUP_REMOVED lines=49> */
.L_x_2135:
[----:B------:R-:W-:Y:S05]  /*11dd0*/  BSYNC B1 ;  /* 0x0000000000017941 */ /* 0x000fea0003800000 */
.L_x_2134:
[----:B------:R-:W-:-:S06]  /*11de0*/  UISETP.GT.AND UP0, UPT, UR47, 0x1, UPT ;  /* 0x000000012f00788c */ /* 0x000fcc000bf04270 */
[----:B------:R-:W-:-:S13]  /*11df0*/  PLOP3.LUT P0, PT, PT, PT, UP0, 0x80, 0x0 ;  /* 0x000000000000781c */ /* 0x000fda0003f0f008 */
[----:B------:R-:W-:Y:S05]  /*11e00*/  @P0 BRA `(.L_x_2130) ;  /* 0x0000000400b80947 */ /* 0x000fea0003800000 */
[----:B------:R-:W1:Y:S01]  /*11e10*/  LDC R11, c[0x0][0xbe8] ;  /* 0x0002fa00ff0b7b82 */ /* 0x000e620000000800 */
[----:B------:R-:W-:Y:S01]  /*11e20*/  SHF.R.S32.HI R8, RZ, 0x1f, R10 ;  /* 0x0000001fff087819 */ /* 0x000fe2000001140a */
[----:B------:R-:W-:Y:S01]  /*11e30*/  ULDC.64 UR10, c[0x0][0xaa0] ;  /* 0x0002a800000a7ab9 */ /* 0x000fe20000000a00 */
[----:B------:R-:W-:Y:S01]  /*11e40*/  BSSY B1, `(.L_x_2136) ;  /* 0x0000040000017945 */ /* 0x000fe20003800000 */
[----:B------:R-:W-:Y:S01]  /*11e50*/  UIMAD UR7, UR16, UR10, URZ ;  /* 0x0000000a100772a4 */ /* 0x000fe2000f8e023f */
[----:B------:R-:W-:Y:S01]  /*11e60*/  LEA.HI R8, R8, R10, RZ, 0x3 ;  /* 0x0000000a08087211 */ /* 0x000fe200078f18ff */
[----:B------:R-:W-:Y:S01]  /*11e70*/  UIMAD.WIDE.U32 UR8, UR4, UR10, URZ ;  /* 0x0000000a040872a5 */ /* 0x000fe2000f8e003f */
[----:B------:R-:W-:Y:S01]  /*11e80*/  SHF.R.S32.HI R10, RZ, 0x1f, R19 ;  /* 0x0000001fff0a7819 */ /* 0x000fe20000011413 */
[----:B------:R-:W-:Y:S01]  /*11e90*/  UIMAD UR7, UR4, UR11, UR7 ;  /* 0x0000000b040772a4 */ /* 0x000fe2000f8e0207 */
[----:B------:R-:W-:Y:S02]  /*11ea0*/  SHF.R.S32.HI R8, RZ, 0x3, R8 ;  /* 0x00000003ff087819 */ /* 0x000fe40000011408 */
[----:B------:R-:W-:Y:S01]  /*11eb0*/  ULDC.64 UR10, c[0x0][0xae8] ;  /* 0x0002ba00000a7ab9 */ /* 0x000fe20000000a00 */
[----:B------:R-:W-:Y:S01]  /*11ec0*/  UIADD3 UR9, UR9, UR7, URZ ;  /* 0x0000000709097290 */ /* 0x000fe2000fffe03f */
[----:B------:R-:W-:Y:S01]  /*11ed0*/  SHF.R.S32.HI R12, RZ, 0x1f, R17 ;  /* 0x0000001fff0c7819 */ /* 0x000fe20000011411 */
[----:B------:R-:W-:-:S02]  /*11ee0*/  IMAD R2, R22, 0x20, R8 ;  /* 0x0000002016027824 */ /* 0x000fc400078e0208 */
[----:B------:R-:W-:Y:S01]  /*11ef0*/  UIMAD.WIDE.U32 UR8, UR45, UR10, UR8 ;  /* 0x0000000a2d0872a5 */ /* 0x000fe2000f8e0008 */
[----:B------:R-:W-:Y:S02]  /*11f00*/  VIADD R8, R8, UR36 ;  /* 0x0000002408087c36 */ /* 0x000fe40008000000 */
[----:B------:R-:W-:Y:S01]  /*11f10*/  VIADD R6, R2, UR36 ;  /* 0x0000002402067c36 */ /* 0x000fe20008000000 */
[----:B------:R-:W-:-:S03]  /*11f20*/  UIMAD UR9, UR45, UR11, UR9 ;  /* 0x0000000b2d0972a4 */ /* 0x000fc6000f8e0209 */
[----:B------:R-:W-:Y:S01]  /*11f30*/  ULDC.64 UR10, c[0x0][0xaf0] ;  /* 0x0002bc00000a7ab9 */ /* 0x000fe20000000a00 */
[----:B-1----:R-:W-:Y:S01]  /*11f40*/  ISETP.NE.AND P0, PT, R11, 0x1, PT ;  /* 0x000000010b00780c */ /* 0x002fe20003f05270 */
[----:B------:R-:W-:Y:S01]  /*11f50*/  UIMAD UR43, UR43, UR10, URZ ;  /* 0x0000000a2b2b72a4 */ /* 0x000fe2000f8e023f */
[----:B0-----:R-:W-:-:S03]  /*11f60*/  IMAD.MOV.U32 R5, RZ, RZ, R6 ;  /* 0x000000ffff057224 */ /* 0x001fc600078e0006 */
        /* <DEDUP_REMOVED lines=19> */
[----:B------:R-:W-:Y:S02]  /*120a0*/  IMAD.IADD R3, R3, 0x1, R9 ;  /* 0x0000000103037824 */ /* 0x000fe400078e0209 */
[----:B------:R-:W-:Y:S02]  /*120b0*/  IMAD R4, R4, UR8, RZ ;  /* 0x0000000804047c24 */ /* 0x000fe4000f8e02ff */
[----:B-----5:R-:W-:Y:S02]  /*120c0*/  IMAD R11, R0, R11, RZ ;  /* 0x0000000b000b7224 */ /* 0x020fe400078e02ff */
[C---:B------:R-:W-:Y:S02]  /*120d0*/  IMAD R5, R7.reuse, UR9, R4 ;  /* 0x0000000907057c24 */ /* 0x040fe4000f8e0204 */
[----:B------:R-:W-:Y:S01]  /*120e0*/  IMAD.WIDE.U32 R2, R7, UR8, R2 ;  /* 0x0000000807027c25 */ /* 0x000fe2000f8e0002 */
[----:B------:R-:W-:Y:S01]  /*120f0*/  ISETP.GE.AND P2, PT, R8, R11, PT ;  /* 0x0000000b0800720c */ /* 0x000fe20003f46270 */
[----:B------:R-:W-:-:S02]  /*12100*/  ULDC.64 UR8, c[0x0][0xa80] ;  /* 0x0002a00000087ab9 */ /* 0x000fc40000000a00 */
        /* <DEDUP_REMOVED lines=13> */
[-C--:B-1----:R-:W-:Y:S02]  /*121e0*/  @!P4 LEA R6, P2, R17, R2.reuse, 0x1 ;  /* 0x000000021106c211 */ /* 0x082fe400078408ff */
[----:B------:R-:W-:Y:S02]  /*121f0*/  @!P5 LEA R2, P3, R19, R2, 0x1 ;  /* 0x000000021302d211 */ /* 0x000fe400078608ff */
[-C--:B--2---:R-:W-:Y:S02]  /*12200*/  @!P4 LEA.HI.X R7, R17, R0.reuse, R12, 0x1, P2 ;  /* 0x000000001107c211 */ /* 0x084fe400010f0c0c */
[----:B------:R-:W-:-:S03]  /*12210*/  @!P5 LEA.HI.X R3, R19, R0, R10, 0x1, P3 ;  /* 0x000000001303d211 */ /* 0x000fc600018f0c0a */
[----:B------:R3:W-:Y:S04]  /*12220*/  @!P4 ST.E.128 desc[UR54][R6.64], RZ ;  /* 0x000000ff0600c985 */ /* 0x0007e8000c101d36 */
[----:B------:R3:W-:Y:S02]  /*12230*/  @!P5 ST.E.128 desc[UR54][R2.64], RZ ;  /* 0x000000ff0200d985 */ /* 0x0007e4000c101d36 */
.L_x_2137:
[----:B------:R-:W-:Y:S05]  /*12240*/  BSYNC B1 ;  /* 0x0000000000017941 */ /* 0x000fea0003800000 */
.L_x_2136:
[----:B--2---:R2:W4:Y:S01]  /*12250*/  SHFL.IDX PT, R0, R5, 0x1, 0x181f ;  /* 0x00381f0005007f89 */ /* 0x00452200000e0000 */
[----:B------:R-:W-:Y:S03]  /*12260*/  BSSY B1, `(.L_x_2138) ;  /* 0x000000c000017945 */ /* 0x000fe60003800000 */
[----:B-1-3--:R2:W1:Y:S01]  /*12270*/  SHFL.IDX PT, R2, R4, 0x1, 0x181f ;  /* 0x00381f0004027f89 */ /* 0x00a46200000e0000 */
[----:B------:R-:W-:Y:S05]  /*12280*/  @P1 BRA `(.L_x_2139) ;  /* 0x0000000000241947 */ /* 0x000fea0003800000 */
[----:B------:R-:W-:Y:S02]  /*12290*/  ULDC UR4, c[0x0][0xac8] ;  /* 0x0002b20000047ab9 */ /* 0x000fe40000000800 */
[----:B------:R-:W-:Y:S02]  /*122a0*/  ISETP.GE.AND P3, PT, R17, UR4, PT ;  /* 0x0000000411007c0c */ /* 0x000fe4000bf66270 */
[----:B------:R-:W-:-:S11]  /*122b0*/  ISETP.GE.AND P4, PT, R19, UR4, PT ;  /* 0x0000000413007c0c */ /* 0x000fd6000bf86270 */
[-C--:B-1----:R-:W-:Y:S02]  /*122c0*/  @!P3 LEA R6, P1, R17, R2.reuse, 0x1 ;  /* 0x000000021106b211 */ /* 0x082fe400078208ff */
[----:B------:R-:W-:Y:S02]  /*122d0*/  @!P4 LEA R2, P2, R19, R2, 0x1 ;  /* 0x000000021302c211 */ /* 0x000fe400078408ff */
[-C--:B----4-:R-:W-:Y:S02]  /*122e0*/  @!P3 LEA.HI.X R7, R17, R0.reuse, R12, 0x1, P1 ;  /* 0x000000001107b211 */ /* 0x090fe400008f0c0c */
[----:B------:R-:W-:-:S03]  /*122f0*/  @!P4 LEA.HI.X R3, R19, R0, R10, 0x1, P2 ;  /* 0x000000001303c211 */ /* 0x000fc600010f0c0a */
[----:B------:R3:W-:Y:S04]  /*12300*/  @!P3 ST.E.128 desc[UR54][R6.64], RZ ;  /* 0x000000ff0600b985 */ /* 0x0007e8000c101d36 */
[----:B------:R3:W-:Y:S02]  /*12310*/  @!P4 ST.E.128 desc[UR54][R2.64], RZ ;  /* 0x000000ff0200c985 */ /* 0x0007e4000c101d36 */
.L_x_2139:
[----:B------:R-:W-:Y:S05]  /*12320*/  BSYNC B1 ;  /* 0x0000000000017941 */ /* 0x000fea0003800000 */
.L_x_2138:
[----:B----4-:R4:W0:Y:S01]  /*12330*/  SHFL.IDX PT, R0, R5, 0x2, 0x181f ;  /* 0x00581f0005007f89 */ /* 0x01082200000e0000 */
        /* <DEDUP_REMOVED lines=8> */
[-C--:B0-----:R-:W-:Y:S02]  /*123c0*/  @!P2 LEA.HI.X R7, R17, R0.reuse, R12, 0x1, P0 ;  /* 0x000000001107a211 */ /* 0x081fe400000f0c0c */
[----:B------:R-:W-:-:S03]  /*123d0*/  @!P3 LEA.HI.X R3, R19, R0, R10, 0x1, P1 ;  /* 0x000000001303b211 */ /* 0x000fc600008f0c0a */
[----:B------:R3:W-:Y:S04]  /*123e0*/  @!P2 ST.E.128 desc[UR54][R6.64], RZ ;  /* 0x000000ff0600a985 */ /* 0x0007e8000c101d36 */
[----:B------:R3:W-:Y:S02]  /*123f0*/  @!P3 ST.E.128 desc[UR54][R2.64], RZ ;  /* 0x000000ff0200b985 */ /* 0x0007e4000c101d36 */
.L_x_2141:
[----:B------:R-:W-:Y:S05]  /*12400*/  BSYNC B1 ;  /* 0x0000000000017941 */ /* 0x000fea0003800000 */
.L_x_2140:
[----:B0-----:R-:W-:Y:S01]  /*12410*/  VIADD R0, R8, 0x60 ;  /* 0x0000006008007836 */ /* 0x001fe20000000000 */
[----:B---3--:R0:W3:Y:S04]  /*12420*/  SHFL.IDX PT, R6, R5, 0x3, 0x181f ;  /* 0x00781f0005067f89 */ /* 0x0080e800000e0000 */
[----:B------:R-:W-:Y:S01]  /*12430*/  ISETP.GE.AND P0, PT, R0, R11, PT ;  /* 0x0000000b0000720c */ /* 0x000fe20003f06270 */
[----:B-1----:R0:W1:-:S12]  /*12440*/  SHFL.IDX PT, R2, R4, 0x3, 0x181f ;  /* 0x00781f0004027f89 */ /* 0x00205800000e0000 */
[----:B0-----:R-:W-:Y:S05]  /*12450*/  @P0 BRA `(.L_x_2130) ;  /* 0x0000000000240947 */ /* 0x001fea0003800000 */
[----:B------:R-:W-:Y:S02]  /*12460*/  ULDC UR4, c[0x0][0xac8] ;  /* 0x0002b20000047ab9 */ /* 0x000fe40000000800 */
[----:B------:R-:W-:Y:S02]  /*12470*/  ISETP.GE.AND P2, PT, R17, UR4, PT ;  /* 0x0000000411007c0c */ /* 0x000fe4000bf46270 */
[----:B------:R-:W-:-:S11]  /*12480*/  ISETP.GE.AND P3, PT, R19, UR4, PT ;  /* 0x0000000413007c0c */ /* 0x000fd6000bf66270 */
[-C--:B-12-4-:R-:W-:Y:S02]  /*12490*/  @!P2 LEA R4, P0, R17, R2.reuse, 0x1 ;  /* 0x000000021104a211 */ /* 0x096fe400078008ff */
[----:B------:R-:W-:Y:S02]  /*124a0*/  @!P3 LEA R2, P1, R19, R2, 0x1 ;  /* 0x000000021302b211 */ /* 0x000fe400078208ff */
[-C--:B---3--:R-:W-:Y:S02]  /*124b0*/  @!P2 LEA.HI.X R5, R17, R6.reuse, R12, 0x1, P0 ;  /* 0x000000061105a211 */ /* 0x088fe400000f0c0c */
[----:B------:R-:W-:-:S03]  /*124c0*/  @!P3 LEA.HI.X R3, R19, R6, R10, 0x1, P1 ;  /* 0x000000061303b211 */ /* 0x000fc600008f0c0a */
[----:B------:R0:W-:Y:S04]  /*124d0*/  @!P2 ST.E.128 desc[UR54][R4.64], RZ ;  /* 0x000000ff0400a985 */ /* 0x0001e8000c101d36 */
[----:B------:R0:W-:Y:S02]  /*124e0*/  @!P3 ST.E.128 desc[UR54][R2.64], RZ ;  /* 0x000000ff0200b985 */ /* 0x0001e4000c101d36 */
.L_x_2130:
[----:B------:R-:W-:Y:S05]  /*124f0*/  BSYNC B0 ;  /* 0x0000000000007941 */ /* 0x000fea0003800000 */
.L_x_2120:
[----:B------:R-:W-:Y:S02]  /*12500*/  ULDC UR4, c[0x0][0xc3c] ;  /* 0x00030f0000047ab9 */ /* 0x000fe40000000800 */
[----:B------:R-:W-:-:S13]  /*12510*/  ISETP.GE.AND P0, PT, R31, UR4, PT ;  /* 0x000000041f007c0c */ /* 0x000fda000bf06270 */
[----:B------:R-:W-:Y:S05]  /*12520*/  @!P0 BRA `(.L_x_2142) ;  /* 0xfffffee800a88947 */ /* 0x000fea000383ffff */
[----:B------:R-:W-:Y:S05]  /*12530*/  EXIT ;  /* 0x000000000000794d */ /* 0x000fea0003800000 */
.L_x_2080:
[----:B------:R-:W-:-:S08]  /*12540*/  NOP ;  /* 0x0000000000007918 */ /* 0x000fd00000000000 */
[----:B------:R-:W0:-:S00]  /*12550*/  USETMAXREG.DEALLOC.CTAPOOL 0x18 ;  /* 0x00000018000079c8 */ /* 0x000e0000080e0500 */
[----:B0-----:R-:W-:Y:S01]  /*12560*/  LOP3.LUT R0, R0, 0x3, RZ, 0xc0, !PT ;  /* 0x0000000300007812 */ /* 0x001fe200078ec0ff */
[----:B------:R-:W-:-:S05]  /*12570*/  IMAD.MOV.U32 R6, RZ, RZ, RZ ;  /* 0x000000ffff067224 */ /* 0x000fca00078e00ff */
[----:B------:R-:W0:Y:S02]  /*12580*/  SHFL.IDX PT, R0, R0, RZ, 0x1f ;  /* 0x00001fff00007589 */ /* 0x000e2400000e0000 */
[----:B0-----:R-:W-:-:S04]  /*12590*/  ISETP.NE.AND P0, PT, R0, RZ, PT ;  /* 0x000000ff0000720c */ /* 0x001fc80003f05270 */
[----:B------:R-:W-:-:S05]  /*125a0*/  P2R R0, PR, RZ, 0x1 ;  /* 0x00000001ff007803 */ /* 0x000fca0000000000 */
[----:B------:R0:W-:Y:S04]  /*125b0*/  STL [R1+0x34], R0 ;  /* 0x0000340001007387 */ /* 0x0001e80000100800 */
[----:B------:R-:W-:Y:S05]  /*125c0*/  @!P0 BRA `(.L_x_2143) ;  /* 0x00000000002c8947 */ /* 0x000fea0003800000 */
[----:B------:R-:W1:Y:S08]  /*125d0*/  S2UR UR5, SR_CgaCtaId ;  /* 0x00000000000579c3 */ /* 0x000e700000008800 */
[----:B------:R-:W-:Y:S06]  /*125e0*/  BAR.SYNC.DEFER_BLOCKING 0x5, 0x180 ;  /* 0x0146000000007b1d */ /* 0x000fec0000010000 */
[----:B------:R-:W-:-:S02]  /*125f0*/  UMOV UR4, 0x400 ;  /* 0x0000040000047882 */ /* 0x000fc40000000000 */
[----:B-1----:R-:W-:-:S09]  /*12600*/  ULEA UR4, UR5, UR4, 0x18 ;  /* 0x0000000405047291 */ /* 0x002fd2000f8ec03f */
[----:B------:R-:W1:Y:S04]  /*12610*/  LDS.128 R4, [UR4+0x2e8d0] ;  /* 0x02e8d004ff047984 */ /* 0x000e680008000c00 */
[----:B-1----:R1:W-:Y:S01]  /*12620*/  STL.64 [R1+0x10], R4 ;  /* 0x0000100401007387 */ /* 0x0023e20000100a00 */
[----:B0-----:R-:W-:-:S03]  /*12630*/  IMAD.MOV.U32 R0, RZ, RZ, R7 ;  /* 0x000000ffff007224 */ /* 0x001fc600078e0007 */
[----:B------:R1:W-:Y:S02]  /*12640*/  STL [R1+0x18], R6 ;  /* 0x0000180601007387 */ /* 0x0003e40000100800 */
[----:B------:R-:W-:Y:S01]  /*12650*/  R2UR UR42, R0 ;  /* 0x00000000002a72ca */ /* 0x000fe200000e0000 */
[----:B------:R-:W-:Y:S06]  /*12660*/  BAR.ARV 0x4, 0x180 ;  /* 0x0106000000007b1d */ /* 0x000fec0000002000 */
[----:B------:R-:W-:Y:S08]  /*12670*/  BRA `(.L_x_2144) ;  /* 0x0000000c00c47947 */ /* 0x000ff00003800000 */
.L_x_2143:
[----:B0-----:R-:W0:Y:S01]  /*12680*/  S2R R0, SR_TID.X ;  /* 0x0000000000007919 */ /* 0x001e220000002100 */
        /* <DEDUP_REMOVED lines=43> */
.L_x_2147:
        /* <DEDUP_REMOVED lines=39> */
.L_x_2145:
        /* <DEDUP_REMOVED lines=15> */
.L_x_2148:
        /* <DEDUP_REMOVED lines=62> */
.L_x_2149:
        /* <DEDUP_REMOVED lines=63> */
.L_x_2150:
[----:B01----:R-:W-:-:S05]  /*13470*/  LOP3.LUT R3, RZ, R2, RZ, 0x33, !PT ;  /* 0x00000002ff037212 */ /* 0x003fca00078e33ff */
[----:B------:R-:W-:-:S05]  /*13480*/  IMAD.IADD R2, R6, 0x1, R3 ;  /* 0x0000000106027824 */ /* 0x000fca00078e0203 */
[----:B------:R1:W-:Y:S01]  /*13490*/  STL [R1+0x14], R2 ;  /* 0x0000140201007387 */ /* 0x0003e20000100800 */
[----:B------:R-:W-:Y:S05]  /*134a0*/  BRA `(.L_x_2151) ;  /* 0x00000000000c7947 */ /* 0x000fea0003800000 */
.L_x_2146:
[----:B------:R0:W-:Y:S04]  /*134b0*/  STL [R1+0x10], R7 ;  /* 0x0000100701007387 */ /* 0x0001e80000100800 */
[----:B------:R0:W-:Y:S04]  /*134c0*/  STL [R1+0x14], RZ ;  /* 0x000014ff01007387 */ /* 0x0001e80000100800 */
[----:B------:R0:W-:Y:S02]  /*134d0*/  STL [R1+0x18], RZ ;  /* 0x000018ff01007387 */ /* 0x0001e40000100800 */
.L_x_2151:
        /* <DEDUP_REMOVED lines=11> */
.L_x_2144:
[----:B0-----:R-:W-:Y:S01]  /*13590*/  IMAD.MOV.U32 R0, RZ, RZ, 0x1 ;  /* 0x00000001ff007424 */ /* 0x001fe200078e00ff */
[----:B------:R-:W-:Y:S01]  /*135a0*/  ULDC UR4, c[0x0][0xc3c] ;  /* 0x00030f0000047ab9 */ /* 0x000fe20000000800 */
[----:B------:R0:W-:Y:S01]  /*135b0*/  STL [R1], RZ ;  /* 0x000000ff01007387 */ /* 0x0001e20000100800 */
[----:B------:R-:W-:-:S03]  /*135c0*/  UISETP.GE.AND UP0, UPT, UR42, UR4, UPT ;  /* 0x000000042a00728c */ /* 0x000fc6000bf06270 */
[----:B------:R0:W-:Y:S03]  /*135d0*/  STL [R1+0x4], R0 ;  /* 0x0000040001007387 */ /* 0x0001e60000100800 */
[----:B------:R-:W-:Y:S01]  /*135e0*/  PLOP3.LUT P0, PT, PT, PT, UP0, 0x80, 0x0 ;  /* 0x000000000000781c */ /* 0x000fe20003f0f008 */
[----:B------:R0:W-:-:S12]  /*135f0*/  STL [R1+0x30], RZ ;  /* 0x000030ff01007387 */ /* 0x0001d80000100800 */
[----:B0-----:R-:W-:Y:S05]  /*13600*/  @P0 BRA `(.L_x_2152) ;  /* 0x0000004c00c40947 */ /* 0x001fea0003800000 */
[----:B-1----:R-:W0:Y:S01]  /*13610*/  S2R R6, SR_TID.X ;  /* 0x0000000000067919 */ /* 0x002e220000002100 */
        /* <DEDUP_REMOVED lines=34> */
[----:B------:R-:W-:Y:S01]  /*13840*/  IMAD.MOV.U32 R2, RZ, RZ, 0x40 ;  /* 0x00000040ff027424 */ /* 0x000fe200078e00ff */
[----:B------:R-:W-:Y:S01]  /*13850*/  LOP3.LUT R4, R4, 0x70, R0, 0xf8, !PT ;  /* 0x0000007004047812 */ /* 0x000fe200078ef800 */
[----:B------:R-:W-:-:S03]  /*13860*/  IMAD.MOV.U32 R0, RZ, RZ, 0x1 ;  /* 0x00000001ff007424 */ /* 0x000fc600078e00ff */
[----:B------:R-:W-:Y:S01]  /*13870*/  SEL R2, R2, 0xffffffc0, !P0 ;  /* 0xffffffc002027807 */ /* 0x000fe20004000000 */
[----:B------:R-:W-:-:S05]  /*13880*/  IMAD.IADD R2, R18, 0x1, R3 ;  /* 0x0000000112027824 */ /* 0x000fca00078e0203 */
[----:B------:R0:W-:Y:S04]  /*13890*/  STL [R1+0x2c], R2 ;  /* 0x00002c0201007387 */ /* 0x0001e80000100800 */
[----:B------:R0:W-:Y:S04]  /*138a0*/  STL [R1+0x30], RZ ;  /* 0x000030ff01007387 */ /* 0x0001e80000100800 */
[----:B------:R0:W-:Y:S04]  /*138b0*/  STL [R1+0x4], R0 ;  /* 0x0000040001007387 */ /* 0x0001e80000100800 */
[----:B------:R0:W-:Y:S02]  /*138c0*/  STL [R1], RZ ;  /* 0x000000ff01007387 */ /* 0x0001e40000100800 */
.L_x_2220:
[----:B------:R-:W-:Y:S01]  /*138d0*/  ULDC.64 UR4, c[0x0][0xc88] ;  /* 0x0003220000047ab9 */ /* 0x000fe20000000a00 */
[----:B0-----:R-:W-:Y:S01]  /*138e0*/  IMAD.MOV.U32 R0, RZ, RZ, RZ ;  /* 0x000000ffff007224 */ /* 0x001fe200078e00ff */
[----:B------:R-:W-:Y:S01]  /*138f0*/  UIMAD.WIDE UR4, UR42, 0x4, UR4 ;  /* 0x000000042a0478a5 */ /* 0x000fe2000f8e0204 */
[----:B------:R-:W2:Y:S01]  /*13900*/  LDL.LU R12, [R1+0x18] ;  /* 0x00001800010c7983 */ /* 0x000ea20000300800 */
[----:B------:R-:W-:Y:S01]  /*13910*/  ULDC.64 UR6, c[0x0][0xa08] ;  /* 0x0002820000067ab9 */ /* 0x000fe20000000a00 */
[----:B------:R-:W-:Y:S01]  /*13920*/  IMAD.MOV.U32 R9, RZ, RZ, RZ ;  /* 0x000000ffff097224 */ /* 0x000fe200078e00ff */
[----:B------:R-:W-:Y:S01]  /*13930*/  ULDC.64 UR8, c[0x0][0xa18] ;  /* 0x0002860000087ab9 */ /* 0x000fe20000000a00 */
[----:B------:R-:W0:Y:S01]  /*13940*/  LDC R17, c[0x0][0x288] ;  /* 0x0000a200ff117b82 */ /* 0x000e220000000800 */
[----:B------:R-:W-:Y:S02]  /*13950*/  IMAD.U32 R2, RZ, RZ, UR4 ;  /* 0x00000004ff027e24 */ /* 0x000fe4000f8e00ff */
[----:B------:R-:W-:Y:S01]  /*13960*/  IMAD.U32 R3, RZ, RZ, UR5 ;  /* 0x00000005ff037e24 */ /* 0x000fe2000f8e00ff */
[----:B------:R-:W-:-:S04]  /*13970*/  ULDC.64 UR4, c[0x0][0xa28] ;  /* 0x00028a0000047ab9 */ /* 0x000fc80000000a00 */
[----:B------:R-:W3:Y:S01]  /*13980*/  LDG.E R2, desc[UR54][R2.64] ;  /* 0x0000003602027981 */ /* 0x000ee2000c1e1900 */
[----:B------:R-:W-:Y:S01]  /*13990*/  UISETP.NE.U32.AND UP0, UPT, UR4, URZ, UPT ;  /* 0x0000003f0400728c */ /* 0x000fe2000bf05070 */
[----:B-1----:R-:W1:Y:S03]  /*139a0*/  LDC R10, c[0x0][0x424] ;  /* 0x00010900ff0a7b82 */ /* 0x002e660000000800 */
[----:B------:R-:W-:-:S05]  /*139b0*/  UISETP.NE.AND.EX UP0, UPT, UR5, URZ, UPT, UP0 ;  /* 0x0000003f0500728c */ /* 0x000fca000bf05300 */
[----:B------:R-:W4:Y:S01]  /*139c0*/  LDC R11, c[0x0][0x2f0] ;  /* 0x0000bc00ff0b7b82 */ /* 0x000f220000000800 */
[----:B------:R-:W-:Y:S02]  /*139d0*/  PLOP3.LUT P0, PT, PT, PT, UP0, 0x80, 0x0 ;  /* 0x000000000000781c */ /* 0x000fe40003f0f008 */
[----:B---3--:R-:W-:-:S13]  /*139e0*/  R2UR UR43, R2 ;  /* 0x00000000022b72ca */ /* 0x008fda00000e0000 */
[----:B------:R-:W-:Y:S02]  /*139f0*/  USHF.R.S32.HI UR46, URZ, 0x1f, UR43 ;  /* 0x0000001f3f2e7899 */ /* 0x000fe4000801142b */
[----:B------:R-:W-:-:S04]  /*13a00*/  @UP0 ULEA UR4, UP1, UR43, UR4, 0x2 ;  /* 0x000000042b040291 */ /* 0x000fc8000f82103f */
[----:B------:R-:W-:Y:S02]  /*13a10*/  @UP0 ULEA.HI.X UR5, UR43, UR5, UR46, 0x2, UP1 ;  /* 0x000000052b050291 */ /* 0x000fe400088f142e */
[----:B------:R-:W-:-:S04]  /*13a20*/  IMAD.U32 R2, RZ, RZ, UR4 ;  /* 0x00000004ff027e24 */ /* 0x000fc8000f8e00ff */
[----:B------:R-:W-:Y:S01]  /*13a30*/  IMAD.U32 R3, RZ, RZ, UR5 ;  /* 0x00000005ff037e24 */ /* 0x000fe2000f8e00ff */
[----:B------:R-:W-:Y:S01]  /*13a40*/  ULDC.64 UR4, c[0x0][0xa00] ;  /* 0x0002800000047ab9 */ /* 0x000fe20000000a00 */
[----:B------:R-:W-:-:S03]  /*13a50*/  USHF.L.U32 UR48, UR43, 0x2, URZ ;  /* 0x000000022b307899 */ /* 0x000fc6000800063f */
[----:B------:R3:W5:Y:S01]  /*13a60*/  @P0 LDG.E R0, desc[UR54][R2.64] ;  /* 0x0000003602000981 */ /* 0x000762000c1e1900 */
[----:B------:R-:W-:Y:S01]  /*13a70*/  ISETP.NE.U32.AND P0, PT, RZ, UR4, PT ;  /* 0x00000004ff007c0c */ /* 0x000fe2000bf05070 */
[----:B------:R-:W-:Y:S02]  /*13a80*/  USHF.L.U64.HI UR49, UR43, 0x2, UR46 ;  /* 0x000000022b317899 */ /* 0x000fe4000801022e */
[----:B------:R-:W-:Y:S01]  /*13a90*/  UIADD3 UR4, UP0, UR48, UR4, URZ ;  /* 0x0000000430047290 */ /* 0x000fe2000ff1e03f */
[----:B------:R-:W-:Y:S02]  /*13aa0*/  ISETP.NE.AND.EX P2, PT, RZ, UR5, PT, P0 ;  /* 0x00000005ff007c0c */ /* 0x000fe4000bf45300 */
[----:B------:R-:W-:Y:S01]  /*13ab0*/  ISETP.NE.U32.AND P0, PT, RZ, UR6, PT ;  /* 0x00000006ff007c0c */ /* 0x000fe2000bf05070 */
[----:B------:R-:W-:Y:S02]  /*13ac0*/  UIADD3.X UR5, UR49, UR5, URZ, UP0, !UPT ;  /* 0x0000000531057290 */ /* 0x000fe400087fe43f */
[----:B---3--:R-:W-:Y:S01]  /*13ad0*/  IMAD.U32 R2, RZ, RZ, UR4 ;  /* 0x00000004ff027e24 */ /* 0x008fe2000f8e00ff */
[----:B------:R-:W-:Y:S01]  /*13ae0*/  UIADD3 UR4, UP0, UR48, UR6, URZ ;  /* 0x0000000630047290 */ /* 0x000fe2000ff1e03f */
[----:B------:R-:W-:-:S02]  /*13af0*/  ISETP.NE.AND.EX P0, PT, RZ, UR7, PT, P0 ;  /* 0x00000007ff007c0c */ /* 0x000fc4000bf05300 */
[----:B------:R-:W-:Y:S01]  /*13b00*/  IMAD.U32 R3, RZ, RZ, UR5 ;  /* 0x00000005ff037e24 */ /* 0x000fe2000f8e00ff */
[----:B------:R-:W-:-:S04]  /*13b10*/  UIADD3.X UR5, UR49, UR7, URZ, UP0, !UPT ;  /* 0x0000000731057290 */ /* 0x000fc800087fe43f */
[----:B------:R-:W3:Y:S01]  /*13b20*/  @P2 LDG.E R8, desc[UR54][R2.64] ;  /* 0x0000003602082981 */ /* 0x000ee2000c1e1900 */
[----:B------:R-:W-:Y:S01]  /*13b30*/  IMAD.U32 R6, RZ, RZ, UR4 ;  /* 0x00000004ff067e24 */ /* 0x000fe2000f8e00ff */
[----:B------:R-:W-:Y:S01]  /*13b40*/  UISETP.NE.U32.AND UP0, UPT, UR8, URZ, UPT ;  /* 0x0000003f0800728c */ /* 0x000fe2000bf05070 */
[----:B------:R-:W-:-:S03]  /*13b50*/  IMAD.U32 R7, RZ, RZ, UR5 ;  /* 0x00000005ff077e24 */ /* 0x000fc6000f8e00ff */
[----:B------:R-:W-:Y:S02]  /*13b60*/  UISETP.NE.AND.EX UP0, UPT, UR9, URZ, UPT, UP0 ;  /* 0x0000003f0900728c */ /* 0x000fe4000bf05300 */
[----:B------:R-:W5:Y:S04]  /*13b70*/  @P0 LDG.E R9, desc[UR54][R6.64] ;  /* 0x0000003606090981 */ /* 0x000f68000c1e1900 */
[----:B------:R-:W-:-:S05]  /*13b80*/  PLOP3.LUT P3, PT, PT, PT, UP0, 0x80, 0x0 ;  /* 0x000000000000781c */ /* 0x000fca0003f6f008 */
[----:B------:R-:W-:-:S04]  /*13b90*/  @UP0 UIADD3 UR4, UP1, UR48, UR8, URZ ;  /* 0x0000000830040290 */ /* 0x000fc8000ff3e03f */
[----:B------:R-:W-:Y:S02]  /*13ba0*/  @UP0 UIADD3.X UR5, UR49, UR9, URZ, UP1, !UPT ;  /* 0x0000000931050290 */ /* 0x000fe40008ffe43f */
[----:B------:R-:W-:-:S04]  /*13bb0*/  IMAD.U32 R4, RZ, RZ, UR4 ;  /* 0x00000004ff047e24 */ /* 0x000fc8000f8e00ff */
[----:B------:R-:W-:-:S05]  /*13bc0*/  IMAD.U32 R5, RZ, RZ, UR5 ;  /* 0x00000005ff057e24 */ /* 0x000fca000f8e00ff */
[----:B0-----:R0:W5:Y:S01]  /*13bd0*/  @P3 LDG.E R17, desc[UR54][R4.64] ;  /* 0x0000003604113981 */ /* 0x001162000c1e1900 */
[----:B------:R-:W-:Y:S01]  /*13be0*/  UMOV UR47, URZ ;  /* 0x0000003f002f7c82 */ /* 0x000fe20008000000 */
[----:B--2---:R-:W-:Y:S01]  /*13bf0*/  R2UR UR36, R12 ;  /* 0x000000000c2472ca */ /* 0x004fe200000e0000 */
[----:B0-----:R-:W0:Y:S02]  /*13c00*/  LDC.64 R4, c[0x0][0x418] ;  /* 0x00010600ff047b82 */ /* 0x001e240000000a00 */
[----:B0-----:R-:W-:Y:S02]  /*13c10*/  ISETP.NE.U32.AND P1, PT, R4, RZ, PT ;  /* 0x000000ff0400720c */ /* 0x001fe40003f25070 */
[----:B------:R-:W-:Y:S02]  /*13c20*/  LOP3.LUT R4, R12, 0xff000000, RZ, 0xc0, !PT ;  /* 0xff0000000c047812 */ /* 0x000fe400078ec0ff */
[----:B------:R-:W-:Y:S02]  /*13c30*/  ISETP.NE.AND.EX P1, PT, R5, RZ, PT, P1 ;  /* 0x000000ff0500720c */ /* 0x000fe40003f25310 */
[----:B------:R-:W-:-:S02]  /*13c40*/  SHF.R.U32.HI R4, RZ, 0x8, R4 ;  /* 0x00000008ff047819 */ /* 0x000fc40000011604 */
[----:B---3--:R-:W-:Y:S02]  /*13c50*/  @P2 R2UR UR47, R8 ;  /* 0x00000000082f22ca */ /* 0x008fe400000e0000 */
[----:B------:R-:W-:-:S04]  /*13c60*/  LOP3.LUT R8, R12, 0xff0000, RZ, 0xc0, !PT ;  /* 0x00ff00000c087812 */ /* 0x000fc800078ec0ff */
[----:B------:R-:W-:Y:S01]  /*13c70*/  LEA.HI R8, R8, R4, RZ, 0x10 ;  /* 0x0000000408087211 */ /* 0x000fe200078f80ff */
[----:B-1--4-:R-:W-:Y:S08]  /*13c80*/  @P3 BRA `(.L_x_2153) ;  /* 0x0000000000103947 */ /* 0x012ff00003800000 */
[----:B------:R-:W-:Y:S05]  /*13c90*/  @!P2 BRA `(.L_x_2153) ;  /* 0x00000000000ca947 */ /* 0x000fea0003800000 */
[----:B-----5:R-:W2:Y:S04]  /*13ca0*/  LDG.E R17, desc[UR54][R2.64] ;  /* 0x0000003602117981 */ /* 0x020ea8000c1e1900 */
[----:B------:R-:W2:Y:S02]  /*13cb0*/  LDG.E R2, desc[UR54][R2.64+0x4] ;  /* 0x0000043602027981 */ /* 0x000ea4000c1e1900 */
[----:B--2---:R-:W-:-:S07]  /*13cc0*/  IMAD.IADD R17, R2, 0x1, -R17 ;  /* 0x0000000102117824 */ /* 0x004fce00078e0a11 */
.L_x_2153:
[----:B------:R-:W-:Y:S01]  /*13cd0*/  IMAD.U32 R3, RZ, RZ, UR43 ;  /* 0x0000002bff037e24 */ /* 0x000fe2000f8e00ff */
[----:B------:R-:W-:Y:S01]  /*13ce0*/  ULDC.64 UR4, c[0x0][0xa20] ;  /* 0x0002880000047ab9 */ /* 0x000fe20000000a00 */
[----:B-----5:R-:W-:Y:S01]  /*13cf0*/  IMAD.IADD R4, R9, 0x1, R0 ;  /* 0x0000000109047824 */ /* 0x020fe200078e0200 */
[----:B------:R-:W-:Y:S01]  /*13d00*/  ISETP.NE.U32.AND P2, PT, RZ, UR4, PT ;  /* 0x00000004ff007c0c */ /* 0x000fe2000bf45070 */
[----:B------:R-:W-:Y:S01]  /*13d10*/  ULOP3.LUT UR36, UR36, 0xffff, URZ, 0xc0, !UPT ;  /* 0x0000ffff24247892 */ /* 0x000fe2000f8ec03f */
[----:B------:R0:W-:Y:S01]  /*13d20*/  STL [R1+0x8], R3 ;  /* 0x0000080301007387 */ /* 0x0001e20000100800 */
[----:B------:R-:W-:Y:S02]  /*13d30*/  SEL R10, R10, 0x1, P1 ;  /* 0x000000010a0a7807 */ /* 0x000fe40000800000 */
[----:B------:R-:W-:Y:S01]  /*13d40*/  ISETP.NE.AND.EX P2, PT, RZ, UR5, PT, P2 ;  /* 0x00000005ff007c0c */ /* 0x000fe2000bf45320 */
[----:B------:R0:W-:Y:S02]  /*13d50*/  STL [R1+0x20], R4 ;  /* 0x0000200401007387 */ /* 0x0001e40000100800 */
[----:B------:R-:W-:-:S10]  /*13d60*/  IMAD R2, R10, R11, RZ ;  /* 0x0000000b0a027224 */ /* 0x000fd400078e02ff */
[----:B0-----:R-:W-:Y:S05]  /*13d70*/  @!P2 BRA `(.L_x_2154) ;  /* 0x000000000018a947 */ /* 0x001fea0003800000 */
[----:B------:R-:W-:-:S04]  /*13d80*/  UIADD3 UR4, UP0, UR48, UR4, URZ ;  /* 0x0000000430047290 */ /* 0x000fc8000ff1e03f */
[----:B------:R-:W-:Y:S02]  /*13d90*/  UIADD3.X UR5, UR49, UR5, URZ, UP0, !UPT ;  /* 0x0000000531057290 */ /* 0x000fe400087fe43f */
[----:B------:R-:W-:-:S04]  /*13da0*/  IMAD.U32 R2, RZ, RZ, UR4 ;  /* 0x00000004ff027e24 */ /* 0x000fc8000f8e00ff */
[----:B------:R-:W-:-:S05]  /*13db0*/  IMAD.U32 R3, RZ, RZ, UR5 ;  /* 0x00000005ff037e24 */ /* 0x000fca000f8e00ff */
[----:B------:R0:W5:Y:S01]  /*13dc0*/  LDG.E R2, desc[UR54][R2.64] ;  /* 0x0000003602027981 */ /* 0x000162000c1e1900 */
[----:B------:R-:W-:Y:S05]  /*13dd0*/  BRA `(.L_x_2155) ;  /* 0x0000000000107947 */ /* 0x000fea0003800000 */
.L_x_2154:
[----:B------:R-:W-:Y:S05]  /*13de0*/  @!P0 BRA `(.L_x_2155) ;  /* 0x00000000000c8947 */ /* 0x000fea0003800000 */
[----:B------:R-:W2:Y:S04]  /*13df0*/  LDG.E R2, desc[UR54][R6.64] ;  /* 0x0000003606027981 */ /* 0x000ea8000c1e1900 */
[----:B------:R-:W2:Y:S02]  /*13e00*/  LDG.E R6, desc[UR54][R6.64+0x4] ;  /* 0x0000043606067981 */ /* 0x000ea4000c1e1900 */
[----:B--2---:R-:W-:-:S07]  /*13e10*/  IMAD.IADD R2, R6, 0x1, -R2 ;  /* 0x0000000106027824 */ /* 0x004fce00078e0a02 */
.L_x_2155:
[----:B0-----:R-:W2:Y:S01]  /*13e20*/  LDL R3, [R1+0x14] ;  /* 0x0000140001037983 */ /* 0x001ea20000100800 */
[----:B-----5:R-:W-:Y:S02]  /*13e30*/  IMAD.IADD R2, R2, 0x1, -R0 ;  /* 0x0000000102027824 */ /* 0x020fe400078e0a00 */
[----:B------:R-:W0:Y:S02]  /*13e40*/  LDC R0, c[0x0][0x448] ;  /* 0x00011200ff007b82 */ /* 0x000e240000000800 */
[C---:B------:R-:W-:Y:S01]  /*13e50*/  VIADD R5, R2.reuse, 0xdf ;  /* 0x000000df02057836 */ /* 0x040fe20000000000 */
[----:B------:R-:W-:Y:S02]  /*13e60*/  IADD3 R2, R2, 0xe0, -R17 ;  /* 0x000000e002027810 */ /* 0x000fe40007ffe811 */
[----:B0-----:R-:W-:-:S13]  /*13e70*/  ISETP.NE.AND P0, PT, R0, 0x1, PT ;  /* 0x000000010000780c */ /* 0x001fda0003f05270 */
[----:B------:R-:W0:Y:S08]  /*13e80*/  @P0 LDC R4, c[0x0][0x44c] ;  /* 0x00011300ff040b82 */ /* 0x000e300000000800 */
[----:B------:R-:W1:Y:S01]  /*13e90*/  @P0 LDC R0, c[0x0][0x450] ;  /* 0x00011400ff000b82 */ /* 0x000e620000000800 */
[----:B--2---:R-:W-:-:S04]  /*13ea0*/  IMAD.SHL.U32 R3, R3, 0x80, RZ ;  /* 0x0000008003037824 */ /* 0x004fc800078e00ff */
[----:B------:R-:W-:-:S04]  /*13eb0*/  VIADD R3, R3, 0x7f ;  /* 0x0000007f03037836 */ /* 0x000fc80000000000 */
[----:B0-----:R-:W-:-:S05]  /*13ec0*/  @P0 IMAD.HI.U32 R4, R3, R4, RZ ;  /* 0x0000000403040227 */ /* 0x001fca00078e00ff */
[----:B-1----:R-:W-:Y:S01]  /*13ed0*/  @P0 SHF.R.U32.HI R3, RZ, R0, R4 ;  /* 0x00000000ff030219 */ /* 0x002fe20000011604 */
[----:B------:R-:W-:-:S04]  /*13ee0*/  IMAD.MOV.U32 R4, RZ, RZ, RZ ;  /* 0x000000ffff047224 */ /* 0x000fc800078e00ff */
[----:B------:R-:W-:Y:S02]  /*13ef0*/  IMAD.IADD R3, R2, 0x1, R3 ;  /* 0x0000000102037824 */ /* 0x000fe400078e0203 */
[----:B------:R-:W-:Y:S02]  /*13f00*/  IMAD.MOV.U32 R2, RZ, RZ, RZ ;  /* 0x000000ffff027224 */ /* 0x000fe400078e00ff */
[----:B------:R-:W-:-:S04]  /*13f10*/  IMAD.HI R4, R5, -0x6db6db6d, R4 ;  /* 0x9249249305047827 */ /* 0x000fc800078e0204 */
[----:B------:R-:W-:Y:S01]  /*13f20*/  IMAD.HI R2, R3, -0x6db6db6d, R2 ;  /* 0x9249249303027827 */ /* 0x000fe200078e0202 */
[----:B------:R-:W-:-:S04]  /*13f30*/  SHF.R.U32.HI R0, RZ, 0x1f, R4 ;  /* 0x0000001fff007819 */ /* 0x000fc80000011604 */
[----:B------:R-:W-:Y:S02]  /*13f40*/  SHF.R.U32.HI R3, RZ, 0x1f, R2 ;  /* 0x0000001fff037819 */ /* 0x000fe40000011602 */
[----:B------:R-:W-:Y:S02]  /*13f50*/  LEA.HI.SX32 R0, R4, R0, 0x19 ;  /* 0x0000000004007211 */ /* 0x000fe400078fcaff */
[----:B------:R-:W-:Y:S01]  /*13f60*/  LEA.HI.SX32 R3, R2, R3, 0x19 ;  /* 0x0000000302037211 */ /* 0x000fe200078fcaff */
[----:B------:R-:W-:-:S03]  /*13f70*/  IMAD.MOV.U32 R2, RZ, RZ, RZ ;  /* 0x000000ffff027224 */ /* 0x000fc600078e00ff */
[----:B------:R-:W-:Y:S02]  /*13f80*/  VIMNMX R19, R0, R3, PT ;  /* 0x0000000300137248 */ /* 0x000fe40003fe0100 */
[----:B------:R-:W-:Y:S02]  /*13f90*/  SHF.R.U32.HI R0, RZ, 0x10, R8 ;  /* 0x00000010ff007819 */ /* 0x000fe40000011608 */
[----:B------:R-:W-:Y:S02]  /*13fa0*/  ISETP.GE.AND P1, PT, R19, 0x1, PT ;  /* 0x000000011300780c */ /* 0x000fe40003f26270 */
[----:B------:R-:W-:-:S13]  /*13fb0*/  ISETP.NE.AND P0, PT, R0, RZ, PT ;  /* 0x000000ff0000720c */ /* 0x000fda0003f05270 */
[----:B------:R-:W0:Y:S01]  /*13fc0*/  @!P0 LDC R0, c[0x0][0x9f0] ;  /* 0x00027c00ff008b82 */ /* 0x000e220000000800 */
        /* <DEDUP_REMOVED lines=12> */
[----:B------:R-:W-:-:S04]  /*14090*/  IADD3 R3, R0, -0x1, R19 ;  /* 0xffffffff00037810 */ /* 0x000fc80007ffe013 */
        /* <DEDUP_REMOVED lines=14> */
.L_x_2156:
[----:B------:R-:W-:Y:S01]  /*14180*/  LOP3.LUT R8, R8, 0xff, RZ, 0xc0, !PT ;  /* 0x000000ff08087812 */ /* 0x000fe200078ec0ff */
[----:B------:R-:W-:Y:S04]  /*14190*/  BSSY B7, `(.L_x_2157) ;  /* 0x000032c000077945 */ /* 0x000fe80003800000 */
[----:B0-----:R-:W-:-:S05]  /*141a0*/  IMAD R0, R8, R2, RZ ;  /* 0x0000000208007224 */ /* 0x001fca00078e02ff */
[----:B------:R0:W-:Y:S01]  /*141b0*/  STL [R1+0xc], R0 ;  /* 0x00000c0001007387 */ /* 0x0001e20000100800 */
[----:B------:R-:W-:-:S04]  /*141c0*/  VIADDMNMX R19, R0, R2, R19, PT ;  /* 0x0000000200137246 */ /* 0x000fc80003800113 */
[----:B------:R-:W-:-:S13]  /*141d0*/  ISETP.GT.AND P0, PT, R19, R0, PT ;  /* 0x000000001300720c */ /* 0x000fda0003f04270 */
[----:B------:R-:W-:Y:S05]  /*141e0*/  @P0 BRA `(.L_x_2158) ;  /* 0x0000000000480947 */ /* 0x000fea0003800000 */
[----:B0-----:R-:W0:Y:S02]  /*141f0*/  S2R R0, SR_TID.X ;  /* 0x0000000000007919 */ /* 0x001e240000002100 */
        /* <DEDUP_REMOVED lines=17> */
.L_x_2158:
[----:B0-----:R-:W-:Y:S01]  /*14310*/  VIADD R0, R18, 0x20400 ;  /* 0x0002040012007836 */ /* 0x001fe20000000000 */
        /* <DEDUP_REMOVED lines=19> */
.L_x_2161:
[----:B------:R-:W-:Y:S05]  /*14450*/  BSYNC B6 ;  /* 0x0000000000067941 */ /* 0x000fea0003800000 */
.L_x_2160:
[----:B------:R-:W-:Y:S01]  /*14460*/  VIADD R0, R18, 0xe400 ;  /* 0x0000e40012007836 */ /* 0x000fe20000000000 */
[----:B------:R-:W-:Y:S04]  /*14470*/  BSSY B6, `(.L_x_2162) ;  /* 0x0000014000067945 */ /* 0x000fe80003800000 */
[----:B------:R-:W-:-:S04]  /*14480*/  LOP3.LUT P0, RZ, R0, 0x3ff, RZ, 0xc0, !PT ;  /* 0x000003ff00ff7812 */ /* 0x000fc8000780c0ff */
[----:B------:R-:W-:-:S09]  /*14490*/  P2R R16, PR, RZ, 0x1 ;  /* 0x00000001ff107803 */ /* 0x000fd20000000000 */
        /* <DEDUP_REMOVED lines=17> */
.L_x_2163:
[----:B------:R-:W-:Y:S05]  /*145b0*/  BSYNC B6 ;  /* 0x0000000000067941 */ /* 0x000fea0003800000 */
.L_x_2162:
        /* <DEDUP_REMOVED lines=20> */
.L_x_2165:
[----:B------:R-:W-:Y:S05]  /*14700*/  BSYNC B6 ;  /* 0x0000000000067941 */ /* 0x000fea0003800000 */
.L_x_2164:
[----:B------:R-:W-:Y:S01]  /*14710*/  ISETP.NE.AND P6, PT, R16, RZ, PT ;  /* 0x000000ff1000720c */ /* 0x000fe20003fc5270 */
[----:B------:R-:W-:-:S12]  /*14720*/  BSSY B6, `(.L_x_2166) ;  /* 0x0000012000067945 */ /* 0x000fd80003800000 */
        /* <DEDUP_REMOVED lines=17> */
.L_x_2167:
[----:B------:R-:W-:Y:S05]  /*14840*/  BSYNC B6 ;  /* 0x0000000000067941 */ /* 0x000fea0003800000 */
.L_x_2166:
        /* <DEDUP_REMOVED lines=9> */
[----:B------:R-:W0:Y:S01]  /*148e0*/  S2R R0, SR_TID.X ;  /* 0x0000000000007919 */ /* 0x000e220000002100 */
[----:B------:R-:W-:-:S03]  /*148f0*/  ULDC.64 UR4, c[0x0][0xa08] ;  /* 0x0002820000047ab9 */ /* 0x000fc60000000a00 */
[----:B--2---:R1:W2:Y:S01]  /*14900*/  @P0 LDG.E R8, desc[UR54][R2.64] ;  /* 0x0000003602080981 */ /* 0x0042a2000c1e1900 */
[----:B0-----:R-:W-:-:S04]  /*14910*/  SHF.R.U32.HI R0, RZ, 0x5, R0 ;  /* 0x00000005ff007819 */ /* 0x001fc80000011600 */
[----:B------:R-:W-:Y:S01]  /*14920*/  LOP3.LUT R0, R0, 0x3, RZ, 0xc0, !PT ;  /* 0x0000000300007812 */ /* 0x000fe200078ec0ff */
[----:B-1----:R-:W0:Y:S01]  /*14930*/  LDC.64 R2, c[0x0][0x418] ;  /* 0x00010600ff027b82 */ /* 0x002e220000000a00 */
[----:B--2---:R-:W-:Y:S01]  /*14940*/  SHF.R.S32.HI R9, RZ, 0x1f, R8 ;  /* 0x0000001fff097819 */ /* 0x004fe20000011408 */
[----:B------:R1:W-:Y:S01]  /*14950*/  @P0 STL [R1+0x8], R8 ;  /* 0x0000080801000387 */ /* 0x0003e20000100800 */
[----:B0-----:R-:W-:Y:S01]  /*14960*/  LOP3.LUT P0, RZ, R2, UR4, RZ, 0xfc, !PT ;  /* 0x0000000402ff7c12 */ /* 0x001fe2000f80fcff */
[----:B------:R-:W-:Y:S02]  /*14970*/  UMOV UR4, 0xffffffff ;  /* 0xffffffff00047882 */ /* 0x000fe40000000000 */
[----:B------:R1:W-:Y:S01]  /*14980*/  STL [R1+0x18], R9 ;  /* 0x0000180901007387 */ /* 0x0003e20000100800 */
[----:B------:R-:W-:-:S04]  /*14990*/  LOP3.LUT P0, RZ, R3, UR5, RZ, 0xfc, P0 ;  /* 0x0000000503ff7c12 */ /* 0x000fc8000800fcff */
[----:B------:R-:W-:Y:S01]  /*149a0*/  SEL R16, R8, RZ, !P0 ;  /* 0x000000ff08107207 */ /* 0x000fe20004000000 */
[----:B------:R-:W-:Y:S08]  /*149b0*/  BRA.DIV UR4, `(.L_x_2168) ;  /* 0x00000042048c7947 */ /* 0x000ff0000b800000 */
[----:B------:R0:W2:Y:S02]  /*149c0*/  SHFL.IDX PT, R14, R0, RZ, 0x1f ;  /* 0x00001fff000e7589 */ /* 0x0000a400000e0000 */
.L_x_2239:
        /* <DEDUP_REMOVED lines=9> */
.L_x_2242:
        /* <DEDUP_REMOVED lines=21> */
.L_x_2171:
[----:B0-----:R-:W2:Y:S04]  /*14bb0*/  LDL R3, [R1] ;  /* 0x0000000001037983 */ /* 0x001ea80000100800 */
[----:B------:R-:W3:Y:S01]  /*14bc0*/  LDL R2, [R1+0x4] ;  /* 0x0000040001027983 */ /* 0x000ee20000100800 */
[----:B-1----:R-:W0:Y:S02]  /*14bd0*/  S2R R8, SR_TID.X ;  /* 0x0000000000087919 */ /* 0x002e240000002100 */
[----:B0-----:R-:W-:-:S04]  /*14be0*/  LOP3.LUT R8, R8, 0x7f, RZ, 0xc0, !PT ;  /* 0x0000007f08087812 */ /* 0x001fc800078ec0ff */
[----:B------:R-:W-:Y:S01]  /*14bf0*/  ISETP.NE.AND P1, PT, R8, RZ, PT ;  /* 0x000000ff0800720c */ /* 0x000fe20003f25270 */
[----:B--2---:R-:W-:Y:S01]  /*14c00*/  IMAD R4, R3, 0x8, R18 ;  /* 0x0000000803047824 */ /* 0x004fe200078e0212 */
[----:B---3--:R-:W-:-:S04]  /*14c10*/  SHF.L.U32 R3, R2, 0x1f, RZ ;  /* 0x0000001f02037819 */ /* 0x008fc800000006ff */
[----:B------:R-:W0:Y:S02]  /*14c20*/  SYNCS.PHASECHK.TRANS64.TRYWAIT P0, [R4+URZ+0x2e880], R3 ;  /* 0x02e88003040075a7 */ /* 0x000e24000800017f */
[----:B0-----:R-:W-:Y:S05]  /*14c30*/  @!P0 BRA `(.L_x_2172) ;  /* 0x00000040002c8947 */ /* 0x001fea0003800000 */
.L_x_2243:
        /* <DEDUP_REMOVED lines=8> */
.L_x_2173:
[----:B------:R-:W2:Y:S04]  /*14cc0*/  LDL R2, [R1] ;  /* 0x0000000001027983 */ /* 0x000ea80000100800 */
[----:B------:R-:W3:Y:S01]  /*14cd0*/  LDL R5, [R1+0x20] ;  /* 0x0000200001057983 */ /* 0x000ee20000100800 */
        /* <DEDUP_REMOVED lines=15> */
[----:B-12---:R-:W-:Y:S05]  /*14dd0*/  @!P0 BRA `(.L_x_2174) ;  /* 0x0000003c00d88947 */ /* 0x006fea0003800000 */
.L_x_2244:
        /* <DEDUP_REMOVED lines=8> */
.L_x_2175:
        /* <DEDUP_REMOVED lines=8> */
[----:B------:R-:W-:Y:S01]  /*14ee0*/  PLOP3.LUT P0, PT, PT, PT, PT, 0x80, 0x0 ;  /* 0x000000000000781c */ /* 0x000fe20003f0f070 */
[----:B------:R-:W-:Y:S01]  /*14ef0*/  UMOV UR10, URZ ;  /* 0x0000003f000a7c82 */ /* 0x000fe20008000000 */
[----:B------:R-:W-:-:S02]  /*14f00*/  UMOV UR12, UR36 ;  /* 0x00000024000c7c82 */ /* 0x000fc40008000000 */
[----:B------:R-:W-:Y:S01]  /*14f10*/  P2R R0, PR, RZ, 0x1 ;  /* 0x00000001ff007803 */ /* 0x000fe20000000000 */
[----:B------:R-:W-:Y:S02]  /*14f20*/  UIADD3 UR8, UR8, 0x20400, URZ ;  /* 0x0002040008087890 */ /* 0x000fe4000fffe03f */
[----:B------:R-:W-:Y:S02]  /*14f30*/  UIADD3 UR9, UR9, 0x2e830, URZ ;  /* 0x0002e83009097890 */ /* 0x000fe4000fffe03f */
[----:B------:R2:W-:Y:S07]  /*14f40*/  STL [R1+0x1c], R0 ;  /* 0x00001c0001007387 */ /* 0x0005ee0000100800 */
[----:B------:R2:W-:Y:S01]  /*14f50*/  UTMALDG.4D [UR8], [UR4], desc[UR6] ;  /* 0x00000608040075b4 */ /* 0x0005e20008019000 */
[----:B------:R-:W-:-:S02]  /*14f60*/  NOP ;  /* 0x0000000000007918 */ /* 0x000fc40000000000 */
.L_x_2169:
[----:B------:R-:W-:Y:S05]  /*14f70*/  WARPSYNC.ALL ;  /* 0x0000000000007948 */ /* 0x000fea0003800000 */
[----:B0-2---:R-:W-:Y:S01]  /*14f80*/  VIADD R0, R18, 0x1c400 ;  /* 0x0001c40012007836 */ /* 0x005fe20000000000 */
[----:B------:R-:W-:Y:S01]  /*14f90*/  USHF.R.S32.HI UR4, URZ, 0x1f, UR47 ;  /* 0x0000001f3f047899 */ /* 0x000fe2000801142f */
        /* <DEDUP_REMOVED lines=18> */
[----:B-1----:R-:W-:Y:S02]  /*150c0*/  IMAD.U32 R4, RZ, RZ, UR6 ;  /* 0x00000006ff047e24 */ /* 0x002fe4000f8e00ff */
        /* <DEDUP_REMOVED lines=11> */
.L_x_2177:
[----:B------:R-:W-:Y:S05]  /*15180*/  BSYNC B6 ;  /* 0x0000000000067941 */ /* 0x000fea0003800000 */
.L_x_2176:
[----:B------:R-:W2:Y:S01]  /*15190*/  LDL R7, [R1+0x14] ;  /* 0x0000140001077983 */ /* 0x000ea20000100800 */
[----:B------:R-:W0:Y:S01]  /*151a0*/  LDC R5, c[0x0][0x448] ;  /* 0x00011200ff057b82 */ /* 0x000e220000000800 */
[----:B------:R-:W-:Y:S02]  /*151b0*/  ULDC.64 UR6, c[0x0][0x2d8] ;  /* 0x0000b60000067ab9 */ /* 0x000fe40000000a00 */
[----:B-1----:R1:W5:Y:S01]  /*151c0*/  LDL R9, [R1+0x2c] ;  /* 0x00002c0001097983 */ /* 0x0023620000100800 */
[----:B------:R-:W3:Y:S01]  /*151d0*/  S2R R2, SR_TID.X ;  /* 0x0000000000027919 */ /* 0x000ee20000002100 */
[----:B------:R-:W-:Y:S01]  /*151e0*/  UMOV UR4, UR48 ;  /* 0x0000003000047c82 */ /* 0x000fe20008000000 */
[----:B------:R-:W-:Y:S01]  /*151f0*/  UMOV UR5, UR37 ;  /* 0x0000002500057c82 */ /* 0x000fe20008000000 */
[----:B------:R-:W-:Y:S01]  /*15200*/  ULDC.64 UR8, c[0x0][0x2e0] ;  /* 0x0000b80000087ab9 */ /* 0x000fe20000000a00 */
[----:B0-----:R-:W-:-:S13]  /*15210*/  ISETP.NE.AND P0, PT, R5, 0x1, PT ;  /* 0x000000010500780c */ /* 0x001fda0003f05270 */
[----:B------:R-:W0:Y:S01]  /*15220*/  @P0 LDC R3, c[0x0][0x44c] ;  /* 0x00011300ff030b82 */ /* 0x000e220000000800 */
[C---:B---3--:R-:W-:Y:S01]  /*15230*/  LOP3.LUT R0, R2.reuse, 0x7f, RZ, 0xc0, !PT ;  /* 0x0000007f02007812 */ /* 0x048fe200078ec0ff */
[----:B------:R-:W-:-:S03]  /*15240*/  IMAD.SHL.U32 R2, R2, 0x10, RZ ;  /* 0x0000001002027824 */ /* 0x000fc600078e00ff */
[----:B------:R-:W-:-:S03]  /*15250*/  SHF.R.U32.HI R0, RZ, 0x3, R0 ;  /* 0x00000003ff007819 */ /* 0x000fc60000011600 */
[----:B------:R-:W3:Y:S01]  /*15260*/  @P0 LDC R4, c[0x0][0x450] ;  /* 0x00011400ff040b82 */ /* 0x000ee20000000800 */
[----:B------:R-:W-:Y:S01]  /*15270*/  LOP3.LUT R2, R0, 0x70, R2, 0xf8, !PT ;  /* 0x0000007000027812 */ /* 0x000fe200078ef802 */
[----:B------:R-:W4:Y:S01]  /*15280*/  S2R R8, SR_TID.X ;  /* 0x0000000000087919 */ /* 0x000f220000002100 */
[----:B------:R-:W-:Y:S02]  /*15290*/  UIMAD.WIDE.U32 UR4, UR36, UR6, UR4 ;  /* 0x00000006240472a5 */ /* 0x000fe4000f8e0004 */
[----:B------:R-:W-:Y:S02]  /*152a0*/  UIMAD UR6, UR46, UR8, URZ ;  /* 0x000000082e0672a4 */ /* 0x000fe4000f8e023f */
[----:B------:R-:W-:Y:S02]  /*152b0*/  UIMAD UR5, UR36, UR7, UR5 ;  /* 0x00000007240572a4 */ /* 0x000fe4000f8e0205 */
[----:B------:R-:W-:Y:S02]  /*152c0*/  UIMAD UR6, UR43, UR9, UR6 ;  /* 0x000000092b0672a4 */ /* 0x000fe4000f8e0206 */
[----:B------:R-:W-:-:S03]  /*152d0*/  UIMAD.WIDE.U32 UR4, UR43, UR8, UR4 ;  /* 0x000000082b0472a5 */ /* 0x000fc6000f8e0004 */
[----:B------:R-:W-:Y:S01]  /*152e0*/  ULDC.64 UR8, c[0x0][0x2d0] ;  /* 0x0000b40000087ab9 */ /* 0x000fe20000000a00 */
[----:B------:R-:W-:Y:S01]  /*152f0*/  UIADD3 UR5, UR5, UR6, URZ ;  /* 0x0000000605057290 */ /* 0x000fe2000fffe03f */
[----:B----4-:R-:W-:-:S05]  /*15300*/  IMAD.SHL.U32 R10, R8, 0x10, RZ ;  /* 0x00000010080a7824 */ /* 0x010fca00078e00ff */
[----:B------:R-:W-:Y:S01]  /*15310*/  LOP3.LUT R10, R10, 0x70, RZ, 0xc0, !PT ;  /* 0x000000700a0a7812 */ /* 0x000fe200078ec0ff */
[----:B--2---:R-:W-:-:S04]  /*15320*/  IMAD R0, R7, 0x80, R2 ;  /* 0x0000008007007824 */ /* 0x004fc800078e0202 */
[----:B0-----:R-:W-:-:S04]  /*15330*/  @P0 IMAD.HI.U32 R3, R0, R3, RZ ;  /* 0x0000000300030227 */ /* 0x001fc800078e00ff */
[----:B------:R-:W-:Y:S01]  /*15340*/  IMAD.MOV.U32 R2, RZ, RZ, R0 ;  /* 0x000000ffff027224 */ /* 0x000fe200078e0000 */
[----:B---3--:R-:W-:-:S04]  /*15350*/  @P0 SHF.R.U32.HI R2, RZ, R4, R3 ;  /* 0x00000004ff020219 */ /* 0x008fc80000011603 */
        /* <DEDUP_REMOVED lines=19> */
[----:B-1----:R-:W-:Y:S09]  /*15490*/  BRA.DIV UR4, `(.L_x_2178) ;  /* 0x0000003a043c7947 */ /* 0x002ff2000b800000 */
[----:B------:R-:W2:Y:S01]  /*154a0*/  LDL.LU R7, [R1+0x14] ;  /* 0x0000140001077983 */ /* 0x000ea20000300800 */
[----:B------:R-:W0:Y:S01]  /*154b0*/  S2R R6, SR_TID.X ;  /* 0x0000000000067919 */ /* 0x000e220000002100 */
[----:B------:R-:W-:Y:S02]  /*154c0*/  IMAD R3, R17, R5, RZ ;  /* 0x0000000511037224 */ /* 0x000fe400078e02ff */
[----:B------:R-:W1:Y:S01]  /*154d0*/  SHFL.IDX PT, R5, R2, RZ, 0x181f ;  /* 0x00181fff02057589 */ /* 0x000e6200000e0000 */
[----:B0-----:R-:W-:-:S04]  /*154e0*/  LOP3.LUT R6, R6, 0x7f, RZ, 0xc0, !PT ;  /* 0x0000007f06067812 */ /* 0x001fc800078ec0ff */
[----:B------:R-:W-:Y:S02]  /*154f0*/  SHF.R.U32.HI R8, RZ, 0x3, R6 ;  /* 0x00000003ff087819 */ /* 0x000fe40000011606 */
[----:B------:R-:W0:Y:S03]  /*15500*/  SHFL.IDX PT, R6, R0, RZ, 0x181f ;  /* 0x00181fff00067589 */ /* 0x000e2600000e0000 */
[----:B--2---:R-:W-:-:S05]  /*15510*/  IMAD R4, R7, 0x80, R8 ;  /* 0x0000008007047824 */ /* 0x004fca00078e0208 */
[----:B------:R-:W-:-:S13]  /*15520*/  ISETP.GE.AND P1, PT, R4, R3, PT ;  /* 0x000000030400720c */ /* 0x000fda0003f26270 */
[----:B-1----:R-:W-:-:S05]  /*15530*/  @!P1 IADD3 R5, P2, R10, R5, RZ ;  /* 0x000000050a059210 */ /* 0x002fca0007f5e0ff */
[----:B0-----:R-:W-:-:S04]  /*15540*/  @!P1 IMAD.X R6, RZ, RZ, R6, P2 ;  /* 0x000000ffff069224 */ /* 0x001fc800010e0606 */
        /* <DEDUP_REMOVED lines=48> */
[----:B------:R-:W1:Y:S04]  /*15850*/  SHFL.IDX PT, R0, R0, 0x7, 0x181f ;  /* 0x00f81f0000007f89 */ /* 0x000e6800000e0000 */
[----:B------:R-:W2:Y:S01]  /*15860*/  SHFL.IDX PT, R2, R2, 0x7, 0x181f ;  /* 0x00f81f0002027f89 */ /* 0x000ea200000e0000 */
[----:B0-----:R-:W-:-:S05]  /*15870*/  @!P1 IADD3 R6, P2, R10, R6, RZ ;  /* 0x000000060a069210 */ /* 0x001fca0007f5e0ff */
[----:B------:R-:W-:-:S04]  /*15880*/  @!P1 IMAD.X R5, RZ, RZ, R5, P2 ;  /* 0x000000ffff059224 */ /* 0x000fc800010e0605 */
[----:B------:R-:W-:-:S05]  /*15890*/  @!P1 IMAD.MOV.U32 R7, RZ, RZ, R5 ;  /* 0x000000ffff079224 */ /* 0x000fca00078e0005 */
[----:B-12---:R0:W-:Y:S02]  /*158a0*/  @!P1 LDGSTS.E.BYPASS.LTC128B.128 [R9+0x1f400], desc[UR54][R6.64], !P0 ;  /* 0x1f40000006099fae */ /* 0x0061e4000c101d76 */
.L_x_2261:
[----:B------:R-:W-:-:S05]  /*158b0*/  VIADD R4, R4, 0x70 ;  /* 0x0000007004047836 */ /* 0x000fca0000000000 */
[----:B------:R-:W-:-:S13]  /*158c0*/  ISETP.GE.AND P1, PT, R4, R3, PT ;  /* 0x000000030400720c */ /* 0x000fda0003f26270 */
[----:B------:R-:W-:-:S05]  /*158d0*/  @!P1 IADD3 R2, P2, R10, R2, RZ ;  /* 0x000000020a029210 */ /* 0x000fca0007f5e0ff */
[----:B------:R-:W-:-:S05]  /*158e0*/  @!P1 IMAD.X R3, RZ, RZ, R0, P2 ;  /* 0x000000ffff039224 */ /* 0x000fca00010e0600 */
[----:B------:R-:W-:Y:S01]  /*158f0*/  @!PT LDS RZ, [RZ] ;  /* 0x00000000fffff984 */ /* 0x000fe20000000800 */
[----:B------:R-:W-:Y:S01]  /*15900*/  @!PT LDS RZ, [RZ] ;  /* 0x00000000fffff984 */ /* 0x000fe20000000800 */
[----:B------:R-:W-:Y:S01]  /*15910*/  @!PT LDS RZ, [RZ] ;  /* 0x00000000fffff984 */ /* 0x000fe20000000800 */
[----:B------:R1:W-:Y:S01]  /*15920*/  @!P1 LDGSTS.E.BYPASS.LTC128B.128 [R9+0x1fc00], desc[UR54][R2.64], !P0 ;  /* 0x1fc0000002099fae */ /* 0x0003e2000c101d76 */
[----:B------:R-:W-:Y:S01]  /*15930*/  PLOP3.LUT P0, PT, PT, PT, PT, 0x80, 0x0 ;  /* 0x000000000000781c */ /* 0x000fe20003f0f070 */
[----:B------:R-:W-:-:S12]  /*15940*/  NOP ;  /* 0x0000000000007918 */ /* 0x000fd80000000000 */
.L_x_2179:
[----:B------:R-:W-:Y:S02]  /*15950*/  PLOP3.LUT P1, PT, P1, P0, PT, 0xa2, 0x0 ;  /* 0x000000000000781c */ /* 0x000fe40000f21472 */
[----:B------:R-:W-:-:S08]  /*15960*/  @P0 R2UR P1, UR4, R18 ;  /* 0x00000000120402ca */ /* 0x000fd00000020000 */
[----:B------:R-:W-:-:S05]  /*15970*/  @P0 PLOP3.LUT P0, PT, P1, PT, PT, 0x80, 0x0 ;  /* 0x000000000000081c */ /* 0x000fca0000f0f070 */
[----:B------:R-:W-:Y:S01]  /*15980*/  @!P1 SYNCS.ARRIVE.TRANS64.RED.A0T1 RZ, [UR4+0x2e800], RZ ;  /* 0x02e800ffffff99a7 */ /* 0x000fe20008200404 */
[----:B------:R-:W-:Y:S07]  /*15990*/  @!P1 ARRIVES.LDGSTSBAR.64.TRANSCNT [UR4+0x2e800] ;  /* 0x02e80000ff0099b0 */ /* 0x000fee0008000a84 */
[----:B------:R-:W-:Y:S05]  /*159a0*/  @P0 BRA.U.ANY `(.L_x_2179) ;  /* 0xfffffffd00e80947 */ /* 0x000fea000393ffff */
[----:B-1----:R-:W2:Y:S02]  /*159b0*/  LDL.LU R2, [R1+0x30] ;  /* 0x0000300001027983 */ /* 0x002ea40000300800 */
        /* <DEDUP_REMOVED lines=9> */
[----:B------:R-:W2:Y:S03]  /*15a50*/  SYNCS.PHASECHK.TRANS64.TRYWAIT P0, [R18+URZ+0x2e820], R0 ;  /* 0x02e82000120075a7 */ /* 0x000ea6000800017f */
[----:B-12---:R-:W-:Y:S05]  /*15a60*/  @!P0 BRA `(.L_x_2181) ;  /* 0x0000003c00408947 */ /* 0x006fea0003800000 */
.L_x_2262:
[----:B------:R-:W-:Y:S05]  /*15a70*/  BSYNC B0 ;  /* 0x0000000000007941 */ /* 0x000fea0003800000 */
.L_x_2180:
[----:B------:R-:W2:Y:S01]  /*15a80*/  LDL R2, [R1+0xc] ;  /* 0x00000c0001027983 */ /* 0x000ea20000100800 */
[----:B------:R-:W-:-:S05]  /*15a90*/  VIADD R17, R19, 0xfffffffe ;  /* 0xfffffffe13117836 */ /* 0x000fca0000000000 */
[----:B--2---:R-:W-:-:S13]  /*15aa0*/  ISETP.GE.AND P0, PT, R17, R2, PT ;  /* 0x000000021100720c */ /* 0x004fda0003f06270 */
[----:B------:R-:W-:Y:S05]  /*15ab0*/  @!P0 BRA `(.L_x_2182) ;  /* 0x0000000c00ec8947 */ /* 0x000fea0003800000 */
[----:B-1----:R1:W5:Y:S04]  /*15ac0*/  LDL.LU R0, [R1+0x4] ;  /* 0x0000040001007983 */ /* 0x0023680000300800 */
[----:B0-----:R1:W5:Y:S02]  /*15ad0*/  LDL.LU R6, [R1] ;  /* 0x0000000001067983 */ /* 0x0013640000300800 */
.L_x_2202:
[----:B------:R-:W2:Y:S01]  /*15ae0*/  LDL R2, [R1+0x1c] ;  /* 0x00001c0001027983 */ /* 0x000ea20000100800 */
[----:B-----5:R-:W-:Y:S01]  /*15af0*/  VIADD R3, R6, 0x1 ;  /* 0x0000000106037836 */ /* 0x020fe20000000000 */
[----:B------:R-:W-:Y:S05]  /*15b00*/  YIELD ;  /* 0x0000000000007946 */ /* 0x000fea0003800000 */
[C---:B------:R-:W-:Y:S01]  /*15b10*/  ISETP.NE.AND P0, PT, R3.reuse, 0x2, PT ;  /* 0x000000020300780c */ /* 0x040fe20003f05270 */
[----:B------:R-:W-:Y:S03]  /*15b20*/  BSSY B0, `(.L_x_2183) ;  /* 0x000006c000007945 */ /* 0x000fe60003800000 */
[----:B------:R-:W-:-:S02]  /*15b30*/  SEL R9, R3, RZ, P0 ;  /* 0x000000ff03097207 */ /* 0x000fc40000000000 */
[----:B--2---:R-:W-:Y:S02]  /*15b40*/  ISETP.NE.AND P1, PT, R2, RZ, PT ;  /* 0x000000ff0200720c */ /* 0x004fe40003f25270 */
        /* <DEDUP_REMOVED lines=29> */
.L_x_2185:
        /* <DEDUP_REMOVED lines=8> */
.L_x_2263:
[----:B------:R-:W-:Y:S05]  /*15da0*/  BSYNC B1 ;  /* 0x0000000000017941 */ /* 0x000fea0003800000 */
.L_x_2186:
        /* <DEDUP_REMOVED lines=9> */
.L_x_2189:
[----:B------:R-:W-:Y:S05]  /*15e40*/  BSYNC B1 ;  /* 0x0000000000017941 */ /* 0x000fea0003800000 */
.L_x_2188:
[----:B------:R-:W3:Y:S04]  /*15e50*/  LDL R2, [R1] ;  /* 0x0000000001027983 */ /* 0x000ee80000100800 */
[----:B------:R-:W4:Y:S01]  /*15e60*/  LDL R5, [R1+0x20] ;  /* 0x0000200001057983 */ /* 0x000f220000100800 */
[----:B0-----:R-:W-:Y:S01]  /*15e70*/  IMAD.MOV.U32 R9, RZ, RZ, RZ ;  /* 0x000000ffff097224 */ /* 0x001fe200078e00ff */
        /* <DEDUP_REMOVED lines=10> */
.L_x_2190:
        /* <DEDUP_REMOVED lines=9> */
[----:B0-----:R-:W-:Y:S05]  /*15fb0*/  @P0 BRA.U.ANY `(.L_x_2190) ;  /* 0xfffffffd00d80947 */ /* 0x001fea000393ffff */
[----:B------:R-:W0:Y:S01]  /*15fc0*/  SYNCS.PHASECHK.TRANS64.TRYWAIT P0, [R4+URZ+0x2e840], R3 ;  /* 0x02e84003040075a7 */ /* 0x000e22000800017f */
[----:B------:R-:W-:Y:S04]  /*15fd0*/  BSSY B1, `(.L_x_2191) ;  /* 0x0000002000017945 */ /* 0x000fe80003800000 */
[----:B0-----:R-:W-:Y:S05]  /*15fe0*/  @!P0 BRA `(.L_x_2192) ;  /* 0x0000003800088947 */ /* 0x001fea0003800000 */
.L_x_2264:
[----:B------:R-:W-:Y:S05]  /*15ff0*/  BSYNC B1 ;  /* 0x0000000000017941 */ /* 0x000fea0003800000 */
.L_x_2191:
[----:B------:R-:W-:Y:S01]  /*16000*/  BSSY B1, `(.L_x_2193) ;  /* 0x000000b000017945 */ /* 0x000fe20003800000 */
[----:B------:R-:W-:Y:S02]  /*16010*/  IMAD.MOV.U32 R10, RZ, RZ, 0x0 ;  /* 0x00000000ff0a7424 */ /* 0x000fe400078e00ff */
[----:B------:R-:W-:Y:S01]  /*16020*/  IMAD.MOV.U32 R11, RZ, RZ, 0x14f00000 ;  /* 0x14f00000ff0b7424 */ /* 0x000fe200078e00ff */
[----:B------:R-:W-:Y:S06]  /*16030*/  @P1 BRA `(.L_x_2194) ;  /* 0x00000000001c1947 */ /* 0x000fec0003800000 */
[----:B------:R-:W3:Y:S01]  /*16040*/  S2R R7, SR_TID.X ;  /* 0x0000000000077919 */ /* 0x000ee20000002100 */
[----:B0-2---:R-:W-:-:S04]  /*16050*/  IMAD.MOV.U32 R3, RZ, RZ, 0x7000 ;  /* 0x00007000ff037424 */ /* 0x005fc800078e00ff */
[----:B------:R4:W-:Y:S01]  /*16060*/  SYNCS.ARRIVE.TRANS64 RZ, [R4+URZ+0x2e830], R3 ;  /* 0x02e8300304ff79a7 */ /* 0x0009e2000800003f */
[----:B---3--:R-:W-:-:S04]  /*16070*/  LOP3.LUT R7, R7, 0x1f, RZ, 0xc0, !PT ;  /* 0x0000001f07077812 */ /* 0x008fc800078ec0ff */
[----:B------:R-:W-:-:S13]  /*16080*/  ISETP.NE.AND P0, PT, R7, RZ, PT ;  /* 0x000000ff0700720c */ /* 0x000fda0003f05270 */
[----:B----4-:R-:W-:Y:S05]  /*16090*/  @!P0 BRA `(.L_x_2194) ;  /* 0x0000000000048947 */ /* 0x010fea0003800000 */
[----:B------:R-:W-:Y:S01]  /*160a0*/  BPT.TRAP 0x1 ;  /* 0x000000040000795c */ /* 0x000fe20000300000 */
.L_x_2194:
[----:B------:R-:W-:Y:S05]  /*160b0*/  BSYNC B1 ;  /* 0x0000000000017941 */ /* 0x000fea0003800000 */
.L_x_2193:
[----:B------:R-:W-:Y:S01]  /*160c0*/  R2UR UR10, R9 ;  /* 0x00000000090a72ca */ /* 0x000fe200000e0000 */
[----:B------:R-:W-:Y:S01]  /*160d0*/  UIADD3 UR4, UP0, UR44, 0x370, URZ ;  /* 0x000003702c047890 */ /* 0x000fe2000ff1e03f */
[----:B------:R-:W-:Y:S01]  /*160e0*/  R2UR UR6, R10 ;  /* 0x000000000a0672ca */ /* 0x000fe200000e0000 */
[----:B------:R-:W-:Y:S01]  /*160f0*/  VIADD R2, R2, 0x20400 ;  /* 0x0002040002027836 */ /* 0x000fe20000000000 */
[----:B------:R-:W-:Y:S01]  /*16100*/  R2UR UR7, R11 ;  /* 0x000000000b0772ca */ /* 0x000fe200000e0000 */
[----:B0-2---:R-:W-:Y:S01]  /*16110*/  VIADD R4, R4, 0x2e830 ;  /* 0x0002e83004047836 */ /* 0x005fe20000000000 */
[----:B------:R-:W-:Y:S01]  /*16120*/  PLOP3.LUT P0, PT, PT, PT, PT, 0x80, 0x0 ;  /* 0x000000000000781c */ /* 0x000fe20003f0f070 */
[----:B------:R-:W-:-:S12]  /*16130*/  UIADD3.X UR5, URZ, UR45, URZ, UP0, !UPT ;  /* 0x0000002d3f057290 */ /* 0x000fd800087fe43f */
.L_x_2195:
        /* <DEDUP_REMOVED lines=10> */
.L_x_2184:
[----:B------:R-:W-:Y:S05]  /*161e0*/  BSYNC B0 ;  /* 0x0000000000007941 */ /* 0x000fea0003800000 */
.L_x_2183:
[----:B------:R-:W-:-:S06]  /*161f0*/  UISETP.NE.AND UP0, UPT, UR39, 0x3, UPT ;  /* 0x000000032700788c */ /* 0x000fcc000bf05270 */
[----:B------:R-:W-:-:S13]  /*16200*/  PLOP3.LUT P0, PT, PT, PT, UP0, 0x80, 0x0 ;  /* 0x000000000000781c */ /* 0x000fda0003f0f008 */
[----:B------:R-:W-:Y:S05]  /*16210*/  @!P0 BRA `(.L_x_2196) ;  /* 0x0000000000048947 */ /* 0x000fea0003800000 */
[----:B------:R-:W-:Y:S01]  /*16220*/  BPT.TRAP 0x1 ;  /* 0x000000040000795c */ /* 0x000fe20000300000 */
.L_x_2196:
        /* <DEDUP_REMOVED lines=8> */
.L_x_2265:
[----:B------:R-:W-:Y:S05]  /*162b0*/  BSYNC B0 ;  /* 0x0000000000007941 */ /* 0x000fea0003800000 */
.L_x_2197:
[----:B------:R-:W-:Y:S05]  /*162c0*/  @!P1 BRA `(.L_x_2199) ;  /* 0x0000000000049947 */ /* 0x000fea0003800000 */
[----:B------:R-:W-:Y:S01]  /*162d0*/  BPT.TRAP 0x1 ;  /* 0x000000040000795c */ /* 0x000fe20000300000 */
.L_x_2199:
[----:B--2---:R-:W-:Y:S01]  /*162e0*/  SHF.L.U32 R2, R0, 0x1f, RZ ;  /* 0x0000001f00027819 */ /* 0x004fe200000006ff */
[----:B------:R-:W-:-:S03]  /*162f0*/  IMAD R0, R6, 0x7000, RZ ;  /* 0x0000700006007824 */ /* 0x000fc600078e02ff */
[----:B------:R-:W2:Y:S02]  /*16300*/  SYNCS.PHASECHK.TRANS64.TRYWAIT P0, [R19+URZ+0x2e860], R2 ;  /* 0x02e86002130075a7 */ /* 0x000ea4000800017f */
[----:B--2---:R-:W-:Y:S05]  /*16310*/  @!P0 BRA `(.L_x_2200) ;  /* 0x0000003400648947 */ /* 0x004fea0003800000 */
.L_x_2266:
[----:B------:R-:W2:Y:S04]  /*16320*/  LDL R3, [R1+0x28] ;  /* 0x0000280001037983 */ /* 0x000ea80000100800 */
[----:B------:R-:W3:Y:S01]  /*16330*/  LDL R12, [R1+0x24] ;  /* 0x00002400010c7983 */ /* 0x000ee20000100800 */
[----:B------:R-:W-:Y:S05]  /*16340*/  WARPSYNC.ALL ;  /* 0x0000000000007948 */ /* 0x000fea0003800000 */
[----:B--2---:R-:W-:-:S02]  /*16350*/  LOP3.LUT R2, R0, R3, RZ, 0xfc, !PT ;  /* 0x0000000300027212 */ /* 0x004fc400078efcff */
[----:B------:R-:W2:Y:S01]  /*16360*/  S2R R3, SR_TID.X ;  /* 0x0000000000037919 */ /* 0x000ea20000002100 */
[C---:B---3--:R-:W-:Y:S02]  /*16370*/  IADD3 R0, R18.reuse, R0, R12 ;  /* 0x0000000012007210 */ /* 0x048fe40007ffe00c */
[----:B------:R-:W-:-:S05]  /*16380*/  IMAD.IADD R2, R18, 0x1, R2 ;  /* 0x0000000112027824 */ /* 0x000fca00078e0202 */
[----:B------:R-:W0:Y:S01]  /*16390*/  LDSM.16.MT88.4 R4, [R2+0xe400] ;  /* 0x00e400000204783b */ /* 0x000e220000004200 */
[----:B--2---:R-:W-:Y:S01]  /*163a0*/  LOP3.LUT P0, RZ, R3, 0x4, RZ, 0xc0, !PT ;  /* 0x0000000403ff7812 */ /* 0x004fe2000780c0ff */
[----:B------:R-:W-:-:S05]  /*163b0*/  IMAD.MOV.U32 R3, RZ, RZ, 0x40 ;  /* 0x00000040ff037424 */ /* 0x000fca00078e00ff */
[----:B------:R-:W-:-:S05]  /*163c0*/  SEL R3, R3, 0xffffffc0, !P0 ;  /* 0xffffffc003037807 */ /* 0x000fca0004000000 */
[----:B------:R-:W-:Y:S01]  /*163d0*/  IMAD.IADD R3, R3, 0x1, R2 ;  /* 0x0000000103037824 */ /* 0x000fe200078e0202 */
[C-C-:B0-----:R-:W-:Y:S02]  /*163e0*/  PRMT R8, R4.reuse, 0x6420, R5.reuse ;  /* 0x0000642004087816 */ /* 0x141fe40000000005 */
[----:B------:R-:W-:Y:S02]  /*163f0*/  PRMT R9, R4, 0x7531, R5 ;  /* 0x0000753104097816 */ /* 0x000fe40000000005 */
[C-C-:B------:R-:W-:Y:S02]  /*16400*/  PRMT R10, R6.reuse, 0x6420, R7.reuse ;  /* 0x00006420060a7816 */ /* 0x140fe40000000007 */
[----:B------:R-:W-:Y:S02]  /*16410*/  PRMT R11, R6, 0x7531, R7 ;  /* 0x00007531060b7816 */ /* 0x000fe40000000007 */
[----:B------:R-:W0:Y:S04]  /*16420*/  LDSM.16.MT88.4 R4, [R3+0xe400] ;  /* 0x00e400000304783b */ /* 0x000e280000004200 */
[----:B------:R-:W-:Y:S01]  /*16430*/  STSM.16.M88.4 [R0+0x400], R8 ;  /* 0x0004000800007844 */ /* 0x000fe20000000200 */
[----:B0-----:R-:W-:-:S02]  /*16440*/  PRMT R12, R4, 0x6420, R5 ;  /* 0x00006420040c7816 */ /* 0x001fc40000000005 */
        /* <DEDUP_REMOVED lines=70> */
[----:B------:R0:W-:Y:S02]  /*168b0*/  STSM.16.M88.4 [R0+0x6400], R4 ;  /* 0x0064000400007844 */ /* 0x0001e40000000200 */
[C-C-:B0-----:R-:W-:Y:S02]  /*168c0*/  PRMT R4, R8.reuse, 0x6420, R9.reuse ;  /* 0x0000642008047816 */ /* 0x141fe40000000009 */
        /* <DEDUP_REMOVED lines=12> */
.L_x_2201:
[----:B0-----:R-:W0:Y:S01]  /*16990*/  S2R R0, SR_TID.X ;  /* 0x0000000000007919 */ /* 0x001e220000002100 */
[----:B--2---:R2:W-:Y:S01]  /*169a0*/  SYNCS.ARRIVE.TRANS64.A1T0 RZ, [R19+URZ+0x2e850], RZ ;  /* 0x02e850ff13ff79a7 */ /* 0x0045e2000810003f */
[----:B------:R3:W5:Y:S01]  /*169b0*/  LDL R6, [R1] ;  /* 0x0000000001067983 */ /* 0x0007620000100800 */
[----:B0-----:R-:W-:-:S03]  /*169c0*/  LOP3.LUT R2, R0, 0x7f, RZ, 0xc0, !PT ;  /* 0x0000007f00027812 */ /* 0x001fc600078ec0ff */
        /* <DEDUP_REMOVED lines=10> */
.L_x_2182:
[----:B------:R-:W2:Y:S01]  /*16a70*/  S2R R2, SR_TID.X ;  /* 0x0000000000027919 */ /* 0x000ea20000002100 */
[----:B------:R-:W-:Y:S01]  /*16a80*/  BSSY B0, `(.L_x_2203) ;  /* 0x0000011000007945 */ /* 0x000fe20003800000 */
[----:B--2---:R-:W-:-:S04]  /*16a90*/  LOP3.LUT R2, R2, 0x7f, RZ, 0xc0, !PT ;  /* 0x0000007f02027812 */ /* 0x004fc800078ec0ff */
[----:B------:R-:W-:-:S13]  /*16aa0*/  ISETP.NE.AND P0, PT, R2, RZ, PT ;  /* 0x000000ff0200720c */ /* 0x000fda0003f05270 */
[----:B------:R-:W-:Y:S05]  /*16ab0*/  @P0 BRA `(.L_x_2204) ;  /* 0x0000000000340947 */ /* 0x000fea0003800000 */
[----:B------:R-:W2:Y:S01]  /*16ac0*/  S2R R5, SR_LANEID ;  /* 0x0000000000057919 */ /* 0x000ea20000000000 */
[----:B------:R-:W-:Y:S01]  /*16ad0*/  VOTEU.ANY UR4, UPT, PT ;  /* 0x0000000000047886 */ /* 0x000fe200038e0100 */
[----:B------:R-:W3:Y:S01]  /*16ae0*/  LDC.64 R2, c[0x0][0xc60] ;  /* 0x00031800ff027b82 */ /* 0x000ee20000000a00 */
[----:B-1---5:R-:W2:Y:S02]  /*16af0*/  FLO.U32 R0, UR4 ;  /* 0x0000000400007d00 */ /* 0x022ea400080e0000 */
[----:B--2---:R-:W-:-:S06]  /*16b00*/  ISETP.EQ.U32.AND P1, PT, R0, R5, PT ;  /* 0x000000050000720c */ /* 0x004fcc0003f22070 */
[----:B------:R-:W3:Y:S07]  /*16b10*/  POPC R5, UR4 ;  /* 0x0000000400057d09 */ /* 0x000eee0008000000 */
[----:B---3--:R-:W2:Y:S01]  /*16b20*/  @P1 ATOMG.E.ADD.STRONG.GPU PT, R3, desc[UR54][R2.64], R5 ;  /* 0x00000005020319a8 */ /* 0x008ea200081ee1f6 */
[----:B------:R-:W1:Y:S02]  /*16b30*/  S2R R4, SR_LTMASK ;  /* 0x0000000000047919 */ /* 0x000e640000003900 */
[----:B-1----:R-:W-:-:S04]  /*16b40*/  LOP3.LUT R4, R4, UR4, RZ, 0xc0, !PT ;  /* 0x0000000404047c12 */ /* 0x002fc8000f8ec0ff */
[----:B0-----:R-:W0:Y:S01]  /*16b50*/  POPC R7, R4 ;  /* 0x0000000400077309 */ /* 0x001e220000000000 */
[----:B--2---:R-:W0:Y:S02]  /*16b60*/  SHFL.IDX PT, R0, R3, R0, 0x1f ;  /* 0x00001f0003007589 */ /* 0x004e2400000e0000 */
[----:B0-----:R-:W-:-:S05]  /*16b70*/  IADD3 R0, R0, UR40, R7 ;  /* 0x0000002800007c10 */ /* 0x001fca000fffe007 */
[----:B------:R2:W-:Y:S02]  /*16b80*/  STL [R1+0x10], R0 ;  /* 0x0000100001007387 */ /* 0x0005e40000100800 */
.L_x_2204:
[----:B------:R-:W-:Y:S05]  /*16b90*/  BSYNC B0 ;  /* 0x0000000000007941 */ /* 0x000fea0003800000 */
.L_x_2203:
[----:B------:R-:W-:-:S06]  /*16ba0*/  UISETP.NE.AND UP0, UPT, UR39, 0x3, UPT ;  /* 0x000000032700788c */ /* 0x000fcc000bf05270 */
[----:B------:R-:W-:-:S13]  /*16bb0*/  PLOP3.LUT P1, PT, PT, PT, UP0, 0x80, 0x0 ;  /* 0x000000000000781c */ /* 0x000fda0003f2f008 */
[----:B------:R-:W-:Y:S05]  /*16bc0*/  @!P1 BRA `(.L_x_2205) ;  /* 0x0000000000049947 */ /* 0x000fea0003800000 */
[----:B------:R-:W-:Y:S01]  /*16bd0*/  BPT.TRAP 0x1 ;  /* 0x000000040000795c */ /* 0x000fe20000300000 */
.L_x_2205:
[----:B------:R-:W3:Y:S04]  /*16be0*/  LDL R2, [R1+0x4] ;  /* 0x0000040001027983 */ /* 0x000ee80000100800 */
[----:B-12--5:R-:W2:Y:S01]  /*16bf0*/  LDL R0, [R1] ;  /* 0x0000000001007983 */ /* 0x026ea20000100800 */
[----:B------:R-:W-:Y:S01]  /*16c00*/  BSSY B0, `(.L_x_2206) ;  /* 0x0000008000007945 */ /* 0x000fe20003800000 */
[----:B---3--:R-:W-:-:S04]  /*16c10*/  LOP3.LUT R3, R2, 0x1, RZ, 0x3c, !PT ;  /* 0x0000000102037812 */ /* 0x008fc800078e3cff */
[----:B------:R-:W-:Y:S01]  /*16c20*/  SHF.L.U32 R3, R3, 0x1f, RZ ;  /* 0x0000001f03037819 */ /* 0x000fe200000006ff */
[----:B--2---:R-:W-:-:S04]  /*16c30*/  IMAD R16, R0, 0x8, R18 ;  /* 0x0000000800107824 */ /* 0x004fc800078e0212 */
[----:B------:R-:W1:Y:S01]  /*16c40*/  SYNCS.PHASECHK.TRANS64.TRYWAIT P1, [R16+URZ+0x2e870], R3 ;  /* 0x02e87003100075a7 */ /* 0x000e62000802017f */
[----:B------:R-:W-:-:S05]  /*16c50*/  IMAD.U32 R0, RZ, RZ, UR41 ;  /* 0x00000029ff007e24 */ /* 0x000fca000f8e00ff */
[----:B------:R-:W-:Y:S01]  /*16c60*/  ISETP.NE.AND P2, PT, R0, 0x3, PT ;  /* 0x000000030000780c */ /* 0x000fe20003f45270 */
[----:B-1----:R-:W-:-:S12]  /*16c70*/  @!P1 BRA `(.L_x_2207) ;  /* 0x0000002c00209947 */ /* 0x002fd80003800000 */
.L_x_2267:
[----:B------:R-:W-:Y:S05]  /*16c80*/  BSYNC B0 ;  /* 0x0000000000007941 */ /* 0x000fea0003800000 */
.L_x_2206:
[----:B------:R-:W-:Y:S05]  /*16c90*/  @!P2 BRA `(.L_x_2208) ;  /* 0x000000000004a947 */ /* 0x000fea0003800000 */
[----:B------:R-:W-:Y:S01]  /*16ca0*/  BPT.TRAP 0x1 ;  /* 0x000000040000795c */ /* 0x000fe20000300000 */
.L_x_2208:
[----:B------:R-:W1:Y:S02]  /*16cb0*/  LDL R0, [R1+0x4] ;  /* 0x0000040001007983 */ /* 0x000e640000100800 */
[----:B-1----:R-:W-:-:S04]  /*16cc0*/  SHF.L.U32 R3, R0, 0x1f, RZ ;  /* 0x0000001f00037819 */ /* 0x002fc800000006ff */
[----:B------:R-:W1:Y:S02]  /*16cd0*/  SYNCS.PHASECHK.TRANS64.TRYWAIT P1, [R16+URZ+0x2e860], R3 ;  /* 0x02e86003100075a7 */ /* 0x000e64000802017f */
[----:B-1----:R-:W-:Y:S05]  /*16ce0*/  @!P1 BRA `(.L_x_2209) ;  /* 0x0000002c00189947 */ /* 0x002fea0003800000 */
.L_x_2268:
[----:B------:R-:W2:Y:S04]  /*16cf0*/  LDL R17, [R1] ;  /* 0x0000000001117983 */ /* 0x000ea80000100800 */
[----:B------:R-:W1:Y:S04]  /*16d00*/  LDL R2, [R1+0x28] ;  /* 0x0000280001027983 */ /* 0x000e680000100800 */
[----:B------:R-:W3:Y:S01]  /*16d10*/  LDL R12, [R1+0x24] ;  /* 0x00002400010c7983 */ /* 0x000ee20000100800 */
[----:B0-----:R-:W0:Y:S01]  /*16d20*/  S2R R9, SR_TID.X ;  /* 0x0000000000097919 */ /* 0x001e220000002100 */
[----:B------:R-:W-:Y:S05]  /*16d30*/  WARPSYNC.ALL ;  /* 0x0000000000007948 */ /* 0x000fea0003800000 */
[----:B------:R-:W-:Y:S01]  /*16d40*/  IMAD.MOV.U32 R13, RZ, RZ, 0x40 ;  /* 0x00000040ff0d7424 */ /* 0x000fe200078e00ff */
[----:B0-----:R-:W-:-:S04]  /*16d50*/  LOP3.LUT P1, RZ, R9, 0x4, RZ, 0xc0, !PT ;  /* 0x0000000409ff7812 */ /* 0x001fc8000782c0ff */
[----:B------:R-:W-:Y:S01]  /*16d60*/  SEL R13, R13, 0xffffffc0, !P1 ;  /* 0xffffffc00d0d7807 */ /* 0x000fe20004800000 */
[----:B--2---:R-:W-:-:S05]  /*16d70*/  IMAD R0, R17, 0x7000, RZ ;  /* 0x0000700011007824 */ /* 0x004fca00078e02ff */
[----:B-1----:R-:W-:-:S05]  /*16d80*/  LOP3.LUT R3, R0, R2, RZ, 0xfc, !PT ;  /* 0x0000000200037212 */ /* 0x002fca00078efcff */
        /* <DEDUP_REMOVED lines=95> */
.L_x_2210:
        /* <DEDUP_REMOVED lines=13> */
.L_x_2159:
[----:B------:R-:W-:Y:S05]  /*17450*/  BSYNC B7 ;  /* 0x0000000000077941 */ /* 0x000fea0003800000 */
.L_x_2157:
[----:B01----:R-:W2:Y:S02]  /*17460*/  LDL R0, [R1+0x34] ;  /* 0x0000340001007983 */ /* 0x003ea40000100800 */
[----:B--2---:R-:W-:-:S13]  /*17470*/  ISETP.NE.AND P0, PT, R0, RZ, PT ;  /* 0x000000ff0000720c */ /* 0x004fda0003f05270 */
        /* <DEDUP_REMOVED lines=13> */
.L_x_2211:
        /* <DEDUP_REMOVED lines=30> */
[----:B0-----:R-:W-:Y:S02]  /*17730*/  SEL R3, R8, RZ, P3 ;  /* 0x000000ff08037207 */ /* 0x001fe40001800000 */
[----:B------:R-:W0:Y:S03]  /*17740*/  LDC R8, c[0x0][0xc38] ;  /* 0x00030e00ff087b82 */ /* 0x000e260000000800 */
        /* <DEDUP_REMOVED lines=15> */
.L_x_2215:
        /* <DEDUP_REMOVED lines=38> */
.L_x_2213:
        /* <DEDUP_REMOVED lines=13> */
.L_x_2216:
        /* <DEDUP_REMOVED lines=63> */
.L_x_2217:
        /* <DEDUP_REMOVED lines=64> */
.L_x_2218:
[----:B0-----:R-:W-:-:S05]  /*18360*/  LOP3.LUT R3, RZ, R4, RZ, 0x33, !PT ;  /* 0x00000004ff037212 */ /* 0x001fca00078e33ff */
[----:B------:R-:W-:-:S05]  /*18370*/  IMAD.IADD R0, R0, 0x1, R3 ;  /* 0x0000000100007824 */ /* 0x000fca00078e0203 */
[----:B------:R2:W-:Y:S01]  /*18380*/  STL [R1+0x14], R0 ;  /* 0x0000140001007387 */ /* 0x0005e20000100800 */
[----:B------:R-:W-:Y:S05]  /*18390*/  BRA `(.L_x_2219) ;  /* 0x0000000000107947 */ /* 0x000fea0003800000 */
.L_x_2214:
[----:B------:R0:W-:Y:S01]  /*183a0*/  STL [R1+0x10], R4 ;  /* 0x0000100401007387 */ /* 0x0001e20000100800 */
[----:B------:R-:W-:-:S03]  /*183b0*/  ULDC UR42, c[0x0][0xc3c] ;  /* 0x00030f00002a7ab9 */ /* 0x000fc60000000800 */
[----:B------:R0:W-:Y:S04]  /*183c0*/  STL [R1+0x14], RZ ;  /* 0x000014ff01007387 */ /* 0x0001e80000100800 */
[----:B------:R0:W-:Y:S02]  /*183d0*/  STL [R1+0x18], RZ ;  /* 0x000018ff01007387 */ /* 0x0001e40000100800 */
.L_x_2219:
[----:B------:R-:W3:Y:S04]  /*183e0*/  LDL R3, [R1+0x14] ;  /* 0x0000140001037983 */ /* 0x000ee80000100800 */
[----:B-1----:R-:W4:Y:S04]  /*183f0*/  LDL R2, [R1+0x18] ;  /* 0x0000180001027983 */ /* 0x002f280000100800 */
[----:B0-----:R-:W5:Y:S01]  /*18400*/  LDL R4, [R1+0x10] ;  /* 0x0000100001047983 */ /* 0x001f620000100800 */
[----:B--2---:R-:W0:Y:S02]  /*18410*/  S2R R0, SR_TID.X ;  /* 0x0000000000007919 */ /* 0x004e240000002100 */
[----:B0-----:R-:W-:Y:S01]  /*18420*/  LOP3.LUT R0, R0, 0x1f, RZ, 0xc0, !PT ;  /* 0x0000001f00007812 */ /* 0x001fe200078ec0ff */
[----:B------:R-:W-:Y:S03]  /*18430*/  BAR.SYNC.DEFER_BLOCKING 0x4, 0x180 ;  /* 0x0106000000007b1d */ /* 0x000fe60000010000 */
[----:B------:R-:W-:-:S13]  /*18440*/  ISETP.NE.AND P0, PT, R0, RZ, PT ;  /* 0x000000ff0000720c */ /* 0x000fda0003f05270 */
[----:B------:R-:W-:Y:S01]  /*18450*/  @!P0 MOV R0, 0x400 ;  /* 0x0000040000008802 */ /* 0x000fe20000000f00 */
[----:B---3--:R-:W-:Y:S02]  /*18460*/  IMAD.MOV.U32 R5, RZ, RZ, R3 ;  /* 0x000000ffff057224 */ /* 0x008fe400078e0003 */
[----:B------:R-:W0:Y:S01]  /*18470*/  @!P0 S2R R3, SR_CgaCtaId ;  /* 0x0000000000038919 */ /* 0x000e220000008800 */
[----:B----4-:R-:W-:Y:S01]  /*18480*/  IMAD.MOV.U32 R6, RZ, RZ, R2 ;  /* 0x000000ffff067224 */ /* 0x010fe200078e0002 */
[----:B0-----:R-:W-:Y:S01]  /*18490*/  @!P0 LEA R18, R3, R0, 0x18 ;  /* 0x0000000003128211 */ /* 0x001fe200078ec0ff */
[----:B------:R-:W-:-:S04]  /*184a0*/  IMAD.U32 R0, RZ, RZ, UR42 ;  /* 0x0000002aff007e24 */ /* 0x000fc8000f8e00ff */
[----:B------:R-:W-:-:S05]  /*184b0*/  @!P0 IMAD.MOV.U32 R7, RZ, RZ, R0 ;  /* 0x000000ffff078224 */ /* 0x000fca00078e0000 */
[----:B-----5:R0:W-:Y:S01]  /*184c0*/  @!P0 STS.128 [R18+0x2e8d0], R4 ;  /* 0x02e8d00412008388 */ /* 0x0201e20000000c00 */
[----:B------:R-:W-:Y:S06]  /*184d0*/  BAR.ARV 0x5, 0x180 ;  /* 0x0146000000007b1d */ /* 0x000fec0000002000 */
.L_x_2212:
[----:B------:R-:W-:Y:S02]  /*184e0*/  ULDC UR4, c[0x0][0xc3c] ;  /* 0x00030f0000047ab9 */ /* 0x000fe40000000800 */
[----:B------:R-:W-:-:S06]  /*184f0*/  UISETP.GE.AND UP0, UPT, UR42, UR4, UPT ;  /* 0x000000042a00728c */ /* 0x000fcc000bf06270 */
[----:B------:R-:W-:-:S13]  /*18500*/  PLOP3.LUT P0, PT, PT, PT, UP0, 0x80, 0x0 ;  /* 0x000000000000781c */ /* 0x000fda0003f0f008 */
[----:B------:R-:W-:Y:S05]  /*18510*/  @!P0 BRA `(.L_x_2220) ;  /* 0xffffffb000ec8947 */ /* 0x000fea000383ffff */
.L_x_2152:
        /* <DEDUP_REMOVED lines=12> */
.L_x_2269:
[----:B------:R-:W-:Y:S05]  /*185e0*/  BSYNC B0 ;  /* 0x0000000000007941 */ /* 0x000fea0003800000 */
.L_x_2221:
[----:B------:R-:W-:-:S03]  /*185f0*/  UMOV UR4, 0xffffffff ;  /* 0xffffffff00047882 */ /* 0x000fc60000000000 */
[----:B------:R-:W-:Y:S05]  /*18600*/  BRA.DIV UR4, `(.L_x_2223) ;  /* 0x0000001204f87947 */ /* 0x000fea000b800000 */
[----:B------:R-:W1:Y:S02]  /*18610*/  S2R R2, SR_TID.X ;  /* 0x0000000000027919 */ /* 0x000e640000002100 */
[----:B-1----:R-:W-:-:S04]  /*18620*/  SHF.R.U32.HI R2, RZ, 0x5, R2 ;  /* 0x00000005ff027819 */ /* 0x002fc80000011602 */
[----:B------:R-:W-:-:S05]  /*18630*/  LOP3.LUT R2, R2, 0x3, RZ, 0xc0, !PT ;  /* 0x0000000302027812 */ /* 0x000fca00078ec0ff */
[----:B------:R1:W2:Y:S02]  /*18640*/  SHFL.IDX PT, R14, R2, RZ, 0x1f ;  /* 0x00001fff020e7589 */ /* 0x0002a400000e0000 */
.L_x_2272:
[----:B--2---:R-:W-:Y:S01]  /*18650*/  ISETP.NE.AND P0, PT, R14, RZ, PT ;  /* 0x000000ff0e00720c */ /* 0x004fe20003f05270 */
[----:B------:R-:W-:-:S12]  /*18660*/  BSSY B0, `(.L_x_2224) ;  /* 0x000002e000007945 */ /* 0x000fd80003800000 */
[----:B------:R-:W-:Y:S05]  /*18670*/  @P0 BRA `(.L_x_2225) ;  /* 0x0000000000b00947 */ /* 0x000fea0003800000 */
[----:B------:R-:W-:-:S03]  /*18680*/  UMOV UR4, 0xffffffff ;  /* 0xffffffff00047882 */ /* 0x000fc60000000000 */
[----:B------:R-:W-:Y:S05]  /*18690*/  BRA.DIV UR4, `(.L_x_2226) ;  /* 0x0000001604087947 */ /* 0x000fea000b800000 */
[----:B------:R-:W-:-:S13]  /*186a0*/  ELECT P6, URZ, PT ;  /* 0x00000000003f782f */ /* 0x000fda00038c0000 */
.L_x_2275:
[----:B------:R-:W-:Y:S05]  /*186b0*/  @!P6 BRA `(.L_x_2225) ;  /* 0x0000000000a0e947 */ /* 0x000fea0003800000 */
[----:B------:R-:W-:-:S06]  /*186c0*/  ULOP3.LUT UR4, UR38, 0x2, URZ, 0xfc, !UPT ;  /* 0x0000000226047892 */ /* 0x000fcc000f8efc3f */
[----:B-1----:R-:W-:-:S05]  /*186d0*/  IMAD.U32 R2, RZ, RZ, UR4 ;  /* 0x00000004ff027e24 */ /* 0x002fca000f8e00ff */
[----:B------:R-:W-:-:S13]  /*186e0*/  ISETP.NE.AND P0, PT, R2, 0x3, PT ;  /* 0x000000030200780c */ /* 0x000fda0003f05270 */
[----:B------:R-:W-:Y:S05]  /*186f0*/  @!P0 BRA `(.L_x_2227) ;  /* 0x0000000000048947 */ /* 0x000fea0003800000 */
[----:B------:R-:W-:Y:S01]  /*18700*/  BPT.TRAP 0x1 ;  /* 0x000000040000795c */ /* 0x000fe20000300000 */
.L_x_2227:
        /* <DEDUP_REMOVED lines=14> */
.L_x_2276:
[----:B------:R-:W1:Y:S02]  /*187f0*/  SYNCS.PHASECHK.TRANS64.TRYWAIT P1, [R7+URZ], R2 ;  /* 0x00000002070075a7 */ /* 0x000e64000802017f */
[----:B-1----:R-:W-:Y:S05]  /*18800*/  @!P1 BRA `(.L_x_2229) ;  /* 0x0000001000e09947 */ /* 0x002fea0003800000 */
.L_x_2277:
[----:B------:R-:W-:Y:S05]  /*18810*/  @!P0 BRA `(.L_x_2230) ;  /* 0x0000000000048947 */ /* 0x000fea0003800000 */
[----:B------:R-:W-:Y:S01]  /*18820*/  BPT.TRAP 0x1 ;  /* 0x000000040000795c */ /* 0x000fe20000300000 */
.L_x_2230:
[----:B------:R-:W2:Y:S02]  /*18830*/  LDL.LU R4, [R1] ;  /* 0x0000000001047983 */ /* 0x000ea40000300800 */
[----:B--2---:R-:W-:-:S04]  /*18840*/  IMAD R4, R4, 0x8, R0 ;  /* 0x0000000804047824 */ /* 0x004fc800078e0200 */
[----:B------:R-:W2:Y:S02]  /*18850*/  SYNCS.PHASECHK.TRANS64.TRYWAIT P1, [R4+URZ+0x2e860], R5 ;  /* 0x02e86005040075a7 */ /* 0x000ea4000802017f */
[----:B--2---:R-:W-:Y:S05]  /*18860*/  @!P1 BRA `(.L_x_2231) ;  /* 0x0000001000dc9947 */ /* 0x004fea0003800000 */
.L_x_2278:
[----:B------:R-:W-:Y:S05]  /*18870*/  @!P0 BRA `(.L_x_2232) ;  /* 0x0000000000048947 */ /* 0x000fea0003800000 */
[----:B------:R-:W-:Y:S01]  /*18880*/  BPT.TRAP 0x1 ;  /* 0x000000040000795c */ /* 0x000fe20000300000 */
.L_x_2232:
[----:B------:R-:W-:-:S04]  /*18890*/  IMAD R3, R3, 0x8, R0 ;  /* 0x0000000803037824 */ /* 0x000fc800078e0200 */
[----:B------:R-:W3:Y:S02]  /*188a0*/  SYNCS.PHASECHK.TRANS64.TRYWAIT P1, [R3+URZ+0x2e860], R2 ;  /* 0x02e86002030075a7 */ /* 0x000ee4000802017f */
[----:B---3--:R-:W-:Y:S05]  /*188b0*/  @!P1 BRA `(.L_x_2233) ;  /* 0x0000001000dc9947 */ /* 0x008fea0003800000 */
.L_x_2279:
[----:B------:R-:W-:Y:S05]  /*188c0*/  @!P0 BRA `(.L_x_2234) ;  /* 0x0000000000048947 */ /* 0x000fea0003800000 */
[----:B------:R-:W-:Y:S01]  /*188d0*/  BPT.TRAP 0x1 ;  /* 0x000000040000795c */ /* 0x000fe20000300000 */
.L_x_2234:
[----:B------:R-:W4:Y:S02]  /*188e0*/  SYNCS.PHASECHK.TRANS64.TRYWAIT P0, [R4+URZ+0x2e880], R5 ;  /* 0x02e88005040075a7 */ /* 0x000f24000800017f */
[----:B----4-:R-:W-:Y:S05]  /*188f0*/  @!P0 BRA `(.L_x_2235) ;  /* 0x0000001000e08947 */ /* 0x010fea0003800000 */
.L_x_2236:
[----:B------:R0:W0:Y:S02]  /*18900*/  SYNCS.PHASECHK.TRANS64.TRYWAIT P0, [R3+URZ+0x2e880], R2 ;  /* 0x02e88002030075a7 */ /* 0x000024000800017f */
[----:B0-----:R-:W-:Y:S05]  /*18910*/  @!P0 NANOSLEEP.SYNCS 0x989680 ;  /* 0x009896800000895d */ /* 0x001fea0003900000 */
[----:B------:R-:W0:Y:S02]  /*18920*/  @!P0 SYNCS.PHASECHK.TRANS64 P0, [R3+URZ+0x2e880], R2 ;  /* 0x02e88002030085a7 */ /* 0x000e24000800007f */
[----:B0-----:R-:W-:Y:S05]  /*18930*/  @!P0 BRA `(.L_x_2236) ;  /* 0xfffffffc00f08947 */ /* 0x001fea000383ffff */
.L_x_2225:
[----:B------:R-:W-:Y:S05]  /*18940*/  BSYNC B0 ;  /* 0x0000000000007941 */ /* 0x000fea0003800000 */
.L_x_2224:
[----:B------:R-:W-:Y:S05]  /*18950*/  EXIT ;  /* 0x000000000000794d */ /* 0x000fea0003800000 */
.L_x_2088:
[----:B0-----:R-:W-:-:S04]  /*18960*/  IMAD.U32 R3, RZ, RZ, UR41 ;  /* 0x00000029ff037e24 */ /* 0x001fc8000f8e00ff */
[----:B------:R0:W1:Y:S03]  /*18970*/  SYNCS.PHASECHK.TRANS64.TRYWAIT P0, [R3+URZ+0x2e800], R0 ;  /* 0x02e80000030075a7 */ /* 0x000066000800017f */
[----:B-1----:R-:W-:Y:S05]  /*18980*/  @!P0 NANOSLEEP.SYNCS 0x989680 ;  /* 0x009896800000895d */ /* 0x002fea0003900000 */
[----:B------:R-:W1:Y:S02]  /*18990*/  @!P0 SYNCS.PHASECHK.TRANS64 P0, [R3+URZ+0x2e800], R0 ;  /* 0x02e80000030085a7 */ /* 0x000e64000800007f */
[----:B-1----:R-:W-:Y:S05]  /*189a0*/  @!P0 BRA `(.L_x_2088) ;  /* 0xfffffffc00ec8947 */ /* 0x002fea000383ffff */
[----:B------:R-:W-:Y:S05]  /*189b0*/  BRA `(.L_x_2237) ;  /* 0xfffffe94009c7947 */ /* 0x000fea000383ffff */
.L_x_2092:
[----:B-1----:R1:W2:Y:S02]  /*189c0*/  SYNCS.PHASECHK.TRANS64.TRYWAIT P0, [R2+URZ+0x2e830], R3 ;  /* 0x02e83003020075a7 */ /* 0x0022a4000800017f */
[----:B--2---:R-:W-:Y:S05]  /*189d0*/  @!P0 NANOSLEEP.SYNCS 0x989680 ;  /* 0x009896800000895d */ /* 0x004fea0003900000 */
[----:B------:R-:W2:Y:S02]  /*189e0*/  @!P0 SYNCS.PHASECHK.TRANS64 P0, [R2+URZ+0x2e830], R3 ;  /* 0x02e83003020085a7 */ /* 0x000ea4000800007f */
[----:B--2---:R-:W-:Y:S05]  /*189f0*/  @!P0 BRA `(.L_x_2092) ;  /* 0xfffffffc00f08947 */ /* 0x004fea000383ffff */
[----:B------:R-:W-:Y:S05]  /*18a00*/  BRA `(.L_x_2091) ;  /* 0xfffffe9400b87947 */ /* 0x000fea000383ffff */
.L_x_2097:
[----:B-1----:R-:W-:-:S04]  /*18a10*/  IMAD.U32 R5, RZ, RZ, UR6 ;  /* 0x00000006ff057e24 */ /* 0x002fc8000f8e00ff */
[----:B------:R1:W2:Y:S03]  /*18a20*/  SYNCS.PHASECHK.TRANS64.TRYWAIT P3, [R5+URZ+0x2e830], R0 ;  /* 0x02e83000050075a7 */ /* 0x0002a6000806017f */
[----:B--2---:R-:W-:Y:S05]  /*18a30*/  @!P3 NANOSLEEP.SYNCS 0x989680 ;  /* 0x009896800000b95d */ /* 0x004fea0003900000 */
[----:B------:R-:W2:Y:S02]  /*18a40*/  @!P3 SYNCS.PHASECHK.TRANS64 P3, [R5+URZ+0x2e830], R0 ;  /* 0x02e830000500b5a7 */ /* 0x000ea4000806007f */
[----:B--2---:R-:W-:Y:S05]  /*18a50*/  @!P3 BRA `(.L_x_2097) ;  /* 0xfffffffc00ecb947 */ /* 0x004fea000383ffff */
[----:B------:R-:W-:Y:S05]  /*18a60*/  BRA `(.L_x_2094) ;  /* 0xfffffed400e47947 */ /* 0x000fea000383ffff */
.L_x_2101:
[----:B-1----:R-:W-:-:S04]  /*18a70*/  IMAD.U32 R5, RZ, RZ, UR6 ;  /* 0x00000006ff057e24 */ /* 0x002fc8000f8e00ff */
[----:B------:R1:W2:Y:S03]  /*18a80*/  SYNCS.PHASECHK.TRANS64.TRYWAIT P3, [R5+URZ+0x2e850], R0 ;  /* 0x02e85000050075a7 */ /* 0x0002a6000806017f */
[----:B--2---:R-:W-:Y:S05]  /*18a90*/  @!P3 NANOSLEEP.SYNCS 0x989680 ;  /* 0x009896800000b95d */ /* 0x004fea0003900000 */
[----:B------:R-:W2:Y:S02]  /*18aa0*/  @!P3 SYNCS.PHASECHK.TRANS64 P3, [R5+URZ+0x2e850], R0 ;  /* 0x02e850000500b5a7 */ /* 0x000ea4000806007f */
[----:B--2---:R-:W-:Y:S05]  /*18ab0*/  @!P3 BRA `(.L_x_2101) ;  /* 0xfffffffc00ecb947 */ /* 0x004fea000383ffff */
[----:B------:R-:W-:Y:S05]  /*18ac0*/  BRA `(.L_x_2098) ;  /* 0xfffffee000e47947 */ /* 0x000fea000383ffff */
.L_x_2108:
[----:B-1----:R-:W-:-:S04]  /*18ad0*/  IMAD.U32 R5, RZ, RZ, UR6 ;  /* 0x00000006ff057e24 */ /* 0x002fc8000f8e00ff */
[----:B------:R1:W2:Y:S03]  /*18ae0*/  SYNCS.PHASECHK.TRANS64.TRYWAIT P2, [R5+URZ+0x2e830], R0 ;  /* 0x02e83000050075a7 */ /* 0x0002a6000804017f */
[----:B--2---:R-:W-:Y:S05]  /*18af0*/  @!P2 NANOSLEEP.SYNCS 0x989680 ;  /* 0x009896800000a95d */ /* 0x004fea0003900000 */
[----:B------:R-:W2:Y:S02]  /*18b00*/  @!P2 SYNCS.PHASECHK.TRANS64 P2, [R5+URZ+0x2e830], R0 ;  /* 0x02e830000500a5a7 */ /* 0x000ea4000804007f */
[----:B--2---:R-:W-:Y:S05]  /*18b10*/  @!P2 BRA `(.L_x_2108) ;  /* 0xfffffffc00eca947 */ /* 0x004fea000383ffff */
[----:B------:R-:W-:Y:S05]  /*18b20*/  BRA `(.L_x_2105) ;  /* 0xffffff1c002c7947 */ /* 0x000fea000383ffff */
.L_x_2112:
[----:B-1----:R-:W-:-:S04]  /*18b30*/  IMAD.U32 R5, RZ, RZ, UR6 ;  /* 0x00000006ff057e24 */ /* 0x002fc8000f8e00ff */
[----:B------:R1:W2:Y:S03]  /*18b40*/  SYNCS.PHASECHK.TRANS64.TRYWAIT P2, [R5+URZ+0x2e850], R0 ;  /* 0x02e85000050075a7 */ /* 0x0002a6000804017f */
[----:B--2---:R-:W-:Y:S05]  /*18b50*/  @!P2 NANOSLEEP.SYNCS 0x989680 ;  /* 0x009896800000a95d */ /* 0x004fea0003900000 */
[----:B------:R-:W2:Y:S02]  /*18b60*/  @!P2 SYNCS.PHASECHK.TRANS64 P2, [R5+URZ+0x2e850], R0 ;  /* 0x02e850000500a5a7 */ /* 0x000ea4000804007f */
[----:B--2---:R-:W-:Y:S05]  /*18b70*/  @!P2 BRA `(.L_x_2112) ;  /* 0xfffffffc00eca947 */ /* 0x004fea000383ffff */
[----:B------:R-:W-:Y:S05]  /*18b80*/  BRA `(.L_x_2109) ;  /* 0xffffff2800207947 */ /* 0x000fea000383ffff */
.L_x_2118:
[----:B-1----:R-:W-:-:S04]  /*18b90*/  IMAD.U32 R7, RZ, RZ, UR5 ;  /* 0x00000005ff077e24 */ /* 0x002fc8000f8e00ff */
[----:B------:R1:W2:Y:S03]  /*18ba0*/  SYNCS.PHASECHK.TRANS64.TRYWAIT P0, [R7+URZ+0x2e850], R4 ;  /* 0x02e85004070075a7 */ /* 0x0002a6000800017f */
[----:B--2---:R-:W-:Y:S05]  /*18bb0*/  @!P0 NANOSLEEP.SYNCS 0x989680 ;  /* 0x009896800000895d */ /* 0x004fea0003900000 */
[----:B------:R-:W2:Y:S02]  /*18bc0*/  @!P0 SYNCS.PHASECHK.TRANS64 P0, [R7+URZ+0x2e850], R4 ;  /* 0x02e85004070085a7 */ /* 0x000ea4000800007f */
[----:B--2---:R-:W-:Y:S05]  /*18bd0*/  @!P0 BRA `(.L_x_2118) ;  /* 0xfffffffc00ec8947 */ /* 0x004fea000383ffff */
[----:B------:R-:W-:Y:S05]  /*18be0*/  BRA `(.L_x_2117) ;  /* 0xffffff5000607947 */ /* 0x000fea000383ffff */
.L_x_2168:
[----:B------:R-:W-:Y:S02]  /*18bf0*/  IMAD.MOV.U32 R13, RZ, RZ, R0 ;  /* 0x000000ffff0d7224 */ /* 0x000fe400078e0000 */
[----:B------:R-:W-:Y:S02]  /*18c00*/  IMAD.MOV.U32 R12, RZ, RZ, RZ ;  /* 0x000000ffff0c7224 */ /* 0x000fe400078e00ff */
[----:B------:R-:W-:Y:S02]  /*18c10*/  IMAD.MOV.U32 R11, RZ, RZ, 0x1f ;  /* 0x0000001fff0b7424 */ /* 0x000fe400078e00ff */
[----:B------:R-:W-:-:S07]  /*18c20*/  IMAD.MOV.U32 R15, RZ, RZ, -0x1 ;  /* 0xffffffffff0f7424 */ /* 0x000fce00078e00ff */
[----:B-1----:R-:W-:Y:S05]  /*18c30*/  WARPSYNC.COLLECTIVE R15, `(.L_x_2238) ;  /* 0x000000000f087348 */ /* 0x002fea0003c00000 */
[----:B------:R0:W2:Y:S02]  /*18c40*/  SHFL.IDX P6, R14, R13, R12, R11 ;  /* 0x0000000c0d0e7389 */ /* 0x0000a400000c000b */
[----:B012---:R-:W-:Y:S01]  /*18c50*/  ENDCOLLECTIVE ;  /* 0x000000000000791b */ /* 0x007fe20003800000 */
.L_x_2238:
[----:B------:R-:W-:Y:S05]  /*18c60*/  BRA `(.L_x_2239) ;  /* 0xffffffbc00587947 */ /* 0x000fea000383ffff */
.L_x_2170:
[----:B------:R-:W-:Y:S01]  /*18c70*/  BSSY B0, `(.L_x_2240) ;  /* 0x0000006000007945 */ /* 0x000fe20003800000 */
[----:B------:R-:W-:-:S07]  /*18c80*/  IMAD.MOV.U32 R15, RZ, RZ, -0x1 ;  /* 0xffffffffff0f7424 */ /* 0x000fce00078e00ff */
[----:B-1----:R-:W-:Y:S05]  /*18c90*/  WARPSYNC.COLLECTIVE R15, `(.L_x_2241) ;  /* 0x000000000f0c7348 */ /* 0x002fea0003c00000 */
[----:B------:R-:W-:Y:S02]  /*18ca0*/  ELECT P6, UR62, PT ;  /* 0x00000000003e782f */ /* 0x000fe400038c0000 */
[----:B------:R-:W-:Y:S01]  /*18cb0*/  MOV R14, UR62 ;  /* 0x0000003e000e7c02 */ /* 0x000fe20008000f00 */
[----:B-1----:R-:W-:Y:S10]  /*18cc0*/  ENDCOLLECTIVE ;  /* 0x000000000000791b */ /* 0x002ff40003800000 */
.L_x_2241:
[----:B------:R-:W-:Y:S05]  /*18cd0*/  BSYNC B0 ;  /* 0x0000000000007941 */ /* 0x000fea0003800000 */
.L_x_2240:
[----:B------:R-:W-:Y:S05]  /*18ce0*/  BRA `(.L_x_2242) ;  /* 0xffffffbc005c7947 */ /* 0x000fea000383ffff */
.L_x_2172:
[----:B0-----:R0:W1:Y:S02]  /*18cf0*/  SYNCS.PHASECHK.TRANS64.TRYWAIT P0, [R4+URZ+0x2e880], R3 ;  /* 0x02e88003040075a7 */ /* 0x001064000800017f */
[----:B-1----:R-:W-:Y:S05]  /*18d00*/  @!P0 NANOSLEEP.SYNCS 0x989680 ;  /* 0x009896800000895d */ /* 0x002fea0003900000 */
[----:B------:R-:W1:Y:S02]  /*18d10*/  @!P0 SYNCS.PHASECHK.TRANS64 P0, [R4+URZ+0x2e880], R3 ;  /* 0x02e88003040085a7 */ /* 0x000e64000800007f */
[----:B-1----:R-:W-:Y:S05]  /*18d20*/  @!P0 BRA `(.L_x_2172) ;  /* 0xfffffffc00f08947 */ /* 0x002fea000383ffff */
[----:B------:R-:W-:Y:S05]  /*18d30*/  BRA `(.L_x_2243) ;  /* 0xffffffbc00c07947 */ /* 0x000fea000383ffff */
.L_x_2174:
[----:B-1----:R1:W2:Y:S02]  /*18d40*/  SYNCS.PHASECHK.TRANS64.TRYWAIT P0, [R4+URZ+0x2e840], R3 ;  /* 0x02e84003040075a7 */ /* 0x0022a4000800017f */
[----:B--2---:R-:W-:Y:S05]  /*18d50*/  @!P0 NANOSLEEP.SYNCS 0x989680 ;  /* 0x009896800000895d */ /* 0x004fea0003900000 */
[----:B------:R-:W2:Y:S02]  /*18d60*/  @!P0 SYNCS.PHASECHK.TRANS64 P0, [R4+URZ+0x2e840], R3 ;  /* 0x02e84003040085a7 */ /* 0x000ea4000800007f */
[----:B--2---:R-:W-:Y:S05]  /*18d70*/  @!P0 BRA `(.L_x_2174) ;  /* 0xfffffffc00f08947 */ /* 0x004fea000383ffff */
[----:B------:R-:W-:Y:S05]  /*18d80*/  BRA `(.L_x_2244) ;  /* 0xffffffc000147947 */ /* 0x000fea000383ffff */
.L_x_2178:
[----:B------:R-:W-:Y:S01]  /*18d90*/  IMAD.MOV.U32 R13, RZ, RZ, R0 ;  /* 0x000000ffff0d7224 */ /* 0x000fe200078e0000 */
[----:B------:R-:W-:Y:S01]  /*18da0*/  LOP3.LUT R8, R8, 0x7f, RZ, 0xc0, !PT ;  /* 0x0000007f08087812 */ /* 0x000fe200078ec0ff */
[----:B------:R-:W-:Y:S02]  /*18db0*/  IMAD.MOV.U32 R12, RZ, RZ, RZ ;  /* 0x000000ffff0c7224 */ /* 0x000fe400078e00ff */
[----:B------:R-:W-:Y:S01]  /*18dc0*/  IMAD.MOV.U32 R11, RZ, RZ, 0x181f ;  /* 0x0000181fff0b7424 */ /* 0x000fe200078e00ff */
[----:B------:R-:W-:Y:S01]  /*18dd0*/  SHF.R.U32.HI R8, RZ, 0x3, R8 ;  /* 0x00000003ff087819 */ /* 0x000fe20000011608 */
[----:B------:R-:W-:Y:S02]  /*18de0*/  IMAD.MOV.U32 R15, RZ, RZ, -0x1 ;  /* 0xffffffffff0f7424 */ /* 0x000fe400078e00ff */
[----:B------:R-:W-:Y:S02]  /*18df0*/  IMAD R3, R17, R5, RZ ;  /* 0x0000000511037224 */ /* 0x000fe400078e02ff */
[----:B------:R-:W-:-:S07]  /*18e00*/  IMAD R4, R7, 0x80, R8 ;  /* 0x0000008007047824 */ /* 0x000fce00078e0208 */
[----:B-----5:R-:W-:Y:S05]  /*18e10*/  WARPSYNC.COLLECTIVE R15, `(.L_x_2245) ;  /* 0x000000000f087348 */ /* 0x020fea0003c00000 */
[----:B------:R0:W1:Y:S02]  /*18e20*/  SHFL.IDX P6, R14, R13, R12, R11 ;  /* 0x0000000c0d0e7389 */ /* 0x00006400000c000b */
[----:B01---5:R-:W-:Y:S01]  /*18e30*/  ENDCOLLECTIVE ;  /* 0x000000000000791b */ /* 0x023fe20003800000 */
.L_x_2245:
[C---:B------:R-:W-:Y:S01]  /*18e40*/  VIADD R8, R4.reuse, 0x60 ;  /* 0x0000006004087836 */ /* 0x040fe20000000000 */
[----:B------:R-:W-:Y:S01]  /*18e50*/  ISETP.GE.AND P1, PT, R4, R3, PT ;  /* 0x000000030400720c */ /* 0x000fe20003f26270 */
[----:B------:R-:W-:Y:S02]  /*18e60*/  IMAD.MOV.U32 R13, RZ, RZ, R2 ;  /* 0x000000ffff0d7224 */ /* 0x000fe400078e0002 */
[----:B------:R-:W-:-:S10]  /*18e70*/  IMAD.MOV.U32 R6, RZ, RZ, R14 ;  /* 0x000000ffff067224 */ /* 0x000fd400078e000e */
[----:B------:R-:W-:Y:S05]  /*18e80*/  WARPSYNC.COLLECTIVE R15, `(.L_x_2246) ;  /* 0x000000000f087348 */ /* 0x000fea0003c00000 */
[----:B------:R0:W1:Y:S02]  /*18e90*/  SHFL.IDX P6, R14, R13, R12, R11 ;  /* 0x0000000c0d0e7389 */ /* 0x00006400000c000b */
[----:B01----:R-:W-:Y:S01]  /*18ea0*/  ENDCOLLECTIVE ;  /* 0x000000000000791b */ /* 0x003fe20003800000 */
.L_x_2246:
[----:B------:R-:W-:Y:S02]  /*18eb0*/  IMAD.MOV.U32 R13, RZ, RZ, R0 ;  /* 0x000000ffff0d7224 */ /* 0x000fe400078e0000 */
[----:B------:R-:W-:Y:S02]  /*18ec0*/  IMAD.MOV.U32 R12, RZ, RZ, 0x1 ;  /* 0x00000001ff0c7424 */ /* 0x000fe400078e00ff */
[----:B------:R-:W-:-:S07]  /*18ed0*/  IMAD.MOV.U32 R5, RZ, RZ, R14 ;  /* 0x000000ffff057224 */ /* 0x000fce00078e000e */
[----:B------:R-:W-:Y:S05]  /*18ee0*/  WARPSYNC.COLLECTIVE R15, `(.L_x_2247) ;  /* 0x000000000f087348 */ /* 0x000fea0003c00000 */
[----:B------:R0:W1:Y:S02]  /*18ef0*/  SHFL.IDX P6, R14, R13, R12, R11 ;  /* 0x0000000c0d0e7389 */ /* 0x00006400000c000b */
[----:B01----:R-:W-:Y:S01]  /*18f00*/  ENDCOLLECTIVE ;  /* 0x000000000000791b */ /* 0x003fe20003800000 */
.L_x_2247:
        /* <DEDUP_REMOVED lines=15> */
.L_x_2248:
[----:B------:R-:W-:Y:S02]  /*19000*/  IMAD.MOV.U32 R13, RZ, RZ, R0 ;  /* 0x000000ffff0d7224 */ /* 0x000fe400078e0000 */
[----:B------:R-:W-:Y:S02]  /*19010*/  IMAD.MOV.U32 R12, RZ, RZ, 0x2 ;  /* 0x00000002ff0c7424 */ /* 0x000fe400078e00ff */
[----:B------:R-:W-:-:S07]  /*19020*/  IMAD.MOV.U32 R6, RZ, RZ, R14 ;  /* 0x000000ffff067224 */ /* 0x000fce00078e000e */
[----:B------:R-:W-:Y:S05]  /*19030*/  WARPSYNC.COLLECTIVE R15, `(.L_x_2249) ;  /* 0x000000000f087348 */ /* 0x000fea0003c00000 */
[----:B------:R0:W1:Y:S02]  /*19040*/  SHFL.IDX P6, R14, R13, R12, R11 ;  /* 0x0000000c0d0e7389 */ /* 0x00006400000c000b */
[----:B01----:R-:W-:Y:S01]  /*19050*/  ENDCOLLECTIVE ;  /* 0x000000000000791b */ /* 0x003fe20003800000 */
.L_x_2249:
        /* <DEDUP_REMOVED lines=14> */
.L_x_2250:
[----:B------:R-:W-:Y:S02]  /*19140*/  IMAD.MOV.U32 R13, RZ, RZ, R0 ;  /* 0x000000ffff0d7224 */ /* 0x000fe400078e0000 */
[----:B------:R-:W-:Y:S02]  /*19150*/  IMAD.MOV.U32 R12, RZ, RZ, 0x3 ;  /* 0x00000003ff0c7424 */ /* 0x000fe400078e00ff */
[----:B------:R-:W-:-:S07]  /*19160*/  IMAD.MOV.U32 R6, RZ, RZ, R14 ;  /* 0x000000ffff067224 */ /* 0x000fce00078e000e */
[----:B------:R-:W-:Y:S05]  /*19170*/  WARPSYNC.COLLECTIVE R15, `(.L_x_2251) ;  /* 0x000000000f087348 */ /* 0x000fea0003c00000 */
[----:B------:R0:W1:Y:S02]  /*19180*/  SHFL.IDX P6, R14, R13, R12, R11 ;  /* 0x0000000c0d0e7389 */ /* 0x00006400000c000b */
[----:B01----:R-:W-:Y:S01]  /*19190*/  ENDCOLLECTIVE ;  /* 0x000000000000791b */ /* 0x003fe20003800000 */
.L_x_2251:
        /* <DEDUP_REMOVED lines=14> */
.L_x_2252:
[----:B------:R-:W-:Y:S02]  /*19280*/  IMAD.MOV.U32 R13, RZ, RZ, R0 ;  /* 0x000000ffff0d7224 */ /* 0x000fe400078e0000 */
[----:B------:R-:W-:Y:S02]  /*19290*/  IMAD.MOV.U32 R12, RZ, RZ, 0x4 ;  /* 0x00000004ff0c7424 */ /* 0x000fe400078e00ff */
[----:B------:R-:W-:-:S07]  /*192a0*/  IMAD.MOV.U32 R6, RZ, RZ, R14 ;  /* 0x000000ffff067224 */ /* 0x000fce00078e000e */
[----:B------:R-:W-:Y:S05]  /*192b0*/  WARPSYNC.COLLECTIVE R15, `(.L_x_2253) ;  /* 0x000000000f087348 */ /* 0x000fea0003c00000 */
[----:B------:R0:W1:Y:S02]  /*192c0*/  SHFL.IDX P6, R14, R13, R12, R11 ;  /* 0x0000000c0d0e7389 */ /* 0x00006400000c000b */
[----:B01----:R-:W-:Y:S01]  /*192d0*/  ENDCOLLECTIVE ;  /* 0x000000000000791b */ /* 0x003fe20003800000 */
.L_x_2253:
        /* <DEDUP_REMOVED lines=14> */
.L_x_2254:
[----:B------:R-:W-:Y:S02]  /*193c0*/  IMAD.MOV.U32 R13, RZ, RZ, R0 ;  /* 0x000000ffff0d7224 */ /* 0x000fe400078e0000 */
[----:B------:R-:W-:Y:S02]  /*193d0*/  IMAD.MOV.U32 R12, RZ, RZ, 0x5 ;  /* 0x00000005ff0c7424 */ /* 0x000fe400078e00ff */
[----:B------:R-:W-:-:S07]  /*193e0*/  IMAD.MOV.U32 R6, RZ, RZ, R14 ;  /* 0x000000ffff067224 */ /* 0x000fce00078e000e */
[----:B------:R-:W-:Y:S05]  /*193f0*/  WARPSYNC.COLLECTIVE R15, `(.L_x_2255) ;  /* 0x000000000f087348 */ /* 0x000fea0003c00000 */
[----:B------:R0:W1:Y:S02]  /*19400*/  SHFL.IDX P6, R14, R13, R12, R11 ;  /* 0x0000000c0d0e7389 */ /* 0x00006400000c000b */
[----:B01----:R-:W-:Y:S01]  /*19410*/  ENDCOLLECTIVE ;  /* 0x000000000000791b */ /* 0x003fe20003800000 */
.L_x_2255:
        /* <DEDUP_REMOVED lines=14> */
.L_x_2256:
[----:B------:R-:W-:Y:S02]  /*19500*/  IMAD.MOV.U32 R13, RZ, RZ, R0 ;  /* 0x000000ffff0d7224 */ /* 0x000fe400078e0000 */
[----:B------:R-:W-:Y:S02]  /*19510*/  IMAD.MOV.U32 R12, RZ, RZ, 0x6 ;  /* 0x00000006ff0c7424 */ /* 0x000fe400078e00ff */
[----:B------:R-:W-:-:S07]  /*19520*/  IMAD.MOV.U32 R6, RZ, RZ, R14 ;  /* 0x000000ffff067224 */ /* 0x000fce00078e000e */
[----:B------:R-:W-:Y:S05]  /*19530*/  WARPSYNC.COLLECTIVE R15, `(.L_x_2257) ;  /* 0x000000000f087348 */ /* 0x000fea0003c00000 */
[----:B------:R0:W1:Y:S02]  /*19540*/  SHFL.IDX P6, R14, R13, R12, R11 ;  /* 0x0000000c0d0e7389 */ /* 0x00006400000c000b */
[----:B01----:R-:W-:Y:S01]  /*19550*/  ENDCOLLECTIVE ;  /* 0x000000000000791b */ /* 0x003fe20003800000 */
.L_x_2257:
        /* <DEDUP_REMOVED lines=13> */
.L_x_2258:
[----:B------:R-:W-:Y:S02]  /*19630*/  IMAD.MOV.U32 R13, RZ, RZ, R0 ;  /* 0x000000ffff0d7224 */ /* 0x000fe400078e0000 */
[----:B------:R-:W-:Y:S02]  /*19640*/  IMAD.MOV.U32 R12, RZ, RZ, 0x7 ;  /* 0x00000007ff0c7424 */ /* 0x000fe400078e00ff */
[----:B------:R-:W-:-:S07]  /*19650*/  IMAD.MOV.U32 R6, RZ, RZ, R14 ;  /* 0x000000ffff067224 */ /* 0x000fce00078e000e */
[----:B------:R-:W-:Y:S05]  /*19660*/  WARPSYNC.COLLECTIVE R15, `(.L_x_2259) ;  /* 0x000000000f087348 */ /* 0x000fea0003c00000 */
[----:B------:R0:W1:Y:S02]  /*19670*/  SHFL.IDX P6, R14, R13, R12, R11 ;  /* 0x0000000c0d0e7389 */ /* 0x00006400000c000b */
[----:B01----:R-:W-:Y:S01]  /*19680*/  ENDCOLLECTIVE ;  /* 0x000000000000791b */ /* 0x003fe20003800000 */
.L_x_2259:
        /* <DEDUP_REMOVED lines=12> */
.L_x_2260:
[----:B------:R-:W-:Y:S01]  /*19750*/  IMAD.MOV.U32 R2, RZ, RZ, R14 ;  /* 0x000000ffff027224 */ /* 0x000fe200078e000e */
[----:B------:R-:W-:Y:S06]  /*19760*/  BRA `(.L_x_2261) ;  /* 0xffffffc000507947 */ /* 0x000fec000383ffff */
.L_x_2181:
[----:B-1----:R1:W2:Y:S02]  /*19770*/  SYNCS.PHASECHK.TRANS64.TRYWAIT P0, [R18+URZ+0x2e820], R0 ;  /* 0x02e82000120075a7 */ /* 0x0022a4000800017f */
[----:B--2---:R-:W-:Y:S05]  /*19780*/  @!P0 NANOSLEEP.SYNCS 0x989680 ;  /* 0x009896800000895d */ /* 0x004fea0003900000 */
[----:B------:R-:W2:Y:S02]  /*19790*/  @!P0 SYNCS.PHASECHK.TRANS64 P0, [R18+URZ+0x2e820], R0 ;  /* 0x02e82000120085a7 */ /* 0x000ea4000800007f */
[----:B--2---:R-:W-:Y:S05]  /*197a0*/  @!P0 BRA `(.L_x_2181) ;  /* 0xfffffffc00f08947 */ /* 0x004fea000383ffff */
[----:B------:R-:W-:Y:S05]  /*197b0*/  BRA `(.L_x_2262) ;  /* 0xffffffc000ac7947 */ /* 0x000fea000383ffff */
.L_x_2187:
[----:B--2---:R2:W3:Y:S02]  /*197c0*/  SYNCS.PHASECHK.TRANS64.TRYWAIT P0, [R4+URZ+0x2e880], R3 ;  /* 0x02e88003040075a7 */ /* 0x0044e4000800017f */
[----:B---3--:R-:W-:Y:S05]  /*197d0*/  @!P0 NANOSLEEP.SYNCS 0x989680 ;  /* 0x009896800000895d */ /* 0x008fea0003900000 */
[----:B------:R-:W3:Y:S02]  /*197e0*/  @!P0 SYNCS.PHASECHK.TRANS64 P0, [R4+URZ+0x2e880], R3 ;  /* 0x02e88003040085a7 */ /* 0x000ee4000800007f */
[----:B---3--:R-:W-:Y:S05]  /*197f0*/  @!P0 BRA `(.L_x_2187) ;  /* 0xfffffffc00f08947 */ /* 0x008fea000383ffff */
[----:B------:R-:W-:Y:S05]  /*19800*/  BRA `(.L_x_2263) ;  /* 0xffffffc400647947 */ /* 0x000fea000383ffff */
.L_x_2192:
[----:B0-----:R0:W3:Y:S02]  /*19810*/  SYNCS.PHASECHK.TRANS64.TRYWAIT P0, [R4+URZ+0x2e840], R3 ;  /* 0x02e84003040075a7 */ /* 0x0010e4000800017f */
[----:B---3--:R-:W-:Y:S05]  /*19820*/  @!P0 NANOSLEEP.SYNCS 0x989680 ;  /* 0x009896800000895d */ /* 0x008fea0003900000 */
[----:B------:R-:W3:Y:S02]  /*19830*/  @!P0 SYNCS.PHASECHK.TRANS64 P0, [R4+URZ+0x2e840], R3 ;  /* 0x02e84003040085a7 */ /* 0x000ee4000800007f */
[----:B---3--:R-:W-:Y:S05]  /*19840*/  @!P0 BRA `(.L_x_2192) ;  /* 0xfffffffc00f08947 */ /* 0x008fea000383ffff */
[----:B------:R-:W-:Y:S05]  /*19850*/  BRA `(.L_x_2264) ;  /* 0xffffffc400e47947 */ /* 0x000fea000383ffff */
.L_x_2198:
[----:B--2---:R2:W3:Y:S02]  /*19860*/  SYNCS.PHASECHK.TRANS64.TRYWAIT P0, [R19+URZ+0x2e870], R2 ;  /* 0x02e87002130075a7 */ /* 0x0044e4000800017f */
[----:B---3--:R-:W-:Y:S05]  /*19870*/  @!P0 NANOSLEEP.SYNCS 0x989680 ;  /* 0x009896800000895d */ /* 0x008fea0003900000 */
[----:B------:R-:W3:Y:S02]  /*19880*/  @!P0 SYNCS.PHASECHK.TRANS64 P0, [R19+URZ+0x2e870], R2 ;  /* 0x02e87002130085a7 */ /* 0x000ee4000800007f */
[----:B---3--:R-:W-:Y:S05]  /*19890*/  @!P0 BRA `(.L_x_2198) ;  /* 0xfffffffc00f08947 */ /* 0x008fea000383ffff */
[----:B------:R-:W-:Y:S05]  /*198a0*/  BRA `(.L_x_2265) ;  /* 0xffffffc800807947 */ /* 0x000fea000383ffff */
.L_x_2200:
[----:B--2---:R2:W3:Y:S02]  /*198b0*/  SYNCS.PHASECHK.TRANS64.TRYWAIT P0, [R19+URZ+0x2e860], R2 ;  /* 0x02e86002130075a7 */ /* 0x0044e4000800017f */
[----:B---3--:R-:W-:Y:S05]  /*198c0*/  @!P0 NANOSLEEP.SYNCS 0x989680 ;  /* 0x009896800000895d */ /* 0x008fea0003900000 */
[----:B------:R-:W3:Y:S02]  /*198d0*/  @!P0 SYNCS.PHASECHK.TRANS64 P0, [R19+URZ+0x2e860], R2 ;  /* 0x02e86002130085a7 */ /* 0x000ee4000800007f */
[----:B---3--:R-:W-:Y:S05]  /*198e0*/  @!P0 BRA `(.L_x_2200) ;  /* 0xfffffffc00f08947 */ /* 0x008fea000383ffff */
[----:B------:R-:W-:Y:S05]  /*198f0*/  BRA `(.L_x_2266) ;  /* 0xffffffc800887947 */ /* 0x000fea000383ffff */
.L_x_2207:
[----:B-1----:R1:W2:Y:S02]  /*19900*/  SYNCS.PHASECHK.TRANS64.TRYWAIT P1, [R16+URZ+0x2e870], R3 ;  /* 0x02e87003100075a7 */ /* 0x0022a4000802017f */
[----:B--2---:R-:W-:Y:S05]  /*19910*/  @!P1 NANOSLEEP.SYNCS 0x989680 ;  /* 0x009896800000995d */ /* 0x004fea0003900000 */
[----:B------:R-:W2:Y:S02]  /*19920*/  @!P1 SYNCS.PHASECHK.TRANS64 P1, [R16+URZ+0x2e870], R3 ;  /* 0x02e87003100095a7 */ /* 0x000ea4000802007f */
[----:B--2---:R-:W-:Y:S05]  /*19930*/  @!P1 BRA `(.L_x_2207) ;  /* 0xfffffffc00f09947 */ /* 0x004fea000383ffff */
[----:B------:R-:W-:Y:S05]  /*19940*/  BRA `(.L_x_2267) ;  /* 0xffffffd000cc7947 */ /* 0x000fea000383ffff */
.L_x_2209:
[----:B-1----:R1:W2:Y:S02]  /*19950*/  SYNCS.PHASECHK.TRANS64.TRYWAIT P1, [R16+URZ+0x2e860], R3 ;  /* 0x02e86003100075a7 */ /* 0x0022a4000802017f */
[----:B--2---:R-:W-:Y:S05]  /*19960*/  @!P1 NANOSLEEP.SYNCS 0x989680 ;  /* 0x009896800000995d */ /* 0x004fea0003900000 */
[----:B------:R-:W2:Y:S02]  /*19970*/  @!P1 SYNCS.PHASECHK.TRANS64 P1, [R16+URZ+0x2e860], R3 ;  /* 0x02e86003100095a7 */ /* 0x000ea4000802007f */
[----:B--2---:R-:W-:Y:S05]  /*19980*/  @!P1 BRA `(.L_x_2209) ;  /* 0xfffffffc00f09947 */ /* 0x004fea000383ffff */
[----:B------:R-:W-:Y:S05]  /*19990*/  BRA `(.L_x_2268) ;  /* 0xffffffd000d47947 */ /* 0x000fea000383ffff */
.L_x_2222:
[----:B0-----:R0:W1:Y:S02]  /*199a0*/  SYNCS.PHASECHK.TRANS64.TRYWAIT P0, [R0+URZ+0x2e820], R3 ;  /* 0x02e82003000075a7 */ /* 0x001064000800017f */
[----:B-1----:R-:W-:Y:S05]  /*199b0*/  @!P0 NANOSLEEP.SYNCS 0x989680 ;  /* 0x009896800000895d */ /* 0x002fea0003900000 */
[----:B------:R-:W1:Y:S02]  /*199c0*/  @!P0 SYNCS.PHASECHK.TRANS64 P0, [R0+URZ+0x2e820], R3 ;  /* 0x02e82003000085a7 */ /* 0x000e64000800007f */
[----:B-1----:R-:W-:Y:S05]  /*199d0*/  @!P0 BRA `(.L_x_2222) ;  /* 0xfffffffc00f08947 */ /* 0x002fea000383ffff */
[----:B------:R-:W-:Y:S05]  /*199e0*/  BRA `(.L_x_2269) ;  /* 0xffffffe800fc7947 */ /* 0x000fea000383ffff */
.L_x_2223:
        /* <DEDUP_REMOVED lines=11> */
.L_x_2271:
[----:B------:R-:W-:Y:S05]  /*19aa0*/  BSYNC B0 ;  /* 0x0000000000007941 */ /* 0x000fea0003800000 */
.L_x_2270:
[----:B------:R-:W-:Y:S05]  /*19ab0*/  BRA `(.L_x_2272) ;  /* 0xffffffe800e47947 */ /* 0x000fea000383ffff */
.L_x_2226:
[----:B------:R-:W-:Y:S01]  /*19ac0*/  BSSY B1, `(.L_x_2273) ;  /* 0x0000006000017945 */ /* 0x000fe20003800000 */
[----:B------:R-:W-:-:S07]  /*19ad0*/  IMAD.MOV.U32 R15, RZ, RZ, -0x1 ;  /* 0xffffffffff0f7424 */ /* 0x000fce00078e00ff */
[----:B01----:R-:W-:Y:S05]  /*19ae0*/  WARPSYNC.COLLECTIVE R15, `(.L_x_2274) ;  /* 0x000000000f0c7348 */ /* 0x003fea0003c00000 */
[----:B------:R-:W-:Y:S02]  /*19af0*/  ELECT P6, UR62, PT ;  /* 0x00000000003e782f */ /* 0x000fe400038c0000 */
[----:B------:R-:W-:Y:S01]  /*19b00*/  MOV R14, UR62 ;  /* 0x0000003e000e7c02 */ /* 0x000fe20008000f00 */
[----:B01----:R-:W-:Y:S10]  /*19b10*/  ENDCOLLECTIVE ;  /* 0x000000000000791b */ /* 0x003ff40003800000 */
.L_x_2274:
[----:B------:R-:W-:Y:S05]  /*19b20*/  BSYNC B1 ;  /* 0x0000000000017941 */ /* 0x000fea0003800000 */
.L_x_2273:
[----:B------:R-:W-:Y:S05]  /*19b30*/  BRA `(.L_x_2275) ;  /* 0xffffffe800dc7947 */ /* 0x000fea000383ffff */
.L_x_2228:
[----:B0-----:R0:W1:Y:S02]  /*19b40*/  SYNCS.PHASECHK.TRANS64.TRYWAIT P1, [R6+URZ], R5 ;  /* 0x00000005060075a7 */ /* 0x001064000802017f */
[----:B-1----:R-:W-:Y:S05]  /*19b50*/  @!P1 NANOSLEEP.SYNCS 0x989680 ;  /* 0x009896800000995d */ /* 0x002fea0003900000 */
[----:B------:R-:W1:Y:S02]  /*19b60*/  @!P1 SYNCS.PHASECHK.TRANS64 P1, [R6+URZ], R5 ;  /* 0x00000005060095a7 */ /* 0x000e64000802007f */
[----:B-1----:R-:W-:Y:S05]  /*19b70*/  @!P1 BRA `(.L_x_2228) ;  /* 0xfffffffc00f09947 */ /* 0x002fea000383ffff */
[----:B------:R-:W-:Y:S05]  /*19b80*/  BRA `(.L_x_2276) ;  /* 0xffffffec00187947 */ /* 0x000fea000383ffff */
.L_x_2229:
[----:B-1----:R1:W2:Y:S02]  /*19b90*/  SYNCS.PHASECHK.TRANS64.TRYWAIT P1, [R7+URZ], R2 ;  /* 0x00000002070075a7 */ /* 0x0022a4000802017f */
[----:B--2---:R-:W-:Y:S05]  /*19ba0*/  @!P1 NANOSLEEP.SYNCS 0x989680 ;  /* 0x009896800000995d */ /* 0x004fea0003900000 */
[----:B------:R-:W2:Y:S02]  /*19bb0*/  @!P1 SYNCS.PHASECHK.TRANS64 P1, [R7+URZ], R2 ;  /* 0x00000002070095a7 */ /* 0x000ea4000802007f */
[----:B--2---:R-:W-:Y:S05]  /*19bc0*/  @!P1 BRA `(.L_x_2229) ;  /* 0xfffffffc00f09947 */ /* 0x004fea000383ffff */
[----:B------:R-:W-:Y:S05]  /*19bd0*/  BRA `(.L_x_2277) ;  /* 0xffffffec000c7947 */ /* 0x000fea000383ffff */
.L_x_2231:
[----:B--2---:R2:W3:Y:S02]  /*19be0*/  SYNCS.PHASECHK.TRANS64.TRYWAIT P1, [R4+URZ+0x2e860], R5 ;  /* 0x02e86005040075a7 */ /* 0x0044e4000802017f */
[----:B---3--:R-:W-:Y:S05]  /*19bf0*/  @!P1 NANOSLEEP.SYNCS 0x989680 ;  /* 0x009896800000995d */ /* 0x008fea0003900000 */
[----:B------:R-:W3:Y:S02]  /*19c00*/  @!P1 SYNCS.PHASECHK.TRANS64 P1, [R4+URZ+0x2e860], R5 ;  /* 0x02e86005040095a7 */ /* 0x000ee4000802007f */
[----:B---3--:R-:W-:Y:S05]  /*19c10*/  @!P1 BRA `(.L_x_2231) ;  /* 0xfffffffc00f09947 */ /* 0x008fea000383ffff */
[----:B------:R-:W-:Y:S05]  /*19c20*/  BRA `(.L_x_2278) ;  /* 0xffffffec00107947 */ /* 0x000fea000383ffff */
.L_x_2233:
[----:B---3--:R3:W4:Y:S02]  /*19c30*/  SYNCS.PHASECHK.TRANS64.TRYWAIT P1, [R3+URZ+0x2e860], R2 ;  /* 0x02e86002030075a7 */ /* 0x008724000802017f */
[----:B----4-:R-:W-:Y:S05]  /*19c40*/  @!P1 NANOSLEEP.SYNCS 0x989680 ;  /* 0x009896800000995d */ /* 0x010fea0003900000 */
[----:B------:R-:W4:Y:S02]  /*19c50*/  @!P1 SYNCS.PHASECHK.TRANS64 P1, [R3+URZ+0x2e860], R2 ;  /* 0x02e86002030095a7 */ /* 0x000f24000802007f */
[----:B----4-:R-:W-:Y:S05]  /*19c60*/  @!P1 BRA `(.L_x_2233) ;  /* 0xfffffffc00f09947 */ /* 0x010fea000383ffff */
[----:B------:R-:W-:Y:S05]  /*19c70*/  BRA `(.L_x_2279) ;  /* 0xffffffec00107947 */ /* 0x000fea000383ffff */
.L_x_2235:
[----:B----4-:R4:W0:Y:S02]  /*19c80*/  SYNCS.PHASECHK.TRANS64.TRYWAIT P0, [R4+URZ+0x2e880], R5 ;  /* 0x02e88005040075a7 */ /* 0x010824000800017f */
[----:B0-----:R-:W-:Y:S05]  /*19c90*/  @!P0 NANOSLEEP.SYNCS 0x989680 ;  /* 0x009896800000895d */ /* 0x001fea0003900000 */
[----:B------:R-:W0:Y:S02]  /*19ca0*/  @!P0 SYNCS.PHASECHK.TRANS64 P0, [R4+URZ+0x2e880], R5 ;  /* 0x02e88005040085a7 */ /* 0x000e24000800007f */
[----:B0-----:R-:W-:Y:S05]  /*19cb0*/  @!P0 BRA `(.L_x_2235) ;  /* 0xfffffffc00f08947 */ /* 0x001fea000383ffff */
[----:B------:R-:W-:Y:S05]  /*19cc0*/  BRA `(.L_x_2236) ;  /* 0xffffffec000c7947 */ /* 0x000fea000383ffff */
.L_x_2280:
        /* <DEDUP_REMOVED lines=11> */
.L_x_2841:


//--------------------- .text._ZN7cutlass13device_kernelIN5flash11enable_sm90INS1_16FlashAttnFwdSm90INS1_25CollectiveMainloopFwdSm90ILi2EN4cute5tupleIJNS5_1CILi1EEES8_S8_EEENS6_IJNS7_ILi128EEENS7_ILi224EEESA_EEELi128ENS_12float_e4m3_tEfNS_4arch4Sm90ELb1ELb0ELb0ELb1ELb0ELb1ELb0ELb1ELb1ELb1ELb1ELb0EEENS1_21CollectiveEpilogueFwdINS6_IJSA_SA_SB_EEES9_NS_10bfloat16_tESF_Li256ELb1ELb1ELb1ELb1EEENS1_36VarlenDynamicPersistentTileSchedulerILi128ELi224ELi256ELi128ELb1ELb1ELb1ELb1ELb1ELb1EEEEEEEEEvNT_6ParamsE --------------------------
	.section	.text._ZN7cutlass13device_kernelIN5flash11enable_sm90INS1_16FlashAttnFwdSm90INS1_25CollectiveMainloopFwdSm90ILi2EN4cute5tupleIJNS5_1CILi1EEES8_S8_EEENS6_IJNS7_ILi128EEENS7_ILi224EEESA_EEELi128ENS_12float_e4m3_tEfNS_4arch4Sm90ELb1ELb0ELb0ELb1ELb0ELb1ELb0ELb1ELb1ELb1ELb1ELb0EEENS1_21CollectiveEpilogueFwdINS6_IJSA_SA_SB_EEES9_NS_10bfloat16_tESF_Li256ELb1ELb1ELb1ELb1EEENS1_36VarlenDynamicPersistentTileSchedulerILi128ELi224ELi256ELi128ELb1ELb1ELb1ELb1ELb1ELb1EEEEEEEEEvNT_6ParamsE,"ax",@progbits
	.align	128
.text._ZN7cutlass13device_kernelIN5flash11enable_sm90INS1_16FlashAttnFwdSm90INS1_25CollectiveMainloopFwdSm90ILi2EN4cute5tupleIJNS5_1CILi1EEES8_S8_EEENS6_IJNS7_ILi128EEENS7_ILi224EEESA_EEELi128ENS_12float_e4m3_tEfNS_4arch4Sm90ELb1ELb0ELb0ELb1ELb0ELb1ELb0ELb1ELb1ELb1ELb1ELb0EEENS1_21CollectiveEpilogueFwdINS6_IJSA_SA_SB_EEES9_NS_10bfloat16_tESF_Li256ELb1ELb1ELb1ELb1EEENS1_36VarlenDynamicPersistentTileSchedulerILi128ELi224ELi256ELi128ELb1ELb1ELb1ELb1ELb1ELb1EEEEEEEEEvNT_6ParamsE:
        .type           _ZN7cutlass13device_kernelIN5flash11enable_sm90INS1_16FlashAttnFwdSm90INS1_25CollectiveMainloopFwdSm90ILi2EN4cute5tupleIJNS5_1CILi1EEES8_S8_EEENS6_IJNS7_ILi128EEENS7_ILi224EEESA_EEELi128ENS_12float_e4m3_tEfNS_4arch4Sm90ELb1ELb0ELb0ELb1ELb0ELb1ELb0ELb1ELb1ELb1ELb1ELb0EEENS1_21CollectiveEpilogueFwdINS6_IJSA_SA_SB_EEES9_NS_10bfloat16_tESF_Li256ELb1ELb1ELb1ELb1EEENS1_36VarlenDynamicPersistentTileSchedulerILi128ELi224ELi256ELi128ELb1ELb1ELb1ELb1ELb1ELb1EEEEEEEEEvNT_6ParamsE,@function
        .size           _ZN7cutlass13device_kernelIN5flash11enable_sm90INS1_16FlashAttnFwdSm90INS1_25CollectiveMainloopFwdSm90ILi2EN4cute5tupleIJNS5_1CILi1EEES8_S8_EEENS6_IJNS7_ILi128EEENS7_ILi224EEESA_EEELi128ENS_12float_e4m3_tEfNS_4arch4Sm90ELb1ELb0ELb0ELb1ELb0ELb1ELb0ELb1ELb1ELb1ELb1ELb0EEENS1_21CollectiveEpilogueFwdINS6_IJSA_SA_SB_EEES9_NS_10bfloat16_tESF_Li256ELb1ELb1ELb1ELb1EEENS1_36VarlenDynamicPersistentTileSchedulerILi128ELi224ELi256ELi128ELb1ELb1ELb1ELb1ELb1ELb1EEEEEEEEEvNT_6ParamsE,(.L_x_2842 - _ZN7cutlass13device_kernelIN5flash11enable_sm90INS1_16FlashAttnFwdSm90INS1_25CollectiveMainloopFwdSm90ILi2EN4cute5tupleIJNS5_1CILi1EEES8_S8_EEENS6_IJNS7_ILi128EEENS7_ILi224EEESA_EEELi128ENS_12float_e4m3_tEfNS_4arch4Sm90ELb1ELb0ELb0ELb1ELb0ELb1ELb0ELb1ELb1ELb1ELb1ELb0EEENS1_21CollectiveEpilogueFwdINS6_IJSA_SA_SB_EEES9_NS_10bfloat16_tESF_Li256ELb1ELb1ELb1ELb1EEENS1_36VarlenDynamicPersistentTileSchedulerILi128ELi224ELi256ELi128ELb1ELb1ELb1ELb1ELb1ELb1EEEEEEEEEvNT_6ParamsE)
        .other          _ZN7cutlass13device_kernelIN5flash11enable_sm90INS1_16FlashAttnFwdSm90INS1_25CollectiveMainloopFwdSm90ILi2EN4cute5tupleIJNS5_1CILi1EEES8_S8_EEENS6_IJNS7_ILi128EEENS7_ILi224EEESA_EEELi128ENS_12float_e4m3_tEfNS_4arch4Sm90ELb1ELb0ELb0ELb1ELb0ELb1ELb0ELb1ELb1ELb1ELb1ELb0EEENS1_21CollectiveEpilogueFwdINS6_IJSA_SA_SB_EEES9_NS_10bfloat16_tESF_Li256ELb1ELb1ELb1ELb1EEENS1_36VarlenDynamicPersistentTileSchedulerILi128ELi224ELi256ELi128ELb1ELb1ELb1ELb1ELb1ELb1EEEEEEEEEvNT_6ParamsE,@"STO_CUDA_ENTRY STV_DEFAULT"
_ZN7cutlass13device_kernelIN5flash11enable_sm90INS1_16FlashAttnFwdSm90INS1_25CollectiveMainloopFwdSm90ILi2EN4cute5tupleIJNS5_1CILi1EEES8_S8_EEENS6_IJNS7_ILi128EEENS7_ILi224EEESA_EEELi128ENS_12float_e4m3_tEfNS_4arch4Sm90ELb1ELb0ELb0ELb1ELb0ELb1ELb0ELb1ELb1ELb1ELb1ELb0EEENS1_21CollectiveEpilogueFwdINS6_IJSA_SA_SB_EEES9_NS_10bfloat16_tESF_Li256ELb1ELb1ELb1ELb1EEENS1_36VarlenDynamicPersistentTileSchedulerILi128ELi224ELi256ELi128ELb1ELb1ELb1ELb1ELb1ELb1EEEEEEEEEvNT_6ParamsE:
        /* <DEDUP_REMOVED lines=24> */
.L_x_2282:
[----:B------:R-:W-:Y:S05]  /*0180*/  BSYNC B0 ;  /* 0x0000000000007941 */ /* 0x000fea0003800000 */
.L_x_2281:
        /* <DEDUP_REMOVED lines=41> */
.L_x_2283:
        /* <DEDUP_REMOVED lines=22> */
.L_x_2284:
        /* <DEDUP_REMOVED lines=18> */
.L_x_2285:
        /* <DEDUP_REMOVED lines=22> */
.L_x_2286:
        /* <DEDUP_REMOVED lines=22> */
.L_x_2287:
[----:B------:R-:W-:Y:S01]  /*0960*/  PLOP3.LUT P0, PT, PT, PT, UP0, 0x80, 0x0 ;  /* 0x000000000000781c */ /* 0x000fe20003f0f008 */
[----:B------:R-:W-:Y:S01]  /*0970*/  UMOV UR60, 0x1 ;  /* 0x00000001003c7882 */ /* 0x000fe20000000000 */
[----:B------:R-:W-:Y:S01]  /*0980*/  NOP ;  /* 0x0000000000007918 */ /* 0x000fe20000000000 */
[----:B------:R-:W-:Y:S01]  /*0990*/  USEL UR60, UR60, 0x2, !UP0 ;  /* 0x000000023c3c7887 */ /* 0x000fe2000c000000 */
[----:B------:R-:W-:Y:S01]  /*09a0*/  BSSY B8, `(.L_x_2288) ;  /* 0x0002bd0000087945 */ /* 0x000fe20003800000 */
[----:B012-4-:R-:W-:Y:S08]  /*09b0*/  BAR.SYNC.DEFER_BLOCKING 0x0 ;  /* 0x0000000000007b1d */ /* 0x017ff00000010000 */
[----:B------:R-:W-:Y:S05]  /*09c0*/  @!P0 BRA `(.L_x_2289) ;  /* 0x0000024000cc8947 */ /* 0x000fea0003800000 */
.L_x_2290:
        /* <DEDUP_REMOVED lines=8> */
[----:B-1----:R-:W-:-:S06]  /*0a50*/  ULEA UR4, UR5, UR4, 0x18 ;  /* 0x0000000405047291 */ /* 0x002fcc000f8ec03f */
[----:B------:R-:W-:Y:S01]  /*0a60*/  IMAD.U32 R16, RZ, RZ, UR4 ;  /* 0x00000004ff107e24 */ /* 0x000fe2000f8e00ff */
[----:B0-----:R-:W-:Y:S01]  /*0a70*/  SHF.R.U32.HI R0, RZ, 0x7, R0 ;  /* 0x00000007ff007819 */ /* 0x001fe20000011600 */
[----:B------:R-:W-:-:S03]  /*0a80*/  ULDC UR4, c[0x0][0xc3c] ;  /* 0x00030f0000047ab9 */ /* 0x000fc60000000800 */
[----:B------:R-:W-:Y:S01]  /*0a90*/  ISETP.NE.AND P0, PT, R0, 0x1, PT ;  /* 0x000000010000780c */ /* 0x000fe20003f05270 */
[----:B------:R-:W-:-:S05]  /*0aa0*/  IMAD.U32 R0, RZ, RZ, UR5 ;  /* 0x00000005ff007e24 */ /* 0x000fca000f8e00ff */
[----:B------:R-:W-:Y:S07]  /*0ab0*/  STL [R1+0x58], R0 ;  /* 0x0000580001007387 */ /* 0x000fee0000100800 */
[----:B------:R-:W-:Y:S08]  /*0ac0*/  @!P0 BAR.ARV 0x9, 0x100 ;  /* 0x0244000000008b1d */ /* 0x000ff00000002000 */
[----:B------:R-:W-:Y:S06]  /*0ad0*/  BAR.SYNC.DEFER_BLOCKING 0x5, 0x180 ;  /* 0x0146000000007b1d */ /* 0x000fec0000010000 */
[----:B------:R-:W0:Y:S02]  /*0ae0*/  LDS.128 R24, [R16+0x2e8d0] ;  /* 0x02e8d00010187984 */ /* 0x000e240000000c00 */
[----:B------:R-:W-:Y:S06]  /*0af0*/  BAR.ARV 0x4, 0x180 ;  /* 0x0106000000007b1d */ /* 0x000fec0000002000 */
[----:B0-----:R-:W-:-:S13]  /*0b00*/  ISETP.GE.AND P0, PT, R27, UR4, PT ;  /* 0x000000041b007c0c */ /* 0x001fda000bf06270 */
[----:B------:R-:W-:Y:S05]  /*0b10*/  @P0 BRA `(.L_x_2291) ;  /* 0x000002b800e00947 */ /* 0x000fea0003800000 */
[----:B------:R-:W0:Y:S01]  /*0b20*/  S2R R0, SR_TID.X ;  /* 0x0000000000007919 */ /* 0x000e220000002100 */
[----:B------:R-:W-:Y:S01]  /*0b30*/  ULOP3.LUT UR4, UR60, 0x1, URZ, 0xfc, !UPT ;  /* 0x000000013c047892 */ /* 0x000fe2000f8efc3f */
[----:B------:R-:W-:Y:S02]  /*0b40*/  IMAD.MOV.U32 R17, RZ, RZ, RZ ;  /* 0x000000ffff117224 */ /* 0x000fe400078e00ff */
[----:B------:R-:W-:Y:S02]  /*0b50*/  IMAD.MOV.U32 R237, RZ, RZ, RZ ;  /* 0x000000ffffed7224 */ /* 0x000fe400078e00ff */
[----:B------:R-:W-:Y:S02]  /*0b60*/  IMAD.MOV.U32 R232, RZ, RZ, RZ ;  /* 0x000000ffffe87224 */ /* 0x000fe400078e00ff */
[----:B------:R-:W-:Y:S02]  /*0b70*/  IMAD.MOV.U32 R231, RZ, RZ, RZ ;  /* 0x000000ffffe77224 */ /* 0x000fe400078e00ff */
[----:B0-----:R-:W-:-:S05]  /*0b80*/  VIADD R13, R0, 0xffffff80 ;  /* 0xffffff80000d7836 */ /* 0x001fca0000000000 */
[----:B------:R-:W-:-:S04]  /*0b90*/  SHF.R.S32.HI R0, RZ, 0x1f, R13 ;  /* 0x0000001fff007819 */ /* 0x000fc8000001140d */
[----:B------:R-:W-:-:S04]  /*0ba0*/  LEA.HI R2, R0, R13, RZ, 0x7 ;  /* 0x0000000d00027211 */ /* 0x000fc800078f38ff */
[----:B------:R-:W-:Y:S02]  /*0bb0*/  LOP3.LUT R3, R2, 0xffffff80, RZ, 0xc0, !PT ;  /* 0xffffff8002037812 */ /* 0x000fe400078ec0ff */
[----:B------:R-:W-:-:S03]  /*0bc0*/  SHF.R.S32.HI R12, RZ, 0x7, R2 ;  /* 0x00000007ff0c7819 */ /* 0x000fc60000011402 */
[----:B------:R-:W-:Y:S01]  /*0bd0*/  IMAD.IADD R11, R13, 0x1, -R3 ;  /* 0x000000010d0b7824 */ /* 0x000fe200078e0a03 */
[----:B------:R-:W-:-:S04]  /*0be0*/  LEA.HI R2, R2, R12, RZ, 0x1 ;  /* 0x0000000c02027211 */ /* 0x000fc800078f08ff */
[----:B------:R-:W-:Y:S02]  /*0bf0*/  SHF.R.S32.HI R6, RZ, 0x1f, R11 ;  /* 0x0000001fff067819 */ /* 0x000fe4000001140b */
[----:B------:R-:W-:Y:S02]  /*0c00*/  LOP3.LUT R2, R2, 0x3fffffe, RZ, 0xc0, !PT ;  /* 0x03fffffe02027812 */ /* 0x000fe400078ec0ff */
[CC--:B------:R-:W-:Y:S02]  /*0c10*/  LEA.HI R8, R6.reuse, R11.reuse, RZ, 0x2 ;  /* 0x0000000b06087211 */ /* 0x0c0fe400078f10ff */
[----:B------:R-:W-:Y:S01]  /*0c20*/  LEA.HI R6, R6, R11, RZ, 0x5 ;  /* 0x0000000b06067211 */ /* 0x000fe200078f28ff */
[----:B------:R-:W-:Y:S01]  /*0c30*/  IMAD.IADD R2, R12, 0x1, -R2 ;  /* 0x000000010c027824 */ /* 0x000fe200078e0a02 */
[--C-:B------:R-:W-:Y:S02]  /*0c40*/  SHF.R.S32.HI R5, RZ, 0x2, R8.reuse ;  /* 0x00000002ff057819 */ /* 0x100fe40000011408 */
[----:B------:R-:W-:-:S02]  /*0c50*/  SHF.R.S32.HI R4, RZ, 0x1f, R8 ;  /* 0x0000001fff047819 */ /* 0x000fc40000011408 */
[----:B------:R-:W-:Y:S02]  /*0c60*/  SHF.R.S32.HI R6, RZ, 0x5, R6 ;  /* 0x00000005ff067819 */ /* 0x000fe40000011406 */
[----:B------:R-:W-:Y:S02]  /*0c70*/  LEA.HI R3, R4, R5, RZ, 0x3 ;  /* 0x0000000504037211 */ /* 0x000fe400078f18ff */
[CC--:B------:R-:W-:Y:S02]  /*0c80*/  LEA.HI R4, R0.reuse, R13.reuse, RZ, 0x4 ;  /* 0x0000000d00047211 */ /* 0x0c0fe400078f20ff */
[----:B------:R-:W-:Y:S02]  /*0c90*/  LOP3.LUT R10, R3, 0xfffffff8, RZ, 0xc0, !PT ;  /* 0xfffffff8030a7812 */ /* 0x000fe400078ec0ff */
[----:B------:R-:W-:Y:S02]  /*0ca0*/  LEA.HI R3, R0, R13, RZ, 0x5 ;  /* 0x0000000d00037211 */ /* 0x000fe400078f28ff */
[----:B------:R-:W-:Y:S01]  /*0cb0*/  SHF.R.S32.HI R7, RZ, 0x4, R4 ;  /* 0x00000004ff077819 */ /* 0x000fe20000011404 */
[----:B------:R-:W-:Y:S01]  /*0cc0*/  IMAD.IADD R9, R5, 0x1, -R10 ;  /* 0x0000000105097824 */ /* 0x000fe200078e0a0a */
[C---:B------:R-:W-:Y:S01]  /*0cd0*/  LOP3.LUT R5, R4.reuse, 0x3fffff0, RZ, 0xc0, !PT ;  /* 0x03fffff004057812 */ /* 0x040fe200078ec0ff */
[----:B------:R-:W-:Y:S01]  /*0ce0*/  IMAD.SHL.U32 R3, R3, 0x20, RZ ;  /* 0x0000002003037824 */ /* 0x000fe200078e00ff */
[----:B------:R-:W-:Y:S01]  /*0cf0*/  LEA.HI R4, R4, R7, RZ, 0x1 ;  /* 0x0000000704047211 */ /* 0x000fe200078f08ff */
[----:B------:R-:W-:Y:S01]  /*0d00*/  IMAD R9, R6, 0x10, R9 ;  /* 0x0000001006097824 */ /* 0x000fe200078e0209 */
[----:B------:R-:W-:Y:S01]  /*0d10*/  LOP3.LUT R8, R8, 0x7ffffffc, RZ, 0xc0, !PT ;  /* 0x7ffffffc08087812 */ /* 0x000fe200078ec0ff */
[----:B------:R-:W-:Y:S01]  /*0d20*/  IMAD.IADD R5, R13, 0x1, -R5 ;  /* 0x000000010d057824 */ /* 0x000fe200078e0a05 */
[----:B------:R-:W-:Y:S01]  /*0d30*/  LOP3.LUT R4, R4, 0x1ffffffe, RZ, 0xc0, !PT ;  /* 0x1ffffffe04047812 */ /* 0x000fe200078ec0ff */
[----:B------:R-:W-:Y:S01]  /*0d40*/  IMAD R10, R2, 0x40, R9 ;  /* 0x00000040020a7824 */ /* 0x000fe200078e0209 */
[----:B------:R-:W-:Y:S01]  /*0d50*/  LOP3.LUT R14, R3, 0xfffffc00, RZ, 0xc0, !PT ;  /* 0xfffffc00030e7812 */ /* 0x000fe200078ec0ff */
[----:B------:R-:W-:Y:S01]  /*0d60*/  IMAD.IADD R8, R11, 0x1, -R8 ;  /* 0x000000010b087824 */ /* 0x000fe200078e0a08 */
[----:B------:R-:W-:Y:S01]  /*0d70*/  LEA.HI R2, R0, R13, RZ, 0x2 ;  /* 0x0000000d00027211 */ /* 0x000fe200078f10ff */
[----:B------:R-:W-:-:S02]  /*0d80*/  IMAD.IADD R4, R7, 0x1, -R4 ;  /* 0x0000000107047824 */ /* 0x000fc400078e0a04 */
[----:B------:R-:W-:Y:S01]  /*0d90*/  IMAD R5, R5, 0x40, R14 ;  /* 0x0000004005057824 */ /* 0x000fe200078e020e */
[----:B------:R-:W-:-:S03]  /*0da0*/  SHF.R.S32.HI R228, RZ, 0x2, R2 ;  /* 0x00000002ffe47819 */ /* 0x000fc60000011402 */
[----:B------:R-:W-:Y:S01]  /*0db0*/  IMAD R3, R4, 0x8, R5 ;  /* 0x0000000804037824 */ /* 0x000fe200078e0205 */
[----:B------:R-:W-:Y:S01]  /*0dc0*/  LEA.HI R4, R0, R13, RZ, 0x3 ;  /* 0x0000000d00047211 */ /* 0x000fe200078f18ff */
[----:B------:R-:W-:Y:S01]  /*0dd0*/  VIADD R15, R228, 0x40 ;  /* 0x00000040e40f7836 */ /* 0x000fe20000000000 */
[----:B------:R-:W-:Y:S01]  /*0de0*/  LOP3.LUT R0, R2, 0xfffffffc, RZ, 0xc0, !PT ;  /* 0xfffffffc02007812 */ /* 0x000fe200078ec0ff */
[----:B------:R-:W-:Y:S01]  /*0df0*/  VIADD R14, R228, 0x80 ;  /* 0x00000080e40e7836 */ /* 0x000fe20000000000 */
[----:B------:R0:W-:Y:S03]  /*0e00*/  STL [R1+0x9c], R3 ;  /* 0x00009c0301007387 */ /* 0x0001e60000100800 */
[C---:B------:R-:W-:Y:S01]  /*0e10*/  IMAD.IADD R12, R13.reuse, 0x1, -R0 ;  /* 0x000000010d0c7824 */ /* 0x040fe200078e0a00 */
[----:B------:R-:W-:Y:S01]  /*0e20*/  SHF.R.S32.HI R6, RZ, 0x1f, R14 ;  /* 0x0000001fff067819 */ /* 0x000fe2000001140e */
[----:B------:R-:W-:Y:S01]  /*0e30*/  IMAD.SHL.U32 R5, R14, 0x80, RZ ;  /* 0x000000800e057824 */ /* 0x000fe200078e00ff */
[----:B------:R-:W-:Y:S01]  /*0e40*/  SHF.R.S32.HI R0, RZ, 0x1f, R228 ;  /* 0x0000001fff007819 */ /* 0x000fe200000114e4 */
[----:B------:R-:W-:Y:S01]  /*0e50*/  IMAD.SHL.U32 R18, R12, 0x10, RZ ;  /* 0x000000100c127824 */ /* 0x000fe200078e00ff */
[----:B------:R-:W-:Y:S01]  /*0e60*/  LEA.HI R6, R6, R14, RZ, 0x3 ;  /* 0x0000000e06067211 */ /* 0x000fe200078f18ff */
[----:B------:R-:W-:Y:S01]  /*0e70*/  STL [R1+0x98], R10 ;  /* 0x0000980a01007387 */ /* 0x000fe20000100800 */
[----:B0-----:R-:W-:Y:S01]  /*0e80*/  IMAD.U32 R3, RZ, RZ, UR4 ;  /* 0x00000004ff037e24 */ /* 0x001fe2000f8e00ff */
[----:B------:R-:W-:Y:S01]  /*0e90*/  SHF.R.S32.HI R3, RZ, 0x1f, R2 ;  /* 0x0000001fff037819 */ /* 0x000fe20000011402 */
[----:B------:R-:W-:Y:S01]  /*0ea0*/  UMOV UR4, URZ ;  /* 0x0000003f00047c82 */ /* 0x000fe20008000000 */
[----:B------:R-:W-:Y:S01]  /*0eb0*/  LOP3.LUT R2, R4, 0xfffffff8, RZ, 0xc0, !PT ;  /* 0xfffffff804027812 */ /* 0x000fe200078ec0ff */
[----:B------:R-:W-:Y:S01]  /*0ec0*/  IMAD.SHL.U32 R6, R6, 0x80, RZ ;  /* 0x0000008006067824 */ /* 0x000fe200078e00ff */
[----:B------:R-:W-:Y:S01]  /*0ed0*/  SHF.R.S32.HI R4, RZ, 0x3, R4 ;  /* 0x00000003ff047819 */ /* 0x000fe20000011404 */
[----:B------:R-:W-:Y:S01]  /*0ee0*/  IMAD.SHL.U32 R22, R12, 0x8, RZ ;  /* 0x000000080c167824 */ /* 0x000fe200078e00ff */
[----:B------:R-:W-:Y:S01]  /*0ef0*/  SHF.R.S32.HI R4, RZ, 0x1f, R15 ;  /* 0x0000001fff047819 */ /* 0x000fe2000001140f */
[----:B------:R-:W-:Y:S01]  /*0f00*/  IMAD.IADD R20, R13, 0x1, -R2 ;  /* 0x000000010d147824 */ /* 0x000fe200078e0a02 */
[----:B------:R-:W-:Y:S01]  /*0f10*/  LEA.HI R3, R3, R228, RZ, 0x3 ;  /* 0x000000e403037211 */ /* 0x000fe200078f18ff */
[----:B------:R-:W-:Y:S01]  /*0f20*/  VIADD R13, R228, 0xc0 ;  /* 0x000000c0e40d7836 */ /* 0x000fe20000000000 */
[----:B------:R-:W-:Y:S01]  /*0f30*/  LEA.HI R4, R4, R15, RZ, 0x3 ;  /* 0x0000000f04047211 */ /* 0x000fe200078f18ff */
[----:B------:R-:W-:Y:S01]  /*0f40*/  IMAD.SHL.U32 R2, R15, 0x80, RZ ;  /* 0x000000800f027824 */ /* 0x000fe200078e00ff */
[----:B------:R-:W-:Y:S01]  /*0f50*/  LOP3.LUT R3, R3, 0xfffffff8, RZ, 0xc0, !PT ;  /* 0xfffffff803037812 */ /* 0x000fe200078ec0ff */
[----:B------:R-:W-:Y:S01]  /*0f60*/  IMAD.SHL.U32 R7, R13, 0x80, RZ ;  /* 0x000000800d077824 */ /* 0x000fe200078e00ff */
[----:B------:R-:W-:Y:S01]  /*0f70*/  SHF.R.S32.HI R9, RZ, 0x1f, R13 ;  /* 0x0000001fff097819 */ /* 0x000fe2000001140d */
[----:B------:R-:W-:Y:S01]  /*0f80*/  IMAD.SHL.U32 R4, R4, 0x80, RZ ;  /* 0x0000008004047824 */ /* 0x000fe200078e00ff */
[----:B------:R-:W-:Y:S01]  /*0f90*/  LOP3.LUT R2, R2, 0x380, RZ, 0xc0, !PT ;  /* 0x0000038002027812 */ /* 0x000fe200078ec0ff */
[----:B------:R-:W-:Y:S01]  /*0fa0*/  IMAD.IADD R229, R228, 0x1, -R3 ;  /* 0x00000001e4e57824 */ /* 0x000fe200078e0a03 */
[----:B------:R-:W-:Y:S01]  /*0fb0*/  LEA.HI R9, R9, R13, RZ, 0x3 ;  /* 0x0000000d09097211 */ /* 0x000fe200078f18ff */
[----:B------:R-:W-:Y:S01]  /*0fc0*/  IMAD.SHL.U32 R20, R20, 0x8, RZ ;  /* 0x0000000814147824 */ /* 0x000fe200078e00ff */
[----:B------:R-:W-:Y:S01]  /*0fd0*/  LOP3.LUT R3, R7, 0x380, RZ, 0xc0, !PT ;  /* 0x0000038007037812 */ /* 0x000fe200078ec0ff */
[----:B------:R-:W-:Y:S01]  /*0fe0*/  VIADD R230, R22, 0x20 ;  /* 0x0000002016e67836 */ /* 0x000fe20000000000 */
[----:B------:R-:W-:Y:S01]  /*0ff0*/  LOP3.LUT R5, R5, 0x380, RZ, 0xc0, !PT ;  /* 0x0000038005057812 */ /* 0x000fe200078ec0ff */
[----:B------:R-:W-:Y:S01]  /*1000*/  IMAD.SHL.U32 R9, R9, 0x80, RZ ;  /* 0x0000008009097824 */ /* 0x000fe200078e00ff */
[----:B------:R-:W-:Y:S01]  /*1010*/  LOP3.LUT R3, R4, 0xfffffc00, RZ, 0xc0, !PT ;  /* 0xfffffc0004037812 */ /* 0x000fe200078ec0ff */
[----:B------:R-:W-:Y:S01]  /*1020*/  STL [R1+0x60], R20 ;  /* 0x0000601401007387 */ /* 0x000fe20000100800 */
[----:B------:R-:W-:Y:S01]  /*1030*/  LEA.HI R0, R12, R12, RZ, 0x1 ;  /* 0x0000000c0c007211 */ /* 0x000fe200078f08ff */
[----:B------:R-:W-:Y:S01]  /*1040*/  IMAD.SHL.U32 R4, R8, 0x2, RZ ;  /* 0x0000000208047824 */ /* 0x000fe200078e00ff */
[----:B------:R-:W-:Y:S01]  /*1050*/  SHF.R.U32.HI R5, RZ, 0x3, R2 ;  /* 0x00000003ff057819 */ /* 0x000fe20000011602 */
[----:B------:R0:W-:Y:S01]  /*1060*/  STL [R1+0x68], R3 ;  /* 0x0000680301007387 */ /* 0x0001e20000100800 */
[----:B------:R-:W-:-:S02]  /*1070*/  LOP3.LUT R2, R2, 0x70, R18, 0xf8, !PT ;  /* 0x0000007002027812 */ /* 0x000fc400078ef812 */
[----:B------:R-:W-:Y:S02]  /*1080*/  LOP3.LUT R0, R0, 0x1ffffffe, RZ, 0xc0, !PT ;  /* 0x1ffffffe00007812 */ /* 0x000fe400078ec0ff */
[----:B------:R-:W-:-:S03]  /*1090*/  SHF.R.S32.HI R19, RZ, 0x1f, R18 ;  /* 0x0000001fff137819 */ /* 0x000fc60000011412 */
[----:B------:R-:W-:Y:S01]  /*10a0*/  IMAD.IADD R0, R12, 0x1, -R0 ;  /* 0x000000010c007824 */ /* 0x000fe200078e0a00 */
[----:B0-----:R-:W-:Y:S02]  /*10b0*/  LOP3.LUT R3, R3, R2, R5, 0xf6, !PT ;  /* 0x0000000203037212 */ /* 0x001fe400078ef605 */
[----:B------:R-:W-:Y:S02]  /*10c0*/  LOP3.LUT R5, R6, 0xfffffc00, RZ, 0xc0, !PT ;  /* 0xfffffc0006057812 */ /* 0x000fe400078ec0ff */
[----:B------:R-:W-:Y:S01]  /*10d0*/  LOP3.LUT R2, R9, 0xfffffc00, RZ, 0xc0, !PT ;  /* 0xfffffc0009027812 */ /* 0x000fe200078ec0ff */
[----:B------:R-:W-:Y:S02]  /*10e0*/  IMAD.IADD R3, R16, 0x1, R3 ;  /* 0x0000000110037824 */ /* 0x000fe400078e0203 */
[----:B------:R-:W-:Y:S04]  /*10f0*/  STL [R1+0x74], R5 ;  /* 0x0000740501007387 */ /* 0x000fe80000100800 */
[----:B------:R0:W-:Y:S04]  /*1100*/  STL [R1+0x70], R2 ;  /* 0x0000700201007387 */ /* 0x0001e80000100800 */
[----:B------:R1:W-:Y:S04]  /*1110*/  STL [R1+0x4c], R4 ;  /* 0x00004c0401007387 */ /* 0x0003e80000100800 */
[----:B------:R1:W-:Y:S01]  /*1120*/  STL [R1+0x94], R3 ;  /* 0x0000940301007387 */ /* 0x0003e20000100800 */
[----:B0-----:R-:W-:-:S02]  /*1130*/  IMAD R2, R0, 0x8, R10 ;  /* 0x0000000800027824 */ /* 0x001fc400078e020a */
[----:B------:R-:W-:-:S03]  /*1140*/  IMAD.U32 R0, RZ, RZ, UR4 ;  /* 0x00000004ff007e24 */ /* 0x000fc6000f8e00ff */
[----:B------:R1:W-:Y:S04]  /*1150*/  STL [R1+0x6c], R2 ;  /* 0x00006c0201007387 */ /* 0x0003e80000100800 */
[----:B------:R1:W-:Y:S02]  /*1160*/  STL [R1+0x90], R0 ;  /* 0x0000900001007387 */ /* 0x0003e40000100800 */
.L_x_2490:
[----:B012-4-:R-:W0:Y:S01]  /*1170*/  LDC.64 R2, c[0x0][0xc88] ;  /* 0x00032200ff027b82 */ /* 0x017e220000000a00 */
[----:B------:R-:W-:Y:S01]  /*1180*/  ULDC.64 UR4, c[0x0][0x208] ;  /* 0x0000820000047ab9 */ /* 0x000fe20000000a00 */
[----:B0-----:R-:W-:-:S05]  /*1190*/  IMAD.WIDE R2, R27, 0x4, R2 ;  /* 0x000000041b027825 */ /* 0x001fca00078e0202 */
[----:B-----5:R-:W2:Y:S01]  /*11a0*/  LDG.E R30, desc[UR4][R2.64] ;  /* 0x00000004021e7981 */ /* 0x020ea2000c1e1900 */
[----:B------:R-:W-:Y:S05]  /*11b0*/  YIELD ;  /* 0x0000000000007946 */ /* 0x000fea0003800000 */
[----:B------:R-:W-:Y:S01]  /*11c0*/  ULDC.64 UR4, c[0x0][0xa28] ;  /* 0x00028a0000047ab9 */ /* 0x000fe20000000a00 */
[----:B------:R-:W-:Y:S01]  /*11d0*/  ULDC.64 UR8, c[0x0][0xa18] ;  /* 0x0002860000087ab9 */ /* 0x000fe20000000a00 */
[----:B------:R-:W-:Y:S01]  /*11e0*/  ISETP.NE.U32.AND P1, PT, RZ, UR4, PT ;  /* 0x00000004ff007c0c */ /* 0x000fe2000bf25070 */
[----:B------:R-:W-:Y:S01]  /*11f0*/  IMAD.MOV.U32 R10, RZ, RZ, RZ ;  /* 0x000000ffff0a7224 */ /* 0x000fe200078e00ff */
[----:B------:R-:W-:Y:S01]  /*1200*/  ULDC.64 UR10, c[0x0][0x208] ;  /* 0x00008200000a7ab9 */ /* 0x000fe20000000a00 */
[----:B------:R-:W-:Y:S01]  /*1210*/  ULDC.64 UR6, c[0x0][0xa08] ;  /* 0x0002820000067ab9 */ /* 0x000fe20000000a00 */
[----:B------:R-:W-:Y:S01]  /*1220*/  ISETP.NE.AND.EX P1, PT, RZ, UR5, PT, P1 ;  /* 0x00000005ff007c0c */ /* 0x000fe2000bf25310 */
[----:B------:R-:W-:Y:S01]  /*1230*/  IMAD.MOV.U32 R28, RZ, RZ, RZ ;  /* 0x000000ffff1c7224 */ /* 0x000fe200078e00ff */
[----:B------:R-:W-:-:S04]  /*1240*/  ISETP.NE.U32.AND P0, PT, RZ, UR6, PT ;  /* 0x00000006ff007c0c */ /* 0x000fc8000bf05070 */
[----:B------:R-:W-:Y:S02]  /*1250*/  ISETP.NE.AND.EX P0, PT, RZ, UR7, PT, P0 ;  /* 0x00000007ff007c0c */ /* 0x000fe4000bf05300 */
[----:B--2---:R-:W-:Y:S01]  /*1260*/  SHF.R.S32.HI R0, RZ, 0x1f, R30 ;  /* 0x0000001fff007819 */ /* 0x004fe2000001141e */
[----:B------:R-:W-:-:S04]  /*1270*/  IMAD.SHL.U32 R32, R30, 0x4, RZ ;  /* 0x000000041e207824 */ /* 0x000fc800078e00ff */
[C---:B------:R-:W-:Y:S01]  /*1280*/  @P1 LEA R4, P2, R30.reuse, UR4, 0x2 ;  /* 0x000000041e041c11 */ /* 0x040fe2000f8410ff */
[----:B------:R-:W-:Y:S01]  /*1290*/  STL [R1+0x78], R30 ;  /* 0x0000781e01007387 */ /* 0x000fe20000100800 */
[C-C-:B------:R-:W-:Y:S02]  /*12a0*/  SHF.L.U64.HI R31, R30.reuse, 0x2, R0.reuse ;  /* 0x000000021e1f7819 */ /* 0x140fe40000010200 */
[----:B------:R-:W-:Y:S01]  /*12b0*/  @P1 LEA.HI.X R5, R30, UR5, R0, 0x2, P2 ;  /* 0x000000051e051c11 */ /* 0x000fe200090f1400 */
[----:B------:R-:W-:Y:S01]  /*12c0*/  ULDC UR4, c[0x0][0x288] ;  /* 0x0000a20000047ab9 */ /* 0x000fe20000000800 */
[----:B------:R-:W-:Y:S01]  /*12d0*/  ISETP.NE.U32.AND P2, PT, RZ, UR8, PT ;  /* 0x00000008ff007c0c */ /* 0x000fe2000bf45070 */
[----:B------:R0:W-:Y:S01]  /*12e0*/  STL [R1+0x88], R0 ;  /* 0x0000880001007387 */ /* 0x0001e20000100800 */
[----:B------:R-:W-:Y:S02]  /*12f0*/  IADD3 R8, P3, R32, UR6, RZ ;  /* 0x0000000620087c10 */ /* 0x000fe4000ff7e0ff */
[----:B------:R-:W-:Y:S01]  /*1300*/  ISETP.NE.AND.EX P2, PT, RZ, UR9, PT, P2 ;  /* 0x00000009ff007c0c */ /* 0x000fe2000bf45320 */
[----:B------:R1:W5:Y:S01]  /*1310*/  @P1 LDG.E R10, desc[UR10][R4.64] ;  /* 0x0000000a040a1981 */ /* 0x000362000c1e1900 */
[----:B------:R-:W-:-:S03]  /*1320*/  IADD3.X R9, R31, UR7, RZ, P3, !PT ;  /* 0x000000071f097c10 */ /* 0x000fc60009ffe4ff */
[----:B------:R1:W-:Y:S01]  /*1330*/  STL [R1+0x80], R32 ;  /* 0x0000802001007387 */ /* 0x0003e20000100800 */
[----:B0-----:R-:W-:Y:S01]  /*1340*/  IMAD.U32 R0, RZ, RZ, UR4 ;  /* 0x00000004ff007e24 */ /* 0x001fe2000f8e00ff */
[----:B------:R-:W-:Y:S02]  /*1350*/  ULDC.64 UR4, c[0x0][0x418] ;  /* 0x0001060000047ab9 */ /* 0x000fe40000000a00 */
[----:B------:R1:W-:Y:S04]  /*1360*/  STL [R1+0x84], R31 ;  /* 0x0000841f01007387 */ /* 0x0003e80000100800 */
[----:B------:R-:W-:Y:S01]  /*1370*/  @P2 IADD3 R6, P1, R32, UR8, RZ ;  /* 0x0000000820062c10 */ /* 0x000fe2000ff3e0ff */
[----:B------:R1:W5:Y:S03]  /*1380*/  @P0 LDG.E R28, desc[UR10][R8.64] ;  /* 0x0000000a081c0981 */ /* 0x000366000c1e1900 */
[----:B------:R-:W-:-:S05]  /*1390*/  @P2 IADD3.X R7, R31, UR9, RZ, P1, !PT ;  /* 0x000000091f072c10 */ /* 0x000fca0008ffe4ff */
[----:B------:R-:W2:Y:S01]  /*13a0*/  @P2 LDG.E R0, desc[UR10][R6.64] ;  /* 0x0000000a06002981 */ /* 0x000ea2000c1e1900 */
[----:B------:R-:W-:-:S03]  /*13b0*/  UISETP.NE.U32.AND UP0, UPT, UR4, URZ, UPT ;  /* 0x0000003f0400728c */ /* 0x000fc6000bf05070 */
[----:B------:R-:W-:Y:S01]  /*13c0*/  ULDC UR4, c[0x0][0x424] ;  /* 0x0001090000047ab9 */ /* 0x000fe20000000800 */
[----:B------:R-:W-:-:S03]  /*13d0*/  UISETP.NE.AND.EX UP0, UPT, UR5, URZ, UPT, UP0 ;  /* 0x0000003f0500728c */ /* 0x000fc6000bf05300 */
[----:B------:R-:W-:Y:S01]  /*13e0*/  ULDC UR5, c[0x0][0x2f0] ;  /* 0x0000bc0000057ab9 */ /* 0x000fe20000000800 */
[----:B------:R-:W-:-:S04]  /*13f0*/  USEL UR4, UR4, 0x1, UP0 ;  /* 0x0000000104047887 */ /* 0x000fc80008000000 */
[----:B------:R-:W-:-:S03]  /*1400*/  UIMAD UR4, UR4, UR5, URZ ;  /* 0x00000005040472a4 */ /* 0x000fc6000f8e023f */
[----:B------:R-:W-:Y:S02]  /*1410*/  ULDC UR5, c[0x0][0x348] ;  /* 0x0000d20000057ab9 */ /* 0x000fe40000000800 */
[----:B------:R-:W-:Y:S02]  /*1420*/  IMAD.U32 R2, RZ, RZ, UR5 ;  /* 0x00000005ff027e24 */ /* 0x000fe4000f8e00ff */
[----:B------:R-:W-:Y:S01]  /*1430*/  IMAD.U32 R27, RZ, RZ, UR4 ;  /* 0x00000004ff1b7e24 */ /* 0x000fe2000f8e00ff */
[----:B--2---:R1:W-:Y:S01]  /*1440*/  STL [R1+0x40], R0 ;  /* 0x0000400001007387 */ /* 0x0043e20000100800 */
[----:B------:R-:W-:Y:S01]  /*1450*/  IMAD.MOV.U32 R12, RZ, RZ, R0 ;  /* 0x000000ffff0c7224 */ /* 0x000fe200078e0000 */
[----:B---3--:R-:W-:Y:S06]  /*1460*/  @P2 BRA `(.L_x_2292) ;  /* 0x00000000002c2947 */ /* 0x008fec0003800000 */
[----:B------:R-:W-:Y:S02]  /*1470*/  ULDC.64 UR4, c[0x0][0xa00] ;  /* 0x0002800000047ab9 */ /* 0x000fe40000000a00 */
[----:B------:R-:W-:-:S04]  /*1480*/  ISETP.NE.U32.AND P1, PT, RZ, UR4, PT ;  /* 0x00000004ff007c0c */ /* 0x000fc8000bf25070 */
[----:B------:R-:W-:-:S13]  /*1490*/  ISETP.NE.AND.EX P1, PT, RZ, UR5, PT, P1 ;  /* 0x00000005ff007c0c */ /* 0x000fda000bf25310 */
[----:B------:R-:W-:Y:S05]  /*14a0*/  @!P1 BRA `(.L_x_2292) ;  /* 0x00000000001c9947 */ /* 0x000fea0003800000 */
[----:B-1----:R-:W0:Y:S01]  /*14b0*/  LDC.64 R4, c[0x0][0xa00] ;  /* 0x00028000ff047b82 */ /* 0x002e220000000a00 */
[----:B------:R-:W-:Y:S01]  /*14c0*/  ULDC.64 UR4, c[0x0][0x208] ;  /* 0x0000820000047ab9 */ /* 0x000fe20000000a00 */
[----:B0-----:R-:W-:-:S05]  /*14d0*/  IMAD.WIDE R4, R30, 0x4, R4 ;  /* 0x000000041e047825 */ /* 0x001fca00078e0204 */
[----:B------:R-:W2:Y:S04]  /*14e0*/  LDG.E R0, desc[UR4][R4.64] ;  /* 0x0000000404007981 */ /* 0x000ea8000c1e1900 */
[----:B------:R-:W2:Y:S02]  /*14f0*/  LDG.E R3, desc[UR4][R4.64+0x4] ;  /* 0x0000040404037981 */ /* 0x000ea4000c1e1900 */
[----:B--2---:R-:W-:-:S05]  /*1500*/  IMAD.IADD R12, R3, 0x1, -R0 ;  /* 0x00000001030c7824 */ /* 0x004fca00078e0a00 */
[----:B------:R0:W-:Y:S02]  /*1510*/  STL [R1+0x40], R12 ;  /* 0x0000400c01007387 */ /* 0x0001e40000100800 */
.L_x_2292:
[C---:B------:R-:W-:Y:S01]  /*1520*/  LOP3.LUT R29, R26.reuse, 0xffff, RZ, 0xc0, !PT ;  /* 0x0000ffff1a1d7812 */ /* 0x040fe200078ec0ff */
[----:B------:R-:W-:Y:S01]  /*1530*/  ULDC.64 UR4, c[0x0][0xa20] ;  /* 0x0002880000047ab9 */ /* 0x000fe20000000a00 */
[C---:B------:R-:W-:Y:S02]  /*1540*/  LOP3.LUT R3, R26.reuse, 0xff000000, RZ, 0xc0, !PT ;  /* 0xff0000001a037812 */ /* 0x040fe400078ec0ff */
[----:B------:R-:W-:Y:S01]  /*1550*/  ISETP.NE.U32.AND P1, PT, RZ, UR4, PT ;  /* 0x00000004ff007c0c */ /* 0x000fe2000bf25070 */
[----:B------:R2:W-:Y:S01]  /*1560*/  STL [R1+0x64], R29 ;  /* 0x0000641d01007387 */ /* 0x0005e20000100800 */
[----:B-1----:R-:W-:Y:S02]  /*1570*/  LOP3.LUT R0, R26, 0xff0000, RZ, 0xc0, !PT ;  /* 0x00ff00001a007812 */ /* 0x002fe400078ec0ff */
[----:B------:R-:W-:Y:S02]  /*1580*/  ISETP.NE.AND.EX P1, PT, RZ, UR5, PT, P1 ;  /* 0x00000005ff007c0c */ /* 0x000fe4000bf25310 */
[----:B------:R-:W-:-:S04]  /*1590*/  SHF.R.U32.HI R3, RZ, 0x8, R3 ;  /* 0x00000008ff037819 */ /* 0x000fc80000011603 */
[----:B------:R-:W-:-:S07]  /*15a0*/  LEA.HI R11, R0, R3, RZ, 0x10 ;  /* 0x00000003000b7211 */ /* 0x000fce00078f80ff */
[----:B--2---:R-:W-:Y:S05]  /*15b0*/  @!P1 BRA `(.L_x_2293) ;  /* 0x0000000000149947 */ /* 0x004fea0003800000 */
[----:B------:R-:W-:Y:S01]  /*15c0*/  IADD3 R4, P0, R32, UR4, RZ ;  /* 0x0000000420047c10 */ /* 0x000fe2000ff1e0ff */
[----:B------:R-:W-:-:S03]  /*15d0*/  ULDC.64 UR6, c[0x0][0x208] ;  /* 0x0000820000067ab9 */ /* 0x000fc60000000a00 */
[----:B------:R-:W-:-:S05]  /*15e0*/  IADD3.X R5, R31, UR5, RZ, P0, !PT ;  /* 0x000000051f057c10 */ /* 0x000fca00087fe4ff */
[----:B------:R1:W5:Y:S01]  /*15f0*/  LDG.E R27, desc[UR6][R4.64] ;  /* 0x00000006041b7981 */ /* 0x000362000c1e1900 */
[----:B------:R-:W-:Y:S05]  /*1600*/  BRA `(.L_x_2294) ;  /* 0x0000000000147947 */ /* 0x000fea0003800000 */
.L_x_2293:
[----:B------:R-:W-:Y:S05]  /*1610*/  @!P0 BRA `(.L_x_2294) ;  /* 0x0000000000108947 */ /* 0x000fea0003800000 */
[----:B------:R-:W-:Y:S02]  /*1620*/  ULDC.64 UR4, c[0x0][0x208] ;  /* 0x0000820000047ab9 */ /* 0x000fe40000000a00 */
[----:B------:R-:W2:Y:S04]  /*1630*/  LDG.E R0, desc[UR4][R8.64] ;  /* 0x0000000408007981 */ /* 0x000ea8000c1e1900 */
[----:B------:R-:W2:Y:S02]  /*1640*/  LDG.E R27, desc[UR4][R8.64+0x4] ;  /* 0x00000404081b7981 */ /* 0x000ea4000c1e1900 */
[----:B--2---:R-:W-:-:S07]  /*1650*/  IMAD.IADD R27, R27, 0x1, -R0 ;  /* 0x000000011b1b7824 */ /* 0x004fce00078e0a00 */
.L_x_2294:
[----:B------:R-:W-:Y:S01]  /*1660*/  ULDC.64 UR4, c[0x0][0xa10] ;  /* 0x0002840000047ab9 */ /* 0x000fe20000000a00 */
[----:B------:R-:W-:Y:S01]  /*1670*/  ULDC.64 UR6, c[0x0][0x208] ;  /* 0x0000820000067ab9 */ /* 0x000fe20000000a00 */
[----:B------:R-:W-:Y:S01]  /*1680*/  ISETP.NE.U32.AND P0, PT, RZ, UR4, PT ;  /* 0x00000004ff007c0c */ /* 0x000fe2000bf05070 */
[----:B------:R-:W2:Y:S03]  /*1690*/  LDC R8, c[0x0][0x448] ;  /* 0x00011200ff087b82 */ /* 0x000ea60000000800 */
[----:B------:R-:W-:Y:S01]  /*16a0*/  ISETP.NE.AND.EX P0, PT, RZ, UR5, PT, P0 ;  /* 0x00000005ff007c0c */ /* 0x000fe2000bf05300 */
[----:B------:R-:W-:-:S12]  /*16b0*/  ULDC.64 UR4, c[0x0][0xa30] ;  /* 0x00028c0000047ab9 */ /* 0x000fd80000000a00 */
[----:B-1----:R-:W1:Y:S02]  /*16c0*/  @P0 LDC.64 R4, c[0x0][0xa10] ;  /* 0x00028400ff040b82 */ /* 0x002e640000000a00 */
[----:B-1----:R-:W-:-:S05]  /*16d0*/  @P0 IMAD.WIDE R4, R30, 0x4, R4 ;  /* 0x000000041e040825 */ /* 0x002fca00078e0204 */
[----:B------:R-:W3:Y:S04]  /*16e0*/  @P0 LDG.E R0, desc[UR6][R4.64] ;  /* 0x0000000604000981 */ /* 0x000ee8000c1e1900 */
[----:B------:R1:W3:Y:S01]  /*16f0*/  @P0 LDG.E R3, desc[UR6][R4.64+0x4] ;  /* 0x0000040604030981 */ /* 0x0002e2000c1e1900 */
[----:B------:R-:W-:Y:S01]  /*1700*/  ISETP.NE.U32.AND P1, PT, RZ, UR4, PT ;  /* 0x00000004ff007c0c */ /* 0x000fe2000bf25070 */
[----:B-----5:R-:W-:-:S03]  /*1710*/  IMAD.MOV.U32 R121, RZ, RZ, R27 ;  /* 0x000000ffff797224 */ /* 0x020fc600078e001b */
[----:B------:R-:W-:-:S13]  /*1720*/  ISETP.NE.AND.EX P1, PT, RZ, UR5, PT, P1 ;  /* 0x00000005ff007c0c */ /* 0x000fda000bf25310 */
[----:B------:R-:W-:-:S04]  /*1730*/  @P1 IADD3 R6, P2, R32, UR4, RZ ;  /* 0x0000000420061c10 */ /* 0x000fc8000ff5e0ff */
[----:B------:R-:W-:-:S05]  /*1740*/  @P1 IADD3.X R7, R31, UR5, RZ, P2, !PT ;  /* 0x000000051f071c10 */ /* 0x000fca00097fe4ff */
[----:B------:R4:W5:Y:S01]  /*1750*/  @P1 LDG.E R121, desc[UR6][R6.64] ;  /* 0x0000000606791981 */ /* 0x000962000c1e1900 */
[----:B--2---:R-:W-:Y:S01]  /*1760*/  ISETP.NE.AND P1, PT, R8, 0x1, PT ;  /* 0x000000010800780c */ /* 0x004fe20003f25270 */
[----:B------:R-:W-:Y:S01]  /*1770*/  IMAD.SHL.U32 R13, R25, 0x80, RZ ;  /* 0x00000080190d7824 */ /* 0x000fe200078e00ff */
[----:B------:R-:W-:Y:S01]  /*1780*/  SHF.R.U32.HI R8, RZ, 0x10, R11 ;  /* 0x00000010ff087819 */ /* 0x000fe2000001160b */
[----:B------:R-:W-:Y:S02]  /*1790*/  BSSY B0, `(.L_x_2295) ;  /* 0x000003a000007945 */ /* 0x000fe40003800000 */
[----:B-1----:R-:W-:Y:S01]  /*17a0*/  VIADD R4, R13, 0x7f ;  /* 0x0000007f0d047836 */ /* 0x002fe20000000000 */
[----:B------:R1:W-:Y:S01]  /*17b0*/  STL [R1+0x50], R13 ;  /* 0x0000500d01007387 */ /* 0x0003e20000100800 */
[----:B----4-:R-:W-:-:S06]  /*17c0*/  IMAD.MOV.U32 R6, RZ, RZ, RZ ;  /* 0x000000ffff067224 */ /* 0x010fcc00078e00ff */
[----:B------:R-:W2:Y:S01]  /*17d0*/  @P1 LDC R9, c[0x0][0x44c] ;  /* 0x00011300ff091b82 */ /* 0x000ea20000000800 */
[----:B-1----:R-:W-:-:S07]  /*17e0*/  IMAD.IADD R13, R27, 0x1, -R10 ;  /* 0x000000011b0d7824 */ /* 0x002fce00078e0a0a */
[----:B------:R-:W1:Y:S01]  /*17f0*/  @P1 LDC R5, c[0x0][0x450] ;  /* 0x00011400ff051b82 */ /* 0x000e620000000800 */
[----:B---3--:R-:W-:Y:S02]  /*1800*/  @P0 IMAD.IADD R2, R3, 0x1, -R0 ;  /* 0x0000000103020824 */ /* 0x008fe400078e0a00 */
[----:B--2---:R-:W-:-:S04]  /*1810*/  @P1 IMAD.HI.U32 R0, R4, R9, RZ ;  /* 0x0000000904001227 */ /* 0x004fc800078e00ff */
[----:B------:R-:W-:Y:S01]  /*1820*/  IMAD.IADD R7, R13, 0x1, R2 ;  /* 0x000000010d077824 */ /* 0x000fe200078e0202 */
[----:B-1----:R-:W-:Y:S01]  /*1830*/  @P1 SHF.R.U32.HI R4, RZ, R5, R0 ;  /* 0x00000005ff041219 */ /* 0x002fe20000011600 */
[----:B------:R-:W-:Y:S02]  /*1840*/  IMAD.MOV.U32 R0, RZ, RZ, RZ ;  /* 0x000000ffff007224 */ /* 0x000fe400078e00ff */
[C---:B------:R-:W-:Y:S01]  /*1850*/  VIADD R5, R7.reuse, 0xdf ;  /* 0x000000df07057836 */ /* 0x040fe20000000000 */
[----:B------:R-:W-:Y:S01]  /*1860*/  IADD3 R137, R7, 0xe0, -R12 ;  /* 0x000000e007897810 */ /* 0x000fe20007ffe80c */
[----:B------:R1:W-:Y:S01]  /*1870*/  STL [R1+0x5c], R7 ;  /* 0x00005c0701007387 */ /* 0x0003e20000100800 */
[----:B0-----:R-:W-:-:S05]  /*1880*/  LOP3.LUT R12, R11, 0xff, RZ, 0xc0, !PT ;  /* 0x000000ff0b0c7812 */ /* 0x001fca00078ec0ff */
[----:B------:R0:W-:Y:S01]  /*1890*/  STL [R1+0x8c], R12 ;  /* 0x00008c0c01007387 */ /* 0x0001e20000100800 */
[----:B-1----:R-:W-:-:S03]  /*18a0*/  IMAD.IADD R7, R137, 0x1, R4 ;  /* 0x0000000189077824 */ /* 0x002fc600078e0204 */
[----:B------:R0:W-:Y:S01]  /*18b0*/  STL [R1+0x7c], R8 ;  /* 0x00007c0801007387 */ /* 0x0001e20000100800 */
[----:B------:R-:W-:Y:S02]  /*18c0*/  IMAD.MOV.U32 R4, RZ, RZ, RZ ;  /* 0x000000ffff047224 */ /* 0x000fe400078e00ff */
        /* <DEDUP_REMOVED lines=38> */
.L_x_2296:
[----:B------:R-:W-:Y:S05]  /*1b30*/  BSYNC B0 ;  /* 0x0000000000007941 */ /* 0x000fea0003800000 */
.L_x_2295:
        /* <DEDUP_REMOVED lines=39> */
.L_x_2299:
[----:B------:R-:W-:Y:S05]  /*1db0*/  BSYNC B6 ;  /* 0x0000000000067941 */ /* 0x000fea0003800000 */
.L_x_2298:
        /* <DEDUP_REMOVED lines=20> */
.L_x_2301:
[----:B------:R-:W-:Y:S05]  /*1f00*/  BSYNC B6 ;  /* 0x0000000000067941 */ /* 0x000fea0003800000 */
.L_x_2300:
[----:B------:R-:W-:Y:S01]  /*1f10*/  ULDC.64 UR4, c[0x0][0x9f8] ;  /* 0x00027e0000047ab9 */ /* 0x000fe20000000a00 */
[----:B------:R-:W-:Y:S01]  /*1f20*/  IMAD.MOV.U32 R0, RZ, RZ, R30 ;  /* 0x000000ffff007224 */ /* 0x000fe200078e001e */
[----:B------:R-:W-:Y:S01]  /*1f30*/  ISETP.NE.U32.AND P0, PT, RZ, UR4, PT ;  /* 0x00000004ff007c0c */ /* 0x000fe2000bf05070 */
[----:B------:R-:W-:Y:S01]  /*1f40*/  ULDC.64 UR6, c[0x0][0x208] ;  /* 0x0000820000067ab9 */ /* 0x000fe20000000a00 */
[----:B------:R-:W2:Y:S01]  /*1f50*/  LDL R51, [R1+0x68] ;  /* 0x0000680001337983 */ /* 0x000ea20000100800 */
[----:B------:R-:W0:Y:S01]  /*1f60*/  LDC.64 R42, c[0x0][0x300] ;  /* 0x0000c000ff2a7b82 */ /* 0x000e220000000a00 */
[----:B------:R-:W-:Y:S02]  /*1f70*/  ISETP.NE.AND.EX P0, PT, RZ, UR5, PT, P0 ;  /* 0x00000005ff007c0c */ /* 0x000fe4000bf05300 */
[----:B------:R-:W3:Y:S04]  /*1f80*/  LDL R50, [R1+0x74] ;  /* 0x0000740001327983 */ /* 0x000ee80000100800 */
[----:B------:R-:W4:Y:S01]  /*1f90*/  LDL R48, [R1+0x70] ;  /* 0x0000700001307983 */ /* 0x000f220000100800 */
[----:B------:R-:W-:Y:S01]  /*1fa0*/  IMAD.IADD R101, R28, 0x1, R27 ;  /* 0x000000011c657824 */ /* 0x000fe200078e021b */
[----:B------:R-:W1:Y:S05]  /*1fb0*/  LDC R15, c[0x0][0x3f4] ;  /* 0x0000fd00ff0f7b82 */ /* 0x000e6a0000000800 */
[----:B------:R-:W-:Y:S01]  /*1fc0*/  @P0 IADD3 R4, P1, R32, UR4, RZ ;  /* 0x0000000420040c10 */ /* 0x000fe2000ff3e0ff */
[----:B------:R-:W1:Y:S02]  /*1fd0*/  S2R R20, SR_TID.X ;  /* 0x0000000000147919 */ /* 0x000e640000002100 */
[----:B------:R-:W1:Y:S01]  /*1fe0*/  LDC.64 R36, c[0x0][0x3f8] ;  /* 0x0000fe00ff247b82 */ /* 0x000e620000000a00 */
[----:B------:R-:W-:Y:S01]  /*1ff0*/  @P0 IADD3.X R5, R31, UR5, RZ, P1, !PT ;  /* 0x000000051f050c10 */ /* 0x000fe20008ffe4ff */
[----:B------:R-:W-:-:S04]  /*2000*/  ULDC.64 UR4, c[0x0][0xa08] ;  /* 0x0002820000047ab9 */ /* 0x000fc80000000a00 */
[----:B------:R1:W2:Y:S01]  /*2010*/  @P0 LDG.E R0, desc[UR6][R4.64] ;  /* 0x0000000604000981 */ /* 0x0002a2000c1e1900 */
[----:B------:R-:W-:Y:S01]  /*2020*/  SHF.R.S32.HI R27, RZ, 0x1f, R101 ;  /* 0x0000001fff1b7819 */ /* 0x000fe20000011465 */
[-C--:B0-----:R-:W-:Y:S01]  /*2030*/  IMAD.WIDE.U32 R6, R101, R42.reuse, RZ ;  /* 0x0000002a65067225 */ /* 0x081fe200078e00ff */
[----:B------:R-:W-:Y:S01]  /*2040*/  ISETP.NE.U32.AND P0, PT, RZ, UR4, PT ;  /* 0x00000004ff007c0c */ /* 0x000fe2000bf05070 */
[----:B------:R-:W-:Y:S01]  /*2050*/  ULDC.64 UR6, c[0x0][0x310] ;  /* 0x0000c40000067ab9 */ /* 0x000fe20000000a00 */
[----:B------:R-:W0:Y:S01]  /*2060*/  LDC.64 R30, c[0x0][0x408] ;  /* 0x00010200ff1e7b82 */ /* 0x000e220000000a00 */
[----:B------:R-:W-:Y:S01]  /*2070*/  IMAD R8, R27, R42, RZ ;  /* 0x0000002a1b087224 */ /* 0x000fe200078e02ff */
[----:B------:R-:W-:Y:S01]  /*2080*/  ISETP.NE.AND.EX P0, PT, RZ, UR5, PT, P0 ;  /* 0x00000005ff007c0c */ /* 0x000fe2000bf05300 */
[----:B------:R-:W-:Y:S01]  /*2090*/  ULDC.64 UR4, c[0x0][0x308] ;  /* 0x0000c20000047ab9 */ /* 0x000fe20000000a00 */
[----:B------:R-:W-:Y:S01]  /*20a0*/  VIADD R26, R228, 0x40 ;  /* 0x00000040e41a7836 */ /* 0x000fe20000000000 */
[----:B-1----:R-:W-:Y:S01]  /*20b0*/  ISETP.GE.AND P2, PT, R18, R15, PT ;  /* 0x0000000f1200720c */ /* 0x002fe20003f46270 */
[----:B------:R-:W-:Y:S01]  /*20c0*/  IMAD R3, R101, R43, R8 ;  /* 0x0000002b65037224 */ /* 0x000fe200078e0208 */
[----:B------:R-:W-:Y:S01]  /*20d0*/  SHF.R.S32.HI R23, RZ, 0x1f, R22 ;  /* 0x0000001fff177819 */ /* 0x000fe20000011416 */
[----:B------:R-:W-:Y:S01]  /*20e0*/  VIADD R14, R228, 0x80 ;  /* 0x00000080e40e7836 */ /* 0x000fe20000000000 */
[----:B------:R-:W-:Y:S01]  /*20f0*/  SHF.R.S32.HI R124, RZ, 0x1f, R26 ;  /* 0x0000001fff7c7819 */ /* 0x000fe2000001141a */
[----:B------:R-:W-:Y:S01]  /*2100*/  IMAD.IADD R7, R7, 0x1, R3 ;  /* 0x0000000107077824 */ /* 0x000fe200078e0203 */
[----:B------:R-:W-:Y:S01]  /*2110*/  SHF.L.U64.HI R105, R42, 0x6, R43 ;  /* 0x000000062a697819 */ /* 0x000fe2000001022b */
[----:B------:R-:W-:Y:S01]  /*2120*/  VIADD R13, R228, 0xc0 ;  /* 0x000000c0e40d7836 */ /* 0x000fe20000000000 */
[----:B------:R-:W-:Y:S01]  /*2130*/  SHF.R.S32.HI R123, RZ, 0x1f, R14 ;  /* 0x0000001fff7b7819 */ /* 0x000fe2000001140e */
[----:B------:R-:W-:-:S04]  /*2140*/  IMAD.WIDE.U32 R4, R29, UR4, R6 ;  /* 0x000000041d047c25 */ /* 0x000fc8000f8e0006 */
[----:B------:R-:W-:Y:S01]  /*2150*/  IMAD.SHL.U32 R104, R42, 0x40, RZ ;  /* 0x000000402a687824 */ /* 0x000fe200078e00ff */
[----:B------:R-:W-:Y:S01]  /*2160*/  SHF.R.U32.HI R21, RZ, 0x7, R20 ;  /* 0x00000007ff157819 */ /* 0x000fe20000011614 */
[----:B------:R-:W-:Y:S01]  /*2170*/  IMAD R5, R29, UR5, R5 ;  /* 0x000000051d057c24 */ /* 0x000fe2000f8e0205 */
[----:B------:R-:W1:Y:S01]  /*2180*/  S2R R26, SR_TID.X ;  /* 0x00000000001a7919 */ /* 0x000e620000002100 */
[----:B------:R-:W-:Y:S01]  /*2190*/  SHF.R.S32.HI R20, RZ, 0x1f, R228 ;  /* 0x0000001fff147819 */ /* 0x000fe200000114e4 */
[----:B------:R-:W-:Y:S01]  /*21a0*/  IMAD.WIDE.U32 R8, R228, R36, R18 ;  /* 0x00000024e4087225 */ /* 0x000fe200078e0012 */
[----:B------:R-:W-:Y:S02]  /*21b0*/  ISETP.NE.AND P6, PT, R21, 0x1, PT ;  /* 0x000000011500780c */ /* 0x000fe40003fc5270 */
[----:B------:R-:W-:Y:S01]  /*21c0*/  SHF.R.S32.HI R122, RZ, 0x1f, R13 ;  /* 0x0000001fff7a7819 */ /* 0x000fe2000001140d */
[----:B------:R-:W-:Y:S01]  /*21d0*/  IMAD.MOV.U32 R90, RZ, RZ, R8 ;  /* 0x000000ffff5a7224 */ /* 0x000fe200078e0008 */
[----:B------:R-:W-:Y:S01]  /*21e0*/  SHF.L.U64.HI R12, R36, 0x6, R37 ;  /* 0x00000006240c7819 */ /* 0x000fe20000010225 */
[----:B0-----:R-:W-:-:S04]  /*21f0*/  IMAD.WIDE.U32 R10, R228, R30, R18 ;  /* 0x0000001ee40a7225 */ /* 0x001fc800078e0012 */
[----:B------:R-:W-:Y:S02]  /*2200*/  IMAD R14, R20, R42, RZ ;  /* 0x0000002a140e7224 */ /* 0x000fe400078e02ff */
[----:B------:R-:W-:Y:S02]  /*2210*/  IMAD.MOV.U32 R96, RZ, RZ, R10 ;  /* 0x000000ffff607224 */ /* 0x000fe400078e000a */
[----:B------:R-:W-:Y:S01]  /*2220*/  VIADD R136, R21, 0x8 ;  /* 0x0000000815887836 */ /* 0x000fe20000000000 */
[----:B------:R-:W-:Y:S01]  /*2230*/  SHF.L.U64.HI R21, R42, 0x7, R43 ;  /* 0x000000072a157819 */ /* 0x000fe2000001022b */
[C---:B------:R-:W-:Y:S02]  /*2240*/  IMAD.SHL.U32 R10, R36.reuse, 0x40, RZ ;  /* 0x00000040240a7824 */ /* 0x040fe400078e00ff */
[----:B------:R-:W-:-:S04]  /*2250*/  IMAD.WIDE.U32 R92, R36, 0xe0, RZ ;  /* 0x000000e0245c7825 */ /* 0x000fc800078e00ff */
[----:B------:R-:W-:Y:S02]  /*2260*/  IMAD R13, R43, 0xe0, RZ ;  /* 0x000000e02b0d7824 */ /* 0x000fe400078e02ff */
[----:B------:R-:W-:-:S04]  /*2270*/  IMAD.WIDE.U32 R132, R228, R42, R104 ;  /* 0x0000002ae4847225 */ /* 0x000fc800078e0068 */
[----:B------:R-:W-:Y:S02]  /*2280*/  VIADD R41, R228, 0x80 ;  /* 0x00000080e4297836 */ /* 0x000fe40000000000 */
[----:B-1----:R-:W-:Y:S02]  /*2290*/  VIADD R32, R26, 0xffffff80 ;  /* 0xffffff801a207836 */ /* 0x002fe40000000000 */
[----:B------:R-:W-:Y:S02]  /*22a0*/  VIADD R53, R228, 0xc0 ;  /* 0x000000c0e4357836 */ /* 0x000fe40000000000 */
[----:B------:R-:W-:Y:S01]  /*22b0*/  IMAD.SHL.U32 R120, R15, 0x2, RZ ;  /* 0x000000020f787824 */ /* 0x000fe200078e00ff */
[----:B------:R-:W-:Y:S01]  /*22c0*/  SHF.R.S32.HI R52, RZ, 0x1f, R32 ;  /* 0x0000001fff347819 */ /* 0x000fe20000011420 */
[----:B------:R-:W-:Y:S02]  /*22d0*/  IMAD.SHL.U32 R41, R41, 0x80, RZ ;  /* 0x0000008029297824 */ /* 0x000fe400078e00ff */
[----:B------:R-:W-:-:S02]  /*22e0*/  IMAD.SHL.U32 R53, R53, 0x80, RZ ;  /* 0x0000008035357824 */ /* 0x000fc400078e00ff */
[----:B------:R-:W-:Y:S01]  /*22f0*/  IMAD.WIDE.U32 R98, R30, 0xe0, RZ ;  /* 0x000000e01e627825 */ /* 0x000fe200078e00ff */
[----:B------:R-:W-:Y:S02]  /*2300*/  LOP3.LUT R41, R41, 0x380, RZ, 0xc0, !PT ;  /* 0x0000038029297812 */ /* 0x000fe400078ec0ff */
[----:B------:R-:W-:Y:S01]  /*2310*/  LEA.HI R52, R52, R32, RZ, 0x5 ;  /* 0x0000002034347211 */ /* 0x000fe200078f28ff */
[----:B------:R-:W-:Y:S01]  /*2320*/  IMAD.WIDE.U32 R102, R228, R42, R18 ;  /* 0x0000002ae4667225 */ /* 0x000fe200078e0012 */
[----:B------:R-:W-:Y:S02]  /*2330*/  LOP3.LUT R53, R53, 0x380, RZ, 0xc0, !PT ;  /* 0x0000038035357812 */ /* 0x000fe400078ec0ff */
[----:B------:R-:W-:Y:S01]  /*2340*/  SHF.R.U32.HI R140, RZ, 0x3, R41 ;  /* 0x00000003ff8c7819 */ /* 0x000fe20000011629 */
[----:B------:R-:W-:Y:S01]  /*2350*/  IMAD.SHL.U32 R52, R52, 0x20, RZ ;  /* 0x0000002034347824 */ /* 0x000fe200078e00ff */
[----:B------:R-:W-:Y:S01]  /*2360*/  SHF.R.U32.HI R139, RZ, 0x3, R53 ;  /* 0x00000003ff8b7819 */ /* 0x000fe20000011635 */
[----:B------:R-:W-:-:S03]  /*2370*/  IMAD.WIDE.U32 R130, R42, 0xe0, RZ ;  /* 0x000000e02a827825 */ /* 0x000fc600078e00ff */
[----:B------:R-:W-:Y:S01]  /*2380*/  LOP3.LUT R52, R52, 0xfffffc00, RZ, 0xc0, !PT ;  /* 0xfffffc0034347812 */ /* 0x000fe200078ec0ff */
        /* <DEDUP_REMOVED lines=22> */
[----:B------:R-:W-:-:S03]  /*24f0*/  ULDC UR4, c[0x0][0x2f4] ;  /* 0x0000bd0000047ab9 */ /* 0x000fc60000000800 */
[----:B------:R-:W-:Y:S02]  /*2500*/  IMAD.IADD R3, R18, 0x1, R3 ;  /* 0x0000000112037824 */ /* 0x000fe400078e0203 */
[----:B------:R-:W-:-:S03]  /*2510*/  IMAD.WIDE.U32 R6, R228, R30, R22 ;  /* 0x0000001ee4067225 */ /* 0x000fc600078e0016 */
[----:B------:R-:W-:Y:S01]  /*2520*/  SHF.R.S32.HI R8, RZ, 0x1f, R3 ;  /* 0x0000001fff087819 */ /* 0x000fe20000011403 */
[C---:B------:R-:W-:Y:S01]  /*2530*/  IMAD R97, R228.reuse, R31, R0 ;  /* 0x0000001fe4617224 */ /* 0x040fe200078e0200 */
[----:B------:R-:W-:Y:S01]  /*2540*/  P2R R0, PR, RZ, 0x4 ;  /* 0x00000004ff007803 */ /* 0x000fe20000000000 */
[----:B------:R-:W-:Y:S01]  /*2550*/  IMAD.WIDE.U32 R4, R228, R36, R22 ;  /* 0x00000024e4047225 */ /* 0x000fe200078e0016 */
[----:B------:R-:W-:Y:S02]  /*2560*/  LEA.HI R38, R8, R3, RZ, 0x4 ;  /* 0x0000000308267211 */ /* 0x000fe400078f20ff */
[----:B------:R-:W-:Y:S01]  /*2570*/  SHF.L.U64.HI R8, R30, 0x6, R31 ;  /* 0x000000061e087819 */ /* 0x000fe2000001021f */
[----:B------:R-:W-:Y:S01]  /*2580*/  IMAD.IADD R95, R7, 0x1, R97 ;  /* 0x00000001075f7824 */ /* 0x000fe200078e0261 */
[----:B-----5:R-:W-:Y:S01]  /*2590*/  SHF.R.S32.HI R7, RZ, 0x1f, R121 ;  /* 0x0000001fff077819 */ /* 0x020fe20000011479 */
[----:B------:R-:W-:Y:S02]  /*25a0*/  IMAD.IADD R5, R5, 0x1, R91 ;  /* 0x0000000105057824 */ /* 0x000fe400078e025b */
[----:B------:R-:W-:-:S02]  /*25b0*/  IMAD.IADD R91, R91, 0x1, R9 ;  /* 0x000000015b5b7824 */ /* 0x000fc400078e0209 */
[----:B------:R-:W-:Y:S02]  /*25c0*/  IMAD.SHL.U32 R3, R229, 0x80, RZ ;  /* 0x00000080e5037824 */ /* 0x000fe400078e00ff */
[----:B------:R-:W-:Y:S01]  /*25d0*/  IMAD.IADD R97, R97, 0x1, R11 ;  /* 0x0000000161617824 */ /* 0x000fe200078e020b */
[C---:B------:R-:W-:Y:S01]  /*25e0*/  SHF.L.U64.HI R11, R36.reuse, 0x7, R37 ;  /* 0x00000007240b7819 */ /* 0x040fe20000010225 */
[----:B------:R-:W-:Y:S01]  /*25f0*/  IMAD.MOV.U32 R94, RZ, RZ, R6 ;  /* 0x000000ffff5e7224 */ /* 0x000fe200078e0006 */
[----:B------:R-:W-:Y:S01]  /*2600*/  LOP3.LUT R3, R3, 0x380, RZ, 0xc0, !PT ;  /* 0x0000038003037812 */ /* 0x000fe200078ec0ff */
[-C--:B------:R-:W-:Y:S02]  /*2610*/  IMAD R6, R7, R36.reuse, RZ ;  /* 0x0000002407067224 */ /* 0x080fe400078e02ff */
[----:B------:R-:W-:Y:S02]  /*2620*/  IMAD.SHL.U32 R9, R36, 0x80, RZ ;  /* 0x0000008024097824 */ /* 0x000fe400078e00ff */
[----:B------:R-:W-:-:S04]  /*2630*/  IMAD.WIDE.U32 R88, R121, R36, R4 ;  /* 0x0000002479587225 */ /* 0x000fc800078e0004 */
[----:B------:R-:W-:-:S04]  /*2640*/  IMAD.WIDE.U32 R90, R121, R36, R90 ;  /* 0x00000024795a7225 */ /* 0x000fc800078e005a */
[C---:B------:R-:W-:Y:S02]  /*2650*/  IMAD R29, R228.reuse, R43, R14 ;  /* 0x0000002be41d7224 */ /* 0x040fe400078e020e */
[C---:B------:R-:W-:Y:S02]  /*2660*/  VIADD R36, R228.reuse, 0x40 ;  /* 0x00000040e4247836 */ /* 0x040fe40000000000 */
[----:B------:R-:W-:Y:S02]  /*2670*/  VIADD R43, R228, 0x40 ;  /* 0x00000040e42b7836 */ /* 0x000fe40000000000 */
[----:B------:R-:W-:Y:S01]  /*2680*/  IMAD R33, R121, R37, R6 ;  /* 0x0000002579217224 */ /* 0x000fe200078e0206 */
[----:B------:R-:W-:Y:S01]  /*2690*/  IADD3 R14, P0, R104, R132, RZ ;  /* 0x00000084680e7210 */ /* 0x000fe20007f1e0ff */
[----:B------:R-:W-:Y:S01]  /*26a0*/  IMAD R6, R7, R30, RZ ;  /* 0x0000001e07067224 */ /* 0x000fe200078e02ff */
[----:B------:R-:W-:Y:S01]  /*26b0*/  SHF.R.U32.HI R20, RZ, 0x3, R3 ;  /* 0x00000003ff147819 */ /* 0x000fe20000011603 */
[----:B------:R-:W-:Y:S01]  /*26c0*/  IMAD.SHL.U32 R36, R36, 0x80, RZ ;  /* 0x0000008024247824 */ /* 0x000fe200078e00ff */
[----:B------:R-:W-:Y:S01]  /*26d0*/  LOP3.LUT R27, R3, 0x30, R18, 0xf8, !PT ;  /* 0x00000030031b7812 */ /* 0x000fe200078ef812 */
[----:B------:R-:W-:Y:S01]  /*26e0*/  IMAD.SHL.U32 R43, R43, 0x80, RZ ;  /* 0x000000802b2b7824 */ /* 0x000fe200078e00ff */
[----:B------:R-:W-:Y:S01]  /*26f0*/  SHF.L.U64.HI R7, R30, 0x7, R31 ;  /* 0x000000071e077819 */ /* 0x000fe2000001021f */
[----:B------:R-:W-:Y:S01]  /*2700*/  IMAD.IADD R15, R29, 0x1, R133 ;  /* 0x000000011d0f7824 */ /* 0x000fe200078e0285 */
[----:B------:R-:W-:Y:S01]  /*2710*/  LOP3.LUT R36, R36, 0x380, RZ, 0xc0, !PT ;  /* 0x0000038024247812 */ /* 0x000fe200078ec0ff */
[----:B------:R-:W-:Y:S01]  /*2720*/  IMAD R35, R121, R31, R6 ;  /* 0x0000001f79237224 */ /* 0x000fe200078e0206 */
[----:B------:R-:W-:Y:S01]  /*2730*/  LOP3.LUT R43, R43, 0x380, RZ, 0xc0, !PT ;  /* 0x000003802b2b7812 */ /* 0x000fe200078ec0ff */
[----:B------:R-:W-:-:S02]  /*2740*/  IMAD.SHL.U32 R6, R30, 0x40, RZ ;  /* 0x000000401e067824 */ /* 0x000fc400078e00ff */
[----:B------:R-:W-:Y:S02]  /*2750*/  IMAD.SHL.U32 R5, R30, 0x80, RZ ;  /* 0x000000801e057824 */ /* 0x000fe400078e00ff */
[----:B------:R-:W-:Y:S01]  /*2760*/  IMAD.WIDE.U32 R94, R121, R30, R94 ;  /* 0x0000001e795e7225 */ /* 0x000fe200078e005e */
[----:B------:R-:W-:-:S03]  /*2770*/  LOP3.LUT R39, R3, 0x70, R38, 0xf8, !PT ;  /* 0x0000007003277812 */ /* 0x000fc600078ef826 */
[----:B------:R-:W-:Y:S01]  /*2780*/  IMAD.WIDE.U32 R96, R121, R30, R96 ;  /* 0x0000001e79607225 */ /* 0x000fe200078e0060 */
[----:B------:R-:W-:-:S03]  /*2790*/  LOP3.LUT R30, R27, R20, RZ, 0x3c, !PT ;  /* 0x000000141b1e7212 */ /* 0x000fc600078e3cff */
[----:B------:R-:W-:Y:S01]  /*27a0*/  IMAD.X R26, R15, 0x1, R105, P0 ;  /* 0x000000010f1a7824 */ /* 0x000fe200000e0669 */
[----:B------:R-:W-:Y:S01]  /*27b0*/  IADD3 R27, P0, R14, R104, RZ ;  /* 0x000000680e1b7210 */ /* 0x000fe20007f1e0ff */
[----:B------:R-:W-:Y:S02]  /*27c0*/  IMAD R37, R37, 0xe0, RZ ;  /* 0x000000e025257824 */ /* 0x000fe400078e02ff */
[----:B------:R-:W-:Y:S01]  /*27d0*/  IMAD R31, R31, 0xe0, RZ ;  /* 0x000000e01f1f7824 */ /* 0x000fe200078e02ff */
[--C-:B------:R-:W-:Y:S01]  /*27e0*/  LOP3.LUT R40, R36, 0x70, R38.reuse, 0xf8, !PT ;  /* 0x0000007024287812 */ /* 0x100fe200078ef826 */
[----:B------:R-:W-:Y:S01]  /*27f0*/  VIADD R4, R18, 0x40 ;  /* 0x0000004012047836 */ /* 0x000fe20000000000 */
[----:B------:R-:W-:Y:S01]  /*2800*/  SHF.R.U32.HI R43, RZ, 0x3, R43 ;  /* 0x00000003ff2b7819 */ /* 0x000fe2000001162b */
[----:B------:R-:W-:Y:S01]  /*2810*/  IMAD.IADD R112, R93, 0x1, R37 ;  /* 0x000000015d707824 */ /* 0x000fe200078e0225 */
[--C-:B------:R-:W-:Y:S01]  /*2820*/  LOP3.LUT R41, R41, 0x70, R38.reuse, 0xf8, !PT ;  /* 0x0000007029297812 */ /* 0x100fe200078ef826 */
[----:B------:R-:W-:Y:S01]  /*2830*/  IMAD.IADD R28, R99, 0x1, R31 ;  /* 0x00000001631c7824 */ /* 0x000fe200078e021f */
[----:B------:R-:W-:Y:S01]  /*2840*/  SHF.R.S32.HI R36, RZ, 0x4, R38 ;  /* 0x00000004ff247819 */ /* 0x000fe20000011426 */
[----:B------:R-:W-:Y:S01]  /*2850*/  IMAD.X R31, R26, 0x1, R105, P0 ;  /* 0x000000011a1f7824 */ /* 0x000fe200000e0669 */
[----:B------:R-:W-:-:S02]  /*2860*/  LOP3.LUT R37, R38, 0xfffffff0, RZ, 0xc0, !PT ;  /* 0xfffffff026257812 */ /* 0x000fc400078ec0ff */
[----:B------:R-:W-:Y:S01]  /*2870*/  LOP3.LUT R116, R39, R20, RZ, 0x3c, !PT ;  /* 0x0000001427747212 */ /* 0x000fe200078e3cff */
[----:B------:R-:W-:Y:S01]  /*2880*/  IMAD.IADD R29, R103, 0x1, R29 ;  /* 0x00000001671d7824 */ /* 0x000fe200078e021d */
[----:B------:R-:W-:Y:S02]  /*2890*/  LOP3.LUT R38, R53, 0x70, R38, 0xf8, !PT ;  /* 0x0000007035267812 */ /* 0x000fe400078ef826 */
[----:B------:R-:W-:Y:S01]  /*28a0*/  LOP3.LUT R115, R40, R43, RZ, 0x3c, !PT ;  /* 0x0000002b28737212 */ /* 0x000fe200078e3cff */
[----:B------:R-:W-:Y:S01]  /*28b0*/  IMAD.IADD R40, R45, 0x1, R49 ;  /* 0x000000012d287824 */ /* 0x000fe200078e0231 */
[----:B------:R-:W-:Y:S02]  /*28c0*/  IADD3 R39, P0, R44, R102, RZ ;  /* 0x000000662c277210 */ /* 0x000fe40007f1e0ff */
[----:B------:R-:W-:Y:S02]  /*28d0*/  LOP3.LUT R114, R41, R140, RZ, 0x3c, !PT ;  /* 0x0000008c29727212 */ /* 0x000fe400078e3cff */
[----:B------:R-:W-:Y:S01]  /*28e0*/  LOP3.LUT R113, R38, R139, RZ, 0x3c, !PT ;  /* 0x0000008b26717212 */ /* 0x000fe200078e3cff */
[----:B------:R-:W-:Y:S01]  /*28f0*/  IMAD.X R106, R29, 0x1, R40, P0 ;  /* 0x000000011d6a7824 */ /* 0x000fe200000e0628 */
[----:B------:R-:W-:-:S02]  /*2900*/  IADD3 R41, P3, R44, 0x40, RZ ;  /* 0x000000402c297810 */ /* 0x000fc40007f7e0ff */
[----:B------:R-:W-:Y:S01]  /*2910*/  IADD3 R43, P2, R39, 0x40, RZ ;  /* 0x00000040272b7810 */ /* 0x000fe20007f5e0ff */
[----:B------:R-:W-:Y:S01]  /*2920*/  IMAD.IADD R32, R89, 0x1, R33 ;  /* 0x0000000159207824 */ /* 0x000fe200078e0221 */
[----:B------:R-:W-:Y:S01]  /*2930*/  SHF.R.S32.HI R38, RZ, 0x1f, R37 ;  /* 0x0000001fff267819 */ /* 0x000fe20000011425 */
[----:B------:R-:W-:Y:S01]  /*2940*/  IMAD.IADD R34, R95, 0x1, R35 ;  /* 0x000000015f227824 */ /* 0x000fe200078e0223 */
[----:B------:R-:W-:Y:S01]  /*2950*/  ISETP.GE.AND P0, PT, R18, UR4, PT ;  /* 0x0000000412007c0c */ /* 0x000fe2000bf06270 */
[----:B------:R-:W-:Y:S01]  /*2960*/  IMAD.IADD R30, R52, 0x1, R30 ;  /* 0x00000001341e7824 */ /* 0x000fe200078e021e */
[----:B------:R-:W-:Y:S01]  /*2970*/  ISETP.GE.AND P1, PT, R4, UR4, PT ;  /* 0x0000000404007c0c */ /* 0x000fe2000bf26270 */
[----:B------:R-:W-:Y:S02]  /*2980*/  IMAD.IADD R33, R33, 0x1, R91 ;  /* 0x0000000121217824 */ /* 0x000fe400078e025b */
[----:B------:R-:W-:Y:S02]  /*2990*/  IMAD.IADD R35, R35, 0x1, R97 ;  /* 0x0000000123237824 */ /* 0x000fe400078e0261 */
[----:B------:R-:W-:-:S02]  /*29a0*/  IMAD.IADD R116, R52, 0x1, R116 ;  /* 0x0000000134747824 */ /* 0x000fc400078e0274 */
[----:B------:R-:W-:Y:S02]  /*29b0*/  IMAD.IADD R115, R51, 0x1, R115 ;  /* 0x0000000133737824 */ /* 0x000fe400078e0273 */
[----:B---3--:R-:W-:Y:S02]  /*29c0*/  IMAD.IADD R114, R50, 0x1, R114 ;  /* 0x0000000132727824 */ /* 0x008fe400078e0272 */
[----:B----4-:R-:W-:Y:S02]  /*29d0*/  IMAD.IADD R113, R48, 0x1, R113 ;  /* 0x0000000130717824 */ /* 0x010fe400078e0271 */
[----:B------:R-:W-:Y:S02]  /*29e0*/  IMAD.X R107, RZ, RZ, R40, P3 ;  /* 0x000000ffff6b7224 */ /* 0x000fe400018e0628 */
[----:B------:R-:W-:Y:S02]  /*29f0*/  IMAD.X R108, RZ, RZ, R106, P2 ;  /* 0x000000ffff6c7224 */ /* 0x000fe400010e066a */
[----:B------:R-:W-:Y:S01]  /*2a00*/  IMAD.IADD R109, R47, 0x1, R109 ;  /* 0x000000012f6d7824 */ /* 0x000fe200078e026d */
[----:B------:R-:W-:Y:S06]  /*2a10*/  @!P6 BAR.SYNC.DEFER_BLOCKING 0x9, 0x100 ;  /* 0x024400000000eb1d */ /* 0x000fec0000010000 */
.L_x_2385:
        /* <DEDUP_REMOVED lines=53> */
.L_x_2306:
[----:B------:R-:W-:Y:S05]  /*2d70*/  BSYNC B1 ;  /* 0x0000000000017941 */ /* 0x000fea0003800000 */
.L_x_2305:
        /* <DEDUP_REMOVED lines=38> */
.L_x_2308:
[----:B------:R-:W-:Y:S05]  /*2fe0*/  BSYNC B1 ;  /* 0x0000000000017941 */ /* 0x000fea0003800000 */
.L_x_2307:
        /* <DEDUP_REMOVED lines=26> */
.L_x_2310:
[----:B------:R-:W-:Y:S05]  /*3190*/  BSYNC B1 ;  /* 0x0000000000017941 */ /* 0x000fea0003800000 */
.L_x_2309:
        /* <DEDUP_REMOVED lines=31> */
.L_x_2312:
[----:B------:R-:W-:Y:S05]  /*3390*/  BSYNC B1 ;  /* 0x0000000000017941 */ /* 0x000fea0003800000 */
.L_x_2311:
[----:B------:R-:W-:Y:S01]  /*33a0*/  ULOP3.LUT UR4, UR60, 0x1, URZ, 0xfc, !UPT ;  /* 0x000000013c047892 */ /* 0x000fe2000f8efc3f */
[----:B------:R-:W-:Y:S02]  /*33b0*/  IMAD.MOV.U32 R152, RZ, RZ, R78 ;  /* 0x000000ffff987224 */ /* 0x000fe400078e004e */
[----:B------:R-:W-:Y:S01]  /*33c0*/  IMAD.MOV.U32 R163, RZ, RZ, R82 ;  /* 0x000000ffffa37224 */ /* 0x000fe200078e0052 */
[----:B------:R-:W-:Y:S01]  /*33d0*/  UISETP.NE.AND UP0, UPT, UR4, 0x3, UPT ;  /* 0x000000030400788c */ /* 0x000fe2000bf05270 */
[----:B-----5:R-:W-:Y:S02]  /*33e0*/  IMAD.MOV.U32 R145, RZ, RZ, R68 ;  /* 0x000000ffff917224 */ /* 0x020fe400078e0044 */
[----:B------:R-:W-:Y:S02]  /*33f0*/  IMAD.MOV.U32 R146, RZ, RZ, R72 ;  /* 0x000000ffff927224 */ /* 0x000fe400078e0048 */
[----:B------:R-:W-:Y:S01]  /*3400*/  IMAD.MOV.U32 R144, RZ, RZ, R70 ;  /* 0x000000ffff907224 */ /* 0x000fe200078e0046 */
[----:B------:R-:W-:Y:S01]  /*3410*/  PLOP3.LUT P5, PT, PT, PT, UP0, 0x80, 0x0 ;  /* 0x000000000000781c */ /* 0x000fe20003faf008 */
        /* <DEDUP_REMOVED lines=9> */
[----:B------:R-:W-:Y:S06]  /*34b0*/  @!P5 BRA `(.L_x_2313) ;  /* 0x000000000004d947 */ /* 0x000fec0003800000 */
[----:B------:R-:W-:Y:S01]  /*34c0*/  BPT.TRAP 0x1 ;  /* 0x000000040000795c */ /* 0x000fe20000300000 */
.L_x_2313:
[----:B------:R-:W-:Y:S01]  /*34d0*/  IMAD R110, R17, 0x8, R16 ;  /* 0x00000008116e7824 */ /* 0x000fe200078e0210 */
[----:B------:R-:W-:Y:S01]  /*34e0*/  SHF.L.U32 R125, R237, 0x1f, RZ ;  /* 0x0000001fed7d7819 */ /* 0x000fe200000006ff */
[----:B------:R-:W-:Y:S03]  /*34f0*/  BSSY B1, `(.L_x_2314) ;  /* 0x0000003000017945 */ /* 0x000fe60003800000 */
[----:B------:R-:W1:Y:S02]  /*3500*/  SYNCS.PHASECHK.TRANS64.TRYWAIT P6, [R110+URZ+0x2e890], R125 ;  /* 0x02e8907d6e0075a7 */ /* 0x000e6400080c017f */
[----:B-1----:R-:W-:Y:S05]  /*3510*/  @!P6 BRA `(.L_x_2315) ;  /* 0x000002900068e947 */ /* 0x002fea0003800000 */
.L_x_2621:
[----:B------:R-:W-:Y:S05]  /*3520*/  BSYNC B1 ;  /* 0x0000000000017941 */ /* 0x000fea0003800000 */
.L_x_2314:
        /* <DEDUP_REMOVED lines=28> */
[----:B------:R-:W-:Y:S01]  /*36f0*/  HADD2.F32 R158, -RZ, R154.H0_H0 ;  /* 0x2000009aff9e7230 */ /* 0x000fe20000004100 */
[----:B------:R-:W-:Y:S01]  /*3700*/  F2FP.F16.E4M3.UNPACK_B R156, R149.H1 ;  /* 0x00000095ff9c723e */ /* 0x000fe200030006ff */
[--C-:B------:R-:W-:Y:S01]  /*3710*/  HADD2.F32 R83, -RZ, R48.reuse.H1_H1 ;  /* 0x30000030ff537230 */ /* 0x100fe20000004100 */
[----:B------:R-:W-:Y:S01]  /*3720*/  F2FP.F16.E4M3.UNPACK_B R49, R49.H1 ;  /* 0x00000031ff31723e */ /* 0x000fe200030006ff */
[----:B------:R-:W-:-:S02]  /*3730*/  HADD2.F32 R48, -RZ, R48.H0_H0 ;  /* 0x20000030ff307230 */ /* 0x000fc40000004100 */
[----:B------:R-:W-:Y:S02]  /*3740*/  HADD2.F32 R159, -RZ, R154.H1_H1 ;  /* 0x3000009aff9f7230 */ /* 0x000fe40000004100 */
[-C--:B------:R-:W-:Y:S01]  /*3750*/  FMUL.FTZ R161, R83, R158.reuse ;  /* 0x0000009e53a17220 */ /* 0x080fe20000410000 */
[--C-:B------:R-:W-:Y:S02]  /*3760*/  HADD2.F32 R157, -RZ, R156.reuse.H0_H0 ;  /* 0x2000009cff9d7230 */ /* 0x100fe40000004100 */
[C---:B------:R-:W-:Y:S01]  /*3770*/  FMUL.FTZ R160, R48.reuse, R158 ;  /* 0x0000009e30a07220 */ /* 0x040fe20000410000 */
[--C-:B------:R-:W-:Y:S01]  /*3780*/  HADD2.F32 R155, -RZ, R49.reuse.H1_H1 ;  /* 0x30000031ff9b7230 */ /* 0x100fe20000004100 */
[----:B------:R-:W-:Y:S01]  /*3790*/  F2FP.F16.E4M3.UNPACK_B R158, R163 ;  /* 0x000000a3ff9e723e */ /* 0x000fe200020006ff */
[----:B------:R-:W-:Y:S02]  /*37a0*/  HADD2.F32 R154, -RZ, R49.H0_H0 ;  /* 0x20000031ff9a7230 */ /* 0x000fe40000004100 */
[----:B------:R-:W-:Y:S01]  /*37b0*/  FFMA.FTZ R48, R48, R157, -R161 ;  /* 0x0000009d30307223 */ /* 0x000fe200000108a1 */
[----:B------:R-:W-:-:S02]  /*37c0*/  HADD2.F32 R156, -RZ, R156.H1_H1 ;  /* 0x3000009cff9c7230 */ /* 0x000fc40000004100 */
[----:B------:R-:W-:Y:S01]  /*37d0*/  FMUL.FTZ R161, R155, R159 ;  /* 0x0000009f9ba17220 */ /* 0x000fe20000410000 */
[----:B------:R-:W-:Y:S01]  /*37e0*/  FFMA.FTZ R49, R83, R157, R160 ;  /* 0x0000009d53317223 */ /* 0x000fe200000100a0 */
[C---:B------:R-:W-:Y:S01]  /*37f0*/  FMUL.FTZ R162, R154.reuse, R159 ;  /* 0x0000009f9aa27220 */ /* 0x040fe20000410000 */
[----:B------:R-:W-:Y:S01]  /*3800*/  F2FP.F16.E4M3.UNPACK_B R83, R82.H1 ;  /* 0x00000052ff53723e */ /* 0x000fe200030006ff */
[----:B------:R-:W-:Y:S01]  /*3810*/  FFMA.FTZ R161, R154, R156, -R161 ;  /* 0x0000009c9aa17223 */ /* 0x000fe200000108a1 */
[----:B------:R-:W-:Y:S01]  /*3820*/  F2FP.F16.E4M3.UNPACK_B R82, R82 ;  /* 0x00000052ff52723e */ /* 0x000fe200020006ff */
[----:B------:R-:W-:Y:S01]  /*3830*/  FFMA.FTZ R164, R155, R156, R162 ;  /* 0x0000009c9ba47223 */ /* 0x000fe200000100a2 */
[----:B------:R-:W-:Y:S01]  /*3840*/  F2FP.F16.E4M3.UNPACK_B R156, R149 ;  /* 0x00000095ff9c723e */ /* 0x000fe200020006ff */
[----:B------:R-:W-:Y:S02]  /*3850*/  HADD2.F32 R157, -RZ, R158.H1_H1 ;  /* 0x3000009eff9d7230 */ /* 0x000fe40000004100 */
        /* <DEDUP_REMOVED lines=11> */
[-C--:B------:R-:W-:Y:S01]  /*3910*/  FFMA.FTZ R154, R154, R82.reuse, -R159 ;  /* 0x000000529a9a7223 */ /* 0x080fe2000001089f */
[----:B------:R-:W-:Y:S01]  /*3920*/  FFMA.FTZ R155, R155, R82, R162 ;  /* 0x000000529b9b7223 */ /* 0x000fe200000100a2 */
[-C--:B------:R-:W-:Y:S01]  /*3930*/  FFMA.FTZ R82, R83, R156.reuse, -R160 ;  /* 0x0000009c53527223 */ /* 0x080fe200000108a0 */
[----:B------:R-:W-:Y:S01]  /*3940*/  FFMA.FTZ R83, R149, R156, R158 ;  /* 0x0000009c95537223 */ /* 0x000fe2000001009e */
[----:B------:R-:W-:Y:S02]  /*3950*/  F2FP.F16.E4M3.UNPACK_B R156, R51.H1 ;  /* 0x00000033ff9c723e */ /* 0x000fe400030006ff */
[----:B------:R-:W-:-:S02]  /*3960*/  F2FP.F16.E4M3.UNPACK_B R162, R81.H1 ;  /* 0x00000051ffa2723e */ /* 0x000fc400030006ff */
[----:B------:R-:W-:Y:S01]  /*3970*/  F2FP.F16.E4M3.UNPACK_B R159, R80.H1 ;  /* 0x00000050ff9f723e */ /* 0x000fe200030006ff */
[--C-:B------:R-:W-:Y:S01]  /*3980*/  HADD2.F32 R157, -RZ, R156.reuse.H0_H0 ;  /* 0x2000009cff9d7230 */ /* 0x100fe20000004100 */
[----:B------:R-:W-:Y:S01]  /*3990*/  F2FP.SATFINITE.E4M3.F32.PACK_AB_MERGE_C R149, R164, R161, RZ ;  /* 0x000000a1a495723e */ /* 0x000fe200048070ff */
[----:B------:R-:W-:Y:S01]  /*39a0*/  HADD2.F32 R156, -RZ, R156.H1_H1 ;  /* 0x3000009cff9c7230 */ /* 0x000fe20000004100 */
[----:B------:R-:W-:Y:S01]  /*39b0*/  F2FP.SATFINITE.E4M3.F32.PACK_AB_MERGE_C R154, R155, R154, RZ ;  /* 0x0000009a9b9a723e */ /* 0x000fe200048070ff */
[--C-:B------:R-:W-:Y:S01]  /*39c0*/  HADD2.F32 R163, -RZ, R162.reuse.H1_H1 ;  /* 0x300000a2ffa37230 */ /* 0x100fe20000004100 */
[----:B------:R-:W-:Y:S01]  /*39d0*/  F2FP.F16.E4M3.UNPACK_B R155, R50.H1 ;  /* 0x00000032ff9b723e */ /* 0x000fe200030006ff */
[----:B------:R-:W-:Y:S01]  /*39e0*/  HADD2.F32 R160, -RZ, R159.H1_H1 ;  /* 0x3000009fffa07230 */ /* 0x000fe20000004100 */
[----:B------:R-:W-:Y:S01]  /*39f0*/  F2FP.F16.E4M3.UNPACK_B R161, R81 ;  /* 0x00000051ffa1723e */ /* 0x000fe200020006ff */
[----:B------:R-:W-:Y:S01]  /*3a00*/  HADD2.F32 R162, -RZ, R162.H0_H0 ;  /* 0x200000a2ffa27230 */ /* 0x000fe20000004100 */
        /* <DEDUP_REMOVED lines=13> */
[----:B------:R-:W-:Y:S01]  /*3ae0*/  FFMA.FTZ R166, R155, R80, -R166 ;  /* 0x000000509ba67223 */ /* 0x000fe200000108a6 */
[----:B------:R-:W-:Y:S01]  /*3af0*/  FFMA.FTZ R160, R156, R160, R165 ;  /* 0x000000a09ca07223 */ /* 0x000fe200000100a5 */
[----:B------:R-:W-:Y:S01]  /*3b00*/  FFMA.FTZ R155, R81, R80, R164 ;  /* 0x00000050519b7223 */ /* 0x000fe200000100a4 */
[--C-:B------:R-:W-:Y:S01]  /*3b10*/  HADD2.F32 R80, -RZ, R51.reuse.H0_H0 ;  /* 0x20000033ff507230 */ /* 0x100fe20000004100 */
[----:B------:R-:W-:Y:S01]  /*3b20*/  F2FP.SATFINITE.E4M3.F32.PACK_AB_MERGE_C R49, R49, R48, R149 ;  /* 0x000000303131723e */ /* 0x000fe20004807095 */
[----:B------:R-:W-:Y:S01]  /*3b30*/  HADD2.F32 R81, -RZ, R51.H1_H1 ;  /* 0x30000033ff517230 */ /* 0x000fe20000004100 */
[----:B------:R-:W-:Y:S01]  /*3b40*/  F2FP.SATFINITE.E4M3.F32.PACK_AB_MERGE_C R160, R160, R163, RZ ;  /* 0x000000a3a0a0723e */ /* 0x000fe200048070ff */
        /* <DEDUP_REMOVED lines=16> */
.L_x_2321:
[----:B------:R-:W-:Y:S05]  /*3c50*/  BSYNC B3 ;  /* 0x0000000000037941 */ /* 0x000fea0003800000 */
.L_x_2320:
[----:B------:R-:W-:Y:S01]  /*3c60*/  ULDC.64 UR4, c[0x0][0x2e8] ;  /* 0x0000ba0000047ab9 */ /* 0x000fe20000000a00 */
[----:B------:R-:W-:Y:S01]  /*3c70*/  ULDC.64 UR6, c[0x0][0x208] ;  /* 0x0000820000067ab9 */ /* 0x000fe20000000a00 */
[----:B------:R-:W-:-:S04]  /*3c80*/  IADD3 R80, P2, P6, R151, UR4, R44 ;  /* 0x0000000497507c10 */ /* 0x000fc8000fe5e02c */
[----:B------:R-:W-:-:S05]  /*3c90*/  IADD3.X R81, R150, UR5, R40, P2, P6 ;  /* 0x0000000596517c10 */ /* 0x000fca00097ec428 */
[----:B--2---:R2:W-:Y:S04]  /*3ca0*/  STG.E.128 desc[UR6][R80.64], R48 ;  /* 0x0000003050007986 */ /* 0x0045e8000c101d06 */
.L_x_2319:
[----:B------:R-:W-:Y:S05]  /*3cb0*/  BSYNC B2 ;  /* 0x0000000000027941 */ /* 0x000fea0003800000 */
.L_x_2318:
        /* <DEDUP_REMOVED lines=18> */
[----:B------:R-:W-:-:S02]  /*3de0*/  IMAD.U32 R77, R81, 0x10000, RZ ;  /* 0x00010000514d7824 */ /* 0x000fc400078e00ff */
[----:B0-----:R-:W-:Y:S01]  /*3df0*/  IMAD.MOV.U32 R78, RZ, RZ, R48 ;  /* 0x000000ffff4e7224 */ /* 0x001fe200078e0030 */
[----:B------:R-:W-:Y:S01]  /*3e00*/  LOP3.LUT R79, R80, 0xff00, R79, 0xf8, !PT ;  /* 0x0000ff00504f7812 */ /* 0x000fe200078ef84f */
[----:B------:R-:W-:Y:S01]  /*3e10*/  IMAD.U32 R82, R82, 0x10000, RZ ;  /* 0x0001000052527824 */ /* 0x000fe200078e00ff */
[-C--:B------:R-:W-:Y:S02]  /*3e20*/  F2FP.F16.E4M3.UNPACK_B R48, R49.reuse ;  /* 0x00000031ff30723e */ /* 0x080fe400020006ff */
[----:B------:R-:W-:Y:S02]  /*3e30*/  F2FP.F16.E4M3.UNPACK_B R80, R152.H1 ;  /* 0x00000098ff50723e */ /* 0x000fe400030006ff */
[----:B------:R-:W-:Y:S02]  /*3e40*/  LOP3.LUT R76, R76, 0xff0000, R77, 0xf8, !PT ;  /* 0x00ff00004c4c7812 */ /* 0x000fe400078ef84d */
[----:B------:R-:W-:Y:S01]  /*3e50*/  LOP3.LUT R77, R79, 0xff0000, R82, 0xf8, !PT ;  /* 0x00ff00004f4d7812 */ /* 0x000fe200078ef852 */
[----:B------:R-:W-:Y:S01]  /*3e60*/  HADD2.F32 R79, -RZ, R48.H1_H1 ;  /* 0x30000030ff4f7230 */ /* 0x000fe20000004100 */
[----:B------:R-:W-:Y:S01]  /*3e70*/  F2FP.F16.E4M3.UNPACK_B R82, R134.H1 ;  /* 0x00000086ff52723e */ /* 0x000fe200030006ff */
[----:B------:R-:W-:Y:S01]  /*3e80*/  HADD2.F32 R149, -RZ, R80.H0_H0 ;  /* 0x20000050ff957230 */ /* 0x000fe20000004100 */
[----:B------:R-:W-:Y:S01]  /*3e90*/  F2FP.F16.E4M3.UNPACK_B R49, R49.H1 ;  /* 0x00000031ff31723e */ /* 0x000fe200030006ff */
[----:B------:R-:W-:Y:S01]  /*3ea0*/  HADD2.F32 R48, -RZ, R48.H0_H0 ;  /* 0x20000030ff307230 */ /* 0x000fe20000004100 */
[----:B------:R-:W-:Y:S01]  /*3eb0*/  F2FP.F16.E4M3.UNPACK_B R152, R152 ;  /* 0x00000098ff98723e */ /* 0x000fe200020006ff */
        /* <DEDUP_REMOVED lines=12> */
[----:B------:R-:W-:Y:S01]  /*3f80*/  F2FP.F16.E4M3.UNPACK_B R78, R78 ;  /* 0x0000004eff4e723e */ /* 0x000fe200020006ff */
[----:B------:R-:W-:Y:S01]  /*3f90*/  FFMA.FTZ R48, R48, R83, -R155 ;  /* 0x0000005330307223 */ /* 0x000fe2000001089b */
[-C--:B------:R-:W-:Y:S01]  /*3fa0*/  FFMA.FTZ R155, R80, R82.reuse, -R149 ;  /* 0x00000052509b7223 */ /* 0x080fe20000010895 */
[----:B------:R-:W-:Y:S01]  /*3fb0*/  FFMA.FTZ R158, R81, R82, R154 ;  /* 0x00000052519e7223 */ /* 0x000fe2000001009a */
[----:B------:R-:W-:-:S02]  /*3fc0*/  HADD2.F32 R83, -RZ, R152.H1_H1 ;  /* 0x30000098ff537230 */ /* 0x000fc40000004100 */
[--C-:B------:R-:W-:Y:S02]  /*3fd0*/  HADD2.F32 R81, -RZ, R79.reuse.H0_H0 ;  /* 0x2000004fff517230 */ /* 0x100fe40000004100 */
[----:B------:R-:W-:Y:S02]  /*3fe0*/  HADD2.F32 R82, -RZ, R79.H1_H1 ;  /* 0x3000004fff527230 */ /* 0x000fe40000004100 */
[----:B------:R-:W-:Y:S02]  /*3ff0*/  HADD2.F32 R152, -RZ, R152.H0_H0 ;  /* 0x20000098ff987230 */ /* 0x000fe40000004100 */
[-C--:B------:R-:W-:Y:S01]  /*4000*/  FMUL.FTZ R149, R81, R83.reuse ;  /* 0x0000005351957220 */ /* 0x080fe20000410000 */
[--C-:B------:R-:W-:Y:S02]  /*4010*/  HADD2.F32 R80, -RZ, R78.reuse.H1_H1 ;  /* 0x3000004eff507230 */ /* 0x100fe40000004100 */
[----:B------:R-:W-:Y:S01]  /*4020*/  FMUL.FTZ R156, R82, R83 ;  /* 0x00000053529c7220 */ /* 0x000fe20000410000 */
[----:B------:R-:W-:-:S02]  /*4030*/  HADD2.F32 R79, -RZ, R78.H0_H0 ;  /* 0x2000004eff4f7230 */ /* 0x000fc40000004100 */
[--C-:B------:R-:W-:Y:S02]  /*4040*/  HADD2.F32 R78, -RZ, R134.reuse.H1_H1 ;  /* 0x30000086ff4e7230 */ /* 0x100fe40000004100 */
[-C--:B------:R-:W-:Y:S01]  /*4050*/  FMUL.FTZ R154, R80, R152.reuse ;  /* 0x00000098509a7220 */ /* 0x080fe20000410000 */
[----:B------:R-:W-:Y:S02]  /*4060*/  HADD2.F32 R134, -RZ, R134.H0_H0 ;  /* 0x20000086ff867230 */ /* 0x000fe40000004100 */
[----:B------:R-:W-:Y:S01]  /*4070*/  FMUL.FTZ R83, R79, R152 ;  /* 0x000000984f537220 */ /* 0x000fe20000410000 */
[-C--:B------:R-:W-:Y:S01]  /*4080*/  FFMA.FTZ R156, R81, R78.reuse, -R156 ;  /* 0x0000004e519c7223 */ /* 0x080fe2000001089c */
[----:B------:R-:W-:Y:S01]  /*4090*/  FFMA.FTZ R149, R82, R78, R149 ;  /* 0x0000004e52957223 */ /* 0x000fe20000010095 */
[-C--:B------:R-:W-:Y:S01]  /*40a0*/  FFMA.FTZ R78, R79, R134.reuse, -R154 ;  /* 0x000000864f4e7223 */ /* 0x080fe2000001089a */
[----:B------:R-:W-:Y:S01]  /*40b0*/  FFMA.FTZ R79, R80, R134, R83 ;  /* 0x00000086504f7223 */ /* 0x000fe20000010053 */
[----:B------:R-:W-:-:S02]  /*40c0*/  F2FP.F16.E4M3.UNPACK_B R82, R51.H1 ;  /* 0x00000033ff52723e */ /* 0x000fc400030006ff */
[----:B------:R-:W-:Y:S02]  /*40d0*/  F2FP.SATFINITE.E4M3.F32.PACK_AB_MERGE_C R80, R158, R155, RZ ;  /* 0x0000009b9e50723e */ /* 0x000fe400048070ff */
[-C--:B------:R-:W-:Y:S01]  /*40e0*/  F2FP.F16.E4M3.UNPACK_B R155, R77.reuse.H1 ;  /* 0x0000004dff9b723e */ /* 0x080fe200030006ff */
[--C-:B------:R-:W-:Y:S01]  /*40f0*/  HADD2.F32 R83, -RZ, R82.reuse.H0_H0 ;  /* 0x20000052ff537230 */ /* 0x100fe20000004100 */
[----:B------:R-:W-:Y:S01]  /*4100*/  F2FP.SATFINITE.E4M3.F32.PACK_AB_MERGE_C R161, R149, R156, RZ ;  /* 0x0000009c95a1723e */ /* 0x000fe200048070ff */
[----:B------:R-:W-:Y:S01]  /*4110*/  HADD2.F32 R82, -RZ, R82.H1_H1 ;  /* 0x30000052ff527230 */ /* 0x000fe20000004100 */
[----:B------:R-:W-:Y:S01]  /*4120*/  F2FP.F16.E4M3.UNPACK_B R149, R76.H1 ;  /* 0x0000004cff95723e */ /* 0x000fe200030006ff */
[--C-:B------:R-:W-:Y:S01]  /*4130*/  HADD2.F32 R157, -RZ, R155.reuse.H1_H1 ;  /* 0x3000009bff9d7230 */ /* 0x100fe20000004100 */
[----:B------:R-:W-:Y:S01]  /*4140*/  F2FP.F16.E4M3.UNPACK_B R81, R50.H1 ;  /* 0x00000032ff51723e */ /* 0x000fe200030006ff */
[----:B------:R-:W-:Y:S01]  /*4150*/  HADD2.F32 R155, -RZ, R155.H0_H0 ;  /* 0x2000009bff9b7230 */ /* 0x000fe20000004100 */
[----:B------:R-:W-:Y:S01]  /*4160*/  F2FP.F16.E4M3.UNPACK_B R154, R77 ;  /* 0x0000004dff9a723e */ /* 0x000fe200020006ff */
[----:B------:R-:W-:Y:S01]  /*4170*/  HADD2.F32 R152, -RZ, R149.H1_H1 ;  /* 0x30000095ff987230 */ /* 0x000fe20000004100 */
[----:B------:R-:W-:Y:S01]  /*4180*/  F2FP.F16.E4M3.UNPACK_B R134, R76 ;  /* 0x0000004cff86723e */ /* 0x000fe200020006ff */
[----:B------:R-:W-:-:S02]  /*4190*/  HADD2.F32 R77, -RZ, R81.H1_H1 ;  /* 0x30000051ff4d7230 */ /* 0x000fc40000004100 */
[----:B------:R-:W-:Y:S01]  /*41a0*/  FMUL.FTZ R76, R82, R157 ;  /* 0x0000009d524c7220 */ /* 0x000fe20000410000 */
[----:B------:R-:W-:Y:S01]  /*41b0*/  HADD2.F32 R156, -RZ, R154.H1_H1 ;  /* 0x3000009aff9c7230 */ /* 0x000fe20000004100 */
[----:B------:R-:W-:Y:S01]  /*41c0*/  F2FP.F16.E4M3.UNPACK_B R51, R51 ;  /* 0x00000033ff33723e */ /* 0x000fe200020006ff */
[----:B------:R-:W-:Y:S02]  /*41d0*/  HADD2.F32 R81, -RZ, R81.H0_H0 ;  /* 0x20000051ff517230 */ /* 0x000fe40000004100 */
[----:B------:R-:W-:Y:S01]  /*41e0*/  FFMA.FTZ R159, R83, R152, -R76 ;  /* 0x00000098539f7223 */ /* 0x000fe2000001084c */
[----:B------:R-:W-:Y:S02]  /*41f0*/  HADD2.F32 R76, -RZ, R134.H1_H1 ;  /* 0x30000086ff4c7230 */ /* 0x000fe40000004100 */
[----:B------:R-:W-:Y:S01]  /*4200*/  FMUL.FTZ R158, R77, R156 ;  /* 0x0000009c4d9e7220 */ /* 0x000fe20000410000 */
[----:B------:R-:W-:Y:S01]  /*4210*/  F2FP.F16.E4M3.UNPACK_B R50, R50 ;  /* 0x00000032ff32723e */ /* 0x000fe200020006ff */
[----:B------:R-:W-:Y:S01]  /*4220*/  FMUL.FTZ R156, R81, R156 ;  /* 0x0000009c519c7220 */ /* 0x000fe20000410000 */
[----:B------:R-:W-:Y:S01]  /*4230*/  FMUL.FTZ R157, R83, R157 ;  /* 0x0000009d539d7220 */ /* 0x000fe20000410000 */
[----:B------:R-:W-:Y:S01]  /*4240*/  FFMA.FTZ R158, R81, R76, -R158 ;  /* 0x0000004c519e7223 */ /* 0x000fe2000001089e */
[----:B------:R-:W-:-:S02]  /*4250*/  HADD2.F32 R154, -RZ, R154.H0_H0 ;  /* 0x2000009aff9a7230 */ /* 0x000fc40000004100 */
[----:B------:R-:W-:Y:S01]  /*4260*/  FFMA.FTZ R83, R77, R76, R156 ;  /* 0x0000004c4d537223 */ /* 0x000fe2000001009c */
[--C-:B------:R-:W-:Y:S02]  /*4270*/  HADD2.F32 R76, -RZ, R51.reuse.H0_H0 ;  /* 0x20000033ff4c7230 */ /* 0x100fe40000004100 */
[----:B------:R-:W-:Y:S01]  /*4280*/  FFMA.FTZ R160, R82, R152, R157 ;  /* 0x0000009852a07223 */ /* 0x000fe2000001009d */
[----:B------:R-:W-:Y:S01]  /*4290*/  HADD2.F32 R77, -RZ, R51.H1_H1 ;  /* 0x30000033ff4d7230 */ /* 0x000fe20000004100 */
[----:B------:R-:W-:Y:S01]  /*42a0*/  F2FP.SATFINITE.E4M3.F32.PACK_AB_MERGE_C R49, R49, R48, R80 ;  /* 0x000000303131723e */ /* 0x000fe20004807050 */
[--C-:B------:R-:W-:Y:S02]  /*42b0*/  HADD2.F32 R51, -RZ, R50.reuse.H0_H0 ;  /* 0x20000032ff337230 */ /* 0x100fe40000004100 */
[-C--:B------:R-:W-:Y:S01]  /*42c0*/  FMUL.FTZ R152, R76, R155.reuse ;  /* 0x0000009b4c987220 */ /* 0x080fe20000410000 */
[----:B------:R-:W-:Y:S02]  /*42d0*/  HADD2.F32 R50, -RZ, R50.H1_H1 ;  /* 0x30000032ff327230 */ /* 0x000fe40000004100 */
[----:B------:R-:W-:Y:S01]  /*42e0*/  FMUL.FTZ R157, R77, R155 ;  /* 0x0000009b4d9d7220 */ /* 0x000fe20000410000 */
[----:B------:R-:W-:-:S02]  /*42f0*/  HADD2.F32 R149, -RZ, R149.H0_H0 ;  /* 0x20000095ff957230 */ /* 0x000fc40000004100 */
[-C--:B------:R-:W-:Y:S01]  /*4300*/  FMUL.FTZ R81, R51, R154.reuse ;  /* 0x0000009a33517220 */ /* 0x080fe20000410000 */
[----:B------:R-:W-:Y:S02]  /*4310*/  HADD2.F32 R134, -RZ, R134.H0_H0 ;  /* 0x20000086ff867230 */ /* 0x000fe40000004100 */
[----:B------:R-:W-:Y:S01]  /*4320*/  FMUL.FTZ R82, R50, R154 ;  /* 0x0000009a32527220 */ /* 0x000fe20000410000 */
[----:B------:R-:W-:Y:S01]  /*4330*/  F2FP.SATFINITE.E4M3.F32.PACK_AB_MERGE_C R83, R83, R158, RZ ;  /* 0x0000009e5353723e */ /* 0x000fe200048070ff */
        /* <DEDUP_REMOVED lines=8> */
.L_x_2323:
[----:B------:R-:W-:Y:S05]  /*43c0*/  BSYNC B2 ;  /* 0x0000000000027941 */ /* 0x000fea0003800000 */
.L_x_2322:
[----:B------:R-:W-:Y:S01]  /*43d0*/  ULDC.64 UR4, c[0x0][0x2e8] ;  /* 0x0000ba0000047ab9 */ /* 0x000fe20000000a00 */
[----:B------:R-:W-:Y:S01]  /*43e0*/  ULDC.64 UR6, c[0x0][0x208] ;  /* 0x0000820000067ab9 */ /* 0x000fe20000000a00 */
[----:B------:R-:W-:-:S04]  /*43f0*/  IADD3 R76, P2, P6, R41, UR4, R151 ;  /* 0x00000004294c7c10 */ /* 0x000fc8000fe5e097 */
[----:B------:R-:W-:-:S05]  /*4400*/  IADD3.X R77, R107, UR5, R150, P2, P6 ;  /* 0x000000056b4d7c10 */ /* 0x000fca00097ec496 */
[----:B0-----:R3:W-:Y:S04]  /*4410*/  STG.E.128 desc[UR6][R76.64], R48 ;  /* 0x000000304c007986 */ /* 0x0017e8000c101d06 */
.L_x_2317:
[----:B------:R-:W-:Y:S05]  /*4420*/  BSYNC B1 ;  /* 0x0000000000017941 */ /* 0x000fea0003800000 */
.L_x_2316:
        /* <DEDUP_REMOVED lines=11> */
[----:B------:R-:W-:Y:S02]  /*44e0*/  SHF.R.U32.HI R81, RZ, 0x8, R73 ;  /* 0x00000008ff517819 */ /* 0x000fe40000011649 */
[----:B------:R-:W-:Y:S01]  /*44f0*/  LOP3.LUT R74, R75, 0xff0000ff, RZ, 0xc0, !PT ;  /* 0xff0000ff4b4a7812 */ /* 0x000fe200078ec0ff */
[----:B------:R-:W-:Y:S01]  /*4500*/  IMAD.SHL.U32 R79, R79, 0x100, RZ ;  /* 0x000001004f4f7824 */ /* 0x000fe200078e00ff */
[----:B------:R-:W-:Y:S01]  /*4510*/  SHF.R.U32.HI R78, RZ, 0x10, R75 ;  /* 0x00000010ff4e7819 */ /* 0x000fe2000001164b */
[----:B------:R-:W-:Y:S01]  /*4520*/  IMAD.SHL.U32 R75, R81, 0x100, RZ ;  /* 0x00000100514b7824 */ /* 0x000fe200078e00ff */
[----:B------:R-:W-:Y:S02]  /*4530*/  LOP3.LUT R72, R73, 0xff0000ff, RZ, 0xc0, !PT ;  /* 0xff0000ff49487812 */ /* 0x000fe400078ec0ff */
[----:B------:R-:W-:Y:S01]  /*4540*/  SHF.R.U32.HI R80, RZ, 0x10, R73 ;  /* 0x00000010ff507819 */ /* 0x000fe20000011649 */
[----:B--2---:R-:W-:Y:S01]  /*4550*/  IMAD.MOV.U32 R73, RZ, RZ, R48 ;  /* 0x000000ffff497224 */ /* 0x004fe200078e0030 */
[----:B------:R-:W-:Y:S01]  /*4560*/  LOP3.LUT R74, R74, 0xff00, R79, 0xf8, !PT ;  /* 0x0000ff004a4a7812 */ /* 0x000fe200078ef84f */
[----:B------:R-:W-:Y:S01]  /*4570*/  IMAD.U32 R79, R78, 0x10000, RZ ;  /* 0x000100004e4f7824 */ /* 0x000fe200078e00ff */
[----:B------:R-:W-:-:S02]  /*4580*/  F2FP.F16.E4M3.UNPACK_B R48, R49 ;  /* 0x00000031ff30723e */ /* 0x000fc400020006ff */
[----:B------:R-:W-:Y:S02]  /*4590*/  F2FP.F16.E4M3.UNPACK_B R78, R148.H1 ;  /* 0x00000094ff4e723e */ /* 0x000fe400030006ff */
[----:B------:R-:W-:Y:S01]  /*45a0*/  LOP3.LUT R72, R72, 0xff00, R75, 0xf8, !PT ;  /* 0x0000ff0048487812 */ /* 0x000fe200078ef84b */
[----:B------:R-:W-:Y:S01]  /*45b0*/  IMAD.U32 R75, R80, 0x10000, RZ ;  /* 0x00010000504b7824 */ /* 0x000fe200078e00ff */
[----:B------:R-:W-:Y:S01]  /*45c0*/  LOP3.LUT R82, R74, 0xff0000, R79, 0xf8, !PT ;  /* 0x00ff00004a527812 */ /* 0x000fe200078ef84f */
[----:B------:R-:W-:Y:S01]  /*45d0*/  HADD2.F32 R74, -RZ, R48.H1_H1 ;  /* 0x30000030ff4a7230 */ /* 0x000fe20000004100 */
[----:B------:R-:W-:Y:S01]  /*45e0*/  F2FP.F16.E4M3.UNPACK_B R79, R146.H1 ;  /* 0x00000092ff4f723e */ /* 0x000fe200030006ff */
[----:B------:R-:W-:Y:S01]  /*45f0*/  HADD2.F32 R83, -RZ, R78.H0_H0 ;  /* 0x2000004eff537230 */ /* 0x000fe20000004100 */
[----:B------:R-:W-:Y:S01]  /*4600*/  F2FP.F16.E4M3.UNPACK_B R49, R49.H1 ;  /* 0x00000031ff31723e */ /* 0x000fe200030006ff */
[----:B------:R-:W-:Y:S01]  /*4610*/  HADD2.F32 R48, -RZ, R48.H0_H0 ;  /* 0x20000030ff307230 */ /* 0x000fe20000004100 */
[----:B------:R-:W-:Y:S01]  /*4620*/  LOP3.LUT R72, R72, 0xff0000, R75, 0xf8, !PT ;  /* 0x00ff000048487812 */ /* 0x000fe200078ef84b */
[----:B------:R-:W-:-:S02]  /*4630*/  HADD2.F32 R80, -RZ, R78.H1_H1 ;  /* 0x3000004eff507230 */ /* 0x000fc40000004100 */
[-C--:B------:R-:W-:Y:S01]  /*4640*/  FMUL.FTZ R149, R74, R83.reuse ;  /* 0x000000534a957220 */ /* 0x080fe20000410000 */
[----:B------:R-:W-:Y:S01]  /*4650*/  HADD2.F32 R81, -RZ, R79.H0_H0 ;  /* 0x2000004fff517230 */ /* 0x000fe20000004100 */
[----:B------:R-:W-:Y:S01]  /*4660*/  F2FP.F16.E4M3.UNPACK_B R148, R148 ;  /* 0x00000094ff94723e */ /* 0x000fe200020006ff */
[--C-:B------:R-:W-:Y:S01]  /*4670*/  HADD2.F32 R78, -RZ, R49.reuse.H1_H1 ;  /* 0x30000031ff4e7230 */ /* 0x100fe20000004100 */
[----:B------:R-:W-:Y:S01]  /*4680*/  F2FP.F16.E4M3.UNPACK_B R146, R146 ;  /* 0x00000092ff92723e */ /* 0x000fe200020006ff */
[----:B------:R-:W-:Y:S02]  /*4690*/  HADD2.F32 R75, -RZ, R49.H0_H0 ;  /* 0x20000031ff4b7230 */ /* 0x000fe40000004100 */
[----:B------:R-:W-:Y:S01]  /*46a0*/  FMUL.FTZ R49, R48, R83 ;  /* 0x0000005330317220 */ /* 0x000fe20000410000 */
[----:B------:R-:W-:Y:S02]  /*46b0*/  HADD2.F32 R79, -RZ, R79.H1_H1 ;  /* 0x3000004fff4f7230 */ /* 0x000fe40000004100 */
[-C--:B------:R-:W-:Y:S01]  /*46c0*/  FMUL.FTZ R134, R78, R80.reuse ;  /* 0x000000504e867220 */ /* 0x080fe20000410000 */
[-C--:B------:R-:W-:Y:S01]  /*46d0*/  FFMA.FTZ R48, R48, R81.reuse, -R149 ;  /* 0x0000005130307223 */ /* 0x080fe20000010895 */
[----:B------:R-:W-:Y:S01]  /*46e0*/  FFMA.FTZ R49, R74, R81, R49 ;  /* 0x000000514a317223 */ /* 0x000fe20000010031 */
[-C--:B------:R-:W-:Y:S01]  /*46f0*/  F2FP.F16.E4M3.UNPACK_B R74, R73.reuse.H1 ;  /* 0x00000049ff4a723e */ /* 0x080fe200030006ff */
[C---:B------:R-:W-:Y:S01]  /*4700*/  FMUL.FTZ R83, R75.reuse, R80 ;  /* 0x000000504b537220 */ /* 0x040fe20000410000 */
[----:B------:R-:W-:Y:S01]  /*4710*/  F2FP.F16.E4M3.UNPACK_B R73, R73 ;  /* 0x00000049ff49723e */ /* 0x000fe200020006ff */
[----:B------:R-:W-:Y:S01]  /*4720*/  FFMA.FTZ R134, R75, R79, -R134 ;  /* 0x0000004f4b867223 */ /* 0x000fe20000010886 */
[----:B------:R-:W-:-:S02]  /*4730*/  HADD2.F32 R80, -RZ, R148.H1_H1 ;  /* 0x30000094ff507230 */ /* 0x000fc40000004100 */
[----:B------:R-:W-:Y:S01]  /*4740*/  FFMA.FTZ R149, R78, R79, R83 ;  /* 0x0000004f4e957223 */ /* 0x000fe20000010053 */
[----:B------:R-:W-:Y:S02]  /*4750*/  HADD2.F32 R148, -RZ, R148.H0_H0 ;  /* 0x20000094ff947230 */ /* 0x000fe40000004100 */
[--C-:B------:R-:W-:Y:S02]  /*4760*/  HADD2.F32 R78, -RZ, R74.reuse.H0_H0 ;  /* 0x2000004aff4e7230 */ /* 0x100fe40000004100 */
[----:B------:R-:W-:Y:S01]  /*4770*/  HADD2.F32 R79, -RZ, R74.H1_H1 ;  /* 0x3000004aff4f7230 */ /* 0x000fe20000004100 */
[----:B------:R-:W-:Y:S01]  /*4780*/  F2FP.SATFINITE.E4M3.F32.PACK_AB_MERGE_C R155, R149, R134, RZ ;  /* 0x00000086959b723e */ /* 0x000fe200048070ff */
[--C-:B------:R-:W-:Y:S01]  /*4790*/  HADD2.F32 R75, -RZ, R73.reuse.H1_H1 ;  /* 0x30000049ff4b7230 */ /* 0x100fe20000004100 */
[----:B------:R-:W-:Y:S01]  /*47a0*/  F2FP.F16.E4M3.UNPACK_B R134, R82.H1 ;  /* 0x00000052ff86723e */ /* 0x000fe200030006ff */
[----:B------:R-:W-:Y:S02]  /*47b0*/  HADD2.F32 R74, -RZ, R73.H0_H0 ;  /* 0x20000049ff4a7230 */ /* 0x000fe40000004100 */
[----:B------:R-:W-:Y:S01]  /*47c0*/  FMUL.FTZ R83, R79, R80 ;  /* 0x000000504f537220 */ /* 0x000fe20000410000 */
[----:B------:R-:W-:-:S02]  /*47d0*/  HADD2.F32 R73, -RZ, R146.H1_H1 ;  /* 0x30000092ff497230 */ /* 0x000fc40000004100 */
[----:B------:R-:W-:Y:S01]  /*47e0*/  FMUL.FTZ R81, R75, R148 ;  /* 0x000000944b517220 */ /* 0x000fe20000410000 */
[----:B------:R-:W-:Y:S02]  /*47f0*/  HADD2.F32 R146, -RZ, R146.H0_H0 ;  /* 0x20000092ff927230 */ /* 0x000fe40000004100 */
[----:B------:R-:W-:Y:S01]  /*4800*/  FMUL.FTZ R80, R78, R80 ;  /* 0x000000504e507220 */ /* 0x000fe20000410000 */
[----:B------:R-:W-:Y:S01]  /*4810*/  FMUL.FTZ R148, R74, R148 ;  /* 0x000000944a947220 */ /* 0x000fe20000410000 */
[-C--:B------:R-:W-:Y:S01]  /*4820*/  FFMA.FTZ R83, R78, R73.reuse, -R83 ;  /* 0x000000494e537223 */ /* 0x080fe20000010853 */
[----:B------:R-:W-:Y:S01]  /*4830*/  F2FP.SATFINITE.E4M3.F32.PACK_AB_MERGE_C R49, R49, R48, R155 ;  /* 0x000000303131723e */ /* 0x000fe2000480709b */
[----:B------:R-:W-:Y:S01]  /*4840*/  FFMA.FTZ R80, R79, R73, R80 ;  /* 0x000000494f507223 */ /* 0x000fe20000010050 */
[-C--:B------:R-:W-:Y:S01]  /*4850*/  FFMA.FTZ R150, R75, R146.reuse, R148 ;  /* 0x000000924b967223 */ /* 0x080fe20000010094 */
[----:B------:R-:W-:Y:S01]  /*4860*/  F2FP.F16.E4M3.UNPACK_B R75, R51.H1 ;  /* 0x00000033ff4b723e */ /* 0x000fe200030006ff */
[----:B------:R-:W-:Y:S01]  /*4870*/  FFMA.FTZ R73, R74, R146, -R81 ;  /* 0x000000924a497223 */ /* 0x000fe20000010851 */
[----:B------:R-:W-:Y:S01]  /*4880*/  F2FP.F16.E4M3.UNPACK_B R81, R72.H1 ;  /* 0x00000048ff51723e */ /* 0x000fe200030006ff */
[----:B------:R-:W-:Y:S01]  /*4890*/  HADD2.F32 R148, -RZ, R134.H1_H1 ;  /* 0x30000086ff947230 */ /* 0x000fe20000004100 */
[----:B------:R-:W-:Y:S01]  /*48a0*/  F2FP.SATFINITE.E4M3.F32.PACK_AB_MERGE_C R154, R80, R83, RZ ;  /* 0x00000053509a723e */ /* 0x000fe200048070ff */
[--C-:B------:R-:W-:Y:S01]  /*48b0*/  HADD2.F32 R79, -RZ, R75.reuse.H1_H1 ;  /* 0x3000004bff4f7230 */ /* 0x100fe20000004100 */
[----:B------:R-:W-:Y:S01]  /*48c0*/  F2FP.F16.E4M3.UNPACK_B R74, R50.H1 ;  /* 0x00000032ff4a723e */ /* 0x000fe200030006ff */
[----:B------:R-:W-:Y:S01]  /*48d0*/  HADD2.F32 R78, -RZ, R75.H0_H0 ;  /* 0x2000004bff4e7230 */ /* 0x000fe20000004100 */
        /* <DEDUP_REMOVED lines=21> */
[----:B------:R-:W-:Y:S01]  /*4a30*/  HADD2.F32 R51, -RZ, R50.H0_H0 ;  /* 0x20000032ff337230 */ /* 0x000fe20000004100 */
[----:B------:R-:W-:Y:S01]  /*4a40*/  F2FP.SATFINITE.E4M3.F32.PACK_AB_MERGE_C R146, R146, R149, RZ ;  /* 0x000000959292723e */ /* 0x000fe200048070ff */
[----:B------:R-:W-:Y:S01]  /*4a50*/  HADD2.F32 R75, -RZ, R134.H0_H0 ;  /* 0x20000086ff4b7230 */ /* 0x000fe20000004100 */
[----:B------:R-:W-:Y:S01]  /*4a60*/  F2FP.SATFINITE.E4M3.F32.PACK_AB_MERGE_C R148, R151, R148, RZ ;  /* 0x000000949794723e */ /* 0x000fe200048070ff */
[----:B------:R-:W-:-:S02]  /*4a70*/  HADD2.F32 R50, -RZ, R50.H1_H1 ;  /* 0x30000032ff327230 */ /* 0x000fc40000004100 */
[----:B------:R-:W-:Y:S02]  /*4a80*/  HADD2.F32 R81, -RZ, R81.H0_H0 ;  /* 0x20000051ff517230 */ /* 0x000fe40000004100 */
[----:B------:R-:W-:Y:S01]  /*4a90*/  FMUL.FTZ R79, R74, R75 ;  /* 0x0000004b4a4f7220 */ /* 0x000fe20000410000 */
[----:B------:R-:W-:Y:S02]  /*4aa0*/  HADD2.F32 R80, -RZ, R80.H0_H0 ;  /* 0x20000050ff507230 */ /* 0x000fe40000004100 */
[----:B------:R-:W-:Y:S01]  /*4ab0*/  FMUL.FTZ R78, R50, R83 ;  /* 0x00000053324e7220 */ /* 0x000fe20000410000 */
[C---:B------:R-:W-:Y:S01]  /*4ac0*/  FMUL.FTZ R75, R72.reuse, R75 ;  /* 0x0000004b484b7220 */ /* 0x040fe20000410000 */
[C---:B------:R-:W-:Y:S01]  /*4ad0*/  FMUL.FTZ R83, R51.reuse, R83 ;  /* 0x0000005333537220 */ /* 0x040fe20000410000 */
[-C--:B------:R-:W-:Y:S01]  /*4ae0*/  FFMA.FTZ R79, R72, R81.reuse, -R79 ;  /* 0x00000051484f7223 */ /* 0x080fe2000001084f */
[-C--:B------:R-:W-:Y:S01]  /*4af0*/  FFMA.FTZ R78, R51, R80.reuse, -R78 ;  /* 0x00000050334e7223 */ /* 0x080fe2000001084e */
[----:B------:R-:W-:Y:S01]  /*4b00*/  FFMA.FTZ R74, R74, R81, R75 ;  /* 0x000000514a4a7223 */ /* 0x000fe2000001004b */
[----:B------:R-:W-:-:S04]  /*4b10*/  FFMA.FTZ R83, R50, R80, R83 ;  /* 0x0000005032537223 */ /* 0x000fc80000010053 */
[----:B------:R-:W-:Y:S02]  /*4b20*/  F2FP.SATFINITE.E4M3.F32.PACK_AB_MERGE_C R51, R74, R79, R148 ;  /* 0x0000004f4a33723e */ /* 0x000fe40004807094 */
[----:B------:R-:W-:-:S07]  /*4b30*/  F2FP.SATFINITE.E4M3.F32.PACK_AB_MERGE_C R50, R83, R78, R146 ;  /* 0x0000004e5332723e */ /* 0x000fce0004807092 */
.L_x_2329:
[----:B------:R-:W-:Y:S05]  /*4b40*/  BSYNC B3 ;  /* 0x0000000000037941 */ /* 0x000fea0003800000 */
.L_x_2328:
[----:B------:R-:W-:Y:S01]  /*4b50*/  ULDC.64 UR4, c[0x0][0x2e8] ;  /* 0x0000ba0000047ab9 */ /* 0x000fe20000000a00 */
[----:B------:R-:W-:Y:S01]  /*4b60*/  ULDC.64 UR6, c[0x0][0x208] ;  /* 0x0000820000067ab9 */ /* 0x000fe20000000a00 */
[----:B------:R-:W-:-:S04]  /*4b70*/  IADD3 R72, P2, P3, R77, UR4, R44 ;  /* 0x000000044d487c10 */ /* 0x000fc8000fb5e02c */
[----:B------:R-:W-:-:S05]  /*4b80*/  IADD3.X R73, R76, UR5, R40, P2, P3 ;  /* 0x000000054c497c10 */ /* 0x000fca00097e6428 */
[----:B--2---:R3:W-:Y:S04]  /*4b90*/  STG.E.128 desc[UR6][R72.64], R48 ;  /* 0x0000003048007986 */ /* 0x0047e8000c101d06 */
.L_x_2327:
[----:B------:R-:W-:Y:S05]  /*4ba0*/  BSYNC B2 ;  /* 0x0000000000027941 */ /* 0x000fea0003800000 */
.L_x_2326:
        /* <DEDUP_REMOVED lines=98> */
[----:B------:R-:W-:Y:S01]  /*51d0*/  HADD2.F32 R75, -RZ, R75.H0_H0 ;  /* 0x2000004bff4b7230 */ /* 0x000fe20000004100 */
[----:B------:R-:W-:Y:S01]  /*51e0*/  F2FP.SATFINITE.E4M3.F32.PACK_AB_MERGE_C R48, R82, R81, R144 ;  /* 0x000000515230723e */ /* 0x000fe20004807090 */
        /* <DEDUP_REMOVED lines=12> */
.L_x_2331:
[----:B------:R-:W-:Y:S05]  /*52b0*/  BSYNC B2 ;  /* 0x0000000000027941 */ /* 0x000fea0003800000 */
.L_x_2330:
[----:B------:R-:W-:Y:S01]  /*52c0*/  ULDC.64 UR4, c[0x0][0x2e8] ;  /* 0x0000ba0000047ab9 */ /* 0x000fe20000000a00 */
[----:B------:R-:W-:Y:S01]  /*52d0*/  ULDC.64 UR6, c[0x0][0x208] ;  /* 0x0000820000067ab9 */ /* 0x000fe20000000a00 */
[----:B------:R-:W-:-:S04]  /*52e0*/  IADD3 R68, P2, P3, R41, UR4, R77 ;  /* 0x0000000429447c10 */ /* 0x000fc8000fb5e04d */
[----:B------:R-:W-:-:S05]  /*52f0*/  IADD3.X R69, R107, UR5, R76, P2, P3 ;  /* 0x000000056b457c10 */ /* 0x000fca00097e644c */
[----:B0-----:R4:W-:Y:S04]  /*5300*/  STG.E.128 desc[UR6][R68.64], R48 ;  /* 0x0000003044007986 */ /* 0x0019e8000c101d06 */
.L_x_2325:
[----:B------:R-:W-:Y:S05]  /*5310*/  BSYNC B1 ;  /* 0x0000000000017941 */ /* 0x000fea0003800000 */
.L_x_2324:
        /* <DEDUP_REMOVED lines=114> */
.L_x_2337:
[----:B------:R-:W-:Y:S05]  /*5a40*/  BSYNC B3 ;  /* 0x0000000000037941 */ /* 0x000fea0003800000 */
.L_x_2336:
[----:B------:R-:W-:Y:S01]  /*5a50*/  ULDC.64 UR4, c[0x0][0x2e8] ;  /* 0x0000ba0000047ab9 */ /* 0x000fe20000000a00 */
[----:B------:R-:W-:Y:S01]  /*5a60*/  ULDC.64 UR6, c[0x0][0x208] ;  /* 0x0000820000067ab9 */ /* 0x000fe20000000a00 */
[----:B------:R-:W-:-:S04]  /*5a70*/  IADD3 R64, P2, P3, R69, UR4, R44 ;  /* 0x0000000445407c10 */ /* 0x000fc8000fb5e02c */
[----:B------:R-:W-:-:S05]  /*5a80*/  IADD3.X R65, R68, UR5, R40, P2, P3 ;  /* 0x0000000544417c10 */ /* 0x000fca00097e6428 */
[----:B--2---:R4:W-:Y:S04]  /*5a90*/  STG.E.128 desc[UR6][R64.64], R48 ;  /* 0x0000003040007986 */ /* 0x0049e8000c101d06 */
.L_x_2335:
[----:B------:R-:W-:Y:S05]  /*5aa0*/  BSYNC B2 ;  /* 0x0000000000027941 */ /* 0x000fea0003800000 */
.L_x_2334:
        /* <DEDUP_REMOVED lines=112> */
.L_x_2339:
[----:B------:R-:W-:Y:S05]  /*61b0*/  BSYNC B2 ;  /* 0x0000000000027941 */ /* 0x000fea0003800000 */
.L_x_2338:
[----:B------:R-:W-:Y:S01]  /*61c0*/  ULDC.64 UR4, c[0x0][0x2e8] ;  /* 0x0000ba0000047ab9 */ /* 0x000fe20000000a00 */
[----:B------:R-:W-:Y:S01]  /*61d0*/  ULDC.64 UR6, c[0x0][0x208] ;  /* 0x0000820000067ab9 */ /* 0x000fe20000000a00 */
[----:B------:R-:W-:-:S04]  /*61e0*/  IADD3 R60, P2, P3, R41, UR4, R69 ;  /* 0x00000004293c7c10 */ /* 0x000fc8000fb5e045 */
[----:B------:R-:W-:-:S05]  /*61f0*/  IADD3.X R61, R107, UR5, R68, P2, P3 ;  /* 0x000000056b3d7c10 */ /* 0x000fca00097e6444 */
[----:B0-----:R0:W-:Y:S04]  /*6200*/  STG.E.128 desc[UR6][R60.64], R48 ;  /* 0x000000303c007986 */ /* 0x0011e8000c101d06 */
.L_x_2333:
[----:B------:R-:W-:Y:S05]  /*6210*/  BSYNC B1 ;  /* 0x0000000000017941 */ /* 0x000fea0003800000 */
.L_x_2332:
        /* <DEDUP_REMOVED lines=114> */
.L_x_2344:
[----:B------:R-:W-:Y:S05]  /*6940*/  BSYNC B2 ;  /* 0x0000000000027941 */ /* 0x000fea0003800000 */
.L_x_2343:
[----:B------:R-:W-:Y:S01]  /*6950*/  ULDC.64 UR4, c[0x0][0x2e8] ;  /* 0x0000ba0000047ab9 */ /* 0x000fe20000000a00 */
[----:B------:R-:W-:Y:S01]  /*6960*/  ULDC.64 UR6, c[0x0][0x208] ;  /* 0x0000820000067ab9 */ /* 0x000fe20000000a00 */
[----:B------:R-:W-:-:S04]  /*6970*/  IADD3 R56, P2, P3, R126, UR4, R44 ;  /* 0x000000047e387c10 */ /* 0x000fc8000fb5e02c */
[----:B------:R-:W-:-:S05]  /*6980*/  IADD3.X R57, R129, UR5, R40, P2, P3 ;  /* 0x0000000581397c10 */ /* 0x000fca00097e6428 */
[----:B--2---:R0:W-:Y:S04]  /*6990*/  STG.E.128 desc[UR6][R56.64], R48 ;  /* 0x0000003038007986 */ /* 0x0041e8000c101d06 */
.L_x_2342:
[----:B------:R-:W-:Y:S05]  /*69a0*/  BSYNC B1 ;  /* 0x0000000000017941 */ /* 0x000fea0003800000 */
.L_x_2341:
        /* <DEDUP_REMOVED lines=24> */
[----:B------:R-:W-:Y:S02]  /*6b30*/  F2FP.F16.E4M3.UNPACK_B R50, R49 ;  /* 0x00000031ff32723e */ /* 0x000fe400020006ff */
        /* <DEDUP_REMOVED lines=8> */
[C---:B------:R-:W-:Y:S01]  /*6bc0*/  FMUL.FTZ R61, R51.reuse, R58 ;  /* 0x0000003a333d7220 */ /* 0x040fe20000410000 */
        /* <DEDUP_REMOVED lines=80> */
.L_x_2346:
[----:B------:R-:W-:Y:S05]  /*70d0*/  BSYNC B1 ;  /* 0x0000000000017941 */ /* 0x000fea0003800000 */
.L_x_2345:
[----:B------:R-:W-:Y:S01]  /*70e0*/  ULDC.64 UR4, c[0x0][0x2e8] ;  /* 0x0000ba0000047ab9 */ /* 0x000fe20000000a00 */
[----:B------:R-:W-:Y:S01]  /*70f0*/  ULDC.64 UR6, c[0x0][0x208] ;  /* 0x0000820000067ab9 */ /* 0x000fe20000000a00 */
[----:B------:R-:W-:-:S04]  /*7100*/  IADD3 R52, P2, P3, R41, UR4, R126 ;  /* 0x0000000429347c10 */ /* 0x000fc8000fb5e07e */
[----:B------:R-:W-:-:S05]  /*7110*/  IADD3.X R53, R107, UR5, R129, P2, P3 ;  /* 0x000000056b357c10 */ /* 0x000fca00097e6481 */
[----:B0-----:R0:W-:Y:S01]  /*7120*/  STG.E.128 desc[UR6][R52.64], R48 ;  /* 0x0000003034007986 */ /* 0x0011e2000c101d06 */
[----:B------:R-:W-:Y:S05]  /*7130*/  BRA `(.L_x_2340) ;  /* 0x0000004c009c7947 */ /* 0x000fea0003800000 */
.L_x_2304:
[C---:B------:R-:W-:Y:S01]  /*7140*/  ISETP.GE.AND P5, PT, R228.reuse, R119, PT ;  /* 0x00000077e400720c */ /* 0x040fe20003fa6270 */
[C---:B------:R-:W-:Y:S01]  /*7150*/  VIADD R52, R228.reuse, 0xc0 ;  /* 0x000000c0e4347836 */ /* 0x040fe20000000000 */
[----:B------:R-:W-:Y:S01]  /*7160*/  P2R R61, PR, RZ, 0x1 ;  /* 0x00000001ff3d7803 */ /* 0x000fe20000000000 */
[----:B------:R-:W-:Y:S01]  /*7170*/  VIADD R60, R228, 0x40 ;  /* 0x00000040e43c7836 */ /* 0x000fe20000000000 */
[----:B------:R-:W-:Y:S01]  /*7180*/  ISETP.GE.OR P5, PT, R18, R128, P5 ;  /* 0x000000801200720c */ /* 0x000fe20002fa6670 */
[----:B------:R-:W-:Y:S01]  /*7190*/  VIADD R62, R228, 0x80 ;  /* 0x00000080e43e7836 */ /* 0x000fe20000000000 */
[----:B------:R-:W-:-:S11]  /*71a0*/  ULDC.64 UR6, c[0x0][0x208] ;  /* 0x0000820000067ab9 */ /* 0x000fd60000000a00 */
        /* <DEDUP_REMOVED lines=51> */
[----:B------:R-:W-:Y:S01]  /*74e0*/  CS2R R52, SRZ ;  /* 0x0000000000347805 */ /* 0x000fe2000001ff00 */
[----:B------:R-:W-:Y:S01]  /*74f0*/  @!P3 IMAD.X R85, R48, 0x1, R85, P6 ;  /* 0x000000013055b824 */ /* 0x000fe200030e0655 */
[----:B------:R-:W-:Y:S02]  /*7500*/  CS2R R48, SRZ ;  /* 0x0000000000307805 */ /* 0x000fe4000001ff00 */
[----:B------:R-:W-:Y:S02]  /*7510*/  CS2R R60, SRZ ;  /* 0x00000000003c7805 */ /* 0x000fe4000001ff00 */
[----:B------:R0:W2:Y:S04]  /*7520*/  @!P5 LDG.E.128 R52, desc[UR6][R58.64] ;  /* 0x000000063a34d981 */ /* 0x0000a8000c1e1d00 */
[----:B------:R1:W3:Y:S04]  /*7530*/  @!P5 LDG.E.128 R48, desc[UR6][R56.64] ;  /* 0x000000063830d981 */ /* 0x0002e8000c1e1d00 */
[----:B------:R4:W5:Y:S01]  /*7540*/  @!P4 LDG.E.128 R60, desc[UR6][R66.64] ;  /* 0x00000006423cc981 */ /* 0x000962000c1e1d00 */
[----:B0-----:R-:W-:-:S02]  /*7550*/  CS2R R58, SRZ ;  /* 0x00000000003a7805 */ /* 0x001fc4000001ff00 */
[----:B-1----:R-:W-:Y:S02]  /*7560*/  CS2R R56, SRZ ;  /* 0x0000000000387805 */ /* 0x002fe4000001ff00 */
[----:B----4-:R-:W-:-:S04]  /*7570*/  CS2R R66, SRZ ;  /* 0x0000000000427805 */ /* 0x010fc8000001ff00 */
[----:B------:R0:W4:Y:S01]  /*7580*/  @!P4 LDG.E.128 R56, desc[UR6][R64.64] ;  /* 0x000000064038c981 */ /* 0x000122000c1e1d00 */
[----:B------:R-:W-:Y:S02]  /*7590*/  CS2R R70, SRZ ;  /* 0x0000000000467805 */ /* 0x000fe4000001ff00 */
[----:B------:R-:W-:Y:S02]  /*75a0*/  CS2R R72, SRZ ;  /* 0x0000000000487805 */ /* 0x000fe4000001ff00 */
[----:B------:R-:W-:Y:S02]  /*75b0*/  CS2R R74, SRZ ;  /* 0x00000000004a7805 */ /* 0x000fe4000001ff00 */
[----:B------:R-:W-:Y:S02]  /*75c0*/  CS2R R76, SRZ ;  /* 0x00000000004c7805 */ /* 0x000fe4000001ff00 */
[----:B------:R-:W-:Y:S02]  /*75d0*/  CS2R R78, SRZ ;  /* 0x00000000004e7805 */ /* 0x000fe4000001ff00 */
[----:B------:R-:W4:Y:S01]  /*75e0*/  @!P2 LDG.E.128 R72, desc[UR6][R80.64] ;  /* 0x000000065048a981 */ /* 0x000f22000c1e1d00 */
[----:B0-----:R-:W-:-:S03]  /*75f0*/  CS2R R64, SRZ ;  /* 0x0000000000407805 */ /* 0x001fc6000001ff00 */
[----:B------:R-:W4:Y:S04]  /*7600*/  @!P2 LDG.E.128 R76, desc[UR6][R82.64] ;  /* 0x00000006524ca981 */ /* 0x000f28000c1e1d00 */
[----:B------:R0:W4:Y:S02]  /*7610*/  @!P3 LDG.E.128 R64, desc[UR6][R68.64] ;  /* 0x000000064440b981 */ /* 0x000124000c1e1d00 */
[----:B0-----:R-:W-:-:S06]  /*7620*/  CS2R R68, SRZ ;  /* 0x0000000000447805 */ /* 0x001fcc000001ff00 */
[----:B------:R-:W4:Y:S01]  /*7630*/  @!P3 LDG.E.128 R68, desc[UR6][R84.64] ;  /* 0x000000065444b981 */ /* 0x000f22000c1e1d00 */
[----:B------:R-:W-:-:S04]  /*7640*/  ULOP3.LUT UR4, UR60, 0x1, URZ, 0xfc, !UPT ;  /* 0x000000013c047892 */ /* 0x000fc8000f8efc3f */
[----:B------:R-:W-:-:S06]  /*7650*/  UISETP.NE.AND UP0, UPT, UR4, 0x3, UPT ;  /* 0x000000030400788c */ /* 0x000fcc000bf05270 */
[----:B------:R-:W-:Y:S02]  /*7660*/  PLOP3.LUT P5, PT, PT, PT, UP0, 0x80, 0x0 ;  /* 0x000000000000781c */ /* 0x000fe40003faf008 */
[----:B------:R-:W-:Y:S01]  /*7670*/  ISETP.GE.AND P2, PT, R18, R128, PT ;  /* 0x000000801200720c */ /* 0x000fe20003f46270 */
[----:B--2---:R-:W-:Y:S02]  /*7680*/  IMAD.MOV.U32 R161, RZ, RZ, R52 ;  /* 0x000000ffffa17224 */ /* 0x004fe400078e0034 */
[----:B------:R-:W-:Y:S02]  /*7690*/  IMAD.MOV.U32 R159, RZ, RZ, R54 ;  /* 0x000000ffff9f7224 */ /* 0x000fe400078e0036 */
[----:B---3--:R-:W-:Y:S02]  /*76a0*/  IMAD.MOV.U32 R160, RZ, RZ, R48 ;  /* 0x000000ffffa07224 */ /* 0x008fe400078e0030 */
[----:B------:R-:W-:Y:S02]  /*76b0*/  IMAD.MOV.U32 R158, RZ, RZ, R50 ;  /* 0x000000ffff9e7224 */ /* 0x000fe400078e0032 */
[----:B-----5:R-:W-:-:S02]  /*76c0*/  IMAD.MOV.U32 R153, RZ, RZ, R60 ;  /* 0x000000ffff997224 */ /* 0x020fc400078e003c */
[----:B------:R-:W-:Y:S02]  /*76d0*/  IMAD.MOV.U32 R154, RZ, RZ, R62 ;  /* 0x000000ffff9a7224 */ /* 0x000fe400078e003e */
[----:B----4-:R-:W-:Y:S02]  /*76e0*/  IMAD.MOV.U32 R151, RZ, RZ, R56 ;  /* 0x000000ffff977224 */ /* 0x010fe400078e0038 */
        /* <DEDUP_REMOVED lines=11> */
.L_x_2347:
        /* <DEDUP_REMOVED lines=9> */
.L_x_2622:
[----:B------:R-:W-:Y:S05]  /*7830*/  BSYNC B1 ;  /* 0x0000000000017941 */ /* 0x000fea0003800000 */
.L_x_2348:
        /* <DEDUP_REMOVED lines=24> */
[----:B------:R-:W-:-:S05]  /*79c0*/  LOP3.LUT R81, R81, R20, RZ, 0x3c, !PT ;  /* 0x0000001451517212 */ /* 0x000fca00078e3cff */
[----:B------:R-:W-:Y:S02]  /*79d0*/  IMAD.IADD R80, R82, 0x1, R81 ;  /* 0x0000000152507824 */ /* 0x000fe400078e0251 */
[C---:B------:R-:W-:Y:S02]  /*79e0*/  IMAD R81, R17.reuse, 0x7000, R116 ;  /* 0x0000700011517824 */ /* 0x040fe400078e0274 */
        /* <DEDUP_REMOVED lines=28> */
[----:B------:R-:W-:Y:S01]  /*7bb0*/  LOP3.LUT R50, R48, 0xff0000, R53, 0xf8, !PT ;  /* 0x00ff000030327812 */ /* 0x000fe200078ef835 */
[----:B------:R-:W-:Y:S01]  /*7bc0*/  IMAD.U32 R53, R166, 0x10000, RZ ;  /* 0x00010000a6357824 */ /* 0x000fe200078e00ff */
[----:B------:R-:W-:-:S02]  /*7bd0*/  F2FP.F16.E4M3.UNPACK_B R166, R161.H1 ;  /* 0x000000a1ffa6723e */ /* 0x000fc400030006ff */
[----:B--2---:R-:W-:Y:S02]  /*7be0*/  F2FP.F16.E4M3.UNPACK_B R55, R84.H1 ;  /* 0x00000054ff37723e */ /* 0x004fe400030006ff */
[----:B-1----:R-:W-:Y:S02]  /*7bf0*/  F2FP.F16.E4M3.UNPACK_B R54, R80.H1 ;  /* 0x00000050ff36723e */ /* 0x002fe400030006ff */
[----:B------:R-:W-:Y:S01]  /*7c00*/  LOP3.LUT R169, R164, 0xff00, R165, 0xf8, !PT ;  /* 0x0000ff00a4a97812 */ /* 0x000fe200078ef8a5 */
[----:B------:R-:W-:Y:S01]  /*7c10*/  HADD2.F32 R165, -RZ, R166.H0_H0 ;  /* 0x200000a6ffa57230 */ /* 0x000fe20000004100 */
[----:B------:R-:W-:Y:S01]  /*7c20*/  LOP3.LUT R48, R52, 0xff0000, R53, 0xf8, !PT ;  /* 0x00ff000034307812 */ /* 0x000fe200078ef835 */
[----:B------:R-:W-:Y:S01]  /*7c30*/  HADD2.F32 R53, -RZ, R55.H0_H0 ;  /* 0x20000037ff357230 */ /* 0x000fe20000004100 */
[----:B------:R-:W-:Y:S01]  /*7c40*/  F2FP.F16.E4M3.UNPACK_B R163, R160.H1 ;  /* 0x000000a0ffa3723e */ /* 0x000fe200030006ff */
[----:B------:R-:W-:Y:S01]  /*7c50*/  HADD2.F32 R52, -RZ, R54.H0_H0 ;  /* 0x20000036ff347230 */ /* 0x000fe20000004100 */
[----:B------:R-:W-:Y:S01]  /*7c60*/  LOP3.LUT R51, R167, 0xff0000, R168, 0xf8, !PT ;  /* 0x00ff0000a7337812 */ /* 0x000fe200078ef8a8 */
[----:B------:R-:W-:-:S02]  /*7c70*/  HADD2.F32 R168, -RZ, R166.H1_H1 ;  /* 0x300000a6ffa87230 */ /* 0x000fc40000004100 */
[CC--:B------:R-:W-:Y:S01]  /*7c80*/  FMUL.FTZ R171, R53.reuse, R165.reuse ;  /* 0x000000a535ab7220 */ /* 0x0c0fe20000410000 */
[--C-:B------:R-:W-:Y:S02]  /*7c90*/  HADD2.F32 R164, -RZ, R163.reuse.H0_H0 ;  /* 0x200000a3ffa47230 */ /* 0x100fe40000004100 */
[C---:B------:R-:W-:Y:S01]  /*7ca0*/  FMUL.FTZ R172, R52.reuse, R165 ;  /* 0x000000a534ac7220 */ /* 0x040fe20000410000 */
[----:B------:R-:W-:Y:S01]  /*7cb0*/  HADD2.F32 R165, -RZ, R163.H1_H1 ;  /* 0x300000a3ffa57230 */ /* 0x000fe20000004100 */
[----:B------:R-:W-:Y:S01]  /*7cc0*/  F2FP.F16.E4M3.UNPACK_B R166, R161 ;  /* 0x000000a1ffa6723e */ /* 0x000fe200020006ff */
[----:B------:R-:W-:Y:S02]  /*7cd0*/  HADD2.F32 R163, -RZ, R55.H1_H1 ;  /* 0x30000037ffa37230 */ /* 0x000fe40000004100 */
[-C--:B------:R-:W-:Y:S01]  /*7ce0*/  FFMA.FTZ R52, R52, R164.reuse, -R171 ;  /* 0x000000a434347223 */ /* 0x080fe200000108ab */
[----:B------:R-:W-:Y:S01]  /*7cf0*/  FFMA.FTZ R53, R53, R164, R172 ;  /* 0x000000a435357223 */ /* 0x000fe200000100ac */
[----:B------:R-:W-:Y:S01]  /*7d00*/  HADD2.F32 R54, -RZ, R54.H1_H1 ;  /* 0x30000036ff367230 */ /* 0x000fe20000004100 */
[----:B------:R-:W-:Y:S01]  /*7d10*/  F2FP.F16.E4M3.UNPACK_B R164, R160 ;  /* 0x000000a0ffa4723e */ /* 0x000fe200020006ff */
[----:B------:R-:W-:Y:S01]  /*7d20*/  FMUL.FTZ R55, R163, R168 ;  /* 0x000000a8a3377220 */ /* 0x000fe20000410000 */
[----:B------:R-:W-:Y:S01]  /*7d30*/  F2FP.F16.E4M3.UNPACK_B R160, R80 ;  /* 0x00000050ffa0723e */ /* 0x000fe200020006ff */
[----:B------:R-:W-:Y:S01]  /*7d40*/  HADD2.F32 R167, -RZ, R166.H0_H0 ;  /* 0x200000a6ffa77230 */ /* 0x000fe20000004100 */
[----:B------:R-:W-:Y:S01]  /*7d50*/  F2FP.F16.E4M3.UNPACK_B R84, R84 ;  /* 0x00000054ff54723e */ /* 0x000fe200020006ff */
[C---:B------:R-:W-:Y:S01]  /*7d60*/  FMUL.FTZ R168, R54.reuse, R168 ;  /* 0x000000a836a87220 */ /* 0x040fe20000410000 */
[-C--:B------:R-:W-:Y:S01]  /*7d70*/  FFMA.FTZ R55, R54, R165.reuse, -R55 ;  /* 0x000000a536377223 */ /* 0x080fe20000010837 */
[----:B------:R-:W-:Y:S01]  /*7d80*/  HADD2.F32 R80, -RZ, R160.H0_H0 ;  /* 0x200000a0ff507230 */ /* 0x000fe20000004100 */
[----:B------:R-:W-:Y:S01]  /*7d90*/  LOP3.LUT R49, R169, 0xff0000, R170, 0xf8, !PT ;  /* 0x00ff0000a9317812 */ /* 0x000fe200078ef8aa */
[----:B------:R-:W-:Y:S01]  /*7da0*/  FFMA.FTZ R54, R163, R165, R168 ;  /* 0x000000a5a3367223 */ /* 0x000fe200000100a8 */
[----:B------:R-:W-:Y:S01]  /*7db0*/  HADD2.F32 R161, -RZ, R84.H0_H0 ;  /* 0x20000054ffa17230 */ /* 0x000fe20000004100 */
[----:B------:R-:W-:Y:S01]  /*7dc0*/  F2FP.SATFINITE.E4M3.F32.PACK_AB_MERGE_C R52, R55, R52, RZ ;  /* 0x000000343734723e */ /* 0x000fe200048070ff */
[----:B------:R-:W-:-:S02]  /*7dd0*/  HADD2.F32 R165, -RZ, R164.H0_H0 ;  /* 0x200000a4ffa57230 */ /* 0x000fc40000004100 */
[CC--:B------:R-:W-:Y:S01]  /*7de0*/  FMUL.FTZ R168, R80.reuse, R167.reuse ;  /* 0x000000a750a87220 */ /* 0x0c0fe20000410000 */
[----:B------:R-:W-:Y:S02]  /*7df0*/  HADD2.F32 R166, -RZ, R166.H1_H1 ;  /* 0x300000a6ffa67230 */ /* 0x000fe40000004100 */
[C---:B------:R-:W-:Y:S01]  /*7e00*/  FMUL.FTZ R169, R161.reuse, R167 ;  /* 0x000000a7a1a97220 */ /* 0x040fe20000410000 */
[----:B------:R-:W-:Y:S02]  /*7e10*/  HADD2.F32 R163, -RZ, R84.H1_H1 ;  /* 0x30000054ffa37230 */ /* 0x000fe40000004100 */
[-C--:B------:R-:W-:Y:S01]  /*7e20*/  FFMA.FTZ R84, R161, R165.reuse, R168 ;  /* 0x000000a5a1547223 */ /* 0x080fe200000100a8 */
[----:B------:R-:W-:Y:S02]  /*7e30*/  HADD2.F32 R160, -RZ, R160.H1_H1 ;  /* 0x300000a0ffa07230 */ /* 0x000fe40000004100 */
[----:B------:R-:W-:Y:S01]  /*7e40*/  FFMA.FTZ R80, R80, R165, -R169 ;  /* 0x000000a550507223 */ /* 0x000fe200000108a9 */
[----:B------:R-:W-:-:S02]  /*7e50*/  HADD2.F32 R164, -RZ, R164.H1_H1 ;  /* 0x300000a4ffa47230 */ /* 0x000fc40000004100 */
[CC--:B------:R-:W-:Y:S01]  /*7e60*/  FMUL.FTZ R161, R163.reuse, R166.reuse ;  /* 0x000000a6a3a17220 */ /* 0x0c0fe20000410000 */
        /* <DEDUP_REMOVED lines=13> */
[----:B------:R-:W-:Y:S02]  /*7f40*/  HADD2.F32 R170, -RZ, R167.H1_H1 ;  /* 0x300000a7ffaa7230 */ /* 0x000fe40000004100 */
[----:B------:R-:W-:Y:S01]  /*7f50*/  FMUL.FTZ R171, R164, R171 ;  /* 0x000000aba4ab7220 */ /* 0x000fe20000410000 */
[----:B------:R-:W-:Y:S01]  /*7f60*/  HADD2.F32 R167, -RZ, R165.H1_H1 ;  /* 0x300000a5ffa77230 */ /* 0x000fe20000004100 */
[----:B------:R-:W-:Y:S01]  /*7f70*/  F2FP.SATFINITE.E4M3.F32.PACK_AB_MERGE_C R53, R54, R53, RZ ;  /* 0x000000353635723e */ /* 0x000fe200048070ff */
[----:B------:R-:W-:Y:S02]  /*7f80*/  HADD2.F32 R165, -RZ, R160.H1_H1 ;  /* 0x300000a0ffa57230 */ /* 0x000fe40000004100 */
[-C--:B------:R-:W-:Y:S01]  /*7f90*/  FFMA.FTZ R160, R164, R169.reuse, -R173 ;  /* 0x000000a9a4a07223 */ /* 0x080fe200000108ad */
[----:B------:R-:W-:Y:S02]  /*7fa0*/  HADD2.F32 R168, -RZ, R168.H1_H1 ;  /* 0x300000a8ffa87230 */ /* 0x000fe40000004100 */
[----:B------:R-:W-:Y:S01]  /*7fb0*/  FFMA.FTZ R164, R166, R169, R171 ;  /* 0x000000a9a6a47223 */ /* 0x000fe200000100ab */
[-C--:B------:R-:W-:Y:S01]  /*7fc0*/  FMUL.FTZ R172, R167, R170.reuse ;  /* 0x000000aaa7ac7220 */ /* 0x080fe20000410000 */
[----:B------:R-:W-:Y:S01]  /*7fd0*/  F2FP.F16.E4M3.UNPACK_B R166, R159 ;  /* 0x0000009fffa6723e */ /* 0x000fe200020006ff */
[C---:B------:R-:W-:Y:S01]  /*7fe0*/  FMUL.FTZ R170, R165.reuse, R170 ;  /* 0x000000aaa5aa7220 */ /* 0x040fe20000410000 */
[----:B------:R-:W-:Y:S01]  /*7ff0*/  F2FP.F16.E4M3.UNPACK_B R159, R86 ;  /* 0x00000056ff9f723e */ /* 0x000fe200020006ff */
[----:B------:R-:W-:Y:S01]  /*8000*/  FFMA.FTZ R175, R165, R168, -R172 ;  /* 0x000000a8a5af7223 */ /* 0x000fe200000108ac */
[----:B------:R-:W-:Y:S01]  /*8010*/  F2FP.F16.E4M3.UNPACK_B R165, R158 ;  /* 0x0000009effa5723e */ /* 0x000fe200020006ff */
[----:B------:R-:W-:-:S02]  /*8020*/  HADD2.F32 R169, -RZ, R166.H0_H0 ;  /* 0x200000a6ffa97230 */ /* 0x000fc40000004100 */
[----:B------:R-:W-:Y:S01]  /*8030*/  FFMA.FTZ R177, R167, R168, R170 ;  /* 0x000000a8a7b17223 */ /* 0x000fe200000100aa */
[--C-:B------:R-:W-:Y:S01]  /*8040*/  HADD2.F32 R158, -RZ, R159.reuse.H0_H0 ;  /* 0x2000009fff9e7230 */ /* 0x100fe20000004100 */
[----:B------:R-:W-:Y:S01]  /*8050*/  F2FP.F16.E4M3.UNPACK_B R54, R85 ;  /* 0x00000055ff36723e */ /* 0x000fe200020006ff */
[----:B------:R-:W-:Y:S01]  /*8060*/  HADD2.F32 R166, -RZ, R166.H1_H1 ;  /* 0x300000a6ffa67230 */ /* 0x000fe20000004100 */
[----:B------:R-:W-:Y:S01]  /*8070*/  F2FP.F16.E4M3.UNPACK_B R55, R51 ;  /* 0x00000033ff37723e */ /* 0x000fe200020006ff */
[--C-:B------:R-:W-:Y:S02]  /*8080*/  HADD2.F32 R86, -RZ, R82.reuse.H0_H0 ;  /* 0x20000052ff567230 */ /* 0x100fe40000004100 */
[----:B------:R-:W-:Y:S01]  /*8090*/  FMUL.FTZ R171, R158, R169 ;  /* 0x000000a99eab7220 */ /* 0x000fe20000410000 */
[----:B------:R-:W-:Y:S01]  /*80a0*/  HADD2.F32 R159, -RZ, R159.H1_H1 ;  /* 0x3000009fff9f7230 */ /* 0x000fe20000004100 */
[----:B------:R-:W-:Y:S01]  /*80b0*/  F2FP.SATFINITE.E4M3.F32.PACK_AB_MERGE_C R84, R163, R84, R53 ;  /* 0x00000054a354723e */ /* 0x000fe20004807035 */
[----:B------:R-:W-:-:S02]  /*80c0*/  HADD2.F32 R82, -RZ, R82.H1_H1 ;  /* 0x30000052ff527230 */ /* 0x000fc40000004100 */
[----:B------:R-:W-:Y:S01]  /*80d0*/  FMUL.FTZ R169, R86, R169 ;  /* 0x000000a956a97220 */ /* 0x000fe20000410000 */
[--C-:B------:R-:W-:Y:S02]  /*80e0*/  HADD2.F32 R167, -RZ, R165.reuse.H0_H0 ;  /* 0x200000a5ffa77230 */ /* 0x100fe40000004100 */
[CC--:B------:R-:W-:Y:S01]  /*80f0*/  FMUL.FTZ R173, R159.reuse, R166.reuse ;  /* 0x000000a69fad7220 */ /* 0x0c0fe20000410000 */
[----:B------:R-:W-:Y:S02]  /*8100*/  HADD2.F32 R165, -RZ, R165.H1_H1 ;  /* 0x300000a5ffa57230 */ /* 0x000fe40000004100 */
[----:B------:R-:W-:Y:S01]  /*8110*/  FMUL.FTZ R166, R82, R166 ;  /* 0x000000a652a67220 */ /* 0x000fe20000410000 */
[----:B------:R-:W-:Y:S01]  /*8120*/  F2FP.F16.E4M3.UNPACK_B R53, R81 ;  /* 0x00000051ff35723e */ /* 0x000fe200020006ff */
[-C--:B------:R-:W-:Y:S01]  /*8130*/  FFMA.FTZ R171, R86, R167.reuse, -R171 ;  /* 0x000000a756ab7223 */ /* 0x080fe200000108ab */
[----:B------:R-:W-:Y:S01]  /*8140*/  FFMA.FTZ R86, R158, R167, R169 ;  /* 0x000000a79e567223 */ /* 0x000fe200000100a9 */
[-C--:B------:R-:W-:Y:S01]  /*8150*/  FFMA.FTZ R82, R82, R165.reuse, -R173 ;  /* 0x000000a552527223 */ /* 0x080fe200000108ad */
[----:B------:R-:W-:Y:S01]  /*8160*/  FFMA.FTZ R165, R159, R165, R166 ;  /* 0x000000a59fa57223 */ /* 0x000fe200000100a6 */
[----:B------:R-:W-:Y:S01]  /*8170*/  F2FP.SATFINITE.E4M3.F32.PACK_AB_MERGE_C R160, R175, R160, RZ ;  /* 0x000000a0afa0723e */ /* 0x000fe200048070ff */
[--C-:B------:R-:W-:Y:S01]  /*8180*/  HADD2.F32 R158, -RZ, R54.reuse.H0_H0 ;  /* 0x20000036ff9e7230 */ /* 0x100fe20000004100 */
[----:B------:R-:W-:Y:S01]  /*8190*/  F2FP.SATFINITE.E4M3.F32.PACK_AB_MERGE_C R164, R177, R164, RZ ;  /* 0x000000a4b1a4723e */ /* 0x000fe200048070ff */
[----:B------:R-:W-:Y:S01]  /*81a0*/  HADD2.F32 R163, -RZ, R55.H0_H0 ;  /* 0x20000037ffa37230 */ /* 0x000fe20000004100 */
[----:B------:R-:W-:Y:S01]  /*81b0*/  F2FP.SATFINITE.E4M3.F32.PACK_AB_MERGE_C R80, R161, R80, R52 ;  /* 0x00000050a150723e */ /* 0x000fe20004807034 */
[----:B------:R-:W-:Y:S01]  /*81c0*/  HADD2.F32 R52, -RZ, R53.H0_H0 ;  /* 0x20000035ff347230 */ /* 0x000fe20000004100 */
[----:B------:R-:W-:Y:S01]  /*81d0*/  F2FP.F16.E4M3.UNPACK_B R159, R50 ;  /* 0x00000032ff9f723e */ /* 0x000fe200020006ff */
[----:B------:R-:W-:Y:S01]  /*81e0*/  HADD2.F32 R54, -RZ, R54.H1_H1 ;  /* 0x30000036ff367230 */ /* 0x000fe20000004100 */
[----:B------:R-:W-:Y:S01]  /*81f0*/  F2FP.SATFINITE.E4M3.F32.PACK_AB_MERGE_C R82, R82, R171, R160 ;  /* 0x000000ab5252723e */ /* 0x000fe200048070a0 */
[----:B------:R-:W-:Y:S01]  /*8200*/  HADD2.F32 R160, -RZ, R55.H1_H1 ;  /* 0x30000037ffa07230 */ /* 0x000fe20000004100 */
[----:B------:R-:W-:Y:S01]  /*8210*/  F2FP.SATFINITE.E4M3.F32.PACK_AB_MERGE_C R86, R165, R86, R164 ;  /* 0x00000056a556723e */ /* 0x000fe200048070a4 */
        /* <DEDUP_REMOVED lines=14> */
[----:B------:R-:W-:Y:S01]  /*8300*/  F2FP.F16.E4M3.UNPACK_B R50, R50.H1 ;  /* 0x00000032ff32723e */ /* 0x000fe200030006ff */
[----:B------:R-:W-:Y:S01]  /*8310*/  HADD2.F32 R158, -RZ, R85.H0_H0 ;  /* 0x20000055ff9e7230 */ /* 0x000fe20000004100 */
[-C--:B------:R-:W-:Y:S01]  /*8320*/  F2FP.F16.E4M3.UNPACK_B R169, R49.reuse ;  /* 0x00000031ffa9723e */ /* 0x080fe200020006ff */
        /* <DEDUP_REMOVED lines=8> */
[----:B------:R-:W-:Y:S02]  /*83b0*/  HADD2.F32 R81, -RZ, R81.H1_H1 ;  /* 0x30000051ff517230 */ /* 0x000fe40000004100 */
[----:B------:R-:W-:Y:S02]  /*83c0*/  HADD2.F32 R160, -RZ, R160.H1_H1 ;  /* 0x300000a0ffa07230 */ /* 0x000fe40000004100 */
[----:B------:R-:W-:Y:S02]  /*83d0*/  HADD2.F32 R164, -RZ, R50.H1_H1 ;  /* 0x30000032ffa47230 */ /* 0x000fe40000004100 */
[-C--:B------:R-:W-:Y:S01]  /*83e0*/  FFMA.FTZ R50, R51, R85.reuse, -R166 ;  /* 0x0000005533327223 */ /* 0x080fe200000108a6 */
[----:B------:R-:W-:Y:S01]  /*83f0*/  FFMA.FTZ R51, R158, R85, R161 ;  /* 0x000000559e337223 */ /* 0x000fe200000100a1 */
[-C--:B------:R-:W-:Y:S01]  /*8400*/  FMUL.FTZ R168, R159, R160.reuse ;  /* 0x000000a09fa87220 */ /* 0x080fe20000410000 */
[C---:B------:R-:W-:Y:S01]  /*8410*/  FMUL.FTZ R158, R81.reuse, R160 ;  /* 0x000000a0519e7220 */ /* 0x040fe20000410000 */
[----:B------:R-:W-:Y:S01]  /*8420*/  F2FP.F16.E4M3.UNPACK_B R85, R83 ;  /* 0x00000053ff55723e */ /* 0x000fe200020006ff */
[----:B------:R-:W-:Y:S01]  /*8430*/  HADD2.F32 R49, -RZ, R170.H0_H0 ;  /* 0x200000aaff317230 */ /* 0x000fe20000004100 */
[----:B------:R-:W-:Y:S01]  /*8440*/  F2FP.F16.E4M3.UNPACK_B R160, R87 ;  /* 0x00000057ffa0723e */ /* 0x000fe200020006ff */
[-C--:B------:R-:W-:Y:S01]  /*8450*/  FFMA.FTZ R81, R81, R164.reuse, -R168 ;  /* 0x000000a451517223 */ /* 0x080fe200000108a8 */
[----:B------:R-:W-:Y:S01]  /*8460*/  F2FP.F16.E4M3.UNPACK_B R83, R83.H1 ;  /* 0x00000053ff53723e */ /* 0x000fe200030006ff */
[----:B------:R-:W-:Y:S01]  /*8470*/  FFMA.FTZ R158, R159, R164, R158 ;  /* 0x000000a49f9e7223 */ /* 0x000fe2000001009e */
[----:B------:R-:W-:Y:S01]  /*8480*/  F2FP.F16.E4M3.UNPACK_B R161, R87.H1 ;  /* 0x00000057ffa1723e */ /* 0x000fe200030006ff */
[----:B------:R-:W-:Y:S01]  /*8490*/  HADD2.F32 R87, -RZ, R85.H0_H0 ;  /* 0x20000055ff577230 */ /* 0x000fe20000004100 */
[----:B------:R-:W-:Y:S01]  /*84a0*/  F2FP.F16.E4M3.UNPACK_B R166, R48.H1 ;  /* 0x00000030ffa6723e */ /* 0x000fe200030006ff */
[----:B------:R-:W-:Y:S01]  /*84b0*/  HADD2.F32 R163, -RZ, R160.H0_H0 ;  /* 0x200000a0ffa37230 */ /* 0x000fe20000004100 */
[----:B------:R-:W-:Y:S01]  /*84c0*/  F2FP.SATFINITE.E4M3.F32.PACK_AB_MERGE_C R50, R81, R50, RZ ;  /* 0x000000325132723e */ /* 0x000fe200048070ff */
[----:B------:R-:W-:Y:S01]  /*84d0*/  HADD2.F32 R48, -RZ, R169.H0_H0 ;  /* 0x200000a9ff307230 */ /* 0x000fe20000004100 */
[----:B------:R-:W-:Y:S01]  /*84e0*/  F2FP.SATFINITE.E4M3.F32.PACK_AB_MERGE_C R51, R158, R51, RZ ;  /* 0x000000339e33723e */ /* 0x000fe200048070ff */
[----:B------:R-:W-:Y:S01]  /*84f0*/  HADD2.F32 R159, -RZ, R83.H0_H0 ;  /* 0x20000053ff9f7230 */ /* 0x000fe20000004100 */
[----:B------:R-:W-:Y:S01]  /*8500*/  F2FP.SATFINITE.E4M3.F32.PACK_AB_MERGE_C R81, R55, R52, R50 ;  /* 0x000000343751723e */ /* 0x000fe20004807032 */
[----:B------:R-:W-:-:S02]  /*8510*/  HADD2.F32 R164, -RZ, R161.H0_H0 ;  /* 0x200000a1ffa47230 */ /* 0x000fc40000004100 */
[-C--:B------:R-:W-:Y:S01]  /*8520*/  FMUL.FTZ R172, R163, R48.reuse ;  /* 0x00000030a3ac7220 */ /* 0x080fe20000410000 */
[----:B------:R-:W-:Y:S02]  /*8530*/  HADD2.F32 R168, -RZ, R165.H0_H0 ;  /* 0x200000a5ffa87230 */ /* 0x000fe40000004100 */
[----:B------:R-:W-:Y:S01]  /*8540*/  FMUL.FTZ R174, R87, R48 ;  /* 0x0000003057ae7220 */ /* 0x000fe20000410000 */
[----:B------:R-:W-:Y:S02]  /*8550*/  HADD2.F32 R161, -RZ, R161.H1_H1 ;  /* 0x300000a1ffa17230 */ /* 0x000fe40000004100 */
[-C--:B------:R-:W-:Y:S01]  /*8560*/  FMUL.FTZ R176, R164, R49.reuse ;  /* 0x00000031a4b07220 */ /* 0x080fe20000410000 */
[----:B------:R-:W-:Y:S02]  /*8570*/  HADD2.F32 R170, -RZ, R170.H1_H1 ;  /* 0x300000aaffaa7230 */ /* 0x000fe40000004100 */
[----:B------:R-:W-:Y:S01]  /*8580*/  FMUL.FTZ R171, R159, R49 ;  /* 0x000000319fab7220 */ /* 0x000fe20000410000 */
[----:B------:R-:W-:-:S02]  /*8590*/  HADD2.F32 R83, -RZ, R83.H1_H1 ;  /* 0x30000053ff537230 */ /* 0x000fc40000004100 */
[-C--:B------:R-:W-:Y:S01]  /*85a0*/  FFMA.FTZ R48, R87, R168.reuse, -R172 ;  /* 0x000000a857307223 */ /* 0x080fe200000108ac */
[----:B------:R-:W-:Y:S02]  /*85b0*/  HADD2.F32 R167, -RZ, R166.H0_H0 ;  /* 0x200000a6ffa77230 */ /* 0x000fe40000004100 */
[----:B------:R-:W-:Y:S01]  /*85c0*/  FFMA.FTZ R49, R163, R168, R174 ;  /* 0x000000a8a3317223 */ /* 0x000fe200000100ae */
[----:B------:R-:W-:Y:S02]  /*85d0*/  HADD2.F32 R160, -RZ, R160.H1_H1 ;  /* 0x300000a0ffa07230 */ /* 0x000fe40000004100 */
[-C--:B------:R-:W-:Y:S01]  /*85e0*/  FMUL.FTZ R168, R161, R170.reuse ;  /* 0x000000aaa1a87220 */ /* 0x080fe20000410000 */
[----:B------:R-:W-:Y:S02]  /*85f0*/  HADD2.F32 R169, -RZ, R169.H1_H1 ;  /* 0x300000a9ffa97230 */ /* 0x000fe40000004100 */
[----:B------:R-:W-:Y:S01]  /*8600*/  FMUL.FTZ R170, R83, R170 ;  /* 0x000000aa53aa7220 */ /* 0x000fe20000410000 */
[----:B------:R-:W-:-:S02]  /*8610*/  HADD2.F32 R166, -RZ, R166.H1_H1 ;  /* 0x300000a6ffa67230 */ /* 0x000fc40000004100 */
[-C--:B------:R-:W-:Y:S01]  /*8620*/  FFMA.FTZ R171, R164, R167.reuse, R171 ;  /* 0x000000a7a4ab7223 */ /* 0x080fe200000100ab */
[----:B------:R-:W-:Y:S02]  /*8630*/  HADD2.F32 R85, -RZ, R85.H1_H1 ;  /* 0x30000055ff557230 */ /* 0x000fe40000004100 */
[----:B------:R-:W-:Y:S01]  /*8640*/  FFMA.FTZ R176, R159, R167, -R176 ;  /* 0x000000a79fb07223 */ /* 0x000fe200000108b0 */
[----:B------:R-:W-:Y:S02]  /*8650*/  HADD2.F32 R165, -RZ, R165.H1_H1 ;  /* 0x300000a5ffa57230 */ /* 0x000fe40000004100 */
[-C--:B------:R-:W-:Y:S01]  /*8660*/  FMUL.FTZ R164, R160, R169.reuse ;  /* 0x000000a9a0a47220 */ /* 0x080fe20000410000 */
[-C--:B------:R-:W-:Y:S01]  /*8670*/  FFMA.FTZ R83, R83, R166.reuse, -R168 ;  /* 0x000000a653537223 */ /* 0x080fe200000108a8 */
[----:B------:R-:W-:Y:S01]  /*8680*/  FMUL.FTZ R169, R85, R169 ;  /* 0x000000a955a97220 */ /* 0x000fe20000410000 */
[----:B------:R-:W-:Y:S01]  /*8690*/  FFMA.FTZ R170, R161, R166, R170 ;  /* 0x000000a6a1aa7223 */ /* 0x000fe200000100aa */
[----:B------:R-:W-:-:S02]  /*86a0*/  FFMA.FTZ R85, R85, R165, -R164 ;  /* 0x000000a555557223 */ /* 0x000fc400000108a4 */
[----:B------:R-:W-:Y:S01]  /*86b0*/  FFMA.FTZ R160, R160, R165, R169 ;  /* 0x000000a5a0a07223 */ /* 0x000fe200000100a9 */
[----:B------:R-:W-:Y:S02]  /*86c0*/  F2FP.SATFINITE.E4M3.F32.PACK_AB_MERGE_C R83, R83, R176, RZ ;  /* 0x000000b05353723e */ /* 0x000fe400048070ff */
[----:B------:R-:W-:Y:S02]  /*86d0*/  F2FP.SATFINITE.E4M3.F32.PACK_AB_MERGE_C R170, R170, R171, RZ ;  /* 0x000000abaaaa723e */ /* 0x000fe400048070ff */
[----:B------:R-:W-:Y:S02]  /*86e0*/  F2FP.SATFINITE.E4M3.F32.PACK_AB_MERGE_C R83, R85, R48, R83 ;  /* 0x000000305553723e */ /* 0x000fe40004807053 */
[----:B------:R-:W-:Y:S02]  /*86f0*/  F2FP.SATFINITE.E4M3.F32.PACK_AB_MERGE_C R85, R54, R53, R51 ;  /* 0x000000353655723e */ /* 0x000fe40004807033 */
[----:B------:R-:W-:-:S07]  /*8700*/  F2FP.SATFINITE.E4M3.F32.PACK_AB_MERGE_C R87, R160, R49, R170 ;  /* 0x00000031a057723e */ /* 0x000fce00048070aa */
.L_x_2353:
[----:B------:R-:W-:Y:S05]  /*8710*/  BSYNC B2 ;  /* 0x0000000000027941 */ /* 0x000fea0003800000 */
.L_x_2352:
        /* <DEDUP_REMOVED lines=12> */
.L_x_2351:
[----:B------:R-:W-:Y:S05]  /*87e0*/  BSYNC B1 ;  /* 0x0000000000017941 */ /* 0x000fea0003800000 */
.L_x_2350:
        /* <DEDUP_REMOVED lines=18> */
[----:B------:R-:W-:Y:S01]  /*8910*/  IMAD.IADD R83, R81, 0x1, R83 ;  /* 0x0000000151537824 */ /* 0x000fe200078e0253 */
[----:B------:R-:W-:Y:S02]  /*8920*/  LOP3.LUT R51, R51, 0x380, RZ, 0xc0, !PT ;  /* 0x0000038033337812 */ /* 0x000fe400078ec0ff */
[----:B------:R-:W-:Y:S02]  /*8930*/  LEA.HI.SX32 R49, R49, R36, 0x1b ;  /* 0x0000002431317211 */ /* 0x000fe400078fdaff */
[----:B------:R-:W-:Y:S02]  /*8940*/  LOP3.LUT R52, R52, 0x380, RZ, 0xc0, !PT ;  /* 0x0000038034347812 */ /* 0x000fe400078ec0ff */
[----:B------:R-:W-:Y:S01]  /*8950*/  SHF.R.U32.HI R51, RZ, 0x3, R51 ;  /* 0x00000003ff337819 */ /* 0x000fe20000011633 */
[----:B------:R-:W-:Y:S01]  /*8960*/  IMAD.SHL.U32 R85, R49, 0x10, RZ ;  /* 0x0000001031557824 */ /* 0x000fe200078e00ff */
[----:B------:R-:W-:Y:S01]  /*8970*/  IADD3.X R86, R40, R83, R38, P3, P4 ;  /* 0x0000005328567210 */ /* 0x000fe20001fe8426 */
        /* <DEDUP_REMOVED lines=14> */
[--C-:B------:R-:W-:Y:S01]  /*8a60*/  SHF.R.U32.HI R134, RZ, 0x8, R59.reuse ;  /* 0x00000008ff867819 */ /* 0x100fe2000001163b */
[----:B------:R-:W-:Y:S01]  /*8a70*/  IMAD.SHL.U32 R48, R135, 0x100, RZ ;  /* 0x0000010087307824 */ /* 0x000fe200078e00ff */
[----:B------:R-:W-:Y:S02]  /*8a80*/  SHF.R.U32.HI R158, RZ, 0x10, R59 ;  /* 0x00000010ff9e7819 */ /* 0x000fe4000001163b */
[----:B------:R-:W-:Y:S02]  /*8a90*/  SHF.R.U32.HI R62, RZ, 0x8, R63 ;  /* 0x00000008ff3e7819 */ /* 0x000fe4000001163f */
[----:B------:R-:W-:Y:S01]  /*8aa0*/  LOP3.LUT R87, R87, 0xff00, R48, 0xf8, !PT ;  /* 0x0000ff0057577812 */ /* 0x000fe200078ef830 */
[----:B------:R-:W-:Y:S01]  /*8ab0*/  IMAD.SHL.U32 R48, R134, 0x100, RZ ;  /* 0x0000010086307824 */ /* 0x000fe200078e00ff */
[----:B------:R-:W-:-:S02]  /*8ac0*/  LOP3.LUT R59, R59, 0xff0000ff, RZ, 0xc0, !PT ;  /* 0xff0000ff3b3b7812 */ /* 0x000fc400078ec0ff */
[--C-:B------:R-:W-:Y:S02]  /*8ad0*/  SHF.R.U32.HI R157, RZ, 0x10, R61.reuse ;  /* 0x00000010ff9d7819 */ /* 0x100fe4000001163d */
[----:B------:R-:W-:Y:S02]  /*8ae0*/  SHF.R.U32.HI R84, RZ, 0x8, R61 ;  /* 0x00000008ff547819 */ /* 0x000fe4000001163d */
[----:B------:R-:W-:Y:S01]  /*8af0*/  LOP3.LUT R58, R61, 0xff0000ff, RZ, 0xc0, !PT ;  /* 0xff0000ff3d3a7812 */ /* 0x000fe200078ec0ff */
[----:B--2---:R-:W-:Y:S01]  /*8b00*/  IMAD.MOV.U32 R61, RZ, RZ, R52 ;  /* 0x000000ffff3d7224 */ /* 0x004fe200078e0034 */
[----:B------:R-:W-:Y:S01]  /*8b10*/  SHF.R.U32.HI R156, RZ, 0x10, R57 ;  /* 0x00000010ff9c7819 */ /* 0x000fe20000011639 */
[----:B------:R-:W-:Y:S01]  /*8b20*/  IMAD.SHL.U32 R52, R62, 0x100, RZ ;  /* 0x000001003e347824 */ /* 0x000fe200078e00ff */
[----:B------:R-:W-:Y:S01]  /*8b30*/  SHF.R.U32.HI R155, RZ, 0x10, R63 ;  /* 0x00000010ff9b7819 */ /* 0x000fe2000001163f */
[----:B------:R-:W-:Y:S01]  /*8b40*/  IMAD.SHL.U32 R49, R84, 0x100, RZ ;  /* 0x0000010054317824 */ /* 0x000fe200078e00ff */
[----:B------:R-:W-:Y:S01]  /*8b50*/  LOP3.LUT R59, R59, 0xff00, R48, 0xf8, !PT ;  /* 0x0000ff003b3b7812 */ /* 0x000fe200078ef830 */
[----:B------:R-:W-:Y:S01]  /*8b60*/  IMAD.U32 R48, R158, 0x10000, RZ ;  /* 0x000100009e307824 */ /* 0x000fe200078e00ff */
[----:B------:R-:W-:Y:S01]  /*8b70*/  LOP3.LUT R63, R63, 0xff0000ff, RZ, 0xc0, !PT ;  /* 0xff0000ff3f3f7812 */ /* 0x000fe200078ec0ff */
[----:B------:R-:W-:Y:S01]  /*8b80*/  IMAD.MOV.U32 R57, RZ, RZ, R50 ;  /* 0x000000ffff397224 */ /* 0x000fe200078e0032 */
[----:B------:R-:W-:Y:S01]  /*8b90*/  F2FP.F16.E4M3.UNPACK_B R134, R153.H1 ;  /* 0x00000099ff86723e */ /* 0x000fe200030006ff */
[----:B------:R-:W-:Y:S01]  /*8ba0*/  IMAD.U32 R50, R156, 0x10000, RZ ;  /* 0x000100009c327824 */ /* 0x000fe200078e00ff */
[----:B------:R-:W-:Y:S01]  /*8bb0*/  F2FP.F16.E4M3.UNPACK_B R84, R61.H1 ;  /* 0x0000003dff54723e */ /* 0x000fe200030006ff */
[----:B------:R-:W-:Y:S01]  /*8bc0*/  IMAD.U32 R155, R155, 0x10000, RZ ;  /* 0x000100009b9b7824 */ /* 0x000fe200078e00ff */
[----:B------:R-:W-:-:S02]  /*8bd0*/  F2FP.F16.E4M3.UNPACK_B R62, R60.H1 ;  /* 0x0000003cff3e723e */ /* 0x000fc400030006ff */
[----:B------:R-:W-:Y:S01]  /*8be0*/  LOP3.LUT R156, R63, 0xff00, R52, 0xf8, !PT ;  /* 0x0000ff003f9c7812 */ /* 0x000fe200078ef834 */
[----:B------:R-:W-:Y:S01]  /*8bf0*/  IMAD.U32 R52, R157, 0x10000, RZ ;  /* 0x000100009d347824 */ /* 0x000fe200078e00ff */
[----:B------:R-:W-:Y:S01]  /*8c00*/  LOP3.LUT R135, R58, 0xff00, R49, 0xf8, !PT ;  /* 0x0000ff003a877812 */ /* 0x000fe200078ef831 */
[----:B------:R-:W-:Y:S01]  /*8c10*/  HADD2.F32 R49, -RZ, R134.H0_H0 ;  /* 0x20000086ff317230 */ /* 0x000fe20000004100 */
[----:B------:R-:W-:Y:S01]  /*8c20*/  LOP3.LUT R48, R59, 0xff0000, R48, 0xf8, !PT ;  /* 0x00ff00003b307812 */ /* 0x000fe200078ef830 */
[----:B------:R-:W-:Y:S01]  /*8c30*/  HADD2.F32 R59, -RZ, R84.H0_H0 ;  /* 0x20000054ff3b7230 */ /* 0x000fe20000004100 */
[----:B------:R-:W-:Y:S01]  /*8c40*/  F2FP.F16.E4M3.UNPACK_B R63, R151.H1 ;  /* 0x00000097ff3f723e */ /* 0x000fe200030006ff */
[----:B------:R-:W-:Y:S01]  /*8c50*/  HADD2.F32 R58, -RZ, R62.H0_H0 ;  /* 0x2000003eff3a7230 */ /* 0x000fe20000004100 */
[----:B------:R-:W-:Y:S01]  /*8c60*/  LOP3.LUT R50, R87, 0xff0000, R50, 0xf8, !PT ;  /* 0x00ff000057327812 */ /* 0x000fe200078ef832 */
[----:B------:R-:W-:Y:S02]  /*8c70*/  HADD2.F32 R134, -RZ, R134.H1_H1 ;  /* 0x30000086ff867230 */ /* 0x000fe40000004100 */
[----:B------:R-:W-:Y:S01]  /*8c80*/  FMUL.FTZ R157, R59, R49 ;  /* 0x000000313b9d7220 */ /* 0x000fe20000410000 */
[----:B------:R-:W-:-:S02]  /*8c90*/  HADD2.F32 R87, -RZ, R63.H0_H0 ;  /* 0x2000003fff577230 */ /* 0x000fc40000004100 */
        /* <DEDUP_REMOVED lines=9> */
[----:B------:R-:W-:Y:S02]  /*8d30*/  F2FP.F16.E4M3.UNPACK_B R87, R61 ;  /* 0x0000003dff57723e */ /* 0x000fe400020006ff */
[----:B------:R-:W-:Y:S01]  /*8d40*/  F2FP.F16.E4M3.UNPACK_B R84, R60 ;  /* 0x0000003cff54723e */ /* 0x000fe200020006ff */
[-C--:B------:R-:W-:Y:S01]  /*8d50*/  FMUL.FTZ R158, R63, R134.reuse ;  /* 0x000000863f9e7220 */ /* 0x080fe20000410000 */
[----:B------:R-:W-:Y:S01]  /*8d60*/  F2FP.F16.E4M3.UNPACK_B R151, R151 ;  /* 0x00000097ff97723e */ /* 0x000fe200020006ff */
[----:B------:R-:W-:Y:S01]  /*8d70*/  FMUL.FTZ R60, R135, R134 ;  /* 0x00000086873c7220 */ /* 0x000fe20000410000 */
[----:B------:R-:W-:-:S02]  /*8d80*/  HADD2.F32 R155, -RZ, R153.H0_H0 ;  /* 0x20000099ff9b7230 */ /* 0x000fc40000004100 */
[----:B------:R-:W-:Y:S02]  /*8d90*/  HADD2.F32 R134, -RZ, R87.H0_H0 ;  /* 0x20000057ff867230 */ /* 0x000fe40000004100 */
        /* <DEDUP_REMOVED lines=14> */
[----:B------:R-:W-:Y:S01]  /*8e80*/  F2FP.F16.E4M3.UNPACK_B R151, R54.H1 ;  /* 0x00000036ff97723e */ /* 0x000fe200030006ff */
[----:B------:R-:W-:Y:S01]  /*8e90*/  FMUL.FTZ R158, R84, R153 ;  /* 0x00000099549e7220 */ /* 0x000fe20000410000 */
[----:B------:R-:W-:Y:S01]  /*8ea0*/  F2FP.F16.E4M3.UNPACK_B R156, R152.H1 ;  /* 0x00000098ff9c723e */ /* 0x000fe200030006ff */
[----:B------:R-:W-:Y:S01]  /*8eb0*/  HADD2.F32 R160, -RZ, R157.H0_H0 ;  /* 0x2000009dffa07230 */ /* 0x000fe20000004100 */
[----:B------:R-:W-:Y:S01]  /*8ec0*/  F2FP.F16.E4M3.UNPACK_B R134, R57.H1 ;  /* 0x00000039ff86723e */ /* 0x000fe200030006ff */
[----:B------:R-:W-:-:S02]  /*8ed0*/  HADD2.F32 R153, -RZ, R151.H0_H0 ;  /* 0x20000097ff997230 */ /* 0x000fc40000004100 */
[-C--:B------:R-:W-:Y:S01]  /*8ee0*/  FFMA.FTZ R87, R84, R155.reuse, -R87 ;  /* 0x0000009b54577223 */ /* 0x080fe20000010857 */
[----:B------:R-:W-:Y:S01]  /*8ef0*/  FFMA.FTZ R84, R135, R155, R158 ;  /* 0x0000009b87547223 */ /* 0x000fe2000001009e */
[----:B------:R-:W-:Y:S01]  /*8f00*/  HADD2.F32 R158, -RZ, R156.H0_H0 ;  /* 0x2000009cff9e7230 */ /* 0x000fe20000004100 */
[----:B------:R-:W-:Y:S01]  /*8f10*/  F2FP.F16.E4M3.UNPACK_B R154, R154 ;  /* 0x0000009aff9a723e */ /* 0x000fe200020006ff */
[--C-:B------:R-:W-:Y:S02]  /*8f20*/  HADD2.F32 R135, -RZ, R134.reuse.H0_H0 ;  /* 0x20000086ff877230 */ /* 0x100fe40000004100 */
[-C--:B------:R-:W-:Y:S01]  /*8f30*/  FMUL.FTZ R162, R153, R160.reuse ;  /* 0x000000a099a27220 */ /* 0x080fe20000410000 */
[----:B------:R-:W-:Y:S01]  /*8f40*/  HADD2.F32 R157, -RZ, R157.H1_H1 ;  /* 0x3000009dff9d7230 */ /* 0x000fe20000004100 */
        /* <DEDUP_REMOVED lines=10> */
[----:B------:R-:W-:Y:S01]  /*8ff0*/  FFMA.FTZ R157, R134, R156, -R135 ;  /* 0x0000009c869d7223 */ /* 0x000fe20000010887 */
[----:B------:R-:W-:Y:S01]  /*9000*/  F2FP.F16.E4M3.UNPACK_B R134, R54 ;  /* 0x00000036ff86723e */ /* 0x000fe200020006ff */
[----:B------:R-:W-:Y:S02]  /*9010*/  HADD2.F32 R153, -RZ, R154.H0_H0 ;  /* 0x2000009aff997230 */ /* 0x000fe40000004100 */
[----:B------:R-:W-:Y:S01]  /*9020*/  FFMA.FTZ R159, R151, R156, R164 ;  /* 0x0000009c979f7223 */ /* 0x000fe200000100a4 */
[----:B------:R-:W-:Y:S01]  /*9030*/  HADD2.F32 R54, -RZ, R57.H0_H0 ;  /* 0x20000039ff367230 */ /* 0x000fe20000004100 */
[----:B------:R-:W-:Y:S01]  /*9040*/  F2FP.SATFINITE.E4M3.F32.PACK_AB_MERGE_C R58, R61, R58, RZ ;  /* 0x0000003a3d3a723e */ /* 0x000fe200048070ff */
[----:B------:R-:W-:Y:S01]  /*9050*/  HADD2.F32 R135, -RZ, R134.H0_H0 ;  /* 0x20000086ff877230 */ /* 0x000fe20000004100 */
[----:B------:R-:W-:Y:S01]  /*9060*/  F2FP.SATFINITE.E4M3.F32.PACK_AB_MERGE_C R60, R60, R59, RZ ;  /* 0x0000003b3c3c723e */ /* 0x000fe200048070ff */
[----:B------:R-:W-:-:S02]  /*9070*/  HADD2.F32 R154, -RZ, R154.H1_H1 ;  /* 0x3000009aff9a7230 */ /* 0x000fc40000004100 */
[CC--:B------:R-:W-:Y:S01]  /*9080*/  FMUL.FTZ R156, R54.reuse, R153.reuse ;  /* 0x00000099369c7220 */ /* 0x0c0fe20000410000 */
[----:B------:R-:W-:Y:S02]  /*9090*/  HADD2.F32 R57, -RZ, R57.H1_H1 ;  /* 0x30000039ff397230 */ /* 0x000fe40000004100 */
[----:B------:R-:W-:Y:S01]  /*90a0*/  FMUL.FTZ R155, R135, R153 ;  /* 0x00000099879b7220 */ /* 0x000fe20000410000 */
[----:B------:R-:W-:Y:S01]  /*90b0*/  HADD2.F32 R151, -RZ, R152.H0_H0 ;  /* 0x20000098ff977230 */ /* 0x000fe20000004100 */
[----:B------:R-:W-:Y:S01]  /*90c0*/  F2FP.SATFINITE.E4M3.F32.PACK_AB_MERGE_C R59, R87, R62, R58 ;  /* 0x0000003e573b723e */ /* 0x000fe2000480703a */
[----:B------:R-:W-:Y:S02]  /*90d0*/  HADD2.F32 R134, -RZ, R134.H1_H1 ;  /* 0x30000086ff867230 */ /* 0x000fe40000004100 */
[----:B------:R-:W-:Y:S01]  /*90e0*/  FMUL.FTZ R153, R57, R154 ;  /* 0x0000009a39997220 */ /* 0x000fe20000410000 */
[----:B------:R-:W-:Y:S01]  /*90f0*/  HADD2.F32 R152, -RZ, R152.H1_H1 ;  /* 0x30000098ff987230 */ /* 0x000fe20000004100 */
[----:B------:R-:W-:Y:S01]  /*9100*/  F2FP.F16.E4M3.UNPACK_B R62, R52 ;  /* 0x00000034ff3e723e */ /* 0x000fe200020006ff */
[----:B------:R-:W-:Y:S01]  /*9110*/  FFMA.FTZ R155, R54, R151, -R155 ;  /* 0x00000097369b7223 */ /* 0x000fe2000001089b */
[C---:B------:R-:W-:Y:S01]  /*9120*/  FMUL.FTZ R158, R134.reuse, R154 ;  /* 0x0000009a869e7220 */ /* 0x040fe20000410000 */
[----:B------:R-:W-:Y:S01]  /*9130*/  F2FP.F16.E4M3.UNPACK_B R61, R56 ;  /* 0x00000038ff3d723e */ /* 0x000fe200020006ff */
[----:B------:R-:W-:Y:S01]  /*9140*/  FFMA.FTZ R153, R134, R152, R153 ;  /* 0x0000009886997223 */ /* 0x000fe20000010099 */
        /* <DEDUP_REMOVED lines=8> */
[----:B------:R-:W-:Y:S01]  /*91d0*/  F2FP.F16.E4M3.UNPACK_B R56, R56.H1 ;  /* 0x00000038ff38723e */ /* 0x000fe200030006ff */
[----:B------:R-:W-:Y:S02]  /*91e0*/  HADD2.F32 R87, -RZ, R84.H0_H0 ;  /* 0x20000054ff577230 */ /* 0x000fe40000004100 */
[-C--:B------:R-:W-:Y:S01]  /*91f0*/  FMUL.FTZ R151, R63, R135.reuse ;  /* 0x000000873f977220 */ /* 0x080fe20000410000 */
[----:B------:R-:W-:Y:S02]  /*9200*/  HADD2.F32 R134, -RZ, R134.H1_H1 ;  /* 0x30000086ff867230 */ /* 0x000fe40000004100 */
[C---:B------:R-:W-:Y:S01]  /*9210*/  FMUL.FTZ R152, R60.reuse, R135 ;  /* 0x000000873c987220 */ /* 0x040fe20000410000 */
[----:B------:R-:W-:Y:S02]  /*9220*/  HADD2.F32 R135, -RZ, R62.H1_H1 ;  /* 0x3000003eff877230 */ /* 0x000fe40000004100 */
[----:B------:R-:W-:Y:S01]  /*9230*/  FFMA.FTZ R60, R60, R87, -R151 ;  /* 0x000000573c3c7223 */ /* 0x000fe20000010897 */
[----:B------:R-:W-:-:S02]  /*9240*/  HADD2.F32 R62, -RZ, R61.H1_H1 ;  /* 0x3000003dff3e7230 */ /* 0x000fc40000004100 */
[----:B------:R-:W-:Y:S01]  /*9250*/  FFMA.FTZ R61, R63, R87, R152 ;  /* 0x000000573f3d7223 */ /* 0x000fe20000010098 */
[----:B------:R-:W-:Y:S02]  /*9260*/  HADD2.F32 R63, -RZ, R84.H1_H1 ;  /* 0x30000054ff3f7230 */ /* 0x000fe40000004100 */
[----:B------:R-:W-:Y:S01]  /*9270*/  FMUL.FTZ R87, R134, R135 ;  /* 0x0000008786577220 */ /* 0x000fe20000410000 */
[----:B------:R-:W-:Y:S01]  /*9280*/  F2FP.F16.E4M3.UNPACK_B R84, R53.H1 ;  /* 0x00000035ff54723e */ /* 0x000fe200030006ff */
[C---:B------:R-:W-:Y:S01]  /*9290*/  FMUL.FTZ R151, R62.reuse, R135 ;  /* 0x000000873e977220 */ /* 0x040fe20000410000 */
[----:B------:R-:W-:Y:S01]  /*92a0*/  F2FP.F16.E4M3.UNPACK_B R135, R52.H1 ;  /* 0x00000034ff87723e */ /* 0x000fe200030006ff */
[-C--:B------:R-:W-:Y:S01]  /*92b0*/  FFMA.FTZ R53, R62, R63.reuse, -R87 ;  /* 0x0000003f3e357223 */ /* 0x080fe20000010857 */
[----:B------:R-:W-:Y:S01]  /*92c0*/  F2FP.F16.E4M3.UNPACK_B R50, R50.H1 ;  /* 0x00000032ff32723e */ /* 0x000fe200030006ff */
[----:B------:R-:W-:Y:S01]  /*92d0*/  FFMA.FTZ R52, R134, R63, R151 ;  /* 0x0000003f86347223 */ /* 0x000fe20000010097 */
[----:B------:R-:W-:Y:S01]  /*92e0*/  HADD2.F32 R87, -RZ, R84.H0_H0 ;  /* 0x20000054ff577230 */ /* 0x000fe20000004100 */
[----:B------:R-:W-:Y:S01]  /*92f0*/  F2FP.SATFINITE.E4M3.F32.PACK_AB_MERGE_C R159, R159, R160, RZ ;  /* 0x000000a09f9f723e */ /* 0x000fe200048070ff */
[----:B------:R-:W-:Y:S01]  /*9300*/  HADD2.F32 R134, -RZ, R135.H0_H0 ;  /* 0x20000087ff867230 */ /* 0x000fe20000004100 */
[----:B------:R-:W-:Y:S01]  /*9310*/  F2FP.SATFINITE.E4M3.F32.PACK_AB_MERGE_C R57, R157, R162, RZ ;  /* 0x000000a29d39723e */ /* 0x000fe200048070ff */
[----:B------:R-:W-:Y:S01]  /*9320*/  HADD2.F32 R62, -RZ, R56.H0_H0 ;  /* 0x20000038ff3e7230 */ /* 0x000fe20000004100 */
[----:B------:R-:W-:Y:S01]  /*9330*/  F2FP.SATFINITE.E4M3.F32.PACK_AB_MERGE_C R54, R153, R54, R159 ;  /* 0x000000369936723e */ /* 0x000fe2000480709f */
[----:B------:R-:W-:-:S02]  /*9340*/  HADD2.F32 R84, -RZ, R84.H1_H1 ;  /* 0x30000054ff547230 */ /* 0x000fc40000004100 */
[-C--:B------:R-:W-:Y:S01]  /*9350*/  FMUL.FTZ R151, R87, R134.reuse ;  /* 0x0000008657977220 */ /* 0x080fe20000410000 */
[----:B------:R-:W-:Y:S02]  /*9360*/  HADD2.F32 R135, -RZ, R135.H1_H1 ;  /* 0x30000087ff877230 */ /* 0x000fe40000004100 */
[----:B------:R-:W-:Y:S01]  /*9370*/  FMUL.FTZ R152, R62, R134 ;  /* 0x000000863e987220 */ /* 0x000fe20000410000 */
[----:B------:R-:W-:Y:S01]  /*9380*/  HADD2.F32 R63, -RZ, R56.H1_H1 ;  /* 0x30000038ff3f7230 */ /* 0x000fe20000004100 */
[----:B------:R-:W-:Y:S01]  /*9390*/  F2FP.F16.E4M3.UNPACK_B R153, R49 ;  /* 0x00000031ff99723e */ /* 0x000fe200020006ff */
[--C-:B------:R-:W-:Y:S02]  /*93a0*/  HADD2.F32 R56, -RZ, R50.reuse.H0_H0 ;  /* 0x20000032ff387230 */ /* 0x100fe40000004100 */
[-C--:B------:R-:W-:Y:S01]  /*93b0*/  FMUL.FTZ R154, R84, R135.reuse ;  /* 0x00000087549a7220 */ /* 0x080fe20000410000 */
[----:B------:R-:W-:Y:S02]  /*93c0*/  HADD2.F32 R134, -RZ, R50.H1_H1 ;  /* 0x30000032ff867230 */ /* 0x000fe40000004100 */
[----:B------:R-:W-:Y:S01]  /*93d0*/  FMUL.FTZ R135, R63, R135 ;  /* 0x000000873f877220 */ /* 0x000fe20000410000 */
[----:B------:R-:W-:Y:S01]  /*93e0*/  F2FP.SATFINITE.E4M3.F32.PACK_AB_MERGE_C R57, R158, R155, R57 ;  /* 0x0000009b9e39723e */ /* 0x000fe20004807039 */
[-C--:B------:R-:W-:Y:S01]  /*93f0*/  FFMA.FTZ R50, R62, R56.reuse, -R151 ;  /* 0x000000383e327223 */ /* 0x080fe20000010897 */
[----:B------:R-:W-:Y:S01]  /*9400*/  FFMA.FTZ R56, R87, R56, R152 ;  /* 0x0000003857387223 */ /* 0x000fe20000010098 */
[----:B------:R-:W-:Y:S01]  /*9410*/  F2FP.F16.E4M3.UNPACK_B R87, R55 ;  /* 0x00000037ff57723e */ /* 0x000fe200020006ff */
[-C--:B------:R-:W-:Y:S01]  /*9420*/  FFMA.FTZ R157, R63, R134.reuse, -R154 ;  /* 0x000000863f9d7223 */ /* 0x080fe2000001089a */
[----:B------:R-:W-:Y:S01]  /*9430*/  F2FP.F16.E4M3.UNPACK_B R62, R51 ;  /* 0x00000033ff3e723e */ /* 0x000fe200020006ff */
[----:B------:R-:W-:Y:S01]  /*9440*/  FFMA.FTZ R159, R84, R134, R135 ;  /* 0x00000086549f7223 */ /* 0x000fe20000010087 */
[----:B------:R-:W-:Y:S01]  /*9450*/  F2FP.F16.E4M3.UNPACK_B R84, R55.H1 ;  /* 0x00000037ff54723e */ /* 0x000fe200030006ff */
[----:B------:R-:W-:Y:S01]  /*9460*/  HADD2.F32 R134, -RZ, R87.H0_H0 ;  /* 0x20000057ff867230 */ /* 0x000fe20000004100 */
        /* <DEDUP_REMOVED lines=10> */
[----:B------:R-:W-:Y:S01]  /*9510*/  FMUL.FTZ R155, R55, R155 ;  /* 0x0000009b379b7220 */ /* 0x000fe20000410000 */
[----:B------:R-:W-:Y:S02]  /*9520*/  HADD2.F32 R63, -RZ, R51.H0_H0 ;  /* 0x20000033ff3f7230 */ /* 0x000fe40000004100 */
[----:B------:R-:W-:Y:S01]  /*9530*/  FMUL.FTZ R160, R48, R156 ;  /* 0x0000009c30a07220 */ /* 0x000fe20000410000 */
[----:B------:R-:W-:Y:S02]  /*9540*/  HADD2.F32 R152, -RZ, R135.H0_H0 ;  /* 0x20000087ff987230 */ /* 0x000fe40000004100 */
[----:B------:R-:W-:Y:S01]  /*9550*/  FFMA.FTZ R155, R134, R151, R155 ;  /* 0x00000097869b7223 */ /* 0x000fe2000001009b */
[----:B------:R-:W-:-:S02]  /*9560*/  HADD2.F32 R84, -RZ, R84.H1_H1 ;  /* 0x30000054ff547230 */ /* 0x000fc40000004100 */
[C---:B------:R-:W-:Y:S01]  /*9570*/  FMUL.FTZ R161, R63.reuse, R156 ;  /* 0x0000009c3fa17220 */ /* 0x040fe20000410000 */
[----:B------:R-:W-:Y:S02]  /*9580*/  HADD2.F32 R154, -RZ, R154.H1_H1 ;  /* 0x3000009aff9a7230 */ /* 0x000fe40000004100 */
[----:B------:R-:W-:Y:S01]  /*9590*/  FFMA.FTZ R160, R63, R152, -R160 ;  /* 0x000000983fa07223 */ /* 0x000fe200000108a0 */
[----:B------:R-:W-:Y:S02]  /*95a0*/  HADD2.F32 R51, -RZ, R51.H1_H1 ;  /* 0x30000033ff337230 */ /* 0x000fe40000004100 */
[----:B------:R-:W-:Y:S01]  /*95b0*/  FFMA.FTZ R158, R55, R151, -R158 ;  /* 0x00000097379e7223 */ /* 0x000fe2000001089e */
[----:B------:R-:W-:Y:S02]  /*95c0*/  HADD2.F32 R87, -RZ, R87.H1_H1 ;  /* 0x30000057ff577230 */ /* 0x000fe40000004100 */
[----:B------:R-:W-:Y:S01]  /*95d0*/  FMUL.FTZ R134, R84, R154 ;  /* 0x0000009a54867220 */ /* 0x000fe20000410000 */
[----:B------:R-:W-:-:S02]  /*95e0*/  HADD2.F32 R153, -RZ, R153.H1_H1 ;  /* 0x30000099ff997230 */ /* 0x000fc40000004100 */
[----:B------:R-:W-:Y:S01]  /*95f0*/  FMUL.FTZ R63, R51, R154 ;  /* 0x0000009a333f7220 */ /* 0x000fe20000410000 */
[----:B------:R-:W-:Y:S02]  /*9600*/  HADD2.F32 R135, -RZ, R135.H1_H1 ;  /* 0x30000087ff877230 */ /* 0x000fe40000004100 */
[----:B------:R-:W-:Y:S01]  /*9610*/  FFMA.FTZ R161, R48, R152, R161 ;  /* 0x0000009830a17223 */ /* 0x000fe200000100a1 */
[----:B------:R-:W-:Y:S02]  /*9620*/  HADD2.F32 R62, -RZ, R62.H1_H1 ;  /* 0x3000003eff3e7230 */ /* 0x000fe40000004100 */
[----:B------:R-:W-:Y:S01]  /*9630*/  FMUL.FTZ R55, R87, R153 ;  /* 0x0000009957377220 */ /* 0x000fe20000410000 */
[----:B------:R-:W-:Y:S02]  /*9640*/  HADD2.F32 R49, -RZ, R49.H1_H1 ;  /* 0x30000031ff317230 */ /* 0x000fe40000004100 */
[-C--:B------:R-:W-:Y:S01]  /*9650*/  FFMA.FTZ R51, R51, R135.reuse, -R134 ;  /* 0x0000008733337223 */ /* 0x080fe20000010886 */
[----:B------:R-:W-:Y:S01]  /*9660*/  FFMA.FTZ R84, R84, R135, R63 ;  /* 0x0000008754547223 */ /* 0x000fe2000001003f */
[C---:B------:R-:W-:Y:S01]  /*9670*/  FMUL.FTZ R48, R62.reuse, R153 ;  /* 0x000000993e307220 */ /* 0x040fe20000410000 */
[----:B------:R-:W-:Y:S01]  /*9680*/  F2FP.SATFINITE.E4M3.F32.PACK_AB_MERGE_C R50, R157, R50, RZ ;  /* 0x000000329d32723e */ /* 0x000fe200048070ff */
[-C--:B------:R-:W-:Y:S01]  /*9690*/  FFMA.FTZ R55, R62, R49.reuse, -R55 ;  /* 0x000000313e377223 */ /* 0x080fe20000010837 */
[----:B------:R-:W-:Y:S01]  /*96a0*/  F2FP.SATFINITE.E4M3.F32.PACK_AB_MERGE_C R51, R51, R160, RZ ;  /* 0x000000a03333723e */ /* 0x000fe200048070ff */
[----:B------:R-:W-:Y:S01]  /*96b0*/  FFMA.FTZ R48, R87, R49, R48 ;  /* 0x0000003157307223 */ /* 0x000fe20000010030 */
[----:B------:R-:W-:-:S02]  /*96c0*/  F2FP.SATFINITE.E4M3.F32.PACK_AB_MERGE_C R56, R159, R56, RZ ;  /* 0x000000389f38723e */ /* 0x000fc400048070ff */
[----:B------:R-:W-:Y:S02]  /*96d0*/  F2FP.SATFINITE.E4M3.F32.PACK_AB_MERGE_C R84, R84, R161, RZ ;  /* 0x000000a15454723e */ /* 0x000fe400048070ff */
[----:B------:R-:W-:Y:S01]  /*96e0*/  F2FP.SATFINITE.E4M3.F32.PACK_AB_MERGE_C R49, R53, R60, R50 ;  /* 0x0000003c3531723e */ /* 0x000fe20004807032 */
[----:B------:R-:W-:Y:S01]  /*96f0*/  IMAD.MOV.U32 R50, RZ, RZ, R57 ;  /* 0x000000ffff327224 */ /* 0x000fe200078e0039 */
[----:B------:R-:W-:Y:S02]  /*9700*/  F2FP.SATFINITE.E4M3.F32.PACK_AB_MERGE_C R51, R55, R158, R51 ;  /* 0x0000009e3733723e */ /* 0x000fe40004807033 */
[----:B------:R-:W-:Y:S01]  /*9710*/  F2FP.SATFINITE.E4M3.F32.PACK_AB_MERGE_C R53, R52, R61, R56 ;  /* 0x0000003d3435723e */ /* 0x000fe20004807038 */
[----:B------:R-:W-:Y:S01]  /*9720*/  IMAD.MOV.U32 R52, RZ, RZ, R58 ;  /* 0x000000ffff347224 */ /* 0x000fe200078e003a */
[----:B------:R-:W-:Y:S01]  /*9730*/  F2FP.SATFINITE.E4M3.F32.PACK_AB_MERGE_C R55, R48, R155, R84 ;  /* 0x0000009b3037723e */ /* 0x000fe20004807054 */
[----:B------:R-:W-:-:S07]  /*9740*/  IMAD.MOV.U32 R48, RZ, RZ, R59 ;  /* 0x000000ffff307224 */ /* 0x000fce00078e003b */
.L_x_2357:
[----:B------:R-:W-:Y:S05]  /*9750*/  BSYNC B2 ;  /* 0x0000000000027941 */ /* 0x000fea0003800000 */
.L_x_2356:
        /* <DEDUP_REMOVED lines=12> */
.L_x_2355:
[----:B------:R-:W-:Y:S05]  /*9820*/  BSYNC B1 ;  /* 0x0000000000017941 */ /* 0x000fea0003800000 */
.L_x_2354:
        /* <DEDUP_REMOVED lines=16> */
[----:B------:R-:W-:Y:S02]  /*9930*/  LEA.HI R49, R49, R48, RZ, 0x5 ;  /* 0x0000003031317211 */ /* 0x000fe400078f28ff */
[----:B------:R-:W-:Y:S02]  /*9940*/  LOP3.LUT R51, R51, 0x380, RZ, 0xc0, !PT ;  /* 0x0000038033337812 */ /* 0x000fe400078ec0ff */
[----:B------:R-:W-:Y:S02]  /*9950*/  LEA.HI.SX32 R49, R49, R36, 0x1b ;  /* 0x0000002431317211 */ /* 0x000fe400078fdaff */
[----:B------:R-:W-:-:S03]  /*9960*/  IADD3.X R80, R40, R59, R38, P3, P4 ;  /* 0x0000003b28507210 */ /* 0x000fc60001fe8426 */
[----:B------:R-:W-:-:S05]  /*9970*/  IMAD.SHL.U32 R61, R49, 0x10, RZ ;  /* 0x00000010313d7824 */ /* 0x000fca00078e00ff */
[----:B------:R-:W-:-:S04]  /*9980*/  LOP3.LUT R49, R51, 0x70, R61, 0xf8, !PT ;  /* 0x0000007033317812 */ /* 0x000fc800078ef83d */
[----:B------:R-:W-:-:S05]  /*9990*/  LOP3.LUT R49, R49, R140, RZ, 0x3c, !PT ;  /* 0x0000008c31317212 */ /* 0x000fca00078e3cff */
[----:B---3--:R-:W-:Y:S02]  /*99a0*/  IMAD.IADD R48, R50, 0x1, R49 ;  /* 0x0000000132307824 */ /* 0x008fe400078e0231 */
        /* <DEDUP_REMOVED lines=34> */
[----:B------:R-:W-:-:S02]  /*9bd0*/  LOP3.LUT R82, R68, 0xff00, R71, 0xf8, !PT ;  /* 0x0000ff0044527812 */ /* 0x000fc400078ef847 */
        /* <DEDUP_REMOVED lines=13> */
[C---:B------:R-:W-:Y:S01]  /*9cb0*/  FMUL.FTZ R85, R63.reuse, R49 ;  /* 0x000000313f557220 */ /* 0x040fe20000410000 */
[----:B------:R-:W-:Y:S01]  /*9cc0*/  HADD2.F32 R81, -RZ, R69.H1_H1 ;  /* 0x30000045ff517230 */ /* 0x000fe20000004100 */
[----:B------:R-:W-:Y:S01]  /*9cd0*/  F2FP.F16.E4M3.UNPACK_B R149, R149 ;  /* 0x00000095ff95723e */ /* 0x000fe200020006ff */
[-C--:B------:R-:W-:Y:S01]  /*9ce0*/  FFMA.FTZ R63, R63, R70.reuse, -R84 ;  /* 0x000000463f3f7223 */ /* 0x080fe20000010854 */
[----:B------:R-:W-:Y:S01]  /*9cf0*/  FFMA.FTZ R64, R64, R70, R85 ;  /* 0x0000004640407223 */ /* 0x000fe20000010055 */
[----:B------:R-:W-:Y:S01]  /*9d00*/  HADD2.F32 R70, -RZ, R71.H1_H1 ;  /* 0x30000047ff467230 */ /* 0x000fe20000004100 */
[----:B------:R-:W-:Y:S01]  /*9d10*/  F2FP.F16.E4M3.UNPACK_B R69, R65 ;  /* 0x00000041ff45723e */ /* 0x000fe200020006ff */
[----:B------:R-:W-:Y:S01]  /*9d20*/  HADD2.F32 R71, -RZ, R68.H1_H1 ;  /* 0x30000044ff477230 */ /* 0x000fe20000004100 */
[----:B------:R-:W-:-:S02]  /*9d30*/  F2FP.F16.E4M3.UNPACK_B R68, R67 ;  /* 0x00000043ff44723e */ /* 0x000fc400020006ff */
[----:B------:R-:W-:Y:S01]  /*9d40*/  LOP3.LUT R49, R82, 0xff0000, R83, 0xf8, !PT ;  /* 0x00ff000052317812 */ /* 0x000fe200078ef853 */
[CC--:B------:R-:W-:Y:S01]  /*9d50*/  FMUL.FTZ R84, R66.reuse, R70.reuse ;  /* 0x0000004642547220 */ /* 0x0c0fe20000410000 */
[C---:B------:R-:W-:Y:S01]  /*9d60*/  FMUL.FTZ R65, R71.reuse, R70 ;  /* 0x0000004647417220 */ /* 0x040fe20000410000 */
[----:B------:R-:W-:Y:S01]  /*9d70*/  F2FP.F16.E4M3.UNPACK_B R146, R146 ;  /* 0x00000092ff92723e */ /* 0x000fe200020006ff */
[----:B------:R-:W-:Y:S02]  /*9d80*/  HADD2.F32 R82, -RZ, R149.H0_H0 ;  /* 0x20000095ff527230 */ /* 0x000fe40000004100 */
        /* <DEDUP_REMOVED lines=19> */
[--C-:B------:R-:W-:Y:S01]  /*9ec0*/  HADD2.F32 R85, -RZ, R70.reuse.H0_H0 ;  /* 0x20000046ff557230 */ /* 0x100fe20000004100 */
[----:B------:R-:W-:Y:S01]  /*9ed0*/  F2FP.F16.E4M3.UNPACK_B R69, R62.H1 ;  /* 0x0000003eff45723e */ /* 0x000fe200030006ff */
[----:B------:R-:W-:Y:S02]  /*9ee0*/  HADD2.F32 R82, -RZ, R81.H0_H0 ;  /* 0x20000051ff527230 */ /* 0x000fe40000004100 */
[----:B------:R-:W-:Y:S01]  /*9ef0*/  FFMA.FTZ R87, R71, R146, R134 ;  /* 0x0000009247577223 */ /* 0x000fe20000010086 */
        /* <DEDUP_REMOVED lines=9> */
[-C--:B------:R-:W-:Y:S01]  /*9f90*/  FFMA.FTZ R135, R70, R71.reuse, -R135 ;  /* 0x0000004746877223 */ /* 0x080fe20000010887 */
[----:B------:R-:W-:Y:S02]  /*9fa0*/  HADD2.F32 R70, -RZ, R83.H1_H1 ;  /* 0x30000053ff467230 */ /* 0x000fe40000004100 */
[----:B------:R-:W-:Y:S01]  /*9fb0*/  FMUL.FTZ R134, R81, R84 ;  /* 0x0000005451867220 */ /* 0x000fe20000410000 */
[----:B------:R-:W-:Y:S01]  /*9fc0*/  F2FP.F16.E4M3.UNPACK_B R148, R148 ;  /* 0x00000094ff94723e */ /* 0x000fe200020006ff */
[C---:B------:R-:W-:Y:S01]  /*9fd0*/  FMUL.FTZ R84, R69.reuse, R84 ;  /* 0x0000005445547220 */ /* 0x040fe20000410000 */
[----:B------:R-:W-:Y:S01]  /*9fe0*/  FFMA.FTZ R82, R82, R71, R85 ;  /* 0x0000004752527223 */ /* 0x000fe20000010055 */
        /* <DEDUP_REMOVED lines=19> */
[----:B------:R-:W-:Y:S01]  /*a120*/  F2FP.SATFINITE.E4M3.F32.PACK_AB_MERGE_C R63, R87, R68, R65 ;  /* 0x00000044573f723e */ /* 0x000fe20004807041 */
[-C--:B------:R-:W-:Y:S01]  /*a130*/  FFMA.FTZ R83, R54, R71.reuse, -R83 ;  /* 0x0000004736537223 */ /* 0x080fe20000010853 */
[----:B------:R-:W-:Y:S01]  /*a140*/  FFMA.FTZ R54, R70, R71, R81 ;  /* 0x0000004746367223 */ /* 0x000fe20000010051 */
[-C--:B------:R-:W-:Y:S01]  /*a150*/  FFMA.FTZ R62, R62, R148.reuse, -R85 ;  /* 0x000000943e3e7223 */ /* 0x080fe20000010855 */
        /* <DEDUP_REMOVED lines=8> */
[----:B------:R-:W-:Y:S01]  /*a1e0*/  F2FP.SATFINITE.E4M3.F32.PACK_AB_MERGE_C R134, R134, R135, RZ ;  /* 0x000000878686723e */ /* 0x000fe200048070ff */
[----:B------:R-:W-:Y:S01]  /*a1f0*/  HADD2.F32 R70, -RZ, R69.H1_H1 ;  /* 0x30000045ff467230 */ /* 0x000fe20000004100 */
[----:B------:R-:W-:Y:S01]  /*a200*/  F2FP.SATFINITE.E4M3.F32.PACK_AB_MERGE_C R54, R85, R54, R82 ;  /* 0x000000365536723e */ /* 0x000fe20004807052 */
[----:B------:R-:W-:Y:S02]  /*a210*/  HADD2.F32 R81, -RZ, R81.H1_H1 ;  /* 0x30000051ff517230 */ /* 0x000fe40000004100 */
[-C--:B------:R-:W-:Y:S01]  /*a220*/  FMUL.FTZ R84, R67, R68.reuse ;  /* 0x0000004443547220 */ /* 0x080fe20000410000 */
[----:B------:R-:W-:Y:S01]  /*a230*/  FMUL.FTZ R86, R65, R68 ;  /* 0x0000004441567220 */ /* 0x000fe20000410000 */
[----:B------:R-:W-:Y:S01]  /*a240*/  HADD2.F32 R68, -RZ, R66.H1_H1 ;  /* 0x30000042ff447230 */ /* 0x000fe20000004100 */
[----:B------:R-:W-:Y:S01]  /*a250*/  F2FP.SATFINITE.E4M3.F32.PACK_AB_MERGE_C R62, R62, R83, R134 ;  /* 0x000000533e3e723e */ /* 0x000fe20004807086 */
        /* <DEDUP_REMOVED lines=80> */
.L_x_2361:
[----:B------:R-:W-:Y:S05]  /*a760*/  BSYNC B2 ;  /* 0x0000000000027941 */ /* 0x000fea0003800000 */
.L_x_2360:
        /* <DEDUP_REMOVED lines=12> */
.L_x_2359:
[----:B------:R-:W-:Y:S05]  /*a830*/  BSYNC B1 ;  /* 0x0000000000017941 */ /* 0x000fea0003800000 */
.L_x_2358:
        /* <DEDUP_REMOVED lines=46> */
[----:B------:R-:W-:Y:S01]  /*ab20*/  IMAD.SHL.U32 R50, R68, 0x100, RZ ;  /* 0x0000010044327824 */ /* 0x000fe200078e00ff */
[----:B------:R-:W-:Y:S01]  /*ab30*/  LOP3.LUT R73, R77, 0xff0000ff, RZ, 0xc0, !PT ;  /* 0xff0000ff4d497812 */ /* 0x000fe200078ec0ff */
[----:B------:R-:W-:Y:S01]  /*ab40*/  IMAD.U32 R52, R71, 0x10000, RZ ;  /* 0x0001000047347824 */ /* 0x000fe200078e00ff */
[----:B------:R-:W-:-:S02]  /*ab50*/  SHF.R.U32.HI R76, RZ, 0x10, R75 ;  /* 0x00000010ff4c7819 */ /* 0x000fc4000001164b */
[----:B------:R-:W-:Y:S02]  /*ab60*/  SHF.R.U32.HI R64, RZ, 0x8, R79 ;  /* 0x00000008ff407819 */ /* 0x000fe4000001164f */
[----:B------:R-:W-:Y:S01]  /*ab70*/  LOP3.LUT R71, R67, 0xff00, R48, 0xf8, !PT ;  /* 0x0000ff0043477812 */ /* 0x000fe200078ef830 */
[----:B------:R-:W-:Y:S01]  /*ab80*/  IMAD.U32 R48, R76, 0x10000, RZ ;  /* 0x000100004c307824 */ /* 0x000fe200078e00ff */
[----:B------:R-:W-:Y:S01]  /*ab90*/  LOP3.LUT R75, R73, 0xff00, R50, 0xf8, !PT ;  /* 0x0000ff00494b7812 */ /* 0x000fe200078ef832 */
[----:B------:R-:W-:Y:S01]  /*aba0*/  IMAD.SHL.U32 R54, R64, 0x100, RZ ;  /* 0x0000010040367824 */ /* 0x000fe200078e00ff */
[----:B------:R-:W-:Y:S02]  /*abb0*/  F2FP.F16.E4M3.UNPACK_B R73, R143.H1 ;  /* 0x0000008fff49723e */ /* 0x000fe400030006ff */
[----:B------:R-:W-:Y:S02]  /*abc0*/  F2FP.F16.E4M3.UNPACK_B R70, R69.H1 ;  /* 0x00000045ff46723e */ /* 0x000fe400030006ff */
[----:B------:R-:W-:Y:S01]  /*abd0*/  F2FP.F16.E4M3.UNPACK_B R67, R66.H1 ;  /* 0x00000042ff43723e */ /* 0x000fe200030006ff */
[----:B------:R-:W-:Y:S01]  /*abe0*/  HADD2.F32 R50, -RZ, R73.H0_H0 ;  /* 0x20000049ff327230 */ /* 0x000fe20000004100 */
[----:B------:R-:W-:-:S02]  /*abf0*/  SHF.R.U32.HI R74, RZ, 0x10, R77 ;  /* 0x00000010ff4a7819 */ /* 0x000fc4000001164d */
[----:B------:R-:W-:Y:S01]  /*ac00*/  SHF.R.U32.HI R72, RZ, 0x10, R79 ;  /* 0x00000010ff487819 */ /* 0x000fe2000001164f */
[----:B------:R-:W-:Y:S01]  /*ac10*/  HADD2.F32 R64, -RZ, R67.H0_H0 ;  /* 0x20000043ff407230 */ /* 0x000fe20000004100 */
[----:B------:R-:W-:Y:S02]  /*ac20*/  LOP3.LUT R77, R79, 0xff0000ff, RZ, 0xc0, !PT ;  /* 0xff0000ff4f4d7812 */ /* 0x000fe400078ec0ff */
[----:B------:R-:W-:Y:S01]  /*ac30*/  LOP3.LUT R52, R65, 0xff0000, R52, 0xf8, !PT ;  /* 0x00ff000041347812 */ /* 0x000fe200078ef834 */
[----:B------:R-:W-:Y:S01]  /*ac40*/  HADD2.F32 R65, -RZ, R70.H0_H0 ;  /* 0x20000046ff417230 */ /* 0x000fe20000004100 */
[----:B------:R-:W-:Y:S01]  /*ac50*/  F2FP.F16.E4M3.UNPACK_B R68, R141.H1 ;  /* 0x0000008dff44723e */ /* 0x000fe200030006ff */
[----:B------:R-:W-:Y:S01]  /*ac60*/  IMAD.U32 R72, R72, 0x10000, RZ ;  /* 0x0001000048487824 */ /* 0x000fe200078e00ff */
[----:B------:R-:W-:Y:S01]  /*ac70*/  LOP3.LUT R77, R77, 0xff00, R54, 0xf8, !PT ;  /* 0x0000ff004d4d7812 */ /* 0x000fe200078ef836 */
[----:B------:R-:W-:Y:S01]  /*ac80*/  IMAD.U32 R54, R74, 0x10000, RZ ;  /* 0x000100004a367824 */ /* 0x000fe200078e00ff */
[----:B------:R-:W-:Y:S01]  /*ac90*/  LOP3.LUT R48, R71, 0xff0000, R48, 0xf8, !PT ;  /* 0x00ff000047307812 */ /* 0x000fe200078ef830 */
        /* <DEDUP_REMOVED lines=15> */
[-C--:B------:R-:W-:Y:S01]  /*ad90*/  FMUL.FTZ R75, R71, R74.reuse ;  /* 0x0000004a474b7220 */ /* 0x080fe20000410000 */
        /* <DEDUP_REMOVED lines=39> */
[----:B------:R-:W-:Y:S02]  /*b010*/  HADD2.F32 R70, -RZ, R144.H0_H0 ;  /* 0x20000090ff467230 */ /* 0x000fe40000004100 */
[-C--:B------:R-:W-:Y:S01]  /*b020*/  FFMA.FTZ R85, R66, R71.reuse, -R67 ;  /* 0x0000004742557223 */ /* 0x080fe20000010843 */
[----:B------:R-:W-:Y:S01]  /*b030*/  F2FP.F16.E4M3.UNPACK_B R66, R62 ;  /* 0x0000003eff42723e */ /* 0x000fe200020006ff */
[----:B------:R-:W-:Y:S01]  /*b040*/  HADD2.F32 R62, -RZ, R60.H0_H0 ;  /* 0x2000003cff3e7230 */ /* 0x000fe20000004100 */
[----:B------:R-:W-:Y:S01]  /*b050*/  F2FP.F16.E4M3.UNPACK_B R142, R142 ;  /* 0x0000008eff8e723e */ /* 0x000fe200020006ff */
[----:B------:R-:W-:Y:S01]  /*b060*/  FFMA.FTZ R87, R68, R71, R73 ;  /* 0x0000004744577223 */ /* 0x000fe20000010049 */
[----:B------:R-:W-:Y:S01]  /*b070*/  HADD2.F32 R71, -RZ, R144.H1_H1 ;  /* 0x30000090ff477230 */ /* 0x000fe20000004100 */
[----:B------:R-:W-:Y:S01]  /*b080*/  F2FP.SATFINITE.E4M3.F32.PACK_AB_MERGE_C R64, R79, R64, RZ ;  /* 0x000000404f40723e */ /* 0x000fe200048070ff */
[--C-:B------:R-:W-:Y:S01]  /*b090*/  HADD2.F32 R67, -RZ, R66.reuse.H0_H0 ;  /* 0x20000042ff437230 */ /* 0x100fe20000004100 */
[----:B------:R-:W-:Y:S01]  /*b0a0*/  F2FP.SATFINITE.E4M3.F32.PACK_AB_MERGE_C R78, R78, R65, RZ ;  /* 0x000000414e4e723e */ /* 0x000fe200048070ff */
[----:B------:R-:W-:Y:S01]  /*b0b0*/  HADD2.F32 R66, -RZ, R66.H1_H1 ;  /* 0x30000042ff427230 */ /* 0x000fe20000004100 */
[----:B------:R-:W-:Y:S01]  /*b0c0*/  F2FP.SATFINITE.E4M3.F32.PACK_AB_MERGE_C R65, R77, R74, R64 ;  /* 0x0000004a4d41723e */ /* 0x000fe20004807040 */
[----:B------:R-:W-:-:S02]  /*b0d0*/  HADD2.F32 R60, -RZ, R60.H1_H1 ;  /* 0x3000003cff3c7230 */ /* 0x000fc40000004100 */
[CC--:B------:R-:W-:Y:S01]  /*b0e0*/  FMUL.FTZ R73, R67.reuse, R70.reuse ;  /* 0x0000004643497220 */ /* 0x0c0fe20000410000 */
[--C-:B------:R-:W-:Y:S02]  /*b0f0*/  HADD2.F32 R68, -RZ, R142.reuse.H0_H0 ;  /* 0x2000008eff447230 */ /* 0x100fe40000004100 */
[----:B------:R-:W-:Y:S01]  /*b100*/  FMUL.FTZ R70, R62, R70 ;  /* 0x000000463e467220 */ /* 0x000fe20000410000 */
[----:B------:R-:W-:Y:S02]  /*b110*/  HADD2.F32 R69, -RZ, R142.H1_H1 ;  /* 0x3000008eff457230 */ /* 0x000fe40000004100 */
[-C--:B------:R-:W-:Y:S01]  /*b120*/  FMUL.FTZ R81, R66, R71.reuse ;  /* 0x0000004742517220 */ /* 0x080fe20000410000 */
[----:B------:R-:W-:Y:S01]  /*b130*/  FMUL.FTZ R71, R60, R71 ;  /* 0x000000473c477220 */ /* 0x000fe20000410000 */
[-C--:B------:R-:W-:Y:S01]  /*b140*/  FFMA.FTZ R62, R62, R68.reuse, -R73 ;  /* 0x000000443e3e7223 */ /* 0x080fe20000010849 */
[----:B------:R-:W-:Y:S01]  /*b150*/  FFMA.FTZ R70, R67, R68, R70 ;  /* 0x0000004443467223 */ /* 0x000fe20000010046 */
[----:B------:R-:W-:Y:S01]  /*b160*/  F2FP.F16.E4M3.UNPACK_B R68, R53 ;  /* 0x00000035ff44723e */ /* 0x000fe200020006ff */
[-C--:B------:R-:W-:Y:S01]  /*b170*/  FFMA.FTZ R83, R66, R69.reuse, R71 ;  /* 0x0000004542537223 */ /* 0x080fe20000010047 */
[----:B------:R-:W-:Y:S01]  /*b180*/  F2FP.F16.E4M3.UNPACK_B R73, R54 ;  /* 0x00000036ff49723e */ /* 0x000fe200020006ff */
[----:B------:R-:W-:Y:S01]  /*b190*/  FFMA.FTZ R81, R60, R69, -R81 ;  /* 0x000000453c517223 */ /* 0x000fe20000010851 */
[----:B------:R-:W-:Y:S01]  /*b1a0*/  F2FP.F16.E4M3.UNPACK_B R67, R49 ;  /* 0x00000031ff43723e */ /* 0x000fe200020006ff */
[--C-:B------:R-:W-:Y:S01]  /*b1b0*/  HADD2.F32 R69, -RZ, R68.reuse.H0_H0 ;  /* 0x20000044ff457230 */ /* 0x100fe20000004100 */
[----:B------:R-:W-:Y:S01]  /*b1c0*/  F2FP.F16.E4M3.UNPACK_B R71, R52 ;  /* 0x00000034ff47723e */ /* 0x000fe200020006ff */
[----:B------:R-:W-:Y:S01]  /*b1d0*/  HADD2.F32 R74, -RZ, R73.H0_H0 ;  /* 0x20000049ff4a7230 */ /* 0x000fe20000004100 */
[----:B------:R-:W-:Y:S01]  /*b1e0*/  F2FP.SATFINITE.E4M3.F32.PACK_AB_MERGE_C R60, R87, R72, RZ ;  /* 0x00000048573c723e */ /* 0x000fe200048070ff */
[----:B------:R-:W-:Y:S01]  /*b1f0*/  HADD2.F32 R66, -RZ, R67.H0_H0 ;  /* 0x20000043ff427230 */ /* 0x000fe20000004100 */
[----:B------:R-:W-:Y:S01]  /*b200*/  F2FP.SATFINITE.E4M3.F32.PACK_AB_MERGE_C R64, R76, R75, R78 ;  /* 0x0000004b4c40723e */ /* 0x000fe2000480704e */
        /* <DEDUP_REMOVED lines=18> */
[----:B------:R-:W-:Y:S01]  /*b330*/  F2FP.F16.E4M3.UNPACK_B R52, R52.H1 ;  /* 0x00000034ff34723e */ /* 0x000fe200030006ff */
[--C-:B------:R-:W-:Y:S01]  /*b340*/  HADD2.F32 R54, -RZ, R69.reuse.H0_H0 ;  /* 0x20000045ff367230 */ /* 0x100fe20000004100 */
[----:B------:R-:W-:Y:S01]  /*b350*/  F2FP.SATFINITE.E4M3.F32.PACK_AB_MERGE_C R80, R85, R80, RZ ;  /* 0x000000505550723e */ /* 0x000fe200048070ff */
[--C-:B------:R-:W-:Y:S01]  /*b360*/  HADD2.F32 R70, -RZ, R68.reuse.H0_H0 ;  /* 0x20000044ff467230 */ /* 0x100fe20000004100 */
[----:B------:R-:W-:Y:S01]  /*b370*/  F2FP.F16.E4M3.UNPACK_B R73, R50.H1 ;  /* 0x00000032ff49723e */ /* 0x000fe200030006ff */
[----:B------:R-:W-:Y:S01]  /*b380*/  HADD2.F32 R69, -RZ, R69.H1_H1 ;  /* 0x30000045ff457230 */ /* 0x000fe20000004100 */
[----:B------:R-:W-:Y:S01]  /*b390*/  F2FP.SATFINITE.E4M3.F32.PACK_AB_MERGE_C R62, R81, R62, R80 ;  /* 0x0000003e513e723e */ /* 0x000fe20004807050 */
[----:B------:R-:W-:-:S02]  /*b3a0*/  HADD2.F32 R72, -RZ, R68.H1_H1 ;  /* 0x30000044ff487230 */ /* 0x000fc40000004100 */
        /* <DEDUP_REMOVED lines=62> */
.L_x_2363:
[----:B------:R-:W-:Y:S05]  /*b790*/  BSYNC B1 ;  /* 0x0000000000017941 */ /* 0x000fea0003800000 */
.L_x_2362:
[----:B------:R-:W-:Y:S01]  /*b7a0*/  ISETP.GE.AND P2, PT, R63, R145, PT ;  /* 0x000000913f00720c */ /* 0x000fe20003f46270 */
[----:B------:R-:W-:Y:S02]  /*b7b0*/  ULDC.64 UR4, c[0x0][0x208] ;  /* 0x0000820000047ab9 */ /* 0x000fe40000000a00 */
[----:B-1----:R1:W-:Y:S10]  /*b7c0*/  STG.E.128 desc[UR4][R58.64], R48 ;  /* 0x000000303a007986 */ /* 0x0023f4000c101d04 */
[----:B------:R-:W-:Y:S05]  /*b7d0*/  @P2 BRA `(.L_x_2340) ;  /* 0x0000000400f42947 */ /* 0x000fea0003800000 */
[--C-:B-1----:R-:W-:Y:S01]  /*b7e0*/  SHF.R.S32.HI R48, RZ, 0x1f, R63.reuse ;  /* 0x0000001fff307819 */ /* 0x102fe2000001143f */
[----:B------:R-:W-:Y:S01]  /*b7f0*/  ULDC.64 UR4, c[0x0][0x208] ;  /* 0x0000820000047ab9 */ /* 0x000fe20000000a00 */
[----:B------:R-:W-:-:S04]  /*b800*/  IADD3 R63, P2, P3, R44, R126, R63 ;  /* 0x0000007e2c3f7210 */ /* 0x000fc80007b5e03f */
[----:B------:R-:W-:Y:S02]  /*b810*/  IADD3.X R48, R40, R61, R48, P2, P3 ;  /* 0x0000003d28307210 */ /* 0x000fe400017e6430 */
[----:B------:R-:W-:-:S05]  /*b820*/  IADD3 R56, P2, R63, R56, RZ ;  /* 0x000000383f387210 */ /* 0x000fca0007f5e0ff */
[----:B------:R-:W-:-:S05]  /*b830*/  IMAD.X R57, R48, 0x1, R57, P2 ;  /* 0x0000000130397824 */ /* 0x000fca00010e0639 */
[----:B--2---:R1:W-:Y:S01]  /*b840*/  STG.E.128 desc[UR4][R56.64], R52 ;  /* 0x0000003438007986 */ /* 0x0043e2000c101d04 */
[----:B------:R-:W-:Y:S05]  /*b850*/  BRA `(.L_x_2340) ;  /* 0x0000000400d47947 */ /* 0x000fea0003800000 */
.L_x_2303:
[----:B------:R-:W-:-:S04]  /*b860*/  ULOP3.LUT UR4, UR60, 0x1, URZ, 0xfc, !UPT ;  /* 0x000000013c047892 */ /* 0x000fc8000f8efc3f */
[----:B------:R-:W-:-:S06]  /*b870*/  UISETP.NE.AND UP0, UPT, UR4, 0x3, UPT ;  /* 0x000000030400788c */ /* 0x000fcc000bf05270 */
[----:B------:R-:W-:-:S13]  /*b880*/  PLOP3.LUT P5, PT, PT, PT, UP0, 0x80, 0x0 ;  /* 0x000000000000781c */ /* 0x000fda0003faf008 */
[----:B------:R-:W-:Y:S05]  /*b890*/  @!P5 BRA `(.L_x_2364) ;  /* 0x000000000004d947 */ /* 0x000fea0003800000 */
[----:B------:R-:W-:Y:S01]  /*b8a0*/  BPT.TRAP 0x1 ;  /* 0x000000040000795c */ /* 0x000fe20000300000 */
.L_x_2364:
[----:B------:R-:W-:Y:S01]  /*b8b0*/  IMAD R110, R17, 0x8, R16 ;  /* 0x00000008116e7824 */ /* 0x000fe200078e0210 */
[----:B------:R-:W-:Y:S01]  /*b8c0*/  SHF.L.U32 R125, R237, 0x1f, RZ ;  /* 0x0000001fed7d7819 */ /* 0x000fe200000006ff */
[----:B------:R-:W-:Y:S01]  /*b8d0*/  IMAD R119, R25, -0xe0, R2 ;  /* 0xffffff2019777824 */ /* 0x000fe200078e0202 */
[----:B------:R-:W-:Y:S01]  /*b8e0*/  BSSY B1, `(.L_x_2365) ;  /* 0x0000006000017945 */ /* 0x000fe20003800000 */
[----:B------:R-:W-:Y:S01]  /*b8f0*/  SHF.R.S32.HI R49, RZ, 0x1f, R25 ;  /* 0x0000001fff317819 */ /* 0x000fe20000011419 */
[----:B------:R-:W0:Y:S01]  /*b900*/  SYNCS.PHASECHK.TRANS64.TRYWAIT P2, [R110+URZ+0x2e890], R125 ;  /* 0x02e8907d6e0075a7 */ /* 0x000e22000804017f */
[----:B------:R-:W-:Y:S01]  /*b910*/  IMAD R48, R13, R25, RZ ;  /* 0x000000190d307224 */ /* 0x000fe200078e02ff */
[----:B------:R-:W-:Y:S01]  /*b920*/  VIMNMX R119, R119, 0xe0, PT ;  /* 0x000000e077777848 */ /* 0x000fe20003fe0100 */
[----:B0-----:R-:W-:Y:S06]  /*b930*/  @!P2 BRA `(.L_x_2366) ;  /* 0x0000020c0088a947 */ /* 0x001fec0003800000 */
.L_x_2623:
[----:B------:R-:W-:Y:S05]  /*b940*/  BSYNC B1 ;  /* 0x0000000000017941 */ /* 0x000fea0003800000 */
.L_x_2365:
        /* <DEDUP_REMOVED lines=24> */
.L_x_2368:
[----:B------:R-:W-:Y:S05]  /*bad0*/  BSYNC B1 ;  /* 0x0000000000017941 */ /* 0x000fea0003800000 */
.L_x_2367:
        /* <DEDUP_REMOVED lines=24> */
.L_x_2370:
[----:B------:R-:W-:Y:S05]  /*bc60*/  BSYNC B1 ;  /* 0x0000000000017941 */ /* 0x000fea0003800000 */
.L_x_2369:
        /* <DEDUP_REMOVED lines=24> */
.L_x_2372:
[----:B------:R-:W-:Y:S05]  /*bdf0*/  BSYNC B1 ;  /* 0x0000000000017941 */ /* 0x000fea0003800000 */
.L_x_2371:
        /* <DEDUP_REMOVED lines=27> */
.L_x_2340:
[----:B------:R-:W-:Y:S05]  /*bfb0*/  BSYNC B0 ;  /* 0x0000000000007941 */ /* 0x000fea0003800000 */
.L_x_2302:
        /* <DEDUP_REMOVED lines=17> */
.L_x_2374:
[----:B------:R-:W-:Y:S05]  /*c0d0*/  BSYNC B0 ;  /* 0x0000000000007941 */ /* 0x000fea0003800000 */
.L_x_2373:
[----:B------:R-:W1:Y:S01]  /*c0e0*/  SYNCS.PHASECHK.TRANS64.TRYWAIT P3, [R110+URZ+0x2e8b0], R125 ;  /* 0x02e8b07d6e0075a7 */ /* 0x000e62000806017f */
[----:B------:R-:W-:Y:S01]  /*c0f0*/  ULDC UR61, c[0x0][0x2f4] ;  /* 0x0000bd00003d7ab9 */ /* 0x000fe20000000800 */
[----:B------:R-:W-:Y:S01]  /*c100*/  ULDC.64 UR38, c[0x0][0x328] ;  /* 0x0000ca0000267ab9 */ /* 0x000fe20000000a00 */
[----:B------:R-:W-:Y:S01]  /*c110*/  ULDC.64 UR36, c[0x0][0x318] ;  /* 0x0000c60000247ab9 */ /* 0x000fe20000000a00 */
[----:B------:R-:W-:Y:S04]  /*c120*/  BSSY B0, `(.L_x_2375) ;  /* 0x0000002000007945 */ /* 0x000fe80003800000 */
[----:B-1----:R-:W-:Y:S05]  /*c130*/  @!P3 BRA `(.L_x_2376) ;  /* 0x00000204009cb947 */ /* 0x002fea0003800000 */
.L_x_2624:
[----:B------:R-:W-:Y:S05]  /*c140*/  BSYNC B0 ;  /* 0x0000000000007941 */ /* 0x000fea0003800000 */
.L_x_2375:
[----:B------:R-:W-:Y:S01]  /*c150*/  ISETP.GE.AND P3, PT, R228, R119, PT ;  /* 0x00000077e400720c */ /* 0x000fe20003f66270 */
[----:B------:R-:W-:Y:S01]  /*c160*/  BSSY B0, `(.L_x_2377) ;  /* 0x0000017000007945 */ /* 0x000fe20003800000 */
[----:B------:R-:W-:-:S11]  /*c170*/  IMAD.WIDE R52, R25, 0xe0, R100 ;  /* 0x000000e019347825 */ /* 0x000fd600078e0264 */
[----:B------:R-:W-:Y:S05]  /*c180*/  @P3 BRA `(.L_x_2378) ;  /* 0x0000000000503947 */ /* 0x000fea0003800000 */
[----:B------:R-:W-:Y:S01]  /*c190*/  ISETP.GE.AND P3, PT, R4, UR61, PT ;  /* 0x0000003d04007c0c */ /* 0x000fe2000bf66270 */
[----:B0-----:R-:W-:Y:S01]  /*c1a0*/  IMAD.MOV.U32 R48, RZ, RZ, R46 ;  /* 0x000000ffff307224 */ /* 0x001fe200078e002e */
[----:B------:R-:W-:Y:S01]  /*c1b0*/  PLOP3.LUT P4, PT, PT, PT, PT, 0x8, 0x0 ;  /* 0x000000000000781c */ /* 0x000fe20003f8e170 */
[----:B------:R-:W-:Y:S01]  /*c1c0*/  IMAD.MOV.U32 R49, RZ, RZ, R109 ;  /* 0x000000ffff317224 */ /* 0x000fe200078e006d */
[----:B------:R-:W-:Y:S01]  /*c1d0*/  ULDC.64 UR4, c[0x0][0x208] ;  /* 0x0000820000047ab9 */ /* 0x000fe20000000a00 */
[----:B------:R-:W-:Y:S02]  /*c1e0*/  IMAD R51, R53, UR38, RZ ;  /* 0x0000002635337c24 */ /* 0x000fe4000f8e02ff */
[----:B------:R-:W-:-:S04]  /*c1f0*/  IMAD.WIDE.U32 R48, R52, UR38, R48 ;  /* 0x0000002634307c25 */ /* 0x000fc8000f8e0030 */
[----:B------:R-:W-:Y:S02]  /*c200*/  IMAD R51, R52, UR39, R51 ;  /* 0x0000002734337c24 */ /* 0x000fe4000f8e0233 */
[----:B------:R-:W-:Y:S01]  /*c210*/  @!P3 LOP3.LUT P5, RZ, R229, 0x4, RZ, 0xc0, !PT ;  /* 0x00000004e5ffb812 */ /* 0x000fe200078ac0ff */
[----:B------:R-:W-:-:S03]  /*c220*/  @!P3 VIADD R56, R117, 0x40 ;  /* 0x000000407538b836 */ /* 0x000fc60000000000 */
[----:B------:R-:W-:Y:S02]  /*c230*/  @!P3 PLOP3.LUT P4, PT, P5, PT, PT, 0x80, 0x0 ;  /* 0x000000000000b81c */ /* 0x000fe40002f8f070 */
[----:B------:R-:W-:-:S04]  /*c240*/  IADD3 R54, P5, R48, UR36, RZ ;  /* 0x0000002430367c10 */ /* 0x000fc8000ffbe0ff */
[----:B------:R-:W-:-:S07]  /*c250*/  IADD3.X R55, R49, UR37, R51, P5, !PT ;  /* 0x0000002531377c10 */ /* 0x000fce000affe433 */
[----:B------:R-:W-:Y:S01]  /*c260*/  @P4 VIADD R56, R117, 0xffffffc0 ;  /* 0xffffffc075384836 */ /* 0x000fe20000000000 */
[----:B------:R-:W-:-:S03]  /*c270*/  ISETP.GE.AND P4, PT, R18, UR61, PT ;  /* 0x0000003d12007c0c */ /* 0x000fc6000bf86270 */
[----:B------:R-:W-:-:S10]  /*c280*/  @!P3 IMAD.IADD R56, R16, 0x1, R56 ;  /* 0x000000011038b824 */ /* 0x000fd400078e0238 */
[----:B------:R-:W0:Y:S04]  /*c290*/  @!P4 LDS.128 R48, [R118+0xe400] ;  /* 0x00e400007630c984 */ /* 0x000e280000000c00 */
[----:B0-----:R-:W-:Y:S04]  /*c2a0*/  @!P4 STG.E.128 desc[UR4][R54.64], R48 ;  /* 0x000000303600c986 */ /* 0x001fe8000c101d04 */
[----:B------:R-:W0:Y:S04]  /*c2b0*/  @!P3 LDS.128 R48, [R56+0xe400] ;  /* 0x00e400003830b984 */ /* 0x000e280000000c00 */
[----:B0-----:R2:W-:Y:S02]  /*c2c0*/  @!P3 STG.E.128 desc[UR4][R54.64+0x40], R48 ;  /* 0x000040303600b986 */ /* 0x0015e4000c101d04 */
.L_x_2378:
[----:B------:R-:W-:Y:S05]  /*c2d0*/  BSYNC B0 ;  /* 0x0000000000007941 */ /* 0x000fea0003800000 */
.L_x_2377:
[----:B0-2---:R-:W-:Y:S01]  /*c2e0*/  VIADD R48, R228, 0x40 ;  /* 0x00000040e4307836 */ /* 0x005fe20000000000 */
[----:B------:R-:W-:Y:S04]  /*c2f0*/  BSSY B0, `(.L_x_2379) ;  /* 0x0000019000007945 */ /* 0x000fe80003800000 */
[----:B------:R-:W-:-:S13]  /*c300*/  ISETP.GE.AND P3, PT, R48, R119, PT ;  /* 0x000000773000720c */ /* 0x000fda0003f66270 */
[----:B------:R-:W-:Y:S05]  /*c310*/  @P3 BRA `(.L_x_2380) ;  /* 0x0000000000583947 */ /* 0x000fea0003800000 */
[----:B------:R-:W-:Y:S01]  /*c320*/  ISETP.GE.AND P3, PT, R4, UR61, PT ;  /* 0x0000003d04007c0c */ /* 0x000fe2000bf66270 */
[----:B------:R-:W-:Y:S01]  /*c330*/  IMAD.MOV.U32 R48, RZ, RZ, R46 ;  /* 0x000000ffff307224 */ /* 0x000fe200078e002e */
[----:B------:R-:W-:Y:S01]  /*c340*/  PLOP3.LUT P4, PT, PT, PT, PT, 0x8, 0x0 ;  /* 0x000000000000781c */ /* 0x000fe20003f8e170 */
[----:B------:R-:W-:Y:S01]  /*c350*/  IMAD.MOV.U32 R49, RZ, RZ, R109 ;  /* 0x000000ffff317224 */ /* 0x000fe200078e006d */
[----:B------:R-:W-:-:S09]  /*c360*/  ULDC.64 UR4, c[0x0][0x208] ;  /* 0x0000820000047ab9 */ /* 0x000fd20000000a00 */
        /* <DEDUP_REMOVED lines=17> */
.L_x_2380:
[----:B------:R-:W-:Y:S05]  /*c480*/  BSYNC B0 ;  /* 0x0000000000007941 */ /* 0x000fea0003800000 */
.L_x_2379:
[----:B0-----:R-:W-:Y:S01]  /*c490*/  VIADD R48, R228, 0x80 ;  /* 0x00000080e4307836 */ /* 0x001fe20000000000 */
        /* <DEDUP_REMOVED lines=25> */
.L_x_2382:
[----:B------:R-:W-:Y:S05]  /*c630*/  BSYNC B0 ;  /* 0x0000000000007941 */ /* 0x000fea0003800000 */
.L_x_2381:
        /* <DEDUP_REMOVED lines=26> */
.L_x_2384:
[----:B------:R-:W-:Y:S05]  /*c7e0*/  BSYNC B0 ;  /* 0x0000000000007941 */ /* 0x000fea0003800000 */
.L_x_2383:
        /* <DEDUP_REMOVED lines=8> */
[----:B------:R-:W-:Y:S01]  /*c870*/  ISETP.NE.AND P3, PT, R111, RZ, PT ;  /* 0x000000ff6f00720c */ /* 0x000fe20003f65270 */
[----:B------:R-:W-:-:S02]  /*c880*/  VIADD R17, R17, 0x1 ;  /* 0x0000000111117836 */ /* 0x000fc40000000000 */
[----:B------:R-:W-:-:S04]  /*c890*/  @!P2 PRMT R110, RZ, 0x654, R110 ;  /* 0x00000654ff6ea816 */ /* 0x000fc8000000006e */
[----:B------:R1:W-:Y:S01]  /*c8a0*/  @!P2 SYNCS.ARRIVE.TRANS64.RED.A1T0 RZ, [R110+URZ], RZ ;  /* 0x000000ff6effa9a7 */ /* 0x0003e2000810043f */
        /* <DEDUP_REMOVED lines=10> */
.L_x_2297:
[----:B------:R-:W-:Y:S05]  /*c950*/  @P0 BRA `(.L_x_2386) ;  /* 0x00000000000c0947 */ /* 0x000fea0003800000 */
[----:B------:R-:W0:Y:S01]  /*c960*/  FENCE.VIEW.ASYNC.G ;  /* 0x00000000000073c6 */ /* 0x000e220000000100 */
[----:B------:R-:W-:Y:S05]  /*c970*/  WARPSYNC.ALL ;  /* 0x0000000000007948 */ /* 0x000fea0003800000 */
[----:B0-----:R-:W-:Y:S06]  /*c980*/  BAR.ARV 0xc, 0x180 ;  /* 0x0306000000007b1d */ /* 0x001fec0000002000 */
.L_x_2386:
[----:B------:R-:W2:Y:S01]  /*c990*/  LDL R0, [R1+0x88] ;  /* 0x0000880001007983 */ /* 0x000ea20000100800 */
[----:B------:R-:W-:Y:S01]  /*c9a0*/  ULDC.64 UR6, c[0x0][0x998] ;  /* 0x0002660000067ab9 */ /* 0x000fe20000000a00 */
[----:B------:R-:W-:Y:S02]  /*c9b0*/  ULDC.64 UR4, c[0x0][0x990] ;  /* 0x0002640000047ab9 */ /* 0x000fe40000000a00 */
[----:B------:R-:W3:Y:S04]  /*c9c0*/  LDL R3, [R1+0x78] ;  /* 0x0000780001037983 */ /* 0x000ee80000100800 */
[----:B------:R-:W4:Y:S01]  /*c9d0*/  LDL R15, [R1+0x64] ;  /* 0x00006400010f7983 */ /* 0x000f220000100800 */
[----:B------:R-:W-:Y:S02]  /*c9e0*/  ISETP.NE.U32.AND P1, PT, RZ, UR6, PT ;  /* 0x00000006ff007c0c */ /* 0x000fe4000bf25070 */
[----:B------:R-:W-:Y:S01]  /*c9f0*/  ISETP.NE.U32.AND P0, PT, RZ, UR4, PT ;  /* 0x00000004ff007c0c */ /* 0x000fe2000bf05070 */
[----:B------:R-:W4:Y:S01]  /*ca00*/  LDL R14, [R1+0x50] ;  /* 0x00005000010e7983 */ /* 0x000f220000100800 */
[----:B------:R-:W-:Y:S01]  /*ca10*/  ISETP.NE.AND.EX P1, PT, RZ, UR7, PT, P1 ;  /* 0x00000007ff007c0c */ /* 0x000fe2000bf25310 */
[----:B------:R-:W-:Y:S01]  /*ca20*/  ULDC.64 UR8, c[0x0][0x208] ;  /* 0x0000820000087ab9 */ /* 0x000fe20000000a00 */
[----:B------:R-:W-:-:S11]  /*ca30*/  ISETP.NE.AND.EX P0, PT, RZ, UR5, PT, P0 ;  /* 0x00000005ff007c0c */ /* 0x000fd6000bf05300 */
        /* <DEDUP_REMOVED lines=14> */
[----:B------:R-:W-:-:S03]  /*cb20*/  @P1 LEA R8, P3, R6, UR6, 0x2 ;  /* 0x0000000606081c11 */ /* 0x000fc6000f8610ff */
[C---:B------:R-:W-:Y:S01]  /*cb30*/  @P1 IMAD R5, R15.reuse, R13, R7 ;  /* 0x0000000d0f051224 */ /* 0x040fe200078e0207 */
[----:B------:R-:W-:Y:S01]  /*cb40*/  @P0 LEA R4, P2, R2, UR4, 0x2 ;  /* 0x0000000402040c11 */ /* 0x000fe2000f8410ff */
[----:B------:R-:W-:Y:S01]  /*cb50*/  @P0 IMAD R3, R15, R11, R3 ;  /* 0x0000000b0f030224 */ /* 0x000fe200078e0203 */
[----:B------:R-:W-:Y:S01]  /*cb60*/  ULDC UR4, c[0x0][0x988] ;  /* 0x0002620000047ab9 */ /* 0x000fe20000000800 */
[----:B------:R-:W-:Y:S01]  /*cb70*/  IMAD.MOV.U32 R0, RZ, RZ, 0x3f800000 ;  /* 0x3f800000ff007424 */ /* 0x000fe200078e00ff */
[----:B------:R-:W-:Y:S01]  /*cb80*/  @P1 LEA.HI.X R9, R6, UR7, R5, 0x2, P3 ;  /* 0x0000000706091c11 */ /* 0x000fe200098f1405 */
[----:B------:R-:W-:Y:S01]  /*cb90*/  IMAD.MOV.U32 R7, RZ, RZ, 0x3f800000 ;  /* 0x3f800000ff077424 */ /* 0x000fe200078e00ff */
[----:B------:R-:W-:Y:S02]  /*cba0*/  @P0 LEA.HI.X R5, R2, UR5, R3, 0x2, P2 ;  /* 0x0000000502050c11 */ /* 0x000fe400090f1403 */
[----:B------:R-:W0:Y:S01]  /*cbb0*/  LDC R2, c[0x0][0x448] ;  /* 0x00011200ff027b82 */ /* 0x000e220000000800 */
[----:B------:R1:W2:Y:S04]  /*cbc0*/  @P1 LDG.E R0, desc[UR8][R8.64] ;  /* 0x0000000808001981 */ /* 0x0002a8000c1e1900 */
[----:B------:R-:W2:Y:S01]  /*cbd0*/  @P0 LDG.E R7, desc[UR8][R4.64] ;  /* 0x0000000804070981 */ /* 0x000ea2000c1e1900 */
[----:B------:R-:W-:Y:S01]  /*cbe0*/  BSSY B0, `(.L_x_2387) ;  /* 0x0000030000007945 */ /* 0x000fe20003800000 */
[----:B------:R-:W-:Y:S01]  /*cbf0*/  IMAD.MOV.U32 R136, RZ, RZ, RZ ;  /* 0x000000ffff887224 */ /* 0x000fe200078e00ff */
[----:B0-----:R-:W-:Y:S01]  /*cc00*/  ISETP.NE.AND P0, PT, R2, 0x1, PT ;  /* 0x000000010200780c */ /* 0x001fe20003f05270 */
[----:B------:R-:W-:-:S12]  /*cc10*/  VIADD R2, R14, 0x7f ;  /* 0x0000007f0e027836 */ /* 0x000fd80000000000 */
[----:B------:R-:W0:Y:S08]  /*cc20*/  @P0 LDC R3, c[0x0][0x44c] ;  /* 0x00011300ff030b82 */ /* 0x000e300000000800 */
[----:B------:R-:W3:Y:S01]  /*cc30*/  @P0 LDC R6, c[0x0][0x450] ;  /* 0x00011400ff060b82 */ /* 0x000ee20000000800 */
[----:B0-----:R-:W-:-:S05]  /*cc40*/  @P0 IMAD.HI.U32 R3, R2, R3, RZ ;  /* 0x0000000302030227 */ /* 0x001fca00078e00ff */
[----:B---3--:R-:W-:-:S05]  /*cc50*/  @P0 SHF.R.U32.HI R2, RZ, R6, R3 ;  /* 0x00000006ff020219 */ /* 0x008fca0000011603 */
[----:B------:R-:W-:Y:S02]  /*cc60*/  IMAD.IADD R3, R137, 0x1, R2 ;  /* 0x0000000189037824 */ /* 0x000fe400078e0202 */
[----:B------:R-:W-:-:S04]  /*cc70*/  IMAD.MOV.U32 R2, RZ, RZ, RZ ;  /* 0x000000ffff027224 */ /* 0x000fc800078e00ff */
[----:B------:R-:W-:-:S05]  /*cc80*/  IMAD.HI R2, R3, -0x6db6db6d, R2 ;  /* 0x9249249303027827 */ /* 0x000fca00078e0202 */
[----:B------:R-:W-:-:S04]  /*cc90*/  SHF.R.U32.HI R3, RZ, 0x1f, R2 ;  /* 0x0000001fff037819 */ /* 0x000fc80000011602 */
[----:B------:R-:W-:-:S04]  /*cca0*/  LEA.HI.SX32 R3, R2, R3, 0x19 ;  /* 0x0000000302037211 */ /* 0x000fc800078fcaff */
[----:B-1----:R-:W-:-:S04]  /*ccb0*/  VIMNMX R9, R138, R3, PT ;  /* 0x000000038a097248 */ /* 0x002fc80003fe0100 */
[----:B------:R-:W-:Y:S01]  /*ccc0*/  ISETP.GE.AND P0, PT, R9, 0x1, PT ;  /* 0x000000010900780c */ /* 0x000fe20003f06270 */
[----:B--2---:R-:W-:-:S04]  /*ccd0*/  FMUL.FTZ R0, R7, R0 ;  /* 0x0000000007007220 */ /* 0x004fc80000410000 */
[----:B------:R-:W-:-:S08]  /*cce0*/  FMUL.FTZ R2, R0, UR4 ;  /* 0x0000000400027c20 */ /* 0x000fd00008410000 */
        /* <DEDUP_REMOVED lines=31> */
.L_x_2388:
[----:B------:R-:W-:Y:S05]  /*cee0*/  BSYNC B0 ;  /* 0x0000000000007941 */ /* 0x000fea0003800000 */
.L_x_2387:
        /* <DEDUP_REMOVED lines=21> */
[----:B------:R-:W-:Y:S01]  /*d040*/  CS2R R100, SRZ ;  /* 0x0000000000647805 */ /* 0x000fe2000001ff00 */
[----:B------:R-:W-:Y:S01]  /*d050*/  IMAD.MOV.U32 R125, RZ, RZ, RZ ;  /* 0x000000ffff7d7224 */ /* 0x000fe200078e00ff */
[----:B------:R-:W-:Y:S02]  /*d060*/  CS2R R40, SRZ ;  /* 0x0000000000287805 */ /* 0x000fe4000001ff00 */
[----:B------:R-:W-:Y:S02]  /*d070*/  CS2R R118, SRZ ;  /* 0x0000000000767805 */ /* 0x000fe4000001ff00 */
[----:B------:R-:W-:Y:S02]  /*d080*/  CS2R R114, SRZ ;  /* 0x0000000000727805 */ /* 0x000fe4000001ff00 */
[----:B------:R-:W-:-:S02]  /*d090*/  CS2R R36, SRZ ;  /* 0x0000000000247805 */ /* 0x000fc4000001ff00 */
        /* <DEDUP_REMOVED lines=15> */
[----:B--2---:R-:W-:Y:S02]  /*d190*/  IMAD R3, R0, R136, RZ ;  /* 0x0000008800037224 */ /* 0x004fe400078e02ff */
[----:B------:R-:W-:-:S03]  /*d1a0*/  IMAD.MOV.U32 R0, RZ, RZ, RZ ;  /* 0x000000ffff007224 */ /* 0x000fc600078e00ff */
[----:B------:R0:W-:Y:S01]  /*d1b0*/  STL [R1+0x54], R3 ;  /* 0x0000540301007387 */ /* 0x0001e20000100800 */
[----:B------:R-:W-:Y:S01]  /*d1c0*/  VIADDMNMX R136, R3, R136, R9, PT ;  /* 0x0000008803887246 */ /* 0x000fe20003800109 */
[----:B------:R-:W-:-:S03]  /*d1d0*/  IMAD.MOV.U32 R9, RZ, RZ, RZ ;  /* 0x000000ffff097224 */ /* 0x000fc600078e00ff */
[----:B------:R-:W-:-:S13]  /*d1e0*/  ISETP.GT.AND P1, PT, R136, R3, PT ;  /* 0x000000038800720c */ /* 0x000fda0003f24270 */
[----:B0-----:R-:W-:Y:S05]  /*d1f0*/  @!P1 BRA `(.L_x_2389) ;  /* 0x0000013800249947 */ /* 0x001fea0003800000 */
        /* <DEDUP_REMOVED lines=9> */
.L_x_2627:
        /* <DEDUP_REMOVED lines=27> */
.L_x_2392:
[----:B------:R-:W-:Y:S05]  /*d440*/  BSYNC B6 ;  /* 0x0000000000067941 */ /* 0x000fea0003800000 */
.L_x_2391:
        /* <DEDUP_REMOVED lines=15> */
.L_x_2396:
[----:B--2---:R2:W3:Y:S02]  /*d540*/  SYNCS.PHASECHK.TRANS64.TRYWAIT P0, [R16+URZ+0x2e800], R3 ;  /* 0x02e80003100075a7 */ /* 0x0044e4000800017f */
[----:B---3--:R-:W-:Y:S05]  /*d550*/  @!P0 NANOSLEEP.SYNCS 0x989680 ;  /* 0x009896800000895d */ /* 0x008fea0003900000 */
[----:B------:R-:W3:Y:S02]  /*d560*/  @!P0 SYNCS.PHASECHK.TRANS64 P0, [R16+URZ+0x2e800], R3 ;  /* 0x02e80003100085a7 */ /* 0x000ee4000800007f */
[----:B---3--:R-:W-:Y:S05]  /*d570*/  @!P0 BRA `(.L_x_2396) ;  /* 0xfffffffc00f08947 */ /* 0x008fea000383ffff */
.L_x_2395:
[----:B------:R-:W-:Y:S05]  /*d580*/  BSYNC B0 ;  /* 0x0000000000007941 */ /* 0x000fea0003800000 */
.L_x_2394:
[----:B------:R-:W-:Y:S05]  /*d590*/  BRA `(.L_x_2397) ;  /* 0x00000050004c7947 */ /* 0x000fea0003800000 */
.L_x_2393:
[----:B------:R-:W-:Y:S01]  /*d5a0*/  LOP3.LUT P0, RZ, R25, 0x3ff, RZ, 0xc0, !PT ;  /* 0x000003ff19ff7812 */ /* 0x000fe2000780c0ff */
[----:B------:R-:W-:Y:S01]  /*d5b0*/  ULDC.64 UR4, c[0x0][0x3f8] ;  /* 0x0000fe0000047ab9 */ /* 0x000fe20000000a00 */
[----:B-----5:R-:W-:Y:S01]  /*d5c0*/  SHF.R.S32.HI R0, RZ, 0x1f, R121 ;  /* 0x0000001fff007819 */ /* 0x020fe20000011479 */
        /* <DEDUP_REMOVED lines=27> */
.L_x_2399:
[----:B------:R-:W-:Y:S05]  /*d780*/  BSYNC B6 ;  /* 0x0000000000067941 */ /* 0x000fea0003800000 */
.L_x_2398:
[----:B------:R-:W2:Y:S01]  /*d790*/  LDL R40, [R1+0x50] ;  /* 0x0000500001287983 */ /* 0x000ea20000100800 */
[----:B------:R-:W-:Y:S01]  /*d7a0*/  ULDC.U8 UR4, c[0x0][0x410] ;  /* 0x0001040000047ab9 */ /* 0x000fe20000000000 */
[----:B------:R-:W-:Y:S01]  /*d7b0*/  BSSY B0, `(.L_x_2400) ;  /* 0x00004e9000007945 */ /* 0x000fe20003800000 */
[----:B------:R-:W-:Y:S01]  /*d7c0*/  ISETP.NE.AND P0, PT, RZ, UR4, PT ;  /* 0x00000004ff007c0c */ /* 0x000fe2000bf05270 */
[----:B--2---:R-:W-:-:S12]  /*d7d0*/  IMAD.IADD R41, R228, 0x1, R40 ;  /* 0x00000001e4297824 */ /* 0x004fd800078e0228 */
[----:B------:R-:W-:Y:S05]  /*d7e0*/  @!P0 BRA `(.L_x_2401) ;  /* 0x0000002400ec8947 */ /* 0x000fea0003800000 */
[----:B------:R-:W1:Y:S01]  /*d7f0*/  LDC R34, c[0x0][0x448] ;  /* 0x00011200ff227b82 */ /* 0x000e620000000800 */
[----:B------:R-:W2:Y:S01]  /*d800*/  S2R R20, SR_TID.X ;  /* 0x0000000000147919 */ /* 0x000ea20000002100 */
[----:B------:R-:W-:Y:S01]  /*d810*/  IMAD.MOV.U32 R8, RZ, RZ, R24 ;  /* 0x000000ffff087224 */ /* 0x000fe200078e0018 */
[----:B------:R-:W-:Y:S01]  /*d820*/  ULDC.64 UR4, c[0x0][0x3f8] ;  /* 0x0000fe0000047ab9 */ /* 0x000fe20000000a00 */
[----:B------:R-:W-:Y:S01]  /*d830*/  IMAD.MOV.U32 R9, RZ, RZ, R29 ;  /* 0x000000ffff097224 */ /* 0x000fe200078e001d */
[----:B------:R-:W-:Y:S01]  /*d840*/  ULDC.64 UR6, c[0x0][0x408] ;  /* 0x0001020000067ab9 */ /* 0x000fe20000000a00 */
[----:B------:R-:W-:Y:S01]  /*d850*/  IMAD.MOV.U32 R10, RZ, RZ, R26 ;  /* 0x000000ffff0a7224 */ /* 0x000fe200078e001a */
[----:B------:R-:W-:Y:S01]  /*d860*/  ULDC.64 UR8, c[0x0][0x400] ;  /* 0x0001000000087ab9 */ /* 0x000fe20000000a00 */
[----:B------:R-:W-:Y:S01]  /*d870*/  IMAD.MOV.U32 R11, RZ, RZ, R31 ;  /* 0x000000ffff0b7224 */ /* 0x000fe200078e001f */
[----:B------:R-:W-:Y:S02]  /*d880*/  SHF.R.S32.HI R35, RZ, 0x1f, R22 ;  /* 0x0000001fff237819 */ /* 0x000fe40000011416 */
[----:B------:R-:W-:-:S02]  /*d890*/  SHF.R.S32.HI R37, RZ, 0x1f, R230 ;  /* 0x0000001fff257819 */ /* 0x000fc400000114e6 */
[----:B-1----:R-:W-:Y:S01]  /*d8a0*/  ISETP.NE.AND P0, PT, R34, 0x1, PT ;  /* 0x000000012200780c */ /* 0x002fe20003f05270 */
[----:B--2---:R-:W-:-:S12]  /*d8b0*/  VIADD R21, R20, 0xffffff80 ;  /* 0xffffff8014157836 */ /* 0x004fd80000000000 */
[----:B------:R-:W1:Y:S01]  /*d8c0*/  @P0 LDC R0, c[0x0][0x44c] ;  /* 0x00011300ff000b82 */ /* 0x000e620000000800 */
[----:B------:R-:W-:-:S04]  /*d8d0*/  SHF.R.S32.HI R20, RZ, 0x1f, R21 ;  /* 0x0000001fff147819 */ /* 0x000fc80000011415 */
[----:B------:R-:W-:-:S03]  /*d8e0*/  LEA.HI R20, R20, R21, RZ, 0x2 ;  /* 0x0000001514147211 */ /* 0x000fc600078f10ff */
[----:B------:R-:W2:Y:S01]  /*d8f0*/  @P0 LDC R5, c[0x0][0x450] ;  /* 0x00011400ff050b82 */ /* 0x000ea20000000800 */
[----:B------:R-:W-:-:S05]  /*d900*/  LOP3.LUT R20, R20, 0xfffffffc, RZ, 0xc0, !PT ;  /* 0xfffffffc14147812 */ /* 0x000fca00078ec0ff */
[----:B------:R-:W-:-:S04]  /*d910*/  IMAD.IADD R20, R21, 0x1, -R20 ;  /* 0x0000000115147824 */ /* 0x000fc800078e0a14 */
[----:B------:R-:W-:-:S04]  /*d920*/  IMAD R3, R20, 0x40, R41 ;  /* 0x0000004014037824 */ /* 0x000fc800078e0229 */
        /* <DEDUP_REMOVED lines=20> */
.L_x_2633:
        /* <DEDUP_REMOVED lines=29> */
.L_x_2404:
[----:B------:R-:W-:Y:S05]  /*dc40*/  BSYNC B1 ;  /* 0x0000000000017941 */ /* 0x000fea0003800000 */
.L_x_2403:
[----:B------:R-:W-:Y:S01]  /*dc50*/  UMOV UR4, 0xffffffff ;  /* 0xffffffff00047882 */ /* 0x000fe20000000000 */
[----:B0-----:R-:W-:Y:S02]  /*dc60*/  CS2R R26, SRZ ;  /* 0x00000000001a7805 */ /* 0x001fe4000001ff00 */
[----:B------:R-:W-:Y:S05]  /*dc70*/  BRA.DIV UR4, `(.L_x_2405) ;  /* 0x000001ee04907947 */ /* 0x000fea000b800000 */
[----:B--2---:R0:W2:Y:S04]  /*dc80*/  SHFL.IDX PT, R0, R6, 0x1, 0x1c1f ;  /* 0x003c1f0006007f89 */ /* 0x0040a800000e0000 */
[----:B---3--:R0:W3:Y:S04]  /*dc90*/  SHFL.IDX PT, R3, R5, 0x1, 0x1c1f ;  /* 0x003c1f0005037f89 */ /* 0x0080e800000e0000 */
[----:B----4-:R0:W4:Y:S04]  /*dca0*/  SHFL.IDX PT, R4, R8, 0x1, 0x1c1f ;  /* 0x003c1f0008047f89 */ /* 0x01012800000e0000 */
[----:B------:R0:W0:Y:S02]  /*dcb0*/  SHFL.IDX PT, R14, R7, 0x1, 0x1c1f ;  /* 0x003c1f00070e7f89 */ /* 0x00002400000e0000 */
.L_x_2639:
        /* <DEDUP_REMOVED lines=27> */
.L_x_2407:
[----:B------:R-:W-:Y:S05]  /*de70*/  BSYNC B1 ;  /* 0x0000000000017941 */ /* 0x000fea0003800000 */
.L_x_2406:
[----:B--2---:R-:W2:Y:S01]  /*de80*/  LDL R0, [R1+0x90] ;  /* 0x0000900001007983 */ /* 0x004ea20000100800 */
[----:B0-----:R-:W-:Y:S01]  /*de90*/  VIADDMNMX R15, R34, -R40, 0x80, PT ;  /* 0x00000080220f7446 */ /* 0x001fe20003800928 */
[----:B------:R-:W-:Y:S01]  /*dea0*/  BSSY B1, `(.L_x_2408) ;  /* 0x0000019000017945 */ /* 0x000fe20003800000 */
[----:B------:R-:W-:Y:S01]  /*deb0*/  LOP3.LUT P2, RZ, R229, 0x4, RZ, 0xc0, !PT ;  /* 0x00000004e5ff7812 */ /* 0x000fe2000784c0ff */
[----:B----4-:R-:W0:Y:S01]  /*dec0*/  S2R R4, SR_TID.X ;  /* 0x0000000000047919 */ /* 0x010e220000002100 */
[----:B------:R-:W-:Y:S01]  /*ded0*/  ISETP.GE.AND P1, PT, R228, R15, PT ;  /* 0x0000000fe400720c */ /* 0x000fe20003f26270 */
[----:B0-----:R-:W-:-:S05]  /*dee0*/  VIADD R6, R4, 0xffffff80 ;  /* 0xffffff8004067836 */ /* 0x001fca0000000000 */
[----:B------:R-:W-:-:S04]  /*def0*/  SHF.R.S32.HI R4, RZ, 0x1f, R6 ;  /* 0x0000001fff047819 */ /* 0x000fc80000011406 */
[----:B------:R-:W-:-:S05]  /*df00*/  LEA.HI R4, R4, R6, RZ, 0x5 ;  /* 0x0000000604047211 */ /* 0x000fca00078f28ff */
[----:B------:R-:W-:-:S05]  /*df10*/  IMAD.SHL.U32 R4, R4, 0x20, RZ ;  /* 0x0000002004047824 */ /* 0x000fca00078e00ff */
[----:B------:R-:W-:Y:S02]  /*df20*/  LOP3.LUT R4, R4, 0xfffffc00, RZ, 0xc0, !PT ;  /* 0xfffffc0004047812 */ /* 0x000fe400078ec0ff */
        /* <DEDUP_REMOVED lines=8> */
[----:B------:R-:W-:Y:S01]  /*dfb0*/  IADD3 R3, R16, R3, R4 ;  /* 0x0000000310037210 */ /* 0x000fe20007ffe004 */
[----:B------:R-:W-:-:S04]  /*dfc0*/  UIADD3 UR4, UR5, -UR4, URZ ;  /* 0x8000000405047290 */ /* 0x000fc8000fffe03f */
[C---:B------:R-:W-:Y:S02]  /*dfd0*/  VIADD R4, R3.reuse, 0x1c400 ;  /* 0x0001c40003047836 */ /* 0x040fe40000000000 */
[----:B------:R-:W-:Y:S02]  /*dfe0*/  IMAD.U32 R5, RZ, RZ, UR4 ;  /* 0x00000004ff057e24 */ /* 0x000fe4000f8e00ff */
[----:B------:R-:W-:-:S03]  /*dff0*/  VIADD R0, R3, 0x1c440 ;  /* 0x0001c44003007836 */ /* 0x000fc60000000000 */
[----:B------:R-:W-:-:S04]  /*e000*/  SHF.L.U32 R5, R5, 0x1f, RZ ;  /* 0x0000001f05057819 */ /* 0x000fc800000006ff */
[----:B------:R-:W0:Y:S02]  /*e010*/  SYNCS.PHASECHK.TRANS64.TRYWAIT P0, [R16+URZ+0x2e800], R5 ;  /* 0x02e80005100075a7 */ /* 0x000e24000800017f */
[----:B0-----:R-:W-:Y:S05]  /*e020*/  @!P0 BRA `(.L_x_2409) ;  /* 0x000001ec00148947 */ /* 0x001fea0003800000 */
.L_x_2640:
[----:B------:R-:W-:Y:S05]  /*e030*/  BSYNC B1 ;  /* 0x0000000000017941 */ /* 0x000fea0003800000 */
.L_x_2408:
        /* <DEDUP_REMOVED lines=15> */
[----:B------:R-:W-:Y:S02]  /*e130*/  SHF.R.U32.HI R35, RZ, 0x10, R29 ;  /* 0x00000010ff237819 */ /* 0x000fe4000001161d */
[----:B------:R-:W-:Y:S02]  /*e140*/  LOP3.LUT R38, R31, 0xff, RZ, 0xc0, !PT ;  /* 0x000000ff1f267812 */ /* 0x000fe400078ec0ff */
[----:B------:R-:W-:Y:S01]  /*e150*/  LOP3.LUT R39, R39, 0xff, RZ, 0xc0, !PT ;  /* 0x000000ff27277812 */ /* 0x000fe200078ec0ff */
[----:B------:R-:W-:Y:S01]  /*e160*/  IMAD.U32 R35, R35, 0x10000, RZ ;  /* 0x0001000023237824 */ /* 0x000fe200078e00ff */
[----:B------:R-:W-:Y:S02]  /*e170*/  SHF.R.U32.HI R40, RZ, 0x10, R31 ;  /* 0x00000010ff287819 */ /* 0x000fe4000001161f */
[----:B------:R-:W-:Y:S02]  /*e180*/  LOP3.LUT R14, R28, 0xff, RZ, 0xc0, !PT ;  /* 0x000000ff1c0e7812 */ /* 0x000fe400078ec0ff */
[----:B------:R-:W-:-:S02]  /*e190*/  LOP3.LUT R33, R32, 0xff, RZ, 0xc0, !PT ;  /* 0x000000ff20217812 */ /* 0x000fc400078ec0ff */
[----:B------:R-:W-:Y:S01]  /*e1a0*/  PRMT R38, R39, 0x7604, R38 ;  /* 0x0000760427267816 */ /* 0x000fe20000000026 */
[----:B------:R-:W-:Y:S01]  /*e1b0*/  IMAD.U32 R39, R40, 0x10000, RZ ;  /* 0x0001000028277824 */ /* 0x000fe200078e00ff */
        /* <DEDUP_REMOVED lines=9> */
[----:B0-----:R-:W-:Y:S02]  /*e250*/  F2FP.F16.E4M3.UNPACK_B R14, R6.H1 ;  /* 0x00000006ff0e723e */ /* 0x001fe400030006ff */
[----:B------:R-:W-:-:S02]  /*e260*/  LOP3.LUT R37, R37, 0xff0000, R30, 0xf8, !PT ;  /* 0x00ff000025257812 */ /* 0x000fc400078ef81e */
[----:B------:R-:W-:Y:S02]  /*e270*/  F2FP.F16.E4M3.UNPACK_B R38, R39 ;  /* 0x00000027ff26723e */ /* 0x000fe400020006ff */
[----:B------:R-:W-:Y:S02]  /*e280*/  F2FP.F16.E4M3.UNPACK_B R32, R35 ;  /* 0x00000023ff20723e */ /* 0x000fe400020006ff */
[----:B------:R-:W-:Y:S01]  /*e290*/  LOP3.LUT R34, R37, 0xff000000, R30, 0xf8, !PT ;  /* 0xff00000025227812 */ /* 0x000fe200078ef81e */
[--C-:B------:R-:W-:Y:S01]  /*e2a0*/  HADD2.F32 R30, -RZ, R14.reuse.H0_H0 ;  /* 0x2000000eff1e7230 */ /* 0x100fe20000004100 */
[--C-:B------:R-:W-:Y:S01]  /*e2b0*/  LOP3.LUT R33, R33, 0xff0000, R28.reuse, 0xf8, !PT ;  /* 0x00ff000021217812 */ /* 0x100fe200078ef81c */
[----:B------:R-:W-:Y:S01]  /*e2c0*/  HADD2.F32 R14, -RZ, R14.H1_H1 ;  /* 0x3000000eff0e7230 */ /* 0x000fe20000004100 */
[----:B------:R-:W-:Y:S01]  /*e2d0*/  F2FP.F16.E4M3.UNPACK_B R29, R6 ;  /* 0x00000006ff1d723e */ /* 0x000fe200020006ff */
[----:B------:R-:W-:Y:S01]  /*e2e0*/  HADD2.F32 R41, -RZ, R38.H1_H1 ;  /* 0x30000026ff297230 */ /* 0x000fe20000004100 */
[----:B------:R-:W-:Y:S01]  /*e2f0*/  LOP3.LUT R33, R33, 0xff000000, R28, 0xf8, !PT ;  /* 0xff00000021217812 */ /* 0x000fe200078ef81c */
[----:B------:R-:W-:Y:S01]  /*e300*/  HADD2.F32 R37, -RZ, R32.H1_H1 ;  /* 0x30000020ff257230 */ /* 0x000fe20000004100 */
[----:B------:R-:W-:Y:S01]  /*e310*/  F2FP.F16.E4M3.UNPACK_B R28, R5.H1 ;  /* 0x00000005ff1c723e */ /* 0x000fe200030006ff */
[----:B------:R-:W-:-:S02]  /*e320*/  HADD2.F32 R38, -RZ, R38.H0_H0 ;  /* 0x20000026ff267230 */ /* 0x000fc40000004100 */
[C---:B------:R-:W-:Y:S01]  /*e330*/  FMUL.FTZ R43, R14.reuse, R41 ;  /* 0x000000290e2b7220 */ /* 0x040fe20000410000 */
[----:B------:R-:W-:Y:S02]  /*e340*/  HADD2.F32 R32, -RZ, R32.H0_H0 ;  /* 0x20000020ff207230 */ /* 0x000fe40000004100 */
[----:B------:R-:W-:Y:S01]  /*e350*/  FMUL.FTZ R40, R14, R37 ;  /* 0x000000250e287220 */ /* 0x000fe20000410000 */
[----:B------:R-:W-:Y:S01]  /*e360*/  F2FP.F16.E4M3.UNPACK_B R14, R5 ;  /* 0x00000005ff0e723e */ /* 0x000fe200020006ff */
[--C-:B------:R-:W-:Y:S01]  /*e370*/  HADD2.F32 R5, -RZ, R29.reuse.H1_H1 ;  /* 0x3000001dff057230 */ /* 0x100fe20000004100 */
[----:B------:R-:W-:Y:S01]  /*e380*/  F2FP.F16.E4M3.UNPACK_B R31, R7 ;  /* 0x00000007ff1f723e */ /* 0x000fe200020006ff */
[C---:B------:R-:W-:Y:S01]  /*e390*/  FFMA.FTZ R43, R30.reuse, R37, -R43 ;  /* 0x000000251e2b7223 */ /* 0x040fe2000001082b */
        /* <DEDUP_REMOVED lines=72> */
.L_x_2413:
[----:B------:R-:W-:Y:S05]  /*e820*/  BSYNC B2 ;  /* 0x0000000000027941 */ /* 0x000fea0003800000 */
.L_x_2412:
        /* <DEDUP_REMOVED lines=123> */
.L_x_2411:
[----:B------:R-:W-:Y:S05]  /*efe0*/  BSYNC B1 ;  /* 0x0000000000017941 */ /* 0x000fea0003800000 */
.L_x_2410:
        /* <DEDUP_REMOVED lines=130> */
.L_x_2416:
[----:B------:R-:W-:Y:S05]  /*f810*/  BSYNC B1 ;  /* 0x0000000000017941 */ /* 0x000fea0003800000 */
.L_x_2415:
        /* <DEDUP_REMOVED lines=120> */
.L_x_2401:
[----:B------:R-:W1:Y:S01]  /*ffa0*/  S2R R0, SR_TID.X ;  /* 0x0000000000007919 */ /* 0x000e620000002100 */
[----:B------:R-:W2:Y:S01]  /*ffb0*/  LDC R28, c[0x0][0x448] ;  /* 0x00011200ff1c7b82 */ /* 0x000ea20000000800 */
[----:B------:R-:W-:Y:S01]  /*ffc0*/  IMAD.MOV.U32 R10, RZ, RZ, R24 ;  /* 0x000000ffff0a7224 */ /* 0x000fe200078e0018 */
[----:B------:R-:W-:Y:S01]  /*ffd0*/  ULDC.64 UR4, c[0x0][0x3f8] ;  /* 0x0000fe0000047ab9 */ /* 0x000fe20000000a00 */
[----:B------:R-:W-:Y:S01]  /*ffe0*/  IMAD.MOV.U32 R11, RZ, RZ, R29 ;  /* 0x000000ffff0b7224 */ /* 0x000fe200078e001d */
[----:B------:R-:W-:Y:S01]  /*fff0*/  ULDC.64 UR6, c[0x0][0x408] ;  /* 0x0001020000067ab9 */ /* 0x000fe20000000a00 */
[----:B------:R-:W-:Y:S01]  /*10000*/  IMAD.MOV.U32 R4, RZ, RZ, R26 ;  /* 0x000000ffff047224 */ /* 0x000fe200078e001a */
[----:B------:R-:W-:Y:S01]  /*10010*/  ULDC.64 UR8, c[0x0][0x400] ;  /* 0x0001000000087ab9 */ /* 0x000fe20000000a00 */
[----:B--2---:R-:W-:Y:S01]  /*10020*/  ISETP.NE.AND P0, PT, R28, 0x1, PT ;  /* 0x000000011c00780c */ /* 0x004fe20003f05270 */
[----:B-1----:R-:W-:-:S05]  /*10030*/  VIADD R0, R0, 0xffffff80 ;  /* 0xffffff8000007836 */ /* 0x002fca0000000000 */
[----:B------:R-:W-:-:S07]  /*10040*/  SHF.R.S32.HI R3, RZ, 0x1f, R0 ;  /* 0x0000001fff037819 */ /* 0x000fce0000011400 */
[----:B------:R-:W1:Y:S01]  /*10050*/  @P0 LDC R5, c[0x0][0x450] ;  /* 0x00011400ff050b82 */ /* 0x000e620000000800 */
[----:B------:R-:W-:-:S04]  /*10060*/  LEA.HI R3, R3, R0, RZ, 0x2 ;  /* 0x0000000003037211 */ /* 0x000fc800078f10ff */
[----:B------:R-:W-:-:S05]  /*10070*/  LOP3.LUT R3, R3, 0xfffffffc, RZ, 0xc0, !PT ;  /* 0xfffffffc03037812 */ /* 0x000fca00078ec0ff */
[----:B------:R-:W-:Y:S02]  /*10080*/  IMAD.IADD R3, R0, 0x1, -R3 ;  /* 0x0000000100037824 */ /* 0x000fe400078e0a03 */
[----:B------:R-:W2:Y:S02]  /*10090*/  @P0 LDC R0, c[0x0][0x44c] ;  /* 0x00011300ff000b82 */ /* 0x000ea40000000800 */
[----:B------:R-:W-:-:S04]  /*100a0*/  IMAD R3, R3, 0x40, R41 ;  /* 0x0000004003037824 */ /* 0x000fc800078e0229 */
[----:B--2---:R-:W-:-:S05]  /*100b0*/  @P0 IMAD.HI.U32 R0, R3, R0, RZ ;  /* 0x0000000003000227 */ /* 0x004fca00078e00ff */
[----:B-1----:R-:W-:Y:S01]  /*100c0*/  @P0 SHF.R.U32.HI R3, RZ, R5, R0 ;  /* 0x00000005ff030219 */ /* 0x002fe20000011600 */
        /* <DEDUP_REMOVED lines=51> */
.L_x_2650:
        /* <DEDUP_REMOVED lines=18> */
.L_x_2419:
[----:B------:R-:W-:Y:S05]  /*10520*/  BSYNC B1 ;  /* 0x0000000000017941 */ /* 0x000fea0003800000 */
.L_x_2418:
        /* <DEDUP_REMOVED lines=15> */
.L_x_2651:
[----:B------:R-:W-:Y:S05]  /*10620*/  BSYNC B1 ;  /* 0x0000000000017941 */ /* 0x000fea0003800000 */
.L_x_2420:
[----:B------:R-:W-:Y:S04]  /*10630*/  BSSY B1, `(.L_x_2422) ;  /* 0x0000106000017945 */ /* 0x000fe80003800000 */
[----:B------:R-:W-:Y:S05]  /*10640*/  @P2 BRA `(.L_x_2423) ;  /* 0x0000001000102947 */ /* 0x000fea0003800000 */
[----:B------:R-:W1:Y:S01]  /*10650*/  S2R R28, SR_TID.X ;  /* 0x00000000001c7919 */ /* 0x000e620000002100 */
        /* <DEDUP_REMOVED lines=17> */
[----:B------:R-:W-:Y:S01]  /*10770*/  LOP3.LUT R25, R0, 0xff, RZ, 0xc0, !PT ;  /* 0x000000ff00197812 */ /* 0x000fe200078ec0ff */
[----:B-1----:R-:W-:Y:S01]  /*10780*/  VIADD R28, R28, 0xffffff80 ;  /* 0xffffff801c1c7836 */ /* 0x002fe20000000000 */
[----:B------:R-:W-:Y:S02]  /*10790*/  LOP3.LUT R26, R20, 0xff, RZ, 0xc0, !PT ;  /* 0x000000ff141a7812 */ /* 0x000fe400078ec0ff */
[----:B------:R-:W-:Y:S02]  /*107a0*/  LOP3.LUT R0, R10, 0x70, R18, 0xf8, !PT ;  /* 0x000000700a007812 */ /* 0x000fe400078ef812 */
[----:B------:R-:W-:Y:S02]  /*107b0*/  SHF.R.S32.HI R40, RZ, 0x1f, R28 ;  /* 0x0000001fff287819 */ /* 0x000fe4000001141c */
[----:B------:R-:W-:-:S02]  /*107c0*/  SHF.R.U32.HI R27, RZ, 0x3, R10 ;  /* 0x00000003ff1b7819 */ /* 0x000fc4000001160a */
[----:B------:R-:W-:Y:S02]  /*107d0*/  LEA.HI R40, R40, R28, RZ, 0x5 ;  /* 0x0000001c28287211 */ /* 0x000fe400078f28ff */
[----:B------:R-:W-:Y:S02]  /*107e0*/  LOP3.LUT R24, R33, 0xff, RZ, 0xc0, !PT ;  /* 0x000000ff21187812 */ /* 0x000fe400078ec0ff */
[----:B------:R-:W-:Y:S01]  /*107f0*/  LOP3.LUT R11, R11, 0xff, RZ, 0xc0, !PT ;  /* 0x000000ff0b0b7812 */ /* 0x000fe200078ec0ff */
[----:B------:R-:W-:Y:S01]  /*10800*/  IMAD.SHL.U32 R40, R40, 0x20, RZ ;  /* 0x0000002028287824 */ /* 0x000fe200078e00ff */
[----:B------:R-:W-:Y:S02]  /*10810*/  LOP3.LUT R10, R10, 0x70, R3, 0xf8, !PT ;  /* 0x000000700a0a7812 */ /* 0x000fe400078ef803 */
[----:B------:R-:W-:Y:S02]  /*10820*/  PRMT R45, R25, 0x7604, R26 ;  /* 0x00007604192d7816 */ /* 0x000fe4000000001a */
[----:B------:R-:W-:-:S02]  /*10830*/  LOP3.LUT R3, R0, R27, RZ, 0x3c, !PT ;  /* 0x0000001b00037212 */ /* 0x000fc400078e3cff */
[----:B------:R-:W-:Y:S02]  /*10840*/  LOP3.LUT R40, R40, 0xfffffc00, RZ, 0xc0, !PT ;  /* 0xfffffc0028287812 */ /* 0x000fe400078ec0ff */
[----:B------:R-:W-:Y:S02]  /*10850*/  SHF.R.U32.HI R25, RZ, 0x8, R21 ;  /* 0x00000008ff197819 */ /* 0x000fe40000011615 */
[----:B------:R-:W-:Y:S02]  /*10860*/  PRMT R43, R11, 0x7604, R24 ;  /* 0x000076040b2b7816 */ /* 0x000fe40000000018 */
[----:B------:R-:W-:Y:S02]  /*10870*/  LOP3.LUT R11, R10, R27, RZ, 0x3c, !PT ;  /* 0x0000001b0a0b7212 */ /* 0x000fe400078e3cff */
[----:B------:R-:W-:Y:S02]  /*10880*/  IADD3 R0, R16, R3, R40 ;  /* 0x0000000310007210 */ /* 0x000fe40007ffe028 */
[----:B------:R-:W-:-:S02]  /*10890*/  LOP3.LUT R10, R21, 0xff, RZ, 0xc0, !PT ;  /* 0x000000ff150a7812 */ /* 0x000fc400078ec0ff */
[----:B------:R-:W-:Y:S02]  /*108a0*/  SHF.R.U32.HI R24, RZ, 0x8, R8 ;  /* 0x00000008ff187819 */ /* 0x000fe40000011608 */
[----:B------:R-:W-:Y:S02]  /*108b0*/  SHF.R.U32.HI R30, RZ, 0x8, R9 ;  /* 0x00000008ff1e7819 */ /* 0x000fe40000011609 */
[----:B------:R-:W-:Y:S02]  /*108c0*/  LOP3.LUT R3, R25, 0xff, RZ, 0xc0, !PT ;  /* 0x000000ff19037812 */ /* 0x000fe400078ec0ff */
[----:B------:R-:W-:Y:S02]  /*108d0*/  LOP3.LUT R29, R8, 0xff, RZ, 0xc0, !PT ;  /* 0x000000ff081d7812 */ /* 0x000fe400078ec0ff */
[----:B------:R-:W-:Y:S02]  /*108e0*/  LOP3.LUT R31, R9, 0xff, RZ, 0xc0, !PT ;  /* 0x000000ff091f7812 */ /* 0x000fe400078ec0ff */
[----:B------:R-:W-:-:S02]  /*108f0*/  LOP3.LUT R28, R24, 0xff, RZ, 0xc0, !PT ;  /* 0x000000ff181c7812 */ /* 0x000fc400078ec0ff */
[----:B------:R-:W-:Y:S01]  /*10900*/  LOP3.LUT R30, R30, 0xff, RZ, 0xc0, !PT ;  /* 0x000000ff1e1e7812 */ /* 0x000fe200078ec0ff */
[----:B------:R-:W-:Y:S01]  /*10910*/  LDS.128 R24, [R0+0x1c400] ;  /* 0x01c4000000187984 */ /* 0x000fe20000000c00 */
[----:B------:R-:W-:Y:S02]  /*10920*/  PRMT R47, R3, 0x7604, R10 ;  /* 0x00007604032f7816 */ /* 0x000fe4000000000a */
[----:B------:R-:W-:Y:S02]  /*10930*/  IADD3 R3, R16, R11, R40 ;  /* 0x0000000b10037210 */ /* 0x000fe40007ffe028 */
[----:B------:R-:W-:Y:S02]  /*10940*/  PRMT R49, R28, 0x7604, R29 ;  /* 0x000076041c317816 */ /* 0x000fe4000000001d */
[----:B------:R-:W-:Y:S02]  /*10950*/  PRMT R51, R30, 0x7604, R31 ;  /* 0x000076041e337816 */ /* 0x000fe4000000001f */
[----:B------:R-:W0:Y:S01]  /*10960*/  LDS.128 R28, [R3+0x1c400] ;  /* 0x01c40000031c7984 */ /* 0x000e220000000c00 */
[----:B------:R-:W-:-:S02]  /*10970*/  SHF.R.U32.HI R11, RZ, 0x10, R35 ;  /* 0x00000010ff0b7819 */ /* 0x000fc40000011623 */
[----:B------:R-:W-:Y:S02]  /*10980*/  SHF.R.U32.HI R42, RZ, 0x10, R33 ;  /* 0x00000010ff2a7819 */ /* 0x000fe40000011621 */
[----:B------:R-:W-:Y:S02]  /*10990*/  LOP3.LUT R11, R11, 0xff, RZ, 0xc0, !PT ;  /* 0x000000ff0b0b7812 */ /* 0x000fe400078ec0ff */
[----:B------:R-:W-:Y:S02]  /*109a0*/  SHF.R.U32.HI R40, RZ, 0x10, R32 ;  /* 0x00000010ff287819 */ /* 0x000fe40000011620 */
[----:B------:R-:W-:Y:S02]  /*109b0*/  PRMT R11, R11, 0x7054, R38 ;  /* 0x000070540b0b7816 */ /* 0x000fe40000000026 */
[----:B------:R-:W-:Y:S02]  /*109c0*/  SHF.R.U32.HI R38, RZ, 0x10, R21 ;  /* 0x00000010ff267819 */ /* 0x000fe40000011615 */
[----:B------:R-:W-:-:S02]  /*109d0*/  LOP3.LUT R42, R42, 0xff, RZ, 0xc0, !PT ;  /* 0x000000ff2a2a7812 */ /* 0x000fc400078ec0ff */
[----:B------:R-:W-:Y:S02]  /*109e0*/  LOP3.LUT R38, R38, 0xff, RZ, 0xc0, !PT ;  /* 0x000000ff26267812 */ /* 0x000fe400078ec0ff */
[----:B------:R-:W-:Y:S02]  /*109f0*/  LOP3.LUT R40, R40, 0xff, RZ, 0xc0, !PT ;  /* 0x000000ff28287812 */ /* 0x000fe400078ec0ff */
[----:B------:R-:W-:Y:S02]  /*10a00*/  PRMT R43, R42, 0x7054, R43 ;  /* 0x000070542a2b7816 */ /* 0x000fe4000000002b */
[----:B------:R-:W-:Y:S02]  /*10a10*/  SHF.R.U32.HI R42, RZ, 0x10, R9 ;  /* 0x00000010ff2a7819 */ /* 0x000fe40000011609 */
[----:B------:R-:W-:Y:S02]  /*10a20*/  SHF.R.U32.HI R10, RZ, 0x10, R34 ;  /* 0x00000010ff0a7819 */ /* 0x000fe40000011622 */
[----:B------:R-:W-:-:S02]  /*10a30*/  PRMT R47, R38, 0x7054, R47 ;  /* 0x00007054262f7816 */ /* 0x000fc4000000002f */
[----:B------:R-:W-:Y:S02]  /*10a40*/  PRMT R41, R40, 0x7054, R41 ;  /* 0x0000705428297816 */ /* 0x000fe40000000029 */
[----:B------:R-:W-:Y:S02]  /*10a50*/  SHF.R.U32.HI R40, RZ, 0x10, R8 ;  /* 0x00000010ff287819 */ /* 0x000fe40000011608 */
[----:B------:R-:W-:Y:S02]  /*10a60*/  LOP3.LUT R42, R42, 0xff, RZ, 0xc0, !PT ;  /* 0x000000ff2a2a7812 */ /* 0x000fe400078ec0ff */
[----:B------:R-:W-:Y:S02]  /*10a70*/  LOP3.LUT R10, R10, 0xff, RZ, 0xc0, !PT ;  /* 0x000000ff0a0a7812 */ /* 0x000fe400078ec0ff */
[----:B------:R-:W-:Y:S02]  /*10a80*/  LOP3.LUT R47, R47, 0xff000000, R21, 0xf8, !PT ;  /* 0xff0000002f2f7812 */ /* 0x000fe400078ef815 */
[----:B------:R-:W-:-:S02]  /*10a90*/  LOP3.LUT R40, R40, 0xff, RZ, 0xc0, !PT ;  /* 0x000000ff28287812 */ /* 0x000fc400078ec0ff */
[----:B------:R-:W-:Y:S02]  /*10aa0*/  PRMT R51, R42, 0x7054, R51 ;  /* 0x000070542a337816 */ /* 0x000fe40000000033 */
[----:B------:R-:W-:Y:S02]  /*10ab0*/  PRMT R37, R10, 0x7054, R37 ;  /* 0x000070540a257816 */ /* 0x000fe40000000025 */
[----:B------:R-:W-:Y:S02]  /*10ac0*/  LOP3.LUT R38, R11, 0xff000000, R35, 0xf8, !PT ;  /* 0xff0000000b267812 */ /* 0x000fe400078ef823 */
[----:B------:R-:W-:Y:S02]  /*10ad0*/  LOP3.LUT R42, R41, 0xff000000, R32, 0xf8, !PT ;  /* 0xff000000292a7812 */ /* 0x000fe400078ef820 */
[----:B------:R-:W-:Y:S02]  /*10ae0*/  SHF.R.U32.HI R10, RZ, 0x10, R20 ;  /* 0x00000010ff0a7819 */ /* 0x000fe40000011614 */
[----:B------:R-:W-:-:S02]  /*10af0*/  F2FP.F16.E4M3.UNPACK_B R44, R47.H1 ;  /* 0x0000002fff2c723e */ /* 0x000fc400030006ff */
[----:B0-----:R-:W-:Y:S02]  /*10b00*/  F2FP.F16.E4M3.UNPACK_B R32, R29.H1 ;  /* 0x0000001dff20723e */ /* 0x001fe400030006ff */
[----:B------:R-:W-:Y:S01]  /*10b10*/  PRMT R49, R40, 0x7054, R49 ;  /* 0x0000705428317816 */ /* 0x000fe20000000031 */
[--C-:B------:R-:W-:Y:S01]  /*10b20*/  HADD2.F32 R46, -RZ, R44.reuse.H0_H0 ;  /* 0x2000002cff2e7230 */ /* 0x100fe20000004100 */
[----:B------:R-:W-:Y:S01]  /*10b30*/  LOP3.LUT R51, R51, 0xff000000, R9, 0xf8, !PT ;  /* 0xff00000033337812 */ /* 0x000fe200078ef809 */
[----:B------:R-:W-:Y:S01]  /*10b40*/  HADD2.F32 R44, -RZ, R44.H1_H1 ;  /* 0x3000002cff2c7230 */ /* 0x000fe20000004100 */
[----:B------:R-:W-:Y:S02]  /*10b50*/  F2FP.F16.E4M3.UNPACK_B R40, R38.H1 ;  /* 0x00000026ff28723e */ /* 0x000fe400030006ff */
[-C--:B------:R-:W-:Y:S02]  /*10b60*/  F2FP.F16.E4M3.UNPACK_B R9, R25.reuse ;  /* 0x00000019ff09723e */ /* 0x080fe400020006ff */
[----:B------:R-:W-:Y:S01]  /*10b70*/  LOP3.LUT R10, R10, 0xff, RZ, 0xc0, !PT ;  /* 0x000000ff0a0a7812 */ /* 0x000fe200078ec0ff */
[----:B------:R-:W-:Y:S01]  /*10b80*/  HADD2.F32 R41, -RZ, R40.H0_H0 ;  /* 0x20000028ff297230 */ /* 0x000fe20000004100 */
[----:B------:R-:W-:Y:S01]  /*10b90*/  LOP3.LUT R43, R43, 0xff000000, R33, 0xf8, !PT ;  /* 0xff0000002b2b7812 */ /* 0x000fe200078ef821 */
[----:B------:R-:W-:Y:S01]  /*10ba0*/  HADD2.F32 R33, -RZ, R32.H0_H0 ;  /* 0x20000020ff217230 */ /* 0x000fe20000004100 */
[----:B------:R-:W-:Y:S01]  /*10bb0*/  F2FP.F16.E4M3.UNPACK_B R25, R25.H1 ;  /* 0x00000019ff19723e */ /* 0x000fe200030006ff */
[----:B------:R-:W-:Y:S01]  /*10bc0*/  HADD2.F32 R40, -RZ, R40.H1_H1 ;  /* 0x30000028ff287230 */ /* 0x000fe20000004100 */
[----:B------:R-:W-:Y:S01]  /*10bd0*/  PRMT R45, R10, 0x7054, R45 ;  /* 0x000070540a2d7816 */ /* 0x000fe2000000002d */
[----:B------:R-:W-:Y:S01]  /*10be0*/  HADD2.F32 R32, -RZ, R32.H1_H1 ;  /* 0x30000020ff207230 */ /* 0x000fe20000004100 */
[----:B------:R-:W-:Y:S01]  /*10bf0*/  LOP3.LUT R48, R49, 0xff000000, R8, 0xf8, !PT ;  /* 0xff00000031307812 */ /* 0x000fe200078ef808 */
[----:B------:R-:W-:Y:S01]  /*10c00*/  HADD2.F32 R10, -RZ, R25.H0_H0 ;  /* 0x20000019ff0a7230 */ /* 0x000fe20000004100 */
[----:B------:R-:W-:Y:S01]  /*10c10*/  F2FP.F16.E4M3.UNPACK_B R29, R29 ;  /* 0x0000001dff1d723e */ /* 0x000fe200020006ff */
[C---:B------:R-:W-:Y:S01]  /*10c20*/  FMUL.FTZ R49, R33.reuse, R46 ;  /* 0x0000002e21317220 */ /* 0x040fe20000410000 */
[----:B------:R-:W-:Y:S01]  /*10c30*/  F2FP.F16.E4M3.UNPACK_B R47, R47 ;  /* 0x0000002fff2f723e */ /* 0x000fe200020006ff */
[-C--:B------:R-:W-:Y:S01]  /*10c40*/  FMUL.FTZ R53, R33, R41.reuse ;  /* 0x0000002921357220 */ /* 0x080fe20000410000 */
[----:B------:R-:W-:Y:S01]  /*10c50*/  F2FP.F16.E4M3.UNPACK_B R38, R38 ;  /* 0x00000026ff26723e */ /* 0x000fe200020006ff */
[C---:B------:R-:W-:Y:S01]  /*10c60*/  FFMA.FTZ R50, R10.reuse, R41, -R49 ;  /* 0x000000290a327223 */ /* 0x040fe20000010831 */
[----:B------:R-:W-:Y:S01]  /*10c70*/  LOP3.LUT R37, R37, 0xff000000, R34, 0xf8, !PT ;  /* 0xff00000025257812 */ /* 0x000fe200078ef822 */
[----:B------:R-:W-:Y:S01]  /*10c80*/  HADD2.F32 R49, -RZ, R47.H0_H0 ;  /* 0x2000002fff317230 */ /* 0x000fe20000004100 */
[-C--:B------:R-:W-:Y:S01]  /*10c90*/  F2FP.F16.E4M3.UNPACK_B R34, R31.reuse ;  /* 0x0000001fff22723e */ /* 0x080fe200020006ff */
[----:B------:R-:W-:Y:S01]  /*10ca0*/  HADD2.F32 R41, -RZ, R38.H0_H0 ;  /* 0x20000026ff297230 */ /* 0x000fe20000004100 */
[----:B------:R-:W-:Y:S01]  /*10cb0*/  F2FP.F16.E4M3.UNPACK_B R35, R31.H1 ;  /* 0x0000001fff23723e */ /* 0x000fe200030006ff */
[----:B------:R-:W-:Y:S01]  /*10cc0*/  FFMA.FTZ R52, R10, R46, R53 ;  /* 0x0000002e0a347223 */ /* 0x000fe20000010035 */
[-C--:B------:R-:W-:Y:S01]  /*10cd0*/  F2FP.F16.E4M3.UNPACK_B R31, R30.reuse ;  /* 0x0000001eff1f723e */ /* 0x080fe200020006ff */
[----:B------:R-:W-:Y:S01]  /*10ce0*/  HADD2.F32 R10, -RZ, R9.H0_H0 ;  /* 0x20000009ff0a7230 */ /* 0x000fe20000004100 */
[----:B------:R-:W-:Y:S01]  /*10cf0*/  F2FP.F16.E4M3.UNPACK_B R33, R30.H1 ;  /* 0x0000001eff21723e */ /* 0x000fe200030006ff */
[----:B------:R-:W-:-:S02]  /*10d00*/  HADD2.F32 R30, -RZ, R29.H0_H0 ;  /* 0x2000001dff1e7230 */ /* 0x000fc40000004100 */
[C---:B------:R-:W-:Y:S01]  /*10d10*/  FMUL.FTZ R46, R32.reuse, R44 ;  /* 0x0000002c202e7220 */ /* 0x040fe20000410000 */
[----:B------:R-:W-:Y:S02]  /*10d20*/  HADD2.F32 R25, -RZ, R25.H1_H1 ;  /* 0x30000019ff197230 */ /* 0x000fe40000004100 */
[-C--:B------:R-:W-:Y:S01]  /*10d30*/  FMUL.FTZ R57, R32, R40.reuse ;  /* 0x0000002820397220 */ /* 0x080fe20000410000 */
[----:B------:R-:W-:Y:S01]  /*10d40*/  LOP3.LUT R45, R45, 0xff000000, R20, 0xf8, !PT ;  /* 0xff0000002d2d7812 */ /* 0x000fe200078ef814 */
[C---:B------:R-:W-:Y:S01]  /*10d50*/  FMUL.FTZ R53, R30.reuse, R49 ;  /* 0x000000311e357220 */ /* 0x040fe20000410000 */
[----:B------:R-:W-:Y:S01]  /*10d60*/  FMUL.FTZ R30, R30, R41 ;  /* 0x000000291e1e7220 */ /* 0x000fe20000410000 */
[----:B------:R-:W-:Y:S01]  /*10d70*/  F2FP.F16.E4M3.UNPACK_B R20, R27 ;  /* 0x0000001bff14723e */ /* 0x000fe200020006ff */
[C---:B------:R-:W-:Y:S01]  /*10d80*/  FFMA.FTZ R55, R25.reuse, R40, -R46 ;  /* 0x0000002819377223 */ /* 0x040fe2000001082e */
[C---:B------:R-:W-:Y:S01]  /*10d90*/  FFMA.FTZ R53, R10.reuse, R41, -R53 ;  /* 0x000000290a357223 */ /* 0x040fe20000010835 */
[----:B------:R-:W-:Y:S01]  /*10da0*/  FFMA.FTZ R49, R10, R49, R30 ;  /* 0x000000310a317223 */ /* 0x000fe2000001001e */
[----:B------:R-:W-:Y:S01]  /*10db0*/  F2FP.F16.E4M3.UNPACK_B R41, R51.H1 ;  /* 0x00000033ff29723e */ /* 0x000fe200030006ff */
[----:B------:R-:W-:Y:S01]  /*10dc0*/  FFMA.FTZ R57, R25, R44, R57 ;  /* 0x0000002c19397223 */ /* 0x000fe20000010039 */
[----:B------:R-:W-:Y:S01]  /*10dd0*/  F2FP.F16.E4M3.UNPACK_B R30, R43.H1 ;  /* 0x0000002bff1e723e */ /* 0x000fe200030006ff */
        /* <DEDUP_REMOVED lines=8> */
[----:B------:R-:W-:Y:S01]  /*10e60*/  HADD2.F32 R38, -RZ, R38.H1_H1 ;  /* 0x30000026ff267230 */ /* 0x000fe20000004100 */
[----:B------:R-:W-:Y:S01]  /*10e70*/  F2FP.F16.E4M3.UNPACK_B R21, R28 ;  /* 0x0000001cff15723e */ /* 0x000fe200020006ff */
[----:B------:R-:W-:Y:S02]  /*10e80*/  HADD2.F32 R32, -RZ, R30.H0_H0 ;  /* 0x2000001eff207230 */ /* 0x000fe40000004100 */
[----:B------:R-:W-:Y:S01]  /*10e90*/  FMUL.FTZ R47, R25, R44 ;  /* 0x0000002c192f7220 */ /* 0x000fe20000410000 */
[----:B------:R-:W-:Y:S02]  /*10ea0*/  HADD2.F32 R9, -RZ, R9.H1_H1 ;  /* 0x30000009ff097230 */ /* 0x000fe40000004100 */
[----:B------:R-:W-:Y:S01]  /*10eb0*/  FMUL.FTZ R29, R29, R38 ;  /* 0x000000261d1d7220 */ /* 0x000fe20000410000 */
[----:B------:R-:W-:Y:S02]  /*10ec0*/  HADD2.F32 R10, -RZ, R27.H0_H0 ;  /* 0x2000001bff0a7230 */ /* 0x000fe40000004100 */
[----:B------:R-:W-:Y:S01]  /*10ed0*/  FMUL.FTZ R25, R25, R32 ;  /* 0x0000002019197220 */ /* 0x000fe20000410000 */
[----:B------:R-:W-:-:S02]  /*10ee0*/  HADD2.F32 R35, -RZ, R35.H1_H1 ;  /* 0x30000023ff237230 */ /* 0x000fc40000004100 */
[C---:B------:R-:W-:Y:S01]  /*10ef0*/  FFMA.FTZ R40, R9.reuse, R40, R29 ;  /* 0x0000002809287223 */ /* 0x040fe2000001001d */
[----:B------:R-:W-:Y:S02]  /*10f00*/  HADD2.F32 R29, -RZ, R51.H0_H0 ;  /* 0x20000033ff1d7230 */ /* 0x000fe40000004100 */
[C---:B------:R-:W-:Y:S01]  /*10f10*/  FFMA.FTZ R58, R10.reuse, R32, -R47 ;  /* 0x000000200a3a7223 */ /* 0x040fe2000001082f */
[----:B------:R-:W-:Y:S01]  /*10f20*/  FFMA.FTZ R59, R10, R44, R25 ;  /* 0x0000002c0a3b7223 */ /* 0x000fe20000010019 */
[----:B------:R-:W-:Y:S02]  /*10f30*/  HADD2.F32 R10, -RZ, R34.H0_H0 ;  /* 0x20000022ff0a7230 */ /* 0x000fe40000004100 */
[----:B------:R-:W-:Y:S01]  /*10f40*/  FFMA.FTZ R46, R9, R38, -R46 ;  /* 0x00000026092e7223 */ /* 0x000fe2000001082e */
[----:B------:R-:W-:Y:S01]  /*10f50*/  HADD2.F32 R25, -RZ, R43.H0_H0 ;  /* 0x2000002bff197230 */ /* 0x000fe20000004100 */
[----:B------:R-:W-:Y:S01]  /*10f60*/  F2FP.F16.E4M3.UNPACK_B R28, R28.H1 ;  /* 0x0000001cff1c723e */ /* 0x000fe200030006ff */
[----:B------:R-:W-:-:S02]  /*10f70*/  HADD2.F32 R32, -RZ, R41.H1_H1 ;  /* 0x30000029ff207230 */ /* 0x000fc40000004100 */
[C---:B------:R-:W-:Y:S01]  /*10f80*/  FMUL.FTZ R38, R10.reuse, R29 ;  /* 0x0000001d0a267220 */ /* 0x040fe20000410000 */
[----:B------:R-:W-:Y:S02]  /*10f90*/  HADD2.F32 R9, -RZ, R20.H0_H0 ;  /* 0x20000014ff097230 */ /* 0x000fe40000004100 */
[-C--:B------:R-:W-:Y:S01]  /*10fa0*/  FMUL.FTZ R10, R10, R25.reuse ;  /* 0x000000190a0a7220 */ /* 0x080fe20000410000 */
[----:B------:R-:W-:Y:S02]  /*10fb0*/  HADD2.F32 R30, -RZ, R30.H1_H1 ;  /* 0x3000001eff1e7230 */ /* 0x000fe40000004100 */
[----:B------:R-:W-:Y:S01]  /*10fc0*/  FMUL.FTZ R44, R35, R32 ;  /* 0x00000020232c7220 */ /* 0x000fe20000410000 */
[----:B------:R-:W-:Y:S02]  /*10fd0*/  HADD2.F32 R27, -RZ, R27.H1_H1 ;  /* 0x3000001bff1b7230 */ /* 0x000fe40000004100 */
[C---:B------:R-:W-:Y:S01]  /*10fe0*/  FFMA.FTZ R47, R9.reuse, R25, -R38 ;  /* 0x00000019092f7223 */ /* 0x040fe20000010826 */
[----:B------:R-:W-:Y:S01]  /*10ff0*/  FFMA.FTZ R54, R9, R29, R10 ;  /* 0x0000001d09367223 */ /* 0x000fe2000001000a */
[-C--:B------:R-:W-:Y:S01]  /*11000*/  FMUL.FTZ R35, R35, R30.reuse ;  /* 0x0000001e23237220 */ /* 0x080fe20000410000 */
[----:B------:R-:W-:Y:S01]  /*11010*/  F2FP.F16.E4M3.UNPACK_B R29, R45.H1 ;  /* 0x0000002dff1d723e */ /* 0x000fe200030006ff */
[C---:B------:R-:W-:Y:S01]  /*11020*/  FFMA.FTZ R61, R27.reuse, R30, -R44 ;  /* 0x0000001e1b3d7223 */ /* 0x040fe2000001082c */
[----:B------:R-:W-:Y:S01]  /*11030*/  F2FP.F16.E4M3.UNPACK_B R25, R37.H1 ;  /* 0x00000025ff19723e */ /* 0x000fe200030006ff */
[----:B------:R-:W-:Y:S01]  /*11040*/  FFMA.FTZ R60, R27, R32, R35 ;  /* 0x000000201b3c7223 */ /* 0x000fe20000010023 */
[-C--:B------:R-:W-:Y:S01]  /*11050*/  F2FP.F16.E4M3.UNPACK_B R8, R24.reuse ;  /* 0x00000018ff08723e */ /* 0x080fe200020006ff */
[----:B------:R-:W-:Y:S01]  /*11060*/  HADD2.F32 R30, -RZ, R29.H0_H0 ;  /* 0x2000001dff1e7230 */ /* 0x000fe20000004100 */
[----:B------:R-:W-:Y:S01]  /*11070*/  F2FP.F16.E4M3.UNPACK_B R24, R24.H1 ;  /* 0x00000018ff18723e */ /* 0x000fe200030006ff */
[----:B------:R-:W-:Y:S01]  /*11080*/  HADD2.F32 R10, -RZ, R28.H0_H0 ;  /* 0x2000001cff0a7230 */ /* 0x000fe20000004100 */
[----:B------:R-:W-:Y:S01]  /*11090*/  F2FP.F16.E4M3.UNPACK_B R45, R45 ;  /* 0x0000002dff2d723e */ /* 0x000fe200020006ff */
[----:B------:R-:W-:Y:S01]  /*110a0*/  HADD2.F32 R27, -RZ, R25.H0_H0 ;  /* 0x20000019ff1b7230 */ /* 0x000fe20000004100 */
[----:B------:R-:W-:Y:S01]  /*110b0*/  F2FP.F16.E4M3.UNPACK_B R37, R37 ;  /* 0x00000025ff25723e */ /* 0x000fe200020006ff */
[----:B------:R-:W-:-:S02]  /*110c0*/  HADD2.F32 R51, -RZ, R51.H1_H1 ;  /* 0x30000033ff337230 */ /* 0x000fc40000004100 */
[C---:B------:R-:W-:Y:S01]  /*110d0*/  FMUL.FTZ R32, R10.reuse, R30 ;  /* 0x0000001e0a207220 */ /* 0x040fe20000410000 */
[----:B------:R-:W-:Y:S02]  /*110e0*/  HADD2.F32 R34, -RZ, R34.H1_H1 ;  /* 0x30000022ff227230 */ /* 0x000fe40000004100 */
[----:B------:R-:W-:Y:S01]  /*110f0*/  FMUL.FTZ R35, R10, R27 ;  /* 0x0000001b0a237220 */ /* 0x000fe20000410000 */
[----:B------:R-:W-:Y:S01]  /*11100*/  HADD2.F32 R43, -RZ, R43.H1_H1 ;  /* 0x3000002bff2b7230 */ /* 0x000fe20000004100 */
        /* <DEDUP_REMOVED lines=27> */
[----:B------:R-:W-:Y:S01]  /*112c0*/  HADD2.F32 R45, -RZ, R45.H1_H1 ;  /* 0x3000002dff2d7230 */ /* 0x000fe20000004100 */
[----:B------:R-:W-:Y:S01]  /*112d0*/  F2FP.F16.E4M3.UNPACK_B R24, R48.H1 ;  /* 0x00000030ff18723e */ /* 0x000fe200030006ff */
[----:B------:R-:W-:Y:S02]  /*112e0*/  HADD2.F32 R8, -RZ, R8.H1_H1 ;  /* 0x30000008ff087230 */ /* 0x000fe40000004100 */
[----:B------:R-:W-:Y:S01]  /*112f0*/  FFMA.FTZ R29, R9, R27, R10 ;  /* 0x0000001b091d7223 */ /* 0x000fe2000001000a */
[----:B------:R-:W-:Y:S01]  /*11300*/  F2FP.F16.E4M3.UNPACK_B R10, R42.H1 ;  /* 0x0000002aff0a723e */ /* 0x000fe200030006ff */
[C---:B------:R-:W-:Y:S01]  /*11310*/  FMUL.FTZ R20, R21.reuse, R37 ;  /* 0x0000002515147220 */ /* 0x040fe20000410000 */
[----:B------:R-:W-:Y:S01]  /*11320*/  FMUL.FTZ R25, R21, R45 ;  /* 0x0000002d15197220 */ /* 0x000fe20000410000 */
[----:B------:R-:W-:Y:S01]  /*11330*/  HADD2.F32 R21, -RZ, R24.H0_H0 ;  /* 0x20000018ff157230 */ /* 0x000fe20000004100 */
[----:B------:R-:W-:Y:S01]  /*11340*/  F2FP.F16.E4M3.UNPACK_B R48, R48 ;  /* 0x00000030ff30723e */ /* 0x000fe200020006ff */
[----:B------:R-:W-:-:S02]  /*11350*/  HADD2.F32 R9, -RZ, R33.H0_H0 ;  /* 0x20000021ff097230 */ /* 0x000fc40000004100 */
[C---:B------:R-:W-:Y:S01]  /*11360*/  FFMA.FTZ R30, R8.reuse, R45, R20 ;  /* 0x0000002d081e7223 */ /* 0x040fe20000010014 */
[----:B------:R-:W-:Y:S02]  /*11370*/  HADD2.F32 R20, -RZ, R10.H0_H0 ;  /* 0x2000000aff147230 */ /* 0x000fe40000004100 */
[----:B------:R-:W-:Y:S01]  /*11380*/  FFMA.FTZ R37, R8, R37, -R25 ;  /* 0x0000002508257223 */ /* 0x000fe20000010819 */
[----:B------:R-:W-:Y:S02]  /*11390*/  HADD2.F32 R24, -RZ, R24.H1_H1 ;  /* 0x30000018ff187230 */ /* 0x000fe40000004100 */
[C---:B------:R-:W-:Y:S01]  /*113a0*/  FMUL.FTZ R25, R9.reuse, R21 ;  /* 0x0000001509197220 */ /* 0x040fe20000410000 */
[----:B------:R-:W-:Y:S02]  /*113b0*/  HADD2.F32 R33, -RZ, R33.H1_H1 ;  /* 0x30000021ff217230 */ /* 0x000fe40000004100 */
[----:B------:R-:W-:Y:S01]  /*113c0*/  FMUL.FTZ R9, R9, R20 ;  /* 0x0000001409097220 */ /* 0x000fe20000410000 */
[----:B------:R-:W-:Y:S01]  /*113d0*/  HADD2.F32 R8, -RZ, R26.H0_H0 ;  /* 0x2000001aff087230 */ /* 0x000fe20000004100 */
[----:B------:R-:W-:Y:S01]  /*113e0*/  F2FP.F16.E4M3.UNPACK_B R42, R42 ;  /* 0x0000002aff2a723e */ /* 0x000fe200020006ff */
[----:B------:R-:W-:-:S02]  /*113f0*/  HADD2.F32 R10, -RZ, R10.H1_H1 ;  /* 0x3000000aff0a7230 */ /* 0x000fc40000004100 */
[C---:B------:R-:W-:Y:S01]  /*11400*/  FMUL.FTZ R43, R33.reuse, R24 ;  /* 0x00000018212b7220 */ /* 0x040fe20000410000 */
[----:B------:R-:W-:Y:S02]  /*11410*/  HADD2.F32 R26, -RZ, R26.H1_H1 ;  /* 0x3000001aff1a7230 */ /* 0x000fe40000004100 */
[C---:B------:R-:W-:Y:S01]  /*11420*/  FFMA.FTZ R25, R8.reuse, R20, -R25 ;  /* 0x0000001408197223 */ /* 0x040fe20000010819 */
[----:B------:R-:W-:Y:S01]  /*11430*/  FFMA.FTZ R27, R8, R21, R9 ;  /* 0x00000015081b7223 */ /* 0x000fe20000010009 */
[-C--:B------:R-:W-:Y:S01]  /*11440*/  FMUL.FTZ R33, R33, R10.reuse ;  /* 0x0000000a21217220 */ /* 0x080fe20000410000 */
[----:B------:R-:W-:Y:S02]  /*11450*/  HADD2.F32 R20, -RZ, R48.H0_H0 ;  /* 0x20000030ff147230 */ /* 0x000fe40000004100 */
[C---:B------:R-:W-:Y:S01]  /*11460*/  FFMA.FTZ R38, R26.reuse, R10, -R43 ;  /* 0x0000000a1a267223 */ /* 0x040fe2000001082b */
[----:B------:R-:W-:Y:S02]  /*11470*/  HADD2.F32 R9, -RZ, R31.H0_H0 ;  /* 0x2000001fff097230 */ /* 0x000fe40000004100 */
[----:B------:R-:W-:Y:S01]  /*11480*/  FFMA.FTZ R44, R26, R24, R33 ;  /* 0x000000181a2c7223 */ /* 0x000fe20000010021 */
[----:B------:R-:W-:Y:S01]  /*11490*/  HADD2.F32 R10, -RZ, R42.H0_H0 ;  /* 0x2000002aff0a7230 */ /* 0x000fe20000004100 */
[----:B------:R-:W-:Y:S01]  /*114a0*/  F2FP.SATFINITE.E4M3.F32.PACK_AB_MERGE_C R52, R57, R52, RZ ;  /* 0x000000343934723e */ /* 0x000fe200048070ff */
[----:B------:R-:W-:-:S02]  /*114b0*/  HADD2.F32 R48, -RZ, R48.H1_H1 ;  /* 0x30000030ff307230 */ /* 0x000fc40000004100 */
[C---:B------:R-:W-:Y:S01]  /*114c0*/  FMUL.FTZ R21, R9.reuse, R20 ;  /* 0x0000001409157220 */ /* 0x040fe20000410000 */
[----:B------:R-:W-:Y:S02]  /*114d0*/  HADD2.F32 R31, -RZ, R31.H1_H1 ;  /* 0x3000001fff1f7230 */ /* 0x000fe40000004100 */
[----:B------:R-:W-:Y:S01]  /*114e0*/  FMUL.FTZ R9, R9, R10 ;  /* 0x0000000a09097220 */ /* 0x000fe20000410000 */
[----:B------:R-:W-:Y:S01]  /*114f0*/  HADD2.F32 R42, -RZ, R42.H1_H1 ;  /* 0x3000002aff2a7230 */ /* 0x000fe20000004100 */
[----:B------:R-:W-:Y:S01]  /*11500*/  F2FP.SATFINITE.E4M3.F32.PACK_AB_MERGE_C R38, R38, R25, RZ ;  /* 0x000000192626723e */ /* 0x000fe200048070ff */
[--C-:B------:R-:W-:Y:S02]  /*11510*/  HADD2.F32 R8, -RZ, R11.reuse.H0_H0 ;  /* 0x2000000bff087230 */ /* 0x100fe40000004100 */
[C---:B------:R-:W-:Y:S01]  /*11520*/  FMUL.FTZ R24, R31.reuse, R48 ;  /* 0x000000301f187220 */ /* 0x040fe20000410000 */
[----:B------:R-:W-:Y:S02]  /*11530*/  HADD2.F32 R11, -RZ, R11.H1_H1 ;  /* 0x3000000bff0b7230 */ /* 0x000fe40000004100 */
[----:B------:R-:W-:Y:S01]  /*11540*/  FMUL.FTZ R31, R31, R42 ;  /* 0x0000002a1f1f7220 */ /* 0x000fe20000410000 */
[----:B------:R-:W-:Y:S01]  /*11550*/  F2FP.SATFINITE.E4M3.F32.PACK_AB_MERGE_C R59, R60, R59, RZ ;  /* 0x0000003b3c3b723e */ /* 0x000fe200048070ff */
        /* <DEDUP_REMOVED lines=19> */
.L_x_2423:
[----:B------:R-:W-:Y:S05]  /*11690*/  BSYNC B1 ;  /* 0x0000000000017941 */ /* 0x000fea0003800000 */
.L_x_2422:
        /* <DEDUP_REMOVED lines=250> */
.L_x_2414:
[----:B------:R-:W-:Y:S05]  /*12640*/  BSYNC B0 ;  /* 0x0000000000007941 */ /* 0x000fea0003800000 */
.L_x_2400:
        /* <DEDUP_REMOVED lines=8> */
.L_x_2397:
[----:B------:R-:W-:-:S06]  /*126d0*/  ULOP3.LUT UR4, UR60, 0x1, URZ, 0xfc, !UPT ;  /* 0x000000013c047892 */ /* 0x000fcc000f8efc3f */
[----:B-123--:R-:W-:-:S05]  /*126e0*/  IMAD.U32 R0, RZ, RZ, UR4 ;  /* 0x00000004ff007e24 */ /* 0x00efca000f8e00ff */
[----:B------:R-:W-:-:S13]  /*126f0*/  ISETP.NE.AND P1, PT, R0, 0x3, PT ;  /* 0x000000030000780c */ /* 0x000fda0003f25270 */
[----:B------:R-:W-:Y:S05]  /*12700*/  @!P1 BRA `(.L_x_2424) ;  /* 0x0000000000049947 */ /* 0x000fea0003800000 */
[----:B------:R-:W-:Y:S01]  /*12710*/  BPT.TRAP 0x1 ;  /* 0x000000040000795c */ /* 0x000fe20000300000 */
.L_x_2424:
[----:B------:R-:W-:Y:S01]  /*12720*/  IMAD R137, R231, 0x8, R16 ;  /* 0x00000008e7897824 */ /* 0x000fe200078e0210 */
[----:B0----5:R-:W-:-:S04]  /*12730*/  SHF.L.U32 R4, R232, 0x1f, RZ ;  /* 0x0000001fe8047819 */ /* 0x021fc800000006ff */
[----:B------:R0:W1:Y:S01]  /*12740*/  SYNCS.PHASECHK.TRANS64.TRYWAIT P0, [R137+URZ+0x2e830], R4 ;  /* 0x02e83004890075a7 */ /* 0x000062000800017f */
[----:B------:R-:W-:Y:S05]  /*12750*/  @!P1 BRA `(.L_x_2425) ;  /* 0x0000000000049947 */ /* 0x000fea0003800000 */
[----:B------:R-:W-:Y:S01]  /*12760*/  BPT.TRAP 0x1 ;  /* 0x000000040000795c */ /* 0x000fe20000300000 */
.L_x_2425:
        /* <DEDUP_REMOVED lines=9> */
.L_x_2426:
[----:B------:R-:W-:Y:S01]  /*12800*/  LOP3.LUT R0, R0, 0x10000, RZ, 0xfc, !PT ;  /* 0x0001000000007812 */ /* 0x000fe200078efcff */
[----:B------:R-:W-:Y:S05]  /*12810*/  WARPSYNC.ALL ;  /* 0x0000000000007948 */ /* 0x000fea0003800000 */
[----:B------:R2:W-:Y:S01]  /*12820*/  STL [R1+0x48], R0 ;  /* 0x0000480001007387 */ /* 0x0005e20000100800 */
[----:B------:R-:W-:Y:S01]  /*12830*/  IMAD R12, R231, 0x700, R0 ;  /* 0x00000700e70c7824 */ /* 0x000fe200078e0200 */
[----:B01----:R-:W-:Y:S01]  /*12840*/  LOP3.LUT R4, R36, 0x10000, RZ, 0xfc, !PT ;  /* 0x0001000024047812 */ /* 0x003fe200078efcff */
[----:B------:R-:W-:Y:S01]  /*12850*/  IMAD.MOV.U32 R13, RZ, RZ, 0x40000040 ;  /* 0x40000040ff0d7424 */ /* 0x000fe200078e00ff */
[----:B------:R-:W3:Y:S01]  /*12860*/  LDL R3, [R1+0x6c] ;  /* 0x00006c0001037983 */ /* 0x000ee20000100800 */
[----:B------:R-:W-:Y:S01]  /*12870*/  IMAD.MOV.U32 R5, RZ, RZ, 0x40000040 ;  /* 0x40000040ff057424 */ /* 0x000fe200078e00ff */
[----:B------:R-:W-:Y:S01]  /*12880*/  R2UR UR6, R12 ;  /* 0x000000000c0672ca */ /* 0x000fe200000e0000 */
[----:B------:R-:W-:Y:S01]  /*12890*/  WARPGROUP.ARRIVE ;  /* 0x00000000000079c5 */ /* 0x000fe20000000000 */
[----:B------:R-:W-:Y:S01]  /*128a0*/  R2UR UR7, R13 ;  /* 0x000000000d0772ca */ /* 0x000fe200000e0000 */
[----:B------:R-:W-:Y:S01]  /*128b0*/  IMAD.MOV.U32 R7, RZ, RZ, 0x40000040 ;  /* 0x40000040ff077424 */ /* 0x000fe200078e00ff */
[----:B------:R-:W-:Y:S01]  /*128c0*/  R2UR UR4, R4 ;  /* 0x00000000040472ca */ /* 0x000fe200000e0000 */
[----:B------:R-:W-:Y:S01]  /*128d0*/  IMAD.MOV.U32 R9, RZ, RZ, 0x40000040 ;  /* 0x40000040ff097424 */ /* 0x000fe200078e00ff */
[C---:B------:R-:W-:Y:S01]  /*128e0*/  R2UR UR5, R5.reuse ;  /* 0x00000000050572ca */ /* 0x040fe200000e0000 */
[----:B------:R-:W-:Y:S01]  /*128f0*/  IMAD.MOV.U32 R11, RZ, RZ, 0x40000040 ;  /* 0x40000040ff0b7424 */ /* 0x000fe200078e00ff */
[----:B------:R-:W3:Y:S01]  /*12900*/  LDL R142, [R1+0x50] ;  /* 0x00005000018e7983 */ /* 0x000ee20000100800 */
[----:B------:R-:W-:Y:S01]  /*12910*/  IMAD.MOV.U32 R15, RZ, RZ, 0x40000040 ;  /* 0x40000040ff0f7424 */ /* 0x000fe200078e00ff */
[----:B--2---:R-:W0:Y:S02]  /*12920*/  LDC R0, c[0x0][0x448] ;  /* 0x00011200ff007b82 */ /* 0x004e240000000800 */
[----:B------:R-:W2:Y:S04]  /*12930*/  LDL R138, [R1+0x5c] ;  /* 0x00005c00018a7983 */ /* 0x000ea80000100800 */
[----:B------:R-:W4:Y:S03]  /*12940*/  LDL R139, [R1+0x4c] ;  /* 0x00004c00018b7983 */ /* 0x000f260000100800 */
[----:B------:R-:W-:Y:S01]  /*12950*/  QGMMA.64x32x32.F32.E4M3.E4M3 R120, gdesc[UR4], RZ, !UPT, gsb0 ;  /* 0x00600000047879f3 */ /* 0x000fe2000c0008ff */
[----:B------:R-:W-:Y:S01]  /*12960*/  VIADD R6, R12, 0x100 ;  /* 0x000001000c067836 */ /* 0x000fe20000000000 */
[----:B------:R-:W-:Y:S01]  /*12970*/  R2UR UR12, R4 ;  /* 0x00000000040c72ca */ /* 0x000fe200000e0000 */
[----:B------:R-:W5:Y:S01]  /*12980*/  LDL R140, [R1+0x40] ;  /* 0x00004000018c7983 */ /* 0x000f620000100800 */
[----:B------:R-:W-:-:S02]  /*12990*/  R2UR UR13, R5 ;  /* 0x00000000050d72ca */ /* 0x000fc400000e0000 */
        /* <DEDUP_REMOVED lines=49> */
[----:B------:R-:W-:Y:S02]  /*12cb0*/  VIADD R10, R4, 0x2 ;  /* 0x00000002040a7836 */ /* 0x000fe40000000000 */
[----:B------:R-:W-:Y:S02]  /*12cc0*/  IMAD.MOV.U32 R7, RZ, RZ, 0x40000040 ;  /* 0x40000040ff077424 */ /* 0x000fe400078e00ff */
[----:B------:R-:W-:Y:S01]  /*12cd0*/  IMAD.MOV.U32 R11, RZ, RZ, 0x40000040 ;  /* 0x40000040ff0b7424 */ /* 0x000fe200078e00ff */
[----:B------:R-:W-:Y:S02]  /*12ce0*/  R2UR UR26, R6 ;  /* 0x00000000061a72ca */ /* 0x000fe400000e0000 */
[----:B------:R-:W-:-:S02]  /*12cf0*/  R2UR UR27, R7 ;  /* 0x00000000071b72ca */ /* 0x000fc400000e0000 */
        /* <DEDUP_REMOVED lines=157> */
[----:B------:R-:W-:-:S02]  /*136d0*/  R2UR UR5, R7 ;  /* 0x00000000070572ca */ /* 0x000fc400000e0000 */
[----:B0-----:R-:W-:-:S13]  /*136e0*/  ISETP.NE.AND P0, PT, R0, 0x1, PT ;  /* 0x000000010000780c */ /* 0x001fda0003f05270 */
[----:B------:R-:W0:Y:S08]  /*136f0*/  @P0 LDC R0, c[0x0][0x44c] ;  /* 0x00011300ff000b82 */ /* 0x000e300000000800 */
[----:B------:R-:W1:Y:S01]  /*13700*/  @P0 LDC R13, c[0x0][0x450] ;  /* 0x00011400ff0d0b82 */ /* 0x000e620000000800 */
[----:B------:R-:W-:Y:S02]  /*13710*/  WARPGROUP.DEPBAR.LE gsb0, 0x0 ;  /* 0x00008000000079c5 */ /* 0x000fe40000010000 */
[----:B------:R-:W-:-:S06]  /*13720*/  WARPGROUP.ARRIVE ;  /* 0x00000000000079c5 */ /* 0x000fcc0000000000 */
[----:B------:R-:W-:Y:S01]  /*13730*/  QGMMA.64x32x32.F32.E4M3.E4M3 R72, gdesc[UR4], R72, gsb0 ;  /* 0x00600000044879f3 */ /* 0x000fe20008000848 */
[----:B---3--:R-:W-:-:S04]  /*13740*/  IMAD.IADD R3, R3, 0x1, R142 ;  /* 0x0000000103037824 */ /* 0x008fc800078e028e */
[----:B0-----:R-:W-:-:S05]  /*13750*/  @P0 IMAD.HI.U32 R0, R3, R0, RZ ;  /* 0x0000000003000227 */ /* 0x001fca00078e00ff */
[----:B-1----:R-:W-:-:S05]  /*13760*/  @P0 SHF.R.U32.HI R3, RZ, R13, R0 ;  /* 0x0000000dff030219 */ /* 0x002fca0000011600 */
[----:B------:R-:W0:Y:S01]  /*13770*/  SHFL.IDX PT, R13, R3, 0x1, 0x1c1f ;  /* 0x003c1f00030d7f89 */ /* 0x000e2200000e0000 */
[----:B------:R-:W-:Y:S02]  /*13780*/  VIADD R14, R12, 0x406 ;  /* 0x000004060c0e7836 */ /* 0x000fe40000000000 */
[----:B------:R-:W-:Y:S02]  /*13790*/  IMAD.MOV.U32 R15, RZ, RZ, 0x40000040 ;  /* 0x40000040ff0f7424 */ /* 0x000fe400078e00ff */
[----:B------:R-:W-:Y:S01]  /*137a0*/  IMAD R0, R136, -0xe0, RZ ;  /* 0xffffff2088007824 */ /* 0x000fe200078e02ff */
[----:B------:R-:W-:Y:S02]  /*137b0*/  R2UR UR6, R14 ;  /* 0x000000000e0672ca */ /* 0x000fe400000e0000 */
[----:B------:R-:W-:Y:S02]  /*137c0*/  R2UR UR7, R15 ;  /* 0x000000000f0772ca */ /* 0x000fe400000e0000 */
[----:B------:R-:W-:-:S02]  /*137d0*/  R2UR UR4, R6 ;  /* 0x00000000060472ca */ /* 0x000fc400000e0000 */
[----:B------:R-:W-:Y:S01]  /*137e0*/  R2UR UR5, R7 ;  /* 0x00000000070572ca */ /* 0x000fe200000e0000 */
[----:B--2---:R-:W-:Y:S01]  /*137f0*/  IMAD R21, R136, -0xe0, R138 ;  /* 0xffffff2088157824 */ /* 0x004fe200078e028a */
[----:B----4-:R-:W-:-:S04]  /*13800*/  IADD3 R0, -R139, 0xe1, R0 ;  /* 0x000000e18b007810 */ /* 0x010fc80007ffe100 */
[----:B------:R-:W-:Y:S02]  /*13810*/  IADD3 R21, -R139, 0xe0, R21 ;  /* 0x000000e08b157810 */ /* 0x000fe40007ffe115 */
[----:B-----5:R-:W-:-:S04]  /*13820*/  IADD3 R20, -R140, R0, R138 ;  /* 0x000000008c147210 */ /* 0x020fc80007ffe18a */
[----:B0-----:R-:W-:-:S04]  /*13830*/  VIADDMNMX R0, R13, R20, R21, PT ;  /* 0x000000140d007246 */ /* 0x001fc80003800115 */
[C---:B------:R-:W-:Y:S02]  /*13840*/  ISETP.GT.AND P4, PT, R0.reuse, RZ, PT ;  /* 0x000000ff0000720c */ /* 0x040fe40003f84270 */
[C---:B------:R-:W-:Y:S02]  /*13850*/  ISETP.GT.AND P5, PT, R0.reuse, 0x1, PT ;  /* 0x000000010000780c */ /* 0x040fe40003fa4270 */
[----:B------:R-:W-:Y:S01]  /*13860*/  ISETP.GT.AND P3, PT, R0, 0x8, PT ;  /* 0x000000080000780c */ /* 0x000fe20003f64270 */
[----:B------:R-:W-:Y:S02]  /*13870*/  WARPGROUP.DEPBAR.LE gsb0, 0x0 ;  /* 0x00008000000079c5 */ /* 0x000fe40000010000 */
[----:B------:R-:W-:-:S06]  /*13880*/  WARPGROUP.ARRIVE ;  /* 0x00000000000079c5 */ /* 0x000fcc0000000000 */
[----:B------:R-:W-:Y:S01]  /*13890*/  QGMMA.64x32x32.F32.E4M3.E4M3 R56, gdesc[UR4], R56, gsb0 ;  /* 0x00600000043879f3 */ /* 0x000fe20008000838 */
[----:B------:R-:W-:Y:S02]  /*138a0*/  FSEL R139, R122, -INF , P4 ;  /* 0xff8000007a8b7808 */ /* 0x000fe40002000000 */
[----:B------:R-:W-:Y:S02]  /*138b0*/  FSEL R123, R123, -INF , P5 ;  /* 0xff8000007b7b7808 */ /* 0x000fe40002800000 */
        /* <DEDUP_REMOVED lines=29> */
[----:B------:R-:W-:Y:S01]  /*13a90*/  FMNMX.FTZ R122, R149, R122, !PT ;  /* 0x0000007a957a7209 */ /* 0x000fe20007810000 */
[----:B------:R-:W-:Y:S01]  /*13aa0*/  VIADD R14, R12, 0x506 ;  /* 0x000005060c0e7836 */ /* 0x000fe20000000000 */
[----:B------:R-:W-:Y:S01]  /*13ab0*/  ISETP.GT.AND P4, PT, R0, 0x31, PT ;  /* 0x000000310000780c */ /* 0x000fe20003f84270 */
[----:B------:R-:W-:Y:S01]  /*13ac0*/  IMAD.MOV.U32 R15, RZ, RZ, 0x40000040 ;  /* 0x40000040ff0f7424 */ /* 0x000fe200078e00ff */
[----:B------:R-:W-:Y:S02]  /*13ad0*/  FSEL R151, R114, -INF , P3 ;  /* 0xff80000072977808 */ /* 0x000fe40001800000 */
[----:B------:R-:W-:Y:S02]  /*13ae0*/  FMNMX.FTZ R122, R111, R122, !PT ;  /* 0x0000007a6f7a7209 */ /* 0x000fe40007810000 */
[----:B------:R-:W-:-:S02]  /*13af0*/  ISETP.GT.AND P3, PT, R0, 0x38, PT ;  /* 0x000000380000780c */ /* 0x000fc40003f64270 */
[----:B------:R-:W-:Y:S02]  /*13b00*/  FSEL R115, R115, -INF , P4 ;  /* 0xff80000073737808 */ /* 0x000fe40002000000 */
[----:B------:R-:W-:Y:S02]  /*13b10*/  FMNMX.FTZ R122, R151, R122, !PT ;  /* 0x0000007a977a7209 */ /* 0x000fe40007810000 */
[----:B------:R-:W-:Y:S02]  /*13b20*/  R2UR UR6, R14 ;  /* 0x000000000e0672ca */ /* 0x000fe400000e0000 */
[----:B------:R-:W-:Y:S02]  /*13b30*/  R2UR UR7, R15 ;  /* 0x000000000f0772ca */ /* 0x000fe400000e0000 */
[----:B------:R-:W-:Y:S02]  /*13b40*/  R2UR UR4, R6 ;  /* 0x00000000060472ca */ /* 0x000fe400000e0000 */
[----:B------:R-:W-:-:S02]  /*13b50*/  R2UR UR5, R7 ;  /* 0x00000000070572ca */ /* 0x000fc400000e0000 */
[----:B------:R-:W-:Y:S02]  /*13b60*/  ISETP.GT.AND P4, PT, R0, 0x39, PT ;  /* 0x000000390000780c */ /* 0x000fe40003f84270 */
[----:B------:R-:W-:Y:S02]  /*13b70*/  FSEL R153, R118, -INF , P3 ;  /* 0xff80000076997808 */ /* 0x000fe40001800000 */
[----:B------:R-:W-:Y:S01]  /*13b80*/  FMNMX.FTZ R122, R115, R122, !PT ;  /* 0x0000007a737a7209 */ /* 0x000fe20007810000 */
[----:B------:R-:W-:Y:S02]  /*13b90*/  WARPGROUP.DEPBAR.LE gsb0, 0x0 ;  /* 0x00008000000079c5 */ /* 0x000fe40000010000 */
[----:B------:R-:W-:Y:S01]  /*13ba0*/  WARPGROUP.ARRIVE ;  /* 0x00000000000079c5 */ /* 0x000fe20000000000 */
[----:B------:R-:W-:Y:S02]  /*13bb0*/  ISETP.GT.AND P3, PT, R0, 0x40, PT ;  /* 0x000000400000780c */ /* 0x000fe40003f64270 */
[----:B------:R-:W-:-:S02]  /*13bc0*/  FSEL R119, R119, -INF , P4 ;  /* 0xff80000077777808 */ /* 0x000fc40002000000 */
[----:B------:R-:W-:Y:S01]  /*13bd0*/  FMNMX.FTZ R122, R153, R122, !PT ;  /* 0x0000007a997a7209 */ /* 0x000fe20007810000 */
[----:B------:R-:W-:Y:S01]  /*13be0*/  QGMMA.64x32x32.F32.E4M3.E4M3 R40, gdesc[UR4], R40, gsb0 ;  /* 0x00600000042879f3 */ /* 0x000fe20008000828 */
[----:B------:R-:W-:Y:S02]  /*13bf0*/  ISETP.GT.AND P4, PT, R0, 0x41, PT ;  /* 0x000000410000780c */ /* 0x000fe40003f84270 */
[----:B------:R-:W-:Y:S02]  /*13c00*/  FSEL R155, R90, -INF , P3 ;  /* 0xff8000005a9b7808 */ /* 0x000fe40001800000 */
[----:B------:R-:W-:Y:S02]  /*13c10*/  FMNMX.FTZ R122, R119, R122, !PT ;  /* 0x0000007a777a7209 */ /* 0x000fe40007810000 */
[----:B------:R-:W-:Y:S02]  /*13c20*/  ISETP.GT.AND P3, PT, R0, 0x48, PT ;  /* 0x000000480000780c */ /* 0x000fe40003f64270 */
[----:B------:R-:W-:-:S02]  /*13c30*/  FSEL R91, R91, -INF , P4 ;  /* 0xff8000005b5b7808 */ /* 0x000fc40002000000 */
[----:B------:R-:W-:Y:S02]  /*13c40*/  FMNMX.FTZ R122, R155, R122, !PT ;  /* 0x0000007a9b7a7209 */ /* 0x000fe40007810000 */
        /* <DEDUP_REMOVED lines=32> */
[----:B------:R-:W-:Y:S01]  /*13e50*/  FMNMX.FTZ R122, R79, R122, !PT ;  /* 0x0000007a4f7a7209 */ /* 0x000fe20007810000 */
[----:B------:R-:W-:Y:S02]  /*13e60*/  VIADD R12, R12, 0x606 ;  /* 0x000006060c0c7836 */ /* 0x000fe40000000000 */
[----:B------:R-:W-:Y:S01]  /*13e70*/  IMAD.MOV.U32 R13, RZ, RZ, 0x40000040 ;  /* 0x40000040ff0d7424 */ /* 0x000fe200078e00ff */
        /* <DEDUP_REMOVED lines=11> */
[C---:B------:R-:W-:Y:S02]  /*13f30*/  ISETP.GT.AND P3, PT, R0.reuse, 0x80, PT ;  /* 0x000000800000780c */ /* 0x040fe40003f64270 */
[----:B------:R-:W-:Y:S02]  /*13f40*/  FSEL R87, R87, -INF , P4 ;  /* 0xff80000057577808 */ /* 0x000fe40002000000 */
[----:B------:R-:W-:Y:S01]  /*13f50*/  FMNMX.FTZ R122, R13, R122, !PT ;  /* 0x0000007a0d7a7209 */ /* 0x000fe20007810000 */
[----:B------:R-:W-:Y:S01]  /*13f60*/  WARPGROUP.ARRIVE ;  /* 0x00000000000079c5 */ /* 0x000fe20000000000 */
[----:B------:R-:W-:-:S02]  /*13f70*/  ISETP.GT.AND P4, PT, R0, 0x81, PT ;  /* 0x000000810000780c */ /* 0x000fc40003f84270 */
[----:B------:R-:W-:Y:S02]  /*13f80*/  FSEL R167, R58, -INF , P3 ;  /* 0xff8000003aa77808 */ /* 0x000fe40001800000 */
[----:B------:R-:W-:Y:S01]  /*13f90*/  FMNMX.FTZ R122, R87, R122, !PT ;  /* 0x0000007a577a7209 */ /* 0x000fe20007810000 */
[----:B------:R-:W-:Y:S01]  /*13fa0*/  QGMMA.64x32x32.F32.E4M3.E4M3 R24, gdesc[UR4], R24, gsb0 ;  /* 0x00600000041879f3 */ /* 0x000fe20008000818 */
[C---:B------:R-:W-:Y:S02]  /*13fb0*/  ISETP.GT.AND P3, PT, R0.reuse, 0x88, PT ;  /* 0x000000880000780c */ /* 0x040fe40003f64270 */
[----:B------:R-:W-:Y:S02]  /*13fc0*/  FSEL R59, R59, -INF , P4 ;  /* 0xff8000003b3b7808 */ /* 0x000fe40002000000 */
[----:B------:R-:W-:Y:S02]  /*13fd0*/  FMNMX.FTZ R122, R167, R122, !PT ;  /* 0x0000007aa77a7209 */ /* 0x000fe40007810000 */
        /* <DEDUP_REMOVED lines=41> */
[----:B------:R-:W-:Y:S01]  /*14270*/  FMNMX.FTZ R122, R181, R122, !PT ;  /* 0x0000007ab57a7209 */ /* 0x000fe20007810000 */
[----:B------:R-:W-:Y:S02]  /*14280*/  WARPGROUP.DEPBAR.LE gsb0, 0x0 ;  /* 0x00008000000079c5 */ /* 0x000fe40000010000 */
        /* <DEDUP_REMOVED lines=21> */
[----:B------:R-:W-:Y:S02]  /*143e0*/  FSEL R12, R39, -INF , P4 ;  /* 0xff800000270c7808 */ /* 0x000fe40002000000 */
[----:B------:R-:W-:-:S04]  /*143f0*/  FMNMX.FTZ R39, R189, R122, !PT ;  /* 0x0000007abd277209 */ /* 0x000fc80007810000 */
[----:B------:R-:W-:-:S05]  /*14400*/  FMNMX.FTZ R26, R12, R39, !PT ;  /* 0x000000270c1a7209 */ /* 0x000fca0007810000 */
[----:B------:R-:W0:Y:S04]  /*14410*/  SHFL.BFLY PT, R39, R26, 0x2, 0x1f ;  /* 0x0c401f001a277f89 */ /* 0x000e2800000e0000 */
[----:B------:R-:W1:Y:S01]  /*14420*/  SHFL.IDX PT, R3, R3, RZ, 0x1c1f ;  /* 0x001c1fff03037589 */ /* 0x000e6200000e0000 */
[----:B0-----:R-:W-:-:S05]  /*14430*/  FMNMX.FTZ R30, R26, R39, !PT ;  /* 0x000000271a1e7209 */ /* 0x001fca0007810000 */
[----:B------:R-:W0:Y:S01]  /*14440*/  SHFL.BFLY PT, R39, R30, 0x1, 0x1f ;  /* 0x0c201f001e277f89 */ /* 0x000e2200000e0000 */
[----:B-1----:R-:W-:-:S04]  /*14450*/  VIADDMNMX R20, R3, R20, R21, PT ;  /* 0x0000001403147246 */ /* 0x002fc80003800115 */
[C---:B------:R-:W-:Y:S02]  /*14460*/  ISETP.GT.AND P4, PT, R20.reuse, RZ, PT ;  /* 0x000000ff1400720c */ /* 0x040fe40003f84270 */
[----:B------:R-:W-:Y:S02]  /*14470*/  ISETP.GT.AND P5, PT, R20, 0x1, PT ;  /* 0x000000011400780c */ /* 0x000fe40003fa4270 */
[----:B0-----:R-:W-:-:S04]  /*14480*/  FMNMX.FTZ R0, R30, R39, !PT ;  /* 0x000000271e007209 */ /* 0x001fc80007810000 */
[----:B------:R-:W-:Y:S01]  /*14490*/  FSETP.NEU.FTZ.AND P3, PT, R0, -INF , PT ;  /* 0xff8000000000780b */ /* 0x000fe20003f7d000 */
[----:B------:R-:W-:-:S05]  /*144a0*/  FFMA.FTZ R39, R2, R0, -8 ;  /* 0xc100000002277423 */ /* 0x000fca0000010000 */
[----:B------:R-:W-:Y:S02]  /*144b0*/  FSEL R39, R39, RZ, P3 ;  /* 0x000000ff27277208 */ /* 0x000fe40001800000 */
[----:B------:R-:W-:Y:S02]  /*144c0*/  ISETP.GT.AND P3, PT, R20, 0x8, PT ;  /* 0x000000081400780c */ /* 0x000fe40003f64270 */
[----:B------:R-:W-:Y:S01]  /*144d0*/  FSEL R121, R121, -INF , P5 ;  /* 0xff80000079797808 */ /* 0x000fe20002800000 */
[----:B------:R-:W-:-:S01]  /*144e0*/  FFMA.FTZ R54, R2, R115, -R39 ;  /* 0x0000007302367223 */ /* 0x000fc20000010827 */
[----:B------:R-:W-:Y:S01]  /*144f0*/  FSEL R115, R120, -INF , P4 ;  /* 0xff80000078737808 */ /* 0x000fe20002000000 */
[----:B------:R-:W-:-:S01]  /*14500*/  FFMA.FTZ R14, R2, R139, -R39 ;  /* 0x0000008b020e7223 */ /* 0x000fc20000010827 */
[----:B------:R-:W-:Y:S01]  /*14510*/  ISETP.GT.AND P4, PT, R20, 0x9, PT ;  /* 0x000000091400780c */ /* 0x000fe20003f84270 */
[----:B------:R0:W-:Y:S01]  /*14520*/  MUFU.EX2 R21, R54 ;  /* 0x0000003600157308 */ /* 0x0001e20000000800 */
[----:B------:R-:W-:-:S02]  /*14530*/  FSEL R139, R124, -INF , P3 ;  /* 0xff8000007c8b7808 */ /* 0x000fc40001800000 */
[----:B------:R-:W-:Y:S02]  /*14540*/  ISETP.GT.AND P3, PT, R20, 0x10, PT ;  /* 0x000000101400780c */ /* 0x000fe40003f64270 */
[----:B------:R-:W-:Y:S02]  /*14550*/  FSEL R125, R125, -INF , P4 ;  /* 0xff8000007d7d7808 */ /* 0x000fe40002000000 */
[----:B0-----:R-:W-:Y:S01]  /*14560*/  FMNMX.FTZ R54, R115, R121, !PT ;  /* 0x0000007973367209 */ /* 0x001fe20007810000 */
[----:B------:R-:W-:-:S03]  /*14570*/  FFMA.FTZ R26, R2, R141, -R39 ;  /* 0x0000008d021a7223 */ /* 0x000fc60000010827 */
[----:B------:R-:W-:Y:S02]  /*14580*/  FMNMX.FTZ R54, R139, R54, !PT ;  /* 0x000000368b367209 */ /* 0x000fe40007810000 */
[----:B------:R-:W-:Y:S02]  /*14590*/  ISETP.GT.AND P4, PT, R20, 0x11, PT ;  /* 0x000000111400780c */ /* 0x000fe40003f84270 */
[----:B------:R-:W-:Y:S02]  /*145a0*/  FSEL R141, R128, -INF , P3 ;  /* 0xff800000808d7808 */ /* 0x000fe40001800000 */
[----:B------:R-:W-:Y:S02]  /*145b0*/  FMNMX.FTZ R58, R125, R54, !PT ;  /* 0x000000367d3a7209 */ /* 0x000fe40007810000 */
[----:B------:R-:W-:Y:S02]  /*145c0*/  ISETP.GT.AND P3, PT, R20, 0x18, PT ;  /* 0x000000181400780c */ /* 0x000fe40003f64270 */
[----:B------:R-:W-:-:S02]  /*145d0*/  FSEL R129, R129, -INF , P4 ;  /* 0xff80000081817808 */ /* 0x000fc40002000000 */
[----:B------:R-:W-:Y:S01]  /*145e0*/  FMNMX.FTZ R58, R141, R58, !PT ;  /* 0x0000003a8d3a7209 */ /* 0x000fe20007810000 */
[----:B------:R-:W-:-:S01]  /*145f0*/  FFMA.FTZ R30, R2, R143, -R39 ;  /* 0x0000008f021e7223 */ /* 0x000fc20000010827 */
[----:B------:R-:W-:Y:S02]  /*14600*/  ISETP.GT.AND P4, PT, R20, 0x19, PT ;  /* 0x000000191400780c */ /* 0x000fe40003f84270 */
[----:B------:R-:W-:Y:S02]  /*14610*/  FSEL R143, R132, -INF , P3 ;  /* 0xff800000848f7808 */ /* 0x000fe40001800000 */
[----:B------:R-:W-:Y:S02]  /*14620*/  FMNMX.FTZ R58, R129, R58, !PT ;  /* 0x0000003a813a7209 */ /* 0x000fe40007810000 */
[----:B------:R-:W-:Y:S02]  /*14630*/  FSEL R133, R133, -INF , P4 ;  /* 0xff80000085857808 */ /* 0x000fe40002000000 */
[----:B------:R-:W-:-:S02]  /*14640*/  ISETP.GT.AND P3, PT, R20, 0x20, PT ;  /* 0x000000201400780c */ /* 0x000fc40003f64270 */
[----:B------:R-:W-:Y:S01]  /*14650*/  FMNMX.FTZ R58, R143, R58, !PT ;  /* 0x0000003a8f3a7209 */ /* 0x000fe20007810000 */
[----:B------:R-:W-:Y:S01]  /*14660*/  FFMA.FTZ R34, R2, R145, -R39 ;  /* 0x0000009102227223 */ /* 0x000fe20000010827 */
        /* <DEDUP_REMOVED lines=10> */
[----:B------:R-:W-:Y:S02]  /*14710*/  ISETP.GT.AND P3, PT, R20, 0x30, PT ;  /* 0x000000301400780c */ /* 0x000fe40003f64270 */
[----:B------:R-:W-:-:S02]  /*14720*/  FSEL R109, R109, -INF , P4 ;  /* 0xff8000006d6d7808 */ /* 0x000fc40002000000 */
        /* <DEDUP_REMOVED lines=15> */
[--C-:B------:R-:W-:Y:S01]  /*14820*/  FFMA.FTZ R50, R2, R153, -R39.reuse ;  /* 0x0000009902327223 */ /* 0x100fe20000010827 */
[----:B------:R-:W-:Y:S02]  /*14830*/  ISETP.GT.AND P4, PT, R20, 0x41, PT ;  /* 0x000000411400780c */ /* 0x000fe40003f84270 */
[----:B------:R-:W-:Y:S02]  /*14840*/  FSEL R153, R88, -INF , P3 ;  /* 0xff80000058997808 */ /* 0x000fe40001800000 */
[----:B------:R-:W-:Y:S01]  /*14850*/  FMNMX.FTZ R66, R117, R66, !PT ;  /* 0x0000004275427209 */ /* 0x000fe20007810000 */
[----:B------:R-:W-:Y:S01]  /*14860*/  FFMA.FTZ R155, R2, R155, -R39 ;  /* 0x0000009b029b7223 */ /* 0x000fe20000010827 */
[----:B------:R-:W-:Y:S02]  /*14870*/  ISETP.GT.AND P3, PT, R20, 0x48, PT ;  /* 0x000000481400780c */ /* 0x000fe40003f64270 */
[----:B------:R-:W-:-:S02]  /*14880*/  FSEL R89, R89, -INF , P4 ;  /* 0xff80000059597808 */ /* 0x000fc40002000000 */
[----:B------:R-:W-:Y:S01]  /*14890*/  FMNMX.FTZ R66, R153, R66, !PT ;  /* 0x0000004299427209 */ /* 0x000fe20007810000 */
[----:B------:R0:W-:Y:S01]  /*148a0*/  MUFU.EX2 R54, R155 ;  /* 0x0000009b00367308 */ /* 0x0001e20000000800 */
[----:B------:R-:W-:Y:S02]  /*148b0*/  ISETP.GT.AND P4, PT, R20, 0x49, PT ;  /* 0x000000491400780c */ /* 0x000fe40003f84270 */
[----:B------:R-:W-:Y:S02]  /*148c0*/  FMNMX.FTZ R70, R89, R66, !PT ;  /* 0x0000004259467209 */ /* 0x000fe40007810000 */
[----:B------:R-:W-:Y:S02]  /*148d0*/  FSEL R93, R93, -INF , P4 ;  /* 0xff8000005d5d7808 */ /* 0x000fe40002000000 */
[----:B0-----:R-:W-:Y:S02]  /*148e0*/  FSEL R155, R92, -INF , P3 ;  /* 0xff8000005c9b7808 */ /* 0x001fe40001800000 */
[----:B------:R-:W-:-:S02]  /*148f0*/  ISETP.GT.AND P3, PT, R20, 0x50, PT ;  /* 0x000000501400780c */ /* 0x000fc40003f64270 */
[----:B------:R-:W-:Y:S01]  /*14900*/  FMNMX.FTZ R70, R155, R70, !PT ;  /* 0x000000469b467209 */ /* 0x000fe20007810000 */
[----:B------:R-:W-:-:S01]  /*14910*/  FFMA.FTZ R3, R2, R103, -R39 ;  /* 0x0000006702037223 */ /* 0x000fc20000010827 */
[----:B------:R-:W-:Y:S02]  /*14920*/  ISETP.GT.AND P4, PT, R20, 0x51, PT ;  /* 0x000000511400780c */ /* 0x000fe40003f84270 */
[----:B------:R-:W-:Y:S02]  /*14930*/  FSEL R103, R96, -INF , P3 ;  /* 0xff80000060677808 */ /* 0x000fe40001800000 */
[----:B------:R-:W-:Y:S01]  /*14940*/  FMNMX.FTZ R74, R93, R70, !PT ;  /* 0x000000465d4a7209 */ /* 0x000fe20007810000 */
[----:B------:R-:W-:-:S01]  /*14950*/  FFMA.FTZ R157, R2, R157, -R39 ;  /* 0x0000009d029d7223 */ /* 0x000fc20000010827 */
[----:B------:R-:W-:Y:S02]  /*14960*/  ISETP.GT.AND P3, PT, R20, 0x58, PT ;  /* 0x000000581400780c */ /* 0x000fe40003f64270 */
[----:B------:R-:W-:-:S02]  /*14970*/  FSEL R97, R97, -INF , P4 ;  /* 0xff80000061617808 */ /* 0x000fc40002000000 */
[----:B------:R-:W-:Y:S01]  /*14980*/  FMNMX.FTZ R74, R103, R74, !PT ;  /* 0x0000004a674a7209 */ /* 0x000fe20007810000 */
[----:B------:R0:W-:Y:S01]  /*14990*/  MUFU.EX2 R58, R157 ;  /* 0x0000009d003a7308 */ /* 0x0001e20000000800 */
[----:B------:R-:W-:Y:S02]  /*149a0*/  ISETP.GT.AND P4, PT, R20, 0x59, PT ;  /* 0x000000591400780c */ /* 0x000fe40003f84270 */
[----:B------:R-:W-:Y:S01]  /*149b0*/  FMNMX.FTZ R74, R97, R74, !PT ;  /* 0x0000004a614a7209 */ /* 0x000fe20007810000 */
[----:B------:R-:W-:-:S01]  /*149c0*/  FFMA.FTZ R159, R2, R159, -R39 ;  /* 0x0000009f029f7223 */ /* 0x000fc20000010827 */
[----:B------:R-:W-:Y:S02]  /*149d0*/  FSEL R101, R101, -INF , P4 ;  /* 0xff80000065657808 */ /* 0x000fe40002000000 */
[----:B0-----:R-:W-:Y:S02]  /*149e0*/  FSEL R157, R100, -INF , P3 ;  /* 0xff800000649d7808 */ /* 0x001fe40001800000 */
[----:B------:R-:W-:-:S02]  /*149f0*/  ISETP.GT.AND P3, PT, R20, 0x60, PT ;  /* 0x000000601400780c */ /* 0x000fc40003f64270 */
        /* <DEDUP_REMOVED lines=23> */
[----:B------:R0:W-:Y:S01]  /*14b70*/  MUFU.EX2 R66, R3 ;  /* 0x0000000300427308 */ /* 0x0001e20000000800 */
[----:B------:R-:W-:Y:S02]  /*14b80*/  ISETP.GT.AND P4, PT, R20, 0x79, PT ;  /* 0x000000791400780c */ /* 0x000fe40003f84270 */
[----:B------:R-:W-:Y:S01]  /*14b90*/  FMNMX.FTZ R76, R81, R76, !PT ;  /* 0x0000004c514c7209 */ /* 0x000fe20007810000 */
[----:B0-----:R-:W-:-:S01]  /*14ba0*/  FFMA.FTZ R3, R2, R165, -R39 ;  /* 0x000000a502037223 */ /* 0x001fc20000010827 */
[----:B------:R-:W-:Y:S02]  /*14bb0*/  FSEL R165, R84, -INF , P3 ;  /* 0xff80000054a57808 */ /* 0x000fe40001800000 */
[----:B------:R-:W-:Y:S02]  /*14bc0*/  FSEL R85, R85, -INF , P4 ;  /* 0xff80000055557808 */ /* 0x000fe40002000000 */
[----:B------:R-:W-:-:S02]  /*14bd0*/  ISETP.GT.AND P3, PT, R20, 0x80, PT ;  /* 0x000000801400780c */ /* 0x000fc40003f64270 */
        /* <DEDUP_REMOVED lines=26> */
[----:B------:R-:W-:Y:S02]  /*14d80*/  FMNMX.FTZ R76, R167, R76, !PT ;  /* 0x0000004ca74c7209 */ /* 0x000fe40007810000 */
[----:B------:R-:W-:Y:S02]  /*14d90*/  ISETP.GT.AND P4, PT, R20, 0xa1, PT ;  /* 0x000000a11400780c */ /* 0x000fe40003f84270 */
[----:B------:R-:W-:Y:S02]  /*14da0*/  FSEL R195, R40, -INF , P3 ;  /* 0xff80000028c37808 */ /* 0x000fe40001800000 */
[----:B------:R-:W-:Y:S01]  /*14db0*/  FMNMX.FTZ R76, R69, R76, !PT ;  /* 0x0000004c454c7209 */ /* 0x000fe20007810000 */
[----:B------:R-:W-:-:S01]  /*14dc0*/  FFMA.FTZ R40, R2, R169, -R39 ;  /* 0x000000a902287223 */ /* 0x000fc20000010827 */
        /* <DEDUP_REMOVED lines=20> */
[----:B------:R-:W-:Y:S02]  /*14f10*/  FSEL R53, R53, -INF , P4 ;  /* 0xff80000035357808 */ /* 0x000fe40002000000 */
        /* <DEDUP_REMOVED lines=12> */
[----:B------:R-:W-:Y:S01]  /*14fe0*/  FMNMX.FTZ R76, R173, R76, !PT ;  /* 0x0000004cad4c7209 */ /* 0x000fe20007810000 */
[----:B------:R-:W-:Y:S01]  /*14ff0*/  FFMA.FTZ R25, R2, R71, -R39 ;  /* 0x0000004702197223 */ /* 0x000fe20000010827 */
[----:B------:R-:W-:Y:S02]  /*15000*/  ISETP.GT.AND P3, PT, R20, 0xd0, PT ;  /* 0x000000d01400780c */ /* 0x000fe40003f64270 */
[----:B------:R-:W-:-:S02]  /*15010*/  FSEL R71, R29, -INF , P4 ;  /* 0xff8000001d477808 */ /* 0x000fc40002000000 */
        /* <DEDUP_REMOVED lines=12> */
[----:B------:R-:W-:-:S04]  /*150e0*/  FMNMX.FTZ R76, R205, R76, !PT ;  /* 0x0000004ccd4c7209 */ /* 0x000fc80007810000 */
[----:B------:R-:W-:Y:S01]  /*150f0*/  FMNMX.FTZ R76, R207, R76, !PT ;  /* 0x0000004ccf4c7209 */ /* 0x000fe20007810000 */
[----:B------:R0:W-:Y:S04]  /*15100*/  MUFU.EX2 R74, R3 ;  /* 0x00000003004a7308 */ /* 0x0001e80000000800 */
[----:B0-----:R-:W0:Y:S01]  /*15110*/  SHFL.BFLY PT, R3, R76, 0x2, 0x1f ;  /* 0x0c401f004c037f89 */ /* 0x001e2200000e0000 */
[----:B------:R-:W-:-:S01]  /*15120*/  FFMA.FTZ R37, R2, R51, -R39 ;  /* 0x0000003302257223 */ /* 0x000fc20000010827 */
[----:B0-----:R-:W-:-:S05]  /*15130*/  FMNMX.FTZ R51, R76, R3, !PT ;  /* 0x000000034c337209 */ /* 0x001fca0007810000 */
[----:B------:R-:W0:Y:S01]  /*15140*/  SHFL.BFLY PT, R64, R51, 0x1, 0x1f ;  /* 0x0c201f0033407f89 */ /* 0x000e2200000e0000 */
        /* <DEDUP_REMOVED lines=10> */
[----:B0-----:R-:W-:-:S04]  /*151f0*/  FMNMX.FTZ R3, R51, R64, !PT ;  /* 0x0000004033037209 */ /* 0x001fc80007810000 */
[----:B------:R-:W-:Y:S01]  /*15200*/  FSETP.NEU.FTZ.AND P3, PT, R3, -INF , PT ;  /* 0xff8000000300780b */ /* 0x000fe20003f7d000 */
[----:B------:R-:W-:-:S01]  /*15210*/  FFMA.FTZ R88, R2, R3, -8 ;  /* 0xc100000002587423 */ /* 0x000fc20000010003 */
[----:B------:R-:W-:-:S04]  /*15220*/  FFMA.FTZ R107, R2, R107, -R39 ;  /* 0x0000006b026b7223 */ /* 0x000fc80000010827 */
[----:B------:R-:W-:Y:S01]  /*15230*/  FSEL R88, R88, RZ, P3 ;  /* 0x000000ff58587208 */ /* 0x000fe20001800000 */
        /* <DEDUP_REMOVED lines=22> */
[----:B------:R-:W-:-:S07]  /*153a0*/  FFMA.FTZ R90, R2, R139, -R88 ;  /* 0x0000008b025a7223 */ /* 0x000fce0000010858 */
[----:B------:R-:W0:Y:S01]  /*153b0*/  MUFU.EX2 R123, R123 ;  /* 0x0000007b007b7308 */ /* 0x000e220000000800 */
[----:B------:R-:W-:-:S07]  /*153c0*/  FFMA.FTZ R115, R2, R125, -R88 ;  /* 0x0000007d02737223 */ /* 0x000fce0000010858 */
[----:B------:R-:W1:Y:S01]  /*153d0*/  MUFU.EX2 R26, R26 ;  /* 0x0000001a001a7308 */ /* 0x000e620000000800 */
[----:B------:R-:W-:-:S07]  /*153e0*/  FFMA.FTZ R51, R2, R141, -R88 ;  /* 0x0000008d02337223 */ /* 0x000fce0000010858 */
[----:B------:R-:W-:Y:S08]  /*153f0*/  MUFU.EX2 R39, R39 ;  /* 0x0000002700277308 */ /* 0x000ff00000000800 */
[----:B------:R-:W2:Y:S01]  /*15400*/  MUFU.EX2 R68, R68 ;  /* 0x0000004400447308 */ /* 0x000ea20000000800 */
[----:B------:R-:W-:-:S07]  /*15410*/  FFMA.FTZ R76, R2, R129, -R88 ;  /* 0x00000081024c7223 */ /* 0x000fce0000010858 */
[----:B------:R-:W3:Y:S01]  /*15420*/  MUFU.EX2 R127, R127 ;  /* 0x0000007f007f7308 */ /* 0x000ee20000000800 */
[----:B------:R-:W-:-:S07]  /*15430*/  FFMA.FTZ R84, R2, R103, -R88 ;  /* 0x0000006702547223 */ /* 0x000fce0000010858 */
[----:B------:R-:W4:Y:S01]  /*15440*/  MUFU.EX2 R90, R90 ;  /* 0x0000005a005a7308 */ /* 0x000f220000000800 */
[----:B0-----:R-:W-:-:S07]  /*15450*/  FADD.FTZ R103, R14, R123 ;  /* 0x0000007b0e677221 */ /* 0x001fce0000010000 */
[----:B------:R-:W0:Y:S01]  /*15460*/  MUFU.EX2 R30, R30 ;  /* 0x0000001e001e7308 */ /* 0x000e220000000800 */
[----:B------:R-:W-:-:S07]  /*15470*/  FFMA.FTZ R92, R2, R143, -R88 ;  /* 0x0000008f025c7223 */ /* 0x000fce0000010858 */
[----:B------:R-:W5:Y:S01]  /*15480*/  MUFU.EX2 R115, R115 ;  /* 0x0000007300737308 */ /* 0x000f620000000800 */
[----:B-1----:R-:W-:-:S01]  /*15490*/  FADD.FTZ R110, R26, R103 ;  /* 0x000000671a6e7221 */ /* 0x002fc20000010000 */
[----:B------:R-:W-:-:S06]  /*154a0*/  FFMA.FTZ R106, R2, R57, -R88 ;  /* 0x00000039026a7223 */ /* 0x000fcc0000010858 */
[----:B------:R-:W1:Y:S01]  /*154b0*/  MUFU.EX2 R131, R131 ;  /* 0x0000008300837308 */ /* 0x000e620000000800 */
[----:B--2---:R-:W-:-:S01]  /*154c0*/  FADD.FTZ R57, R39, R68 ;  /* 0x0000004427397221 */ /* 0x004fc20000010000 */
[----:B------:R-:W-:-:S06]  /*154d0*/  FFMA.FTZ R121, R2, R133, -R88 ;  /* 0x0000008502797223 */ /* 0x000fcc0000010858 */
[----:B------:R-:W2:Y:S01]  /*154e0*/  MUFU.EX2 R51, R51 ;  /* 0x0000003300337308 */ /* 0x000ea20000000800 */
[----:B------:R-:W-:-:S01]  /*154f0*/  FFMA.FTZ R108, R2, R85, -R88 ;  /* 0x00000055026c7223 */ /* 0x000fc20000010858 */
[----:B---3--:R-:W-:-:S06]  /*15500*/  FADD.FTZ R85, R127, R110 ;  /* 0x0000006e7f557221 */ /* 0x008fcc0000010000 */
[----:B------:R-:W3:Y:S01]  /*15510*/  MUFU.EX2 R34, R34 ;  /* 0x0000002200227308 */ /* 0x000ee20000000800 */
[----:B----4-:R-:W-:-:S07]  /*15520*/  FADD.FTZ R110, R90, R57 ;  /* 0x000000395a6e7221 */ /* 0x010fce0000010000 */
[----:B------:R-:W4:Y:S01]  /*15530*/  MUFU.EX2 R76, R76 ;  /* 0x0000004c004c7308 */ /* 0x000f220000000800 */
[----:B0-----:R-:W-:-:S01]  /*15540*/  FADD.FTZ R116, R30, R85 ;  /* 0x000000551e747221 */ /* 0x001fc20000010000 */
[----:B-----5:R-:W-:-:S06]  /*15550*/  FADD.FTZ R114, R115, R110 ;  /* 0x0000006e73727221 */ /* 0x020fcc0000010000 */
[----:B------:R-:W0:Y:S01]  /*15560*/  MUFU.EX2 R135, R135 ;  /* 0x0000008700877308 */ /* 0x000e220000000800 */
[----:B------:R-:W-:-:S07]  /*15570*/  FFMA.FTZ R78, R2, R105, -R88 ;  /* 0x00000069024e7223 */ /* 0x000fce0000010858 */
[----:B------:R-:W5:Y:S01]  /*15580*/  MUFU.EX2 R92, R92 ;  /* 0x0000005c005c7308 */ /* 0x000f620000000800 */
[----:B------:R-:W-:-:S07]  /*15590*/  FFMA.FTZ R112, R2, R61, -R88 ;  /* 0x0000003d02707223 */ /* 0x000fce0000010858 */
[----:B------:R3:W-:Y:S01]  /*155a0*/  MUFU.EX2 R64, R55 ;  /* 0x0000003700407308 */ /* 0x0007e20000000800 */
[----:B-1----:R-:W-:-:S01]  /*155b0*/  FADD.FTZ R85, R131, R116 ;  /* 0x0000007483557221 */ /* 0x002fc20000010000 */
[----:B--2---:R-:W-:-:S06]  /*155c0*/  FADD.FTZ R61, R51, R114 ;  /* 0x00000072333d7221 */ /* 0x004fcc0000010000 */
[----:B------:R-:W1:Y:S01]  /*155d0*/  MUFU.EX2 R38, R38 ;  /* 0x0000002600267308 */ /* 0x000e620000000800 */
[----:B---3--:R-:W-:-:S01]  /*155e0*/  FFMA.FTZ R55, R2, R145, -R88 ;  /* 0x0000009102377223 */ /* 0x008fc20000010858 */
[----:B------:R-:W-:-:S06]  /*155f0*/  FFMA.FTZ R94, R2, R147, -R88 ;  /* 0x00000093025e7223 */ /* 0x000fcc0000010858 */
[----:B------:R-:W2:Y:S01]  /*15600*/  MUFU.EX2 R121, R121 ;  /* 0x0000007900797308 */ /* 0x000ea20000000800 */
[----:B------:R-:W-:-:S01]  /*15610*/  FADD.FTZ R114, R34, R85 ;  /* 0x0000005522727221 */ /* 0x000fc20000010000 */
[----:B----4-:R-:W-:-:S06]  /*15620*/  FADD.FTZ R61, R76, R61 ;  /* 0x0000003d4c3d7221 */ /* 0x010fcc0000010000 */
[----:B------:R-:W3:Y:S01]  /*15630*/  MUFU.EX2 R107, R107 ;  /* 0x0000006b006b7308 */ /* 0x000ee20000000800 */
[----:B------:R-:W-:-:S07]  /*15640*/  FFMA.FTZ R109, R2, R109, -R88 ;  /* 0x0000006d026d7223 */ /* 0x000fce0000010858 */
[----:B------:R-:W4:Y:S01]  /*15650*/  MUFU.EX2 R55, R55 ;  /* 0x0000003700377308 */ /* 0x000f220000000800 */
[----:B------:R-:W-:-:S01]  /*15660*/  FFMA.FTZ R110, R2, R65, -R88 ;  /* 0x00000041026e7223 */ /* 0x000fc20000010858 */
[----:B0-----:R-:W-:-:S06]  /*15670*/  FADD.FTZ R65, R135, R114 ;  /* 0x0000007287417221 */ /* 0x001fcc0000010000 */
[----:B------:R-:W0:Y:S01]  /*15680*/  MUFU.EX2 R42, R42 ;  /* 0x0000002a002a7308 */ /* 0x000e220000000800 */
[----:B-----5:R-:W-:-:S01]  /*15690*/  FADD.FTZ R114, R92, R61 ;  /* 0x0000003d5c727221 */ /* 0x020fc20000010000 */
[----:B------:R-:W-:-:S06]  /*156a0*/  FFMA.FTZ R80, R2, R149, -R88 ;  /* 0x0000009502507223 */ /* 0x000fcc0000010858 */
[----:B------:R-:W5:Y:S01]  /*156b0*/  MUFU.EX2 R78, R78 ;  /* 0x0000004e004e7308 */ /* 0x000f620000000800 */
[----:B-1----:R-:W-:-:S01]  /*156c0*/  FADD.FTZ R116, R38, R65 ;  /* 0x0000004126747221 */ /* 0x002fc20000010000 */
[----:B--2---:R-:W-:-:S06]  /*156d0*/  FADD.FTZ R114, R121, R114 ;  /* 0x0000007279727221 */ /* 0x004fcc0000010000 */
[----:B------:R-:W1:Y:S01]  /*156e0*/  MUFU.EX2 R111, R111 ;  /* 0x0000006f006f7308 */ /* 0x000e620000000800 */
[----:B------:R-:W-:-:S07]  /*156f0*/  FFMA.FTZ R105, R2, R113, -R88 ;  /* 0x0000007102697223 */ /* 0x000fce0000010858 */
[----:B------:R-:W2:Y:S01]  /*15700*/  MUFU.EX2 R94, R94 ;  /* 0x0000005e005e7308 */ /* 0x000ea20000000800 */
[----:B------:R-:W-:-:S01]  /*15710*/  FFMA.FTZ R85, R2, R69, -R88 ;  /* 0x0000004502557223 */ /* 0x000fc20000010858 */
[----:B---3--:R-:W-:Y:S01]  /*15720*/  FADD.FTZ R69, R107, R116 ;  /* 0x000000746b457221 */ /* 0x008fe20000010000 */
[----:B------:R-:W-:-:S05]  /*15730*/  FFMA.FTZ R65, R2, R45, -R88 ;  /* 0x0000002d02417223 */ /* 0x000fca0000010858 */
[----:B------:R-:W3:Y:S01]  /*15740*/  MUFU.EX2 R46, R46 ;  /* 0x0000002e002e7308 */ /* 0x000ee20000000800 */
[----:B----4-:R-:W-:-:S01]  /*15750*/  FADD.FTZ R45, R55, R114 ;  /* 0x00000072372d7221 */ /* 0x010fc20000010000 */
[----:B------:R-:W-:-:S06]  /*15760*/  FFMA.FTZ R96, R2, R151, -R88 ;  /* 0x0000009702607223 */ /* 0x000fcc0000010858 */
[----:B------:R-:W4:Y:S01]  /*15770*/  MUFU.EX2 R109, R109 ;  /* 0x0000006d006d7308 */ /* 0x000f220000000800 */
[----:B0-----:R-:W-:-:S01]  /*15780*/  FADD.FTZ R114, R42, R69 ;  /* 0x000000452a727221 */ /* 0x001fc20000010000 */
[----:B-----5:R-:W-:-:S06]  /*15790*/  FADD.FTZ R45, R78, R45 ;  /* 0x0000002d4e2d7221 */ /* 0x020fcc0000010000 */
[----:B------:R-:W0:Y:S01]  /*157a0*/  MUFU.EX2 R80, R80 ;  /* 0x0000005000507308 */ /* 0x000e220000000800 */
[----:B------:R-:W-:-:S01]  /*157b0*/  FFMA.FTZ R113, R2, R117, -R88 ;  /* 0x0000007502717223 */ /* 0x000fc20000010858 */
[----:B-1----:R-:W-:-:S06]  /*157c0*/  FADD.FTZ R69, R111, R114 ;  /* 0x000000726f457221 */ /* 0x002fcc0000010000 */
[----:B------:R-:W1:Y:S01]  /*157d0*/  MUFU.EX2 R50, R50 ;  /* 0x0000003200327308 */ /* 0x000e620000000800 */
[----:B--2---:R-:W-:-:S01]  /*157e0*/  FADD.FTZ R114, R94, R45 ;  /* 0x0000002d5e727221 */ /* 0x004fc20000010000 */
[----:B------:R-:W-:-:S06]  /*157f0*/  FFMA.FTZ R82, R2, R153, -R88 ;  /* 0x0000009902527223 */ /* 0x000fcc0000010858 */
[----:B------:R-:W2:Y:S01]  /*15800*/  MUFU.EX2 R105, R105 ;  /* 0x0000006900697308 */ /* 0x000ea20000000800 */
[----:B---3--:R-:W-:-:S01]  /*15810*/  FADD.FTZ R116, R46, R69 ;  /* 0x000000452e747221 */ /* 0x008fc20000010000 */
[----:B----4-:R-:W-:-:S06]  /*15820*/  FADD.FTZ R69, R109, R114 ;  /* 0x000000726d457221 */ /* 0x010fcc0000010000 */
[----:B------:R-:W3:Y:S01]  /*15830*/  MUFU.EX2 R119, R119 ;  /* 0x0000007700777308 */ /* 0x000ee20000000800 */
[----:B------:R-:W-:-:S07]  /*15840*/  FFMA.FTZ R89, R2, R89, -R88 ;  /* 0x0000005902597223 */ /* 0x000fce0000010858 */
[----:B------:R-:W4:Y:S01]  /*15850*/  MUFU.EX2 R96, R96 ;  /* 0x0000006000607308 */ /* 0x000f220000000800 */
[----:B------:R-:W-:-:S01]  /*15860*/  FADD.FTZ R103, R21, R116 ;  /* 0x0000007415677221 */ /* 0x000fc20000010000 */
[----:B0-----:R-:W-:-:S06]  /*15870*/  FADD.FTZ R114, R80, R69 ;  /* 0x0000004550727221 */ /* 0x001fcc0000010000 */
[----:B------:R-:W-:Y:S01]  /*15880*/  MUFU.EX2 R113, R113 ;  /* 0x0000007100717308 */ /* 0x000fe20000000800 */
[----:B------:R-:W-:-:S01]  /*15890*/  FFMA.FTZ R100, R2, R155, -R88 ;  /* 0x0000009b02647223 */ /* 0x000fc20000010858 */
[----:B------:R-:W-:Y:S01]  /*158a0*/  FFMA.FTZ R117, R2, R93, -R88 ;  /* 0x0000005d02757223 */ /* 0x000fe20000010858 */
[----:B-1----:R-:W-:-:S05]  /*158b0*/  FADD.FTZ R116, R50, R103 ;  /* 0x0000006732747221 */ /* 0x002fca0000010000 */
[----:B------:R-:W0:Y:S01]  /*158c0*/  MUFU.EX2 R91, R91 ;  /* 0x0000005b005b7308 */ /* 0x000e220000000800 */
[----:B------:R-:W-:-:S01]  /*158d0*/  FFMA.FTZ R93, R2, R97, -R88 ;  /* 0x00000061025d7223 */ /* 0x000fc20000010858 */
[----:B--2---:R-:W-:-:S06]  /*158e0*/  FADD.FTZ R69, R105, R114 ;  /* 0x0000007269457221 */ /* 0x004fcc0000010000 */
[----:B------:R-:W1:Y:S01]  /*158f0*/  MUFU.EX2 R82, R82 ;  /* 0x0000005200527308 */ /* 0x000e620000000800 */
[----:B------:R-:W-:-:S01]  /*15900*/  FFMA.FTZ R97, R2, R157, -R88 ;  /* 0x0000009d02617223 */ /* 0x000fc20000010858 */
[C-C-:B------:R-:W-:Y:S01]  /*15910*/  FFMA.FTZ R102, R2.reuse, R101, -R88.reuse ;  /* 0x0000006502667223 */ /* 0x140fe20000010858 */
[----:B------:R-:W-:-:S01]  /*15920*/  FFMA.FTZ R87, R2, R87, -R88 ;  /* 0x0000005702577223 */ /* 0x000fc20000010858 */
[----:B---3--:R-:W-:-:S04]  /*15930*/  FADD.FTZ R103, R119, R116 ;  /* 0x0000007477677221 */ /* 0x008fc80000010000 */
[----:B------:R-:W2:Y:S01]  /*15940*/  MUFU.EX2 R89, R89 ;  /* 0x0000005900597308 */ /* 0x000ea20000000800 */
[----:B----4-:R-:W-:-:S01]  /*15950*/  FADD.FTZ R114, R96, R69 ;  /* 0x0000004560727221 */ /* 0x010fc20000010000 */
[----:B------:R-:W-:-:S06]  /*15960*/  FADD.FTZ R116, R54, R103 ;  /* 0x0000006736747221 */ /* 0x000fcc0000010000 */
[----:B------:R-:W3:Y:S08]  /*15970*/  MUFU.EX2 R95, R95 ;  /* 0x0000005f005f7308 */ /* 0x000ef00000000800 */
[----:B------:R-:W4:Y:S01]  /*15980*/  MUFU.EX2 R100, R100 ;  /* 0x0000006400647308 */ /* 0x000f220000000800 */
[----:B0-----:R-:W-:-:S07]  /*15990*/  FADD.FTZ R103, R91, R116 ;  /* 0x000000745b677221 */ /* 0x001fce0000010000 */
[----:B------:R-:W0:Y:S08]  /*159a0*/  MUFU.EX2 R117, R117 ;  /* 0x0000007500757308 */ /* 0x000e300000000800 */
[----:B------:R-:W-:Y:S08]  /*159b0*/  MUFU.EX2 R97, R97 ;  /* 0x0000006100617308 */ /* 0x000ff00000000800 */
[----:B------:R-:W5:Y:S08]  /*159c0*/  MUFU.EX2 R102, R102 ;  /* 0x0000006600667308 */ /* 0x000f700000000800 */
[----:B------:R1:W-:Y:S01]  /*159d0*/  MUFU.EX2 R45, R87 ;  /* 0x00000057002d7308 */ /* 0x0003e20000000800 */
[----:B------:R-:W-:-:S01]  /*159e0*/  FADD.FTZ R116, R58, R103 ;  /* 0x000000673a747221 */ /* 0x000fc20000010000 */
[----:B-1----:R-:W-:-:S06]  /*159f0*/  FADD.FTZ R87, R113, R114 ;  /* 0x0000007271577221 */ /* 0x002fcc0000010000 */
[----:B------:R-:W1:Y:S01]  /*15a00*/  MUFU.EX2 R99, R99 ;  /* 0x0000006300637308 */ /* 0x000e620000000800 */
[----:B------:R-:W-:-:S07]  /*15a10*/  FADD.FTZ R114, R82, R87 ;  /* 0x0000005752727221 */ /* 0x000fce0000010000 */
[----:B------:R-:W1:Y:S01]  /*15a20*/  MUFU.EX2 R84, R84 ;  /* 0x0000005400547308 */ /* 0x000e620000000800 */
[----:B--2---:R-:W-:-:S07]  /*15a30*/  FADD.FTZ R87, R89, R114 ;  /* 0x0000007259577221 */ /* 0x004fce0000010000 */
[----:B------:R-:W2:Y:S01]  /*15a40*/  MUFU.EX2 R93, R93 ;  /* 0x0000005d005d7308 */ /* 0x000ea20000000800 */
[----:B------:R-:W-:Y:S01]  /*15a50*/  F2FP.SATFINITE.E4M3.F32.PACK_AB_MERGE_C R225, R127, R26, RZ ;  /* 0x0000001a7fe1723e */ /* 0x000fe200048070ff */
[----:B---3--:R-:W-:Y:S01]  /*15a60*/  FADD.FTZ R103, R95, R116 ;  /* 0x000000745f677221 */ /* 0x008fe20000010000 */
[----:B----4-:R-:W-:-:S01]  /*15a70*/  FADD.FTZ R26, R100, R87 ;  /* 0x00000057641a7221 */ /* 0x010fc20000010000 */
[----:B------:R-:W-:Y:S02]  /*15a80*/  F2FP.SATFINITE.E4M3.F32.PACK_AB_MERGE_C R221, R111, R42, RZ ;  /* 0x0000002a6fdd723e */ /* 0x000fe400048070ff */
[----:B------:R-:W-:-:S01]  /*15a90*/  FADD.FTZ R42, R62, R103 ;  /* 0x000000673e2a7221 */ /* 0x000fc20000010000 */
[----:B0-----:R-:W-:Y:S01]  /*15aa0*/  FADD.FTZ R87, R117, R26 ;  /* 0x0000001a75577221 */ /* 0x001fe20000010000 */
[----:B-----5:R-:W-:Y:S02]  /*15ab0*/  F2FP.SATFINITE.E4M3.F32.PACK_AB_MERGE_C R218, R102, R97, RZ ;  /* 0x0000006166da723e */ /* 0x020fe400048070ff */
[----:B------:R-:W-:Y:S01]  /*15ac0*/  F2FP.SATFINITE.E4M3.F32.PACK_AB_MERGE_C R223, R119, R50, RZ ;  /* 0x0000003277df723e */ /* 0x000fe200048070ff */
[----:B-1----:R-:W-:-:S01]  /*15ad0*/  FADD.FTZ R50, R99, R42 ;  /* 0x0000002a63327221 */ /* 0x002fc20000010000 */
[----:B------:R-:W-:Y:S01]  /*15ae0*/  FADD.FTZ R42, R84, R87 ;  /* 0x00000057542a7221 */ /* 0x000fe20000010000 */
[----:B--2---:R-:W-:-:S02]  /*15af0*/  F2FP.SATFINITE.E4M3.F32.PACK_AB_MERGE_C R218, R93, R84, R218 ;  /* 0x000000545dda723e */ /* 0x004fc400048070da */
[----:B------:R-:W2:Y:S01]  /*15b00*/  LDL R84, [R1+0x54] ;  /* 0x0000540001547983 */ /* 0x000ea20000100800 */
[----:B------:R-:W0:Y:S01]  /*15b10*/  MUFU.EX2 R15, R15 ;  /* 0x0000000f000f7308 */ /* 0x000e220000000800 */
[----:B------:R-:W-:-:S01]  /*15b20*/  FFMA.FTZ R86, R2, R159, -R88 ;  /* 0x0000009f02567223 */ /* 0x000fc20000010858 */
[C-C-:B------:R-:W-:Y:S01]  /*15b30*/  FFMA.FTZ R73, R2.reuse, R73, -R88.reuse ;  /* 0x0000004902497223 */ /* 0x140fe20000010858 */
[----:B------:R-:W-:-:S01]  /*15b40*/  FFMA.FTZ R101, R2, R161, -R88 ;  /* 0x000000a102657223 */ /* 0x000fc20000010858 */
[----:B------:R-:W-:-:S04]  /*15b50*/  F2FP.SATFINITE.E4M3.F32.PACK_AB_MERGE_C R227, R135, R34, RZ ;  /* 0x0000002287e3723e */ /* 0x000fc800048070ff */
[----:B------:R-:W1:Y:S01]  /*15b60*/  MUFU.EX2 R75, R75 ;  /* 0x0000004b004b7308 */ /* 0x000e620000000800 */
[----:B------:R-:W-:-:S01]  /*15b70*/  FFMA.FTZ R104, R2, R77, -R88 ;  /* 0x0000004d02687223 */ /* 0x000fc20000010858 */
[----:B------:R-:W-:-:S06]  /*15b80*/  FADD.FTZ R42, R93, R42 ;  /* 0x0000002a5d2a7221 */ /* 0x000fcc0000010000 */
[----:B------:R-:W3:Y:S01]  /*15b90*/  MUFU.EX2 R86, R86 ;  /* 0x0000005600567308 */ /* 0x000ee20000000800 */
[----:B------:R-:W-:-:S07]  /*15ba0*/  FFMA.FTZ R77, R2, R163, -R88 ;  /* 0x000000a3024d7223 */ /* 0x000fce0000010858 */
[----:B------:R-:W4:Y:S08]  /*15bb0*/  MUFU.EX2 R72, R72 ;  /* 0x0000004800487308 */ /* 0x000f300000000800 */
[----:B------:R0:W-:Y:S08]  /*15bc0*/  MUFU.EX2 R34, R85 ;  /* 0x0000005500227308 */ /* 0x0001f00000000800 */
[----:B------:R-:W5:Y:S01]  /*15bd0*/  MUFU.EX2 R73, R73 ;  /* 0x0000004900497308 */ /* 0x000f620000000800 */
[----:B0-----:R-:W-:-:S04]  /*15be0*/  FADD.FTZ R85, R15, R50 ;  /* 0x000000320f557221 */ /* 0x001fc80000010000 */
[----:B------:R-:W-:Y:S01]  /*15bf0*/  FADD.FTZ R87, R66, R85 ;  /* 0x0000005542577221 */ /* 0x000fe20000010000 */
[----:B------:R-:W-:-:S02]  /*15c00*/  FADD.FTZ R85, R97, R42 ;  /* 0x0000002a61557221 */ /* 0x000fc40000010000 */
[----:B------:R-:W0:Y:S01]  /*15c10*/  MUFU.EX2 R79, R79 ;  /* 0x0000004f004f7308 */ /* 0x000e220000000800 */
[----:B------:R-:W-:-:S01]  /*15c20*/  FADD.FTZ R42, R70, R87 ;  /* 0x00000057462a7221 */ /* 0x000fc20000010000 */
[----:B------:R-:W-:-:S06]  /*15c30*/  FADD.FTZ R85, R102, R85 ;  /* 0x0000005566557221 */ /* 0x000fcc0000010000 */
[----:B------:R-:W0:Y:S01]  /*15c40*/  MUFU.EX2 R101, R101 ;  /* 0x0000006500657308 */ /* 0x000e220000000800 */
[----:B------:R-:W-:-:S01]  /*15c50*/  FFMA.FTZ R98, R2, R81, -R88 ;  /* 0x0000005102627223 */ /* 0x000fc20000010858 */
[----:B-1----:R-:W-:-:S06]  /*15c60*/  FADD.FTZ R87, R75, R42 ;  /* 0x0000002a4b577221 */ /* 0x002fcc0000010000 */
[----:B------:R-:W1:Y:S01]  /*15c70*/  MUFU.EX2 R104, R104 ;  /* 0x0000006800687308 */ /* 0x000e620000000800 */
[----:B---3--:R-:W-:-:S01]  /*15c80*/  FADD.FTZ R42, R86, R85 ;  /* 0x00000055562a7221 */ /* 0x008fc20000010000 */
[----:B------:R-:W-:Y:S01]  /*15c90*/  FFMA.FTZ R81, R2, R165, -R88 ;  /* 0x000000a502517223 */ /* 0x000fe20000010858 */
[----:B----4-:R-:W-:-:S05]  /*15ca0*/  FADD.FTZ R50, R72, R87 ;  /* 0x0000005748327221 */ /* 0x010fca0000010000 */
[----:B------:R-:W3:Y:S01]  /*15cb0*/  MUFU.EX2 R83, R83 ;  /* 0x0000005300537308 */ /* 0x000ee20000000800 */
[----:B------:R-:W-:Y:S01]  /*15cc0*/  F2FP.SATFINITE.E4M3.F32.PACK_AB_MERGE_C R225, R123, R14, R225 ;  /* 0x0000000e7be1723e */ /* 0x000fe200048070e1 */
[----:B-----5:R-:W-:-:S06]  /*15cd0*/  FADD.FTZ R14, R73, R42 ;  /* 0x0000002a490e7221 */ /* 0x020fcc0000010000 */
[----:B------:R-:W4:Y:S01]  /*15ce0*/  MUFU.EX2 R77, R77 ;  /* 0x0000004d004d7308 */ /* 0x000f220000000800 */
[C---:B0-----:R-:W-:Y:S01]  /*15cf0*/  F2FP.SATFINITE.E4M3.F32.PACK_AB_MERGE_C R213, R79.reuse, R72, RZ ;  /* 0x000000484fd5723e */ /* 0x041fe200048070ff */
[----:B------:R-:W-:-:S06]  /*15d00*/  FADD.FTZ R85, R79, R50 ;  /* 0x000000324f557221 */ /* 0x000fcc0000010000 */
[----:B------:R-:W-:Y:S01]  /*15d10*/  MUFU.EX2 R13, R13 ;  /* 0x0000000d000d7308 */ /* 0x000fe20000000800 */
[----:B------:R-:W-:-:S07]  /*15d20*/  FADD.FTZ R79, R101, R14 ;  /* 0x0000000e654f7221 */ /* 0x000fce0000010000 */
[----:B------:R-:W0:Y:S01]  /*15d30*/  MUFU.EX2 R98, R98 ;  /* 0x0000006200627308 */ /* 0x000e220000000800 */
[----:B------:R-:W-:-:S01]  /*15d40*/  FFMA.FTZ R191, R2, R191, -R88 ;  /* 0x000000bf02bf7223 */ /* 0x000fc20000010858 */
[----:B------:R-:W-:Y:S01]  /*15d50*/  FADD.FTZ R14, R74, R85 ;  /* 0x000000554a0e7221 */ /* 0x000fe20000010000 */
[----:B-1----:R-:W-:-:S05]  /*15d60*/  F2FP.SATFINITE.E4M3.F32.PACK_AB_MERGE_C R212, R104, R101, RZ ;  /* 0x0000006568d4723e */ /* 0x002fca00048070ff */
[----:B------:R-:W1:Y:S01]  /*15d70*/  MUFU.EX2 R56, R56 ;  /* 0x0000003800387308 */ /* 0x000e620000000800 */
[----:B------:R-:W-:-:S07]  /*15d80*/  FADD.FTZ R104, R104, R79 ;  /* 0x0000004f68687221 */ /* 0x000fce0000010000 */
[----:B------:R-:W5:Y:S01]  /*15d90*/  MUFU.EX2 R81, R81 ;  /* 0x0000005100517308 */ /* 0x000f620000000800 */
[----:B---3--:R-:W-:-:S01]  /*15da0*/  FADD.FTZ R14, R83, R14 ;  /* 0x0000000e530e7221 */ /* 0x008fc20000010000 */
[----:B------:R-:W-:-:S06]  /*15db0*/  F2FP.SATFINITE.E4M3.F32.PACK_AB_MERGE_C R223, R21, R46, R223 ;  /* 0x0000002e15df723e */ /* 0x000fcc00048070df */
[----:B------:R-:W3:Y:S01]  /*15dc0*/  MUFU.EX2 R60, R60 ;  /* 0x0000003c003c7308 */ /* 0x000ee20000000800 */
[----:B----4-:R-:W-:-:S07]  /*15dd0*/  FADD.FTZ R21, R77, R104 ;  /* 0x000000684d157221 */ /* 0x010fce0000010000 */
[----:B------:R-:W4:Y:S01]  /*15de0*/  MUFU.EX2 R108, R108 ;  /* 0x0000006c006c7308 */ /* 0x000f220000000800 */
[----:B------:R-:W-:-:S01]  /*15df0*/  FFMA.FTZ R193, R2, R193, -R88 ;  /* 0x000000c102c17223 */ /* 0x000fc20000010858 */
[----:B------:R-:W-:-:S06]  /*15e00*/  F2FP.SATFINITE.E4M3.F32.PACK_AB_MERGE_C R227, R131, R30, R227 ;  /* 0x0000001e83e3723e */ /* 0x000fcc00048070e3 */
[----:B------:R-:W4:Y:S01]  /*15e10*/  MUFU.EX2 R59, R59 ;  /* 0x0000003b003b7308 */ /* 0x000f220000000800 */
[----:B0-----:R-:W-:-:S07]  /*15e20*/  FADD.FTZ R30, R98, R21 ;  /* 0x00000015621e7221 */ /* 0x001fce0000010000 */
[----:B------:R-:W0:Y:S01]  /*15e30*/  MUFU.EX2 R57, R191 ;  /* 0x000000bf00397308 */ /* 0x000e220000000800 */
[----:B-1----:R-:W-:-:S07]  /*15e40*/  F2FP.SATFINITE.E4M3.F32.PACK_AB_MERGE_C R215, R56, R13, RZ ;  /* 0x0000000d38d7723e */ /* 0x002fce00048070ff */
[----:B------:R-:W-:Y:S08]  /*15e50*/  MUFU.EX2 R40, R40 ;  /* 0x0000002800287308 */ /* 0x000ff00000000800 */
[----:B------:R-:W1:Y:S08]  /*15e60*/  MUFU.EX2 R41, R41 ;  /* 0x0000002900297308 */ /* 0x000e700000000800 */
[----:B------:R5:W-:Y:S08]  /*15e70*/  MUFU.EX2 R42, R65 ;  /* 0x00000041002a7308 */ /* 0x000bf00000000800 */
[----:B------:R-:W1:Y:S01]  /*15e80*/  MUFU.EX2 R106, R106 ;  /* 0x0000006a006a7308 */ /* 0x000e620000000800 */
[----:B-----5:R-:W-:-:S01]  /*15e90*/  FADD.FTZ R65, R13, R14 ;  /* 0x0000000e0d417221 */ /* 0x020fc20000010000 */
[----:B------:R-:W-:-:S03]  /*15ea0*/  FADD.FTZ R13, R81, R30 ;  /* 0x0000001e510d7221 */ /* 0x000fc60000010000 */
[----:B------:R-:W-:-:S03]  /*15eb0*/  FADD.FTZ R65, R56, R65 ;  /* 0x0000004138417221 */ /* 0x000fc60000010000 */
[----:B------:R-:W5:Y:S01]  /*15ec0*/  MUFU.EX2 R61, R193 ;  /* 0x000000c1003d7308 */ /* 0x000f620000000800 */
[----:B---3--:R-:W-:-:S01]  /*15ed0*/  FADD.FTZ R30, R60, R65 ;  /* 0x000000413c1e7221 */ /* 0x008fc20000010000 */
[C---:B----4-:R-:W-:Y:S01]  /*15ee0*/  F2FP.SATFINITE.E4M3.F32.PACK_AB_MERGE_C R214, R108.reuse, R81, RZ ;  /* 0x000000516cd6723e */ /* 0x050fe200048070ff */
[----:B------:R-:W-:-:S05]  /*15ef0*/  FADD.FTZ R108, R108, R13 ;  /* 0x0000000d6c6c7221 */ /* 0x000fca0000010000 */
[----:B------:R-:W-:Y:S01]  /*15f00*/  MUFU.EX2 R24, R24 ;  /* 0x0000001800187308 */ /* 0x000fe20000000800 */
[----:B------:R-:W-:-:S07]  /*15f10*/  FADD.FTZ R21, R59, R30 ;  /* 0x0000001e3b157221 */ /* 0x000fce0000010000 */
[----:B------:R-:W3:Y:S01]  /*15f20*/  MUFU.EX2 R25, R25 ;  /* 0x0000001900197308 */ /* 0x000ee20000000800 */
[----:B0-----:R-:W-:-:S07]  /*15f30*/  FADD.FTZ R13, R57, R108 ;  /* 0x0000006c390d7221 */ /* 0x001fce0000010000 */
[----:B------:R-:W0:Y:S08]  /*15f40*/  MUFU.EX2 R44, R44 ;  /* 0x0000002c002c7308 */ /* 0x000e300000000800 */
[----:B------:R-:W4:Y:S01]  /*15f50*/  MUFU.EX2 R112, R112 ;  /* 0x0000007000707308 */ /* 0x000f220000000800 */
[----:B-1----:R-:W-:Y:S01]  /*15f60*/  F2FP.SATFINITE.E4M3.F32.PACK_AB_MERGE_C R209, R41, R40, RZ ;  /* 0x0000002829d1723e */ /* 0x002fe200048070ff */
[----:B------:R-:W-:-:S06]  /*15f70*/  FFMA.FTZ R167, R2, R167, -R88 ;  /* 0x000000a702a77223 */ /* 0x000fcc0000010858 */
[----:B------:R-:W1:Y:S01]  /*15f80*/  MUFU.EX2 R49, R49 ;  /* 0x0000003100317308 */ /* 0x000e620000000800 */
[----:B------:R-:W-:Y:S01]  /*15f90*/  F2FP.SATFINITE.E4M3.F32.PACK_AB_MERGE_C R221, R107, R38, R221 ;  /* 0x000000266bdd723e */ /* 0x000fe200048070dd */
[----:B------:R-:W-:Y:S01]  /*15fa0*/  FADD.FTZ R40, R40, R21 ;  /* 0x0000001528287221 */ /* 0x000fe20000010000 */
[----:B------:R-:W-:-:S05]  /*15fb0*/  FADD.FTZ R38, R106, R13 ;  /* 0x0000000d6a267221 */ /* 0x000fca0000010000 */
[----:B------:R-:W1:Y:S01]  /*15fc0*/  MUFU.EX2 R110, R110 ;  /* 0x0000006e006e7308 */ /* 0x000e620000000800 */
[----:B------:R-:W-:-:S01]  /*15fd0*/  FADD.FTZ R41, R41, R40 ;  /* 0x0000002829297221 */ /* 0x000fc20000010000 */
[----:B-----5:R-:W-:Y:S01]  /*15fe0*/  FADD.FTZ R13, R61, R38 ;  /* 0x000000263d0d7221 */ /* 0x020fe20000010000 */
[----:B---3--:R-:W-:Y:S01]  /*15ff0*/  F2FP.SATFINITE.E4M3.F32.PACK_AB_MERGE_C R211, R25, R24, RZ ;  /* 0x0000001819d3723e */ /* 0x008fe200048070ff */
[----:B------:R-:W-:-:S04]  /*16000*/  FFMA.FTZ R195, R2, R195, -R88 ;  /* 0x000000c302c37223 */ /* 0x000fc80000010858 */
[----:B------:R-:W3:Y:S01]  /*16010*/  MUFU.EX2 R69, R167 ;  /* 0x000000a700457308 */ /* 0x000ee20000000800 */
[----:B0-----:R-:W-:-:S01]  /*16020*/  FADD.FTZ R38, R44, R41 ;  /* 0x000000292c267221 */ /* 0x001fc20000010000 */
[C---:B----4-:R-:W-:Y:S01]  /*16030*/  F2FP.SATFINITE.E4M3.F32.PACK_AB_MERGE_C R208, R112.reuse, R61, RZ ;  /* 0x0000003d70d0723e */ /* 0x050fe200048070ff */
[----:B------:R-:W-:-:S05]  /*16040*/  FADD.FTZ R112, R112, R13 ;  /* 0x0000000d70707221 */ /* 0x000fca0000010000 */
[----:B------:R-:W-:Y:S01]  /*16050*/  MUFU.EX2 R20, R20 ;  /* 0x0000001400147308 */ /* 0x000fe20000000800 */
[----:B-1----:R-:W-:Y:S01]  /*16060*/  F2FP.SATFINITE.E4M3.F32.PACK_AB_MERGE_C R211, R49, R44, R211 ;  /* 0x0000002c31d3723e */ /* 0x002fe200048070d3 */
[----:B------:R-:W-:-:S06]  /*16070*/  FFMA.FTZ R169, R2, R169, -R88 ;  /* 0x000000a902a97223 */ /* 0x000fcc0000010858 */
[----:B------:R-:W0:Y:S01]  /*16080*/  MUFU.EX2 R33, R33 ;  /* 0x0000002100217308 */ /* 0x000e220000000800 */
[----:B------:R-:W-:-:S01]  /*16090*/  FADD.FTZ R49, R49, R38 ;  /* 0x0000002631317221 */ /* 0x000fc20000010000 */
[----:B------:R-:W-:-:S06]  /*160a0*/  FADD.FTZ R13, R45, R112 ;  /* 0x000000702d0d7221 */ /* 0x000fcc0000010000 */
[----:B------:R-:W1:Y:S01]  /*160b0*/  MUFU.EX2 R28, R28 ;  /* 0x0000001c001c7308 */ /* 0x000e620000000800 */
[----:B------:R-:W-:-:S01]  /*160c0*/  FFMA.FTZ R197, R2, R197, -R88 ;  /* 0x000000c502c57223 */ /* 0x000fc20000010858 */
[----:B------:R-:W-:-:S06]  /*160d0*/  F2FP.SATFINITE.E4M3.F32.PACK_AB_MERGE_C R219, R66, R15, RZ ;  /* 0x0000000f42db723e */ /* 0x000fcc00048070ff */
[----:B------:R-:W4:Y:S01]  /*160e0*/  MUFU.EX2 R29, R29 ;  /* 0x0000001d001d7308 */ /* 0x000f220000000800 */
[----:B------:R-:W-:-:S01]  /*160f0*/  FADD.FTZ R24, R24, R49 ;  /* 0x0000003118187221 */ /* 0x000fc20000010000 */
[----:B------:R-:W-:-:S06]  /*16100*/  FADD.FTZ R38, R110, R13 ;  /* 0x0000000d6e267221 */ /* 0x000fcc0000010000 */
[----:B------:R-:W5:Y:S01]  /*16110*/  MUFU.EX2 R26, R195 ;  /* 0x000000c3001a7308 */ /* 0x000f620000000800 */
[----:B------:R-:W-:-:S01]  /*16120*/  FADD.FTZ R25, R25, R24 ;  /* 0x0000001819197221 */ /* 0x000fc20000010000 */
[----:B---3--:R-:W-:-:S06]  /*16130*/  FADD.FTZ R21, R69, R38 ;  /* 0x0000002645157221 */ /* 0x008fcc0000010000 */
[----:B------:R-:W3:Y:S01]  /*16140*/  MUFU.EX2 R15, R169 ;  /* 0x000000a9000f7308 */ /* 0x000ee20000000800 */
[----:B------:R-:W-:-:S01]  /*16150*/  FFMA.FTZ R63, R2, R63, -R88 ;  /* 0x0000003f023f7223 */ /* 0x000fc20000010858 */
[----:B0-----:R-:W-:Y:S01]  /*16160*/  F2FP.SATFINITE.E4M3.F32.PACK_AB_MERGE_C R13, R33, R20, RZ ;  /* 0x00000014210d723e */ /* 0x001fe200048070ff */
[----:B-1----:R-:W-:-:S05]  /*16170*/  FADD.FTZ R38, R28, R25 ;  /* 0x000000191c267221 */ /* 0x002fca0000010000 */
[----:B------:R-:W0:Y:S01]  /*16180*/  MUFU.EX2 R197, R197 ;  /* 0x000000c500c57308 */ /* 0x000e220000000800 */
[----:B------:R-:W-:-:S01]  /*16190*/  FADD.FTZ R21, R34, R21 ;  /* 0x0000001522157221 */ /* 0x000fc20000010000 */
[----:B----4-:R-:W-:Y:S01]  /*161a0*/  F2FP.SATFINITE.E4M3.F32.PACK_AB_MERGE_C R13, R29, R28, R13 ;  /* 0x0000001c1d0d723e */ /* 0x010fe2000480700d */
[----:B------:R-:W-:-:S01]  /*161b0*/  FFMA.FTZ R171, R2, R171, -R88 ;  /* 0x000000ab02ab7223 */ /* 0x000fc20000010858 */
[----:B------:R-:W-:-:S04]  /*161c0*/  FADD.FTZ R29, R29, R38 ;  /* 0x000000261d1d7221 */ /* 0x000fc80000010000 */
[----:B------:R-:W1:Y:S01]  /*161d0*/  MUFU.EX2 R32, R32 ;  /* 0x0000002000207308 */ /* 0x000e620000000800 */
[----:B-----5:R-:W-:-:S01]  /*161e0*/  FADD.FTZ R28, R26, R21 ;  /* 0x000000151a1c7221 */ /* 0x020fc20000010000 */
[----:B------:R-:W-:Y:S01]  /*161f0*/  FFMA.FTZ R199, R2, R199, -R88 ;  /* 0x000000c702c77223 */ /* 0x000fe20000010858 */
[----:B------:R-:W-:-:S05]  /*16200*/  FADD.FTZ R20, R20, R29 ;  /* 0x0000001d14147221 */ /* 0x000fca0000010000 */
[----:B------:R-:W-:Y:S01]  /*16210*/  MUFU.EX2 R36, R36 ;  /* 0x0000002400247308 */ /* 0x000fe20000000800 */
[----:B---3--:R-:W-:-:S07]  /*16220*/  FADD.FTZ R28, R15, R28 ;  /* 0x0000001c0f1c7221 */ /* 0x008fce0000010000 */
[----:B------:R-:W3:Y:S01]  /*16230*/  MUFU.EX2 R43, R43 ;  /* 0x0000002b002b7308 */ /* 0x000ee20000000800 */
[----:B------:R-:W-:-:S07]  /*16240*/  FFMA.FTZ R53, R2, R53, -R88 ;  /* 0x0000003502357223 */ /* 0x000fce0000010858 */
[----:B------:R-:W4:Y:S01]  /*16250*/  MUFU.EX2 R63, R63 ;  /* 0x0000003f003f7308 */ /* 0x000f220000000800 */
[----:B------:R-:W-:-:S01]  /*16260*/  FADD.FTZ R33, R33, R20 ;  /* 0x0000001421217221 */ /* 0x000fc20000010000 */
[----:B0-----:R-:W-:-:S06]  /*16270*/  FADD.FTZ R21, R197, R28 ;  /* 0x0000001cc5157221 */ /* 0x001fcc0000010000 */
[----:B------:R-:W0:Y:S01]  /*16280*/  MUFU.EX2 R37, R37 ;  /* 0x0000002500257308 */ /* 0x000e220000000800 */
[----:B------:R-:W-:-:S07]  /*16290*/  FFMA.FTZ R67, R2, R67, -R88 ;  /* 0x0000004302437223 */ /* 0x000fce0000010858 */
[----:B------:R-:W5:Y:S01]  /*162a0*/  MUFU.EX2 R14, R171 ;  /* 0x000000ab000e7308 */ /* 0x000f620000000800 */
[----:B------:R-:W-:Y:S01]  /*162b0*/  F2FP.SATFINITE.E4M3.F32.PACK_AB_MERGE_C R197, R42, R197, RZ ;  /* 0x000000c52ac5723e */ /* 0x000fe200048070ff */
[----:B-1----:R-:W-:Y:S01]  /*162c0*/  FADD.FTZ R28, R32, R33 ;  /* 0x00000021201c7221 */ /* 0x002fe20000010000 */
[----:B------:R-:W-:-:S01]  /*162d0*/  FADD.FTZ R42, R42, R21 ;  /* 0x000000152a2a7221 */ /* 0x000fc20000010000 */
[C-C-:B------:R-:W-:Y:S01]  /*162e0*/  FFMA.FTZ R173, R2.reuse, R173, -R88.reuse ;  /* 0x000000ad02ad7223 */ /* 0x140fe20000010858 */
[----:B------:R-:W-:-:S01]  /*162f0*/  FFMA.FTZ R201, R2, R201, -R88 ;  /* 0x000000c902c97223 */ /* 0x000fc20000010858 */
[C-C-:B------:R-:W-:Y:S01]  /*16300*/  FFMA.FTZ R71, R2.reuse, R71, -R88.reuse ;  /* 0x0000004702477223 */ /* 0x140fe20000010858 */
[----:B------:R-:W-:-:S01]  /*16310*/  FFMA.FTZ R203, R2, R203, -R88 ;  /* 0x000000cb02cb7223 */ /* 0x000fc20000010858 */
[----:B------:R-:W1:Y:S01]  /*16320*/  MUFU.EX2 R199, R199 ;  /* 0x000000c700c77308 */ /* 0x000e620000000800 */
[----:B------:R-:W-:-:S01]  /*16330*/  FFMA.FTZ R175, R2, R175, -R88 ;  /* 0x000000af02af7223 */ /* 0x000fc20000010858 */
[C-C-:B------:R-:W-:Y:S01]  /*16340*/  FFMA.FTZ R205, R2.reuse, R205, -R88.reuse ;  /* 0x000000cd02cd7223 */ /* 0x140fe20000010858 */
[----:B------:R-:W2:Y:S01]  /*16350*/  @P0 LDC R33, c[0x0][0x44c] ;  /* 0x00011300ff210b82 */ /* 0x000ea20000000800 */
[----:B------:R-:W-:-:S04]  /*16360*/  FFMA.FTZ R88, R2, R207, -R88 ;  /* 0x000000cf02587223 */ /* 0x000fc80000010858 */
[----:B------:R-:W1:Y:S01]  /*16370*/  MUFU.EX2 R30, R53 ;  /* 0x00000035001e7308 */ /* 0x000e620000000800 */
[----:B---3--:R-:W-:Y:S01]  /*16380*/  F2FP.SATFINITE.E4M3.F32.PACK_AB_MERGE_C R207, R43, R36, RZ ;  /* 0x000000242bcf723e */ /* 0x008fe200048070ff */
[----:B----4-:R-:W-:Y:S01]  /*16390*/  FADD.FTZ R21, R63, R42 ;  /* 0x0000002a3f157221 */ /* 0x010fe20000010000 */
[----:B------:R-:W-:Y:S02]  /*163a0*/  F2FP.SATFINITE.E4M3.F32.PACK_AB_MERGE_C R69, R34, R69, RZ ;  /* 0x000000452245723e */ /* 0x000fe400048070ff */
[----:B------:R-:W3:Y:S03]  /*163b0*/  @P0 LDC R34, c[0x0][0x450] ;  /* 0x00011400ff220b82 */ /* 0x000ee60000000800 */
[----:B------:R-:W4:Y:S01]  /*163c0*/  MUFU.EX2 R67, R67 ;  /* 0x0000004300437308 */ /* 0x000f220000000800 */
[----:B0-----:R-:W-:Y:S01]  /*163d0*/  F2FP.SATFINITE.E4M3.F32.PACK_AB_MERGE_C R207, R37, R32, R207 ;  /* 0x0000002025cf723e */ /* 0x001fe200048070cf */
[----:B-----5:R-:W-:-:S06]  /*163e0*/  FADD.FTZ R32, R14, R21 ;  /* 0x000000150e207221 */ /* 0x020fcc0000010000 */
[----:B------:R-:W-:Y:S01]  /*163f0*/  MUFU.EX2 R27, R27 ;  /* 0x0000001b001b7308 */ /* 0x000fe20000000800 */
[----:B------:R-:W-:-:S01]  /*16400*/  FADD.FTZ R37, R37, R28 ;  /* 0x0000001c25257221 */ /* 0x000fc20000010000 */
[----:B-1----:R-:W-:-:S06]  /*16410*/  FADD.FTZ R21, R199, R32 ;  /* 0x00000020c7157221 */ /* 0x002fcc0000010000 */
[----:B------:R-:W0:Y:S08]  /*16420*/  MUFU.EX2 R52, R52 ;  /* 0x0000003400347308 */ /* 0x000e300000000800 */
[----:B------:R-:W1:Y:S08]  /*16430*/  MUFU.EX2 R47, R47 ;  /* 0x0000002f002f7308 */ /* 0x000e700000000800 */
[----:B------:R-:W5:Y:S01]  /*16440*/  MUFU.EX2 R24, R173 ;  /* 0x000000ad00187308 */ /* 0x000f620000000800 */
[----:B------:R-:W-:Y:S01]  /*16450*/  F2FP.SATFINITE.E4M3.F32.PACK_AB_MERGE_C R199, R30, R199, RZ ;  /* 0x000000c71ec7723e */ /* 0x000fe200048070ff */
[----:B------:R-:W-:-:S06]  /*16460*/  FADD.FTZ R36, R36, R37 ;  /* 0x0000002524247221 */ /* 0x000fcc0000010000 */
[----:B------:R-:W3:Y:S01]  /*16470*/  MUFU.EX2 R48, R48 ;  /* 0x0000003000307308 */ /* 0x000ee20000000800 */
[----:B------:R-:W-:-:S07]  /*16480*/  FADD.FTZ R30, R30, R21 ;  /* 0x000000151e1e7221 */ /* 0x000fce0000010000 */
[----:B------:R-:W3:Y:S01]  /*16490*/  MUFU.EX2 R201, R201 ;  /* 0x000000c900c97308 */ /* 0x000ee20000000800 */
[----:B------:R-:W-:-:S01]  /*164a0*/  FADD.FTZ R36, R43, R36 ;  /* 0x000000242b247221 */ /* 0x000fc20000010000 */
[----:B----4-:R-:W-:-:S06]  /*164b0*/  FADD.FTZ R21, R67, R30 ;  /* 0x0000001e43157221 */ /* 0x010fcc0000010000 */
[----:B------:R-:W4:Y:S01]  /*164c0*/  MUFU.EX2 R20, R71 ;  /* 0x0000004700147308 */ /* 0x000f220000000800 */
[----:B------:R-:W-:-:S07]  /*164d0*/  F2FP.SATFINITE.E4M3.F32.PACK_AB_MERGE_C R216, R117, R100, RZ ;  /* 0x0000006475d8723e */ /* 0x000fce00048070ff */
[----:B------:R-:W-:Y:S01]  /*164e0*/  MUFU.EX2 R35, R35 ;  /* 0x0000002300237308 */ /* 0x000fe20000000800 */
[----:B0-----:R-:W-:-:S07]  /*164f0*/  F2FP.SATFINITE.E4M3.F32.PACK_AB_MERGE_C R29, R52, R27, RZ ;  /* 0x0000001b341d723e */ /* 0x001fce00048070ff */
[----:B------:R-:W0:Y:S01]  /*16500*/  MUFU.EX2 R12, R12 ;  /* 0x0000000c000c7308 */ /* 0x000e220000000800 */
[----:B------:R-:W-:Y:S01]  /*16510*/  F2FP.SATFINITE.E4M3.F32.PACK_AB_MERGE_C R204, R15, R26, R197 ;  /* 0x0000001a0fcc723e */ /* 0x000fe200048070c5 */
[----:B-1----:R-:W-:Y:S01]  /*16520*/  FADD.FTZ R25, R47, R36 ;  /* 0x000000242f197221 */ /* 0x002fe20000010000 */
[----:B-----5:R-:W-:-:S05]  /*16530*/  FADD.FTZ R26, R24, R21 ;  /* 0x00000015181a7221 */ /* 0x020fca0000010000 */
[----:B------:R-:W1:Y:S01]  /*16540*/  MUFU.EX2 R31, R31 ;  /* 0x0000001f001f7308 */ /* 0x000e620000000800 */
[----:B--2---:R-:W-:Y:S01]  /*16550*/  @P0 IMAD.HI.U32 R21, R142, R33, RZ ;  /* 0x000000218e150227 */ /* 0x004fe200078e00ff */
[----:B------:R-:W-:-:S06]  /*16560*/  F2FP.SATFINITE.E4M3.F32.PACK_AB_MERGE_C R216, R89, R82, R216 ;  /* 0x0000005259d8723e */ /* 0x000fcc00048070d8 */
[----:B------:R-:W2:Y:S01]  /*16570*/  MUFU.EX2 R203, R203 ;  /* 0x000000cb00cb7308 */ /* 0x000ea20000000800 */
[C---:B---3--:R-:W-:Y:S01]  /*16580*/  F2FP.SATFINITE.E4M3.F32.PACK_AB_MERGE_C R89, R48.reuse, R47, R29 ;  /* 0x0000002f3059723e */ /* 0x048fe2000480701d */
[----:B------:R-:W-:Y:S01]  /*16590*/  FADD.FTZ R48, R48, R25 ;  /* 0x0000001930307221 */ /* 0x000fe20000010000 */
[----:B------:R-:W-:Y:S02]  /*165a0*/  IMAD.MOV.U32 R25, RZ, RZ, R142 ;  /* 0x000000ffff197224 */ /* 0x000fe400078e008e */
[----:B------:R-:W-:-:S03]  /*165b0*/  FADD.FTZ R15, R201, R26 ;  /* 0x0000001ac90f7221 */ /* 0x000fc60000010000 */
[----:B------:R-:W3:Y:S01]  /*165c0*/  MUFU.EX2 R28, R175 ;  /* 0x000000af001c7308 */ /* 0x000ee20000000800 */
[----:B------:R-:W-:Y:S02]  /*165d0*/  @P0 SHF.R.U32.HI R25, RZ, R34, R21 ;  /* 0x00000022ff190219 */ /* 0x000fe40000011615 */
[C---:B----4-:R-:W-:Y:S01]  /*165e0*/  F2FP.SATFINITE.E4M3.F32.PACK_AB_MERGE_C R201, R20.reuse, R201, RZ ;  /* 0x000000c914c9723e */ /* 0x050fe200048070ff */
[----:B------:R-:W-:-:S01]  /*165f0*/  FADD.FTZ R20, R20, R15 ;  /* 0x0000000f14147221 */ /* 0x000fc20000010000 */
[----:B0-----:R-:W-:Y:S02]  /*16600*/  F2FP.SATFINITE.E4M3.F32.PACK_AB_MERGE_C R21, R12, R35, RZ ;  /* 0x000000230c15723e */ /* 0x001fe400048070ff */
[----:B------:R-:W-:Y:S01]  /*16610*/  IADD3 R15, R25, R138, -R140 ;  /* 0x0000008a190f7210 */ /* 0x000fe20007ffe88c */
[----:B------:R-:W-:Y:S01]  /*16620*/  MUFU.EX2 R205, R205 ;  /* 0x000000cd00cd7308 */ /* 0x000fe20000000800 */
[----:B------:R-:W-:Y:S01]  /*16630*/  F2FP.SATFINITE.E4M3.F32.PACK_AB_MERGE_C R206, R14, R63, R199 ;  /* 0x0000003f0ece723e */ /* 0x000fe200048070c7 */
[----:B------:R-:W-:Y:S01]  /*16640*/  IMAD.MOV.U32 R14, RZ, RZ, RZ ;  /* 0x000000ffff0e7224 */ /* 0x000fe200078e00ff */
[----:B------:R-:W-:-:S02]  /*16650*/  F2FP.SATFINITE.E4M3.F32.PACK_AB_MERGE_C R224, R115, R90, RZ ;  /* 0x0000005a73e0723e */ /* 0x000fc400048070ff */
[----:B-1----:R-:W-:-:S03]  /*16660*/  F2FP.SATFINITE.E4M3.F32.PACK_AB_MERGE_C R90, R64, R31, R21 ;  /* 0x0000001f405a723e */ /* 0x002fc60004807015 */
[----:B------:R-:W0:Y:S01]  /*16670*/  MUFU.EX2 R88, R88 ;  /* 0x0000005800587308 */ /* 0x000e220000000800 */
[----:B--2---:R-:W-:-:S01]  /*16680*/  FADD.FTZ R21, R203, R20 ;  /* 0x00000014cb157221 */ /* 0x004fc20000010000 */
[----:B------:R-:W-:-:S04]  /*16690*/  IMAD.HI R20, R15, -0x6db6db6d, R14 ;  /* 0x924924930f147827 */ /* 0x000fc800078e020e */
[----:B---3--:R-:W-:Y:S01]  /*166a0*/  FADD.FTZ R14, R28, R21 ;  /* 0x000000151c0e7221 */ /* 0x008fe20000010000 */
[----:B------:R-:W-:Y:S02]  /*166b0*/  SHF.R.U32.HI R21, RZ, 0x1f, R20 ;  /* 0x0000001fff157819 */ /* 0x000fe40000011614 */
[----:B------:R-:W-:Y:S02]  /*166c0*/  F2FP.SATFINITE.E4M3.F32.PACK_AB_MERGE_C R217, R95, R58, RZ ;  /* 0x0000003a5fd9723e */ /* 0x000fe400048070ff */
[----:B------:R-:W-:Y:S01]  /*166d0*/  LEA.HI.SX32 R21, R20, R21, 0x19 ;  /* 0x0000001514157211 */ /* 0x000fe200078fcaff */
[----:B------:R-:W-:Y:S01]  /*166e0*/  @!P2 VIADD R137, R137, 0x2e840 ;  /* 0x0002e8408989a836 */ /* 0x000fe20000000000 */
[----:B------:R-:W-:Y:S02]  /*166f0*/  F2FP.SATFINITE.E4M3.F32.PACK_AB_MERGE_C R217, R91, R54, R217 ;  /* 0x000000365bd9723e */ /* 0x000fe400048070d9 */
[----:B------:R-:W-:Y:S02]  /*16700*/  VIMNMX R91, R84, R21, !PT ;  /* 0x00000015545b7248 */ /* 0x000fe40007fe0100 */
[----:B0-----:R-:W-:Y:S01]  /*16710*/  F2FP.SATFINITE.E4M3.F32.PACK_AB_MERGE_C R15, R88, R205, RZ ;  /* 0x000000cd580f723e */ /* 0x001fe200048070ff */
[----:B------:R-:W-:Y:S01]  /*16720*/  FADD.FTZ R27, R27, R48 ;  /* 0x000000301b1b7221 */ /* 0x000fe20000010000 */
[----:B------:R-:W-:Y:S01]  /*16730*/  @!P2 PRMT R137, RZ, 0x654, R137 ;  /* 0x00000654ff89a816 */ /* 0x000fe20000000089 */
[----:B------:R0:W-:Y:S01]  /*16740*/  STL [R1+0x3c], R91 ;  /* 0x00003c5b01007387 */ /* 0x0001e20000100800 */
[----:B------:R-:W-:Y:S01]  /*16750*/  F2FP.SATFINITE.E4M3.F32.PACK_AB_MERGE_C R202, R28, R203, R15 ;  /* 0x000000cb1cca723e */ /* 0x000fe2000480700f */
[----:B------:R-:W-:-:S02]  /*16760*/  VIADD R15, R136, 0xfffffffe ;  /* 0xfffffffe880f7836 */ /* 0x000fc40000000000 */
[----:B------:R-:W-:-:S01]  /*16770*/  FADD.FTZ R52, R52, R27 ;  /* 0x0000001b34347221 */ /* 0x000fc20000010000 */
[----:B------:R0:W-:Y:S02]  /*16780*/  @!P2 SYNCS.ARRIVE.TRANS64.RED.A1T0 RZ, [R137+URZ], RZ ;  /* 0x000000ff89ffa9a7 */ /* 0x0001e4000810043f */
[----:B------:R-:W-:Y:S01]  /*16790*/  ISETP.GE.AND P2, PT, R15, R91, PT ;  /* 0x0000005b0f00720c */ /* 0x000fe20003f46270 */
[----:B------:R-:W-:-:S04]  /*167a0*/  FADD.FTZ R25, R31, R52 ;  /* 0x000000341f197221 */ /* 0x000fc80000010000 */
[----:B------:R-:W-:Y:S01]  /*167b0*/  FADD.FTZ R64, R64, R25 ;  /* 0x0000001940407221 */ /* 0x000fe20000010000 */
[----:B------:R-:W-:Y:S01]  /*167c0*/  F2FP.SATFINITE.E4M3.F32.PACK_AB_MERGE_C R226, R121, R92, RZ ;  /* 0x0000005c79e2723e */ /* 0x000fe200048070ff */
[----:B------:R-:W-:Y:S01]  /*167d0*/  FADD.FTZ R205, R205, R14 ;  /* 0x0000000ecdcd7221 */ /* 0x000fe20000010000 */
[----:B------:R-:W-:Y:S01]  /*167e0*/  F2FP.SATFINITE.E4M3.F32.PACK_AB_MERGE_C R220, R109, R94, RZ ;  /* 0x0000005e6ddc723e */ /* 0x000fe200048070ff */
[----:B------:R-:W-:Y:S01]  /*167f0*/  FADD.FTZ R35, R35, R64 ;  /* 0x0000004023237221 */ /* 0x000fe20000010000 */
[----:B------:R-:W-:Y:S01]  /*16800*/  F2FP.SATFINITE.E4M3.F32.PACK_AB_MERGE_C R222, R113, R96, RZ ;  /* 0x0000006071de723e */ /* 0x000fe200048070ff */
[----:B------:R-:W-:Y:S01]  /*16810*/  FADD.FTZ R236, R88, R205 ;  /* 0x000000cd58ec7221 */ /* 0x000fe20000010000 */
[----:B------:R-:W-:Y:S01]  /*16820*/  F2FP.SATFINITE.E4M3.F32.PACK_AB_MERGE_C R219, R99, R62, R219 ;  /* 0x0000003e63db723e */ /* 0x000fe200048070db */
[----:B------:R-:W-:Y:S01]  /*16830*/  FADD.FTZ R14, R12, R35 ;  /* 0x000000230c0e7221 */ /* 0x000fe20000010000 */
[----:B------:R-:W-:Y:S02]  /*16840*/  F2FP.SATFINITE.E4M3.F32.PACK_AB_MERGE_C R213, R75, R70, R213 ;  /* 0x000000464bd5723e */ /* 0x000fe400048070d5 */
[----:B------:R-:W-:-:S02]  /*16850*/  CS2R R26, SRZ ;  /* 0x00000000001a7805 */ /* 0x000fc4000001ff00 */
[----:B------:R-:W-:Y:S02]  /*16860*/  F2FP.SATFINITE.E4M3.F32.PACK_AB_MERGE_C R215, R83, R74, R215 ;  /* 0x0000004a53d7723e */ /* 0x000fe400048070d7 */
[----:B------:R-:W-:Y:S02]  /*16870*/  CS2R R28, SRZ ;  /* 0x00000000001c7805 */ /* 0x000fe4000001ff00 */
[----:B------:R-:W-:Y:S02]  /*16880*/  F2FP.SATFINITE.E4M3.F32.PACK_AB_MERGE_C R209, R59, R60, R209 ;  /* 0x0000003c3bd1723e */ /* 0x000fe400048070d1 */
[----:B------:R-:W-:Y:S02]  /*16890*/  CS2R R30, SRZ ;  /* 0x00000000001e7805 */ /* 0x000fe4000001ff00 */
        /* <DEDUP_REMOVED lines=38> */
[----:B------:R-:W-:-:S02]  /*16b00*/  IMAD.MOV.U32 R205, RZ, RZ, R13 ;  /* 0x000000ffffcd7224 */ /* 0x000fc400078e000d */
[----:B------:R-:W-:Y:S02]  /*16b10*/  IMAD.MOV.U32 R201, RZ, RZ, R89 ;  /* 0x000000ffffc97224 */ /* 0x000fe400078e0059 */
[----:B------:R-:W-:Y:S01]  /*16b20*/  IMAD.MOV.U32 R203, RZ, RZ, R90 ;  /* 0x000000ffffcb7224 */ /* 0x000fe200078e005a */
[----:B0-----:R-:W-:Y:S06]  /*16b30*/  @!P2 BRA `(.L_x_2428) ;  /* 0x000000500088a947 */ /* 0x001fec0003800000 */
        /* <DEDUP_REMOVED lines=35> */
.L_x_2439:
[----:B------:R-:W2:Y:S01]  /*16d70*/  LDL R0, [R1+0x44] ;  /* 0x0000440001007983 */ /* 0x000ea20000100800 */
[----:B------:R-:W-:Y:S01]  /*16d80*/  ISETP.NE.AND P2, PT, R231, 0x1, PT ;  /* 0x00000001e700780c */ /* 0x000fe20003f45270 */
[----:B------:R-:W-:Y:S05]  /*16d90*/  YIELD ;  /* 0x0000000000007946 */ /* 0x000fea0003800000 */
[----:B------:R-:W-:-:S04]  /*16da0*/  SEL R3, RZ, 0x1, P2 ;  /* 0x00000001ff037807 */ /* 0x000fc80001000000 */
[----:B------:R-:W-:Y:S02]  /*16db0*/  LOP3.LUT R232, R12, R3, RZ, 0x3c, !PT ;  /* 0x000000030ce87212 */ /* 0x000fe400078e3cff */
[----:B--2---:R-:W-:-:S13]  /*16dc0*/  ISETP.NE.AND P2, PT, R0, RZ, PT ;  /* 0x000000ff0000720c */ /* 0x004fda0003f45270 */
[----:B0-----:R-:W-:Y:S05]  /*16dd0*/  @P2 BRA `(.L_x_2429) ;  /* 0x00000000003c2947 */ /* 0x001fea0003800000 */
[----:B------:R-:W-:Y:S05]  /*16de0*/  @!P1 BRA `(.L_x_2430) ;  /* 0x0000000000049947 */ /* 0x000fea0003800000 */
[----:B------:R-:W-:Y:S01]  /*16df0*/  BPT.TRAP 0x1 ;  /* 0x000000040000795c */ /* 0x000fe20000300000 */
.L_x_2430:
        /* <DEDUP_REMOVED lines=8> */
.L_x_2431:
[----:B------:R-:W-:Y:S04]  /*16e80*/  BSSY B0, `(.L_x_2429) ;  /* 0x0000004000007945 */ /* 0x000fe80003800000 */
[----:B-1----:R-:W-:Y:S05]  /*16e90*/  @P3 BRA `(.L_x_2432) ;  /* 0x0000000000083947 */ /* 0x002fea0003800000 */
[----:B------:R-:W1:Y:S02]  /*16ea0*/  SYNCS.PHASECHK.TRANS64.TRYWAIT P3, [R3+URZ+0x2e830], R0 ;  /* 0x02e83000030075a7 */ /* 0x000e64000806017f */
[----:B-1----:R-:W-:Y:S05]  /*16eb0*/  @!P3 BRA `(.L_x_2433) ;  /* 0x0000016000e0b947 */ /* 0x002fea0003800000 */
.L_x_2432:
[----:B------:R-:W-:Y:S05]  /*16ec0*/  BSYNC B0 ;  /* 0x0000000000007941 */ /* 0x000fea0003800000 */
.L_x_2429:
[----:B01----:R-:W2:Y:S01]  /*16ed0*/  LDL R0, [R1+0x48] ;  /* 0x0000480001007983 */ /* 0x003ea20000100800 */
[----:B------:R-:W-:Y:S01]  /*16ee0*/  VIADD R233, R231, 0x1 ;  /* 0x00000001e7e97836 */ /* 0x000fe20000000000 */
[----:B------:R-:W-:Y:S05]  /*16ef0*/  WARPSYNC.ALL ;  /* 0x0000000000007948 */ /* 0x000fea0003800000 */
[C---:B------:R-:W-:Y:S01]  /*16f00*/  ISETP.NE.AND P3, PT, R233.reuse, 0x2, PT ;  /* 0x00000002e900780c */ /* 0x040fe20003f65270 */
[----:B------:R-:W0:Y:S01]  /*16f10*/  S2R R3, SR_TID.X ;  /* 0x0000000000037919 */ /* 0x000e220000002100 */
[----:B------:R-:W-:Y:S01]  /*16f20*/  IMAD.MOV.U32 R91, RZ, RZ, 0x40000040 ;  /* 0x40000040ff5b7424 */ /* 0x000fe200078e00ff */
[----:B------:R-:W-:Y:S01]  /*16f30*/  MOV R234, UR39 ;  /* 0x0000002700ea7c02 */ /* 0x000fe20008000f00 */
[----:B------:R-:W-:Y:S01]  /*16f40*/  IMAD.MOV.U32 R95, RZ, RZ, 0x40000040 ;  /* 0x40000040ff5f7424 */ /* 0x000fe200078e00ff */
[----:B------:R-:W-:Y:S01]  /*16f50*/  SEL R233, R233, RZ, P3 ;  /* 0x000000ffe9e97207 */ /* 0x000fe20001800000 */
[----:B------:R-:W-:Y:S01]  /*16f60*/  STL [R1+0xd8], R26 ;  /* 0x0000d81a01007387 */ /* 0x000fe20000100800 */
[----:B------:R-:W-:Y:S01]  /*16f70*/  R2UR UR35, R91 ;  /* 0x000000005b2372ca */ /* 0x000fe200000e0000 */
[----:B------:R-:W-:Y:S01]  /*16f80*/  IMAD.MOV.U32 R89, RZ, RZ, 0x40000040 ;  /* 0x40000040ff597424 */ /* 0x000fe200078e00ff */
[----:B------:R-:W-:Y:S01]  /*16f90*/  R2UR UR17, R95 ;  /* 0x000000005f1172ca */ /* 0x000fe200000e0000 */
[----:B------:R-:W-:Y:S01]  /*16fa0*/  STL [R1+0xd4], R25 ;  /* 0x0000d41901007387 */ /* 0x000fe20000100800 */
[----:B------:R-:W-:Y:S01]  /*16fb0*/  IMAD.MOV.U32 R93, RZ, RZ, 0x40000040 ;  /* 0x40000040ff5d7424 */ /* 0x000fe200078e00ff */
[----:B------:R-:W-:-:S02]  /*16fc0*/  R2UR UR25, R91 ;  /* 0x000000005b1972ca */ /* 0x000fc400000e0000 */
[----:B------:R-:W-:Y:S01]  /*16fd0*/  STL [R1+0xd0], R24 ;  /* 0x0000d01801007387 */ /* 0x000fe20000100800 */
[----:B------:R-:W-:Y:S01]  /*16fe0*/  R2UR UR19, R89 ;  /* 0x00000000591372ca */ /* 0x000fe200000e0000 */
[----:B------:R-:W-:Y:S01]  /*16ff0*/  IMAD.MOV.U32 R89, RZ, RZ, 0x40000040 ;  /* 0x40000040ff597424 */ /* 0x000fe200078e00ff */
[C---:B------:R-:W-:Y:S01]  /*17000*/  R2UR UR43, R93.reuse ;  /* 0x000000005d2b72ca */ /* 0x040fe200000e0000 */
[----:B------:R-:W-:Y:S01]  /*17010*/  STL [R1+0xcc], R23 ;  /* 0x0000cc1701007387 */ /* 0x000fe20000100800 */
[C---:B------:R-:W-:Y:S02]  /*17020*/  R2UR UR5, R93.reuse ;  /* 0x000000005d0572ca */ /* 0x040fe400000e0000 */
[----:B------:R-:W-:Y:S01]  /*17030*/  R2UR UR7, R93 ;  /* 0x000000005d0772ca */ /* 0x000fe200000e0000 */
[----:B------:R-:W-:Y:S01]  /*17040*/  STL [R1+0xc8], R22 ;  /* 0x0000c81601007387 */ /* 0x000fe20000100800 */
[----:B------:R-:W-:Y:S02]  /*17050*/  R2UR UR9, R95 ;  /* 0x000000005f0972ca */ /* 0x000fe400000e0000 */
[----:B------:R-:W-:Y:S01]  /*17060*/  R2UR UR11, R91 ;  /* 0x000000005b0b72ca */ /* 0x000fe200000e0000 */
[----:B------:R-:W-:Y:S01]  /*17070*/  STL [R1+0xc4], R21 ;  /* 0x0000c41501007387 */ /* 0x000fe20000100800 */
[----:B------:R-:W-:-:S02]  /*17080*/  R2UR UR59, R93 ;  /* 0x000000005d3b72ca */ /* 0x000fc400000e0000 */
[----:B------:R-:W-:Y:S01]  /*17090*/  R2UR UR29, R93 ;  /* 0x000000005d1d72ca */ /* 0x000fe200000e0000 */
[----:B------:R-:W-:Y:S01]  /*170a0*/  STL [R1+0xc0], R20 ;  /* 0x0000c01401007387 */ /* 0x000fe20000100800 */
[----:B------:R-:W-:Y:S02]  /*170b0*/  R2UR UR13, R91 ;  /* 0x000000005b0d72ca */ /* 0x000fe400000e0000 */
[----:B0-----:R-:W-:Y:S01]  /*170c0*/  SHF.R.U32.HI R3, RZ, 0x7, R3 ;  /* 0x00000007ff037819 */ /* 0x001fe20000011603 */
[----:B------:R-:W-:Y:S01]  /*170d0*/  STL [R1+0xbc], R19 ;  /* 0x0000bc1301007387 */ /* 0x000fe20000100800 */
[----:B------:R-:W-:Y:S02]  /*170e0*/  R2UR UR15, R95 ;  /* 0x000000005f0f72ca */ /* 0x000fe400000e0000 */
[----:B------:R-:W-:Y:S01]  /*170f0*/  MOV R13, UR38 ;  /* 0x00000026000d7c02 */ /* 0x000fe20008000f00 */
        /* <DEDUP_REMOVED lines=8> */
[----:B0-----:R-:W-:Y:S01]  /*17180*/  MOV R18, UR43 ;  /* 0x0000002b00127c02 */ /* 0x001fe20008000f00 */
[----:B------:R-:W-:Y:S01]  /*17190*/  STL [R1+0xb4], R17 ;  /* 0x0000b41101007387 */ /* 0x000fe20000100800 */
[----:B------:R-:W-:Y:S01]  /*171a0*/  UMOV UR43, UR25 ;  /* 0x00000019002b7c82 */ /* 0x000fe20008000000 */
[----:B------:R-:W-:-:S02]  /*171b0*/  R2UR UR25, R5 ;  /* 0x00000000051972ca */ /* 0x000fc400000e0000 */
[----:B------:R0:W-:Y:S01]  /*171c0*/  STL [R1+0xb0], R16 ;  /* 0x0000b01001007387 */ /* 0x0001e20000100800 */
[----:B------:R-:W-:Y:S01]  /*171d0*/  MOV R26, UR43 ;  /* 0x0000002b001a7c02 */ /* 0x000fe20008000f00 */
[----:B------:R-:W-:Y:S01]  /*171e0*/  UMOV UR43, UR5 ;  /* 0x00000005002b7c82 */ /* 0x000fe20008000000 */
[----:B------:R-:W-:Y:S01]  /*171f0*/  R2UR UR5, R5 ;  /* 0x00000000050572ca */ /* 0x000fe200000e0000 */
[----:B------:R-:W-:Y:S01]  /*17200*/  STL [R1+0xac], R15 ;  /* 0x0000ac0f01007387 */ /* 0x000fe20000100800 */
[----:B------:R-:W-:Y:S02]  /*17210*/  R2UR UR47, R91 ;  /* 0x000000005b2f72ca */ /* 0x000fe400000e0000 */
[----:B------:R-:W-:Y:S01]  /*17220*/  R2UR UR51, R93 ;  /* 0x000000005d3372ca */ /* 0x000fe200000e0000 */
[----:B------:R3:W-:Y:S01]  /*17230*/  STL [R1+0xa8], R14 ;  /* 0x0000a80e01007387 */ /* 0x0007e20000100800 */
[----:B------:R-:W-:Y:S01]  /*17240*/  R2UR UR55, R91 ;  /* 0x000000005b3772ca */ /* 0x000fe200000e0000 */
[----:B------:R-:W-:Y:S01]  /*17250*/  IMAD.MOV.U32 R93, RZ, RZ, 0x40000040 ;  /* 0x40000040ff5d7424 */ /* 0x000fe200078e00ff */
[----:B0-----:R-:W-:Y:S01]  /*17260*/  MOV R16, UR35 ;  /* 0x0000002300107c02 */ /* 0x001fe20008000f00 */
[----:B------:R-:W-:Y:S01]  /*17270*/  UMOV UR35, UR17 ;  /* 0x0000001100237c82 */ /* 0x000fe20008000000 */
[C---:B------:R-:W-:Y:S01]  /*17280*/  R2UR UR17, R5.reuse ;  /* 0x00000000051172ca */ /* 0x040fe200000e0000 */
[----:B------:R-:W-:Y:S01]  /*17290*/  WARPGROUP.ARRIVE ;  /* 0x00000000000079c5 */ /* 0x000fe20000000000 */
[----:B------:R-:W-:Y:S01]  /*172a0*/  MOV R24, UR35 ;  /* 0x0000002300187c02 */ /* 0x000fe20008000f00 */
[----:B------:R-:W-:Y:S01]  /*172b0*/  UMOV UR35, UR9 ;  /* 0x0000000900237c82 */ /* 0x000fe20008000000 */
[C---:B------:R-:W-:Y:S01]  /*172c0*/  R2UR UR9, R5.reuse ;  /* 0x00000000050972ca */ /* 0x040fe200000e0000 */
[----:B------:R-:W-:Y:S01]  /*172d0*/  STL [R1+0xa4], R12 ;  /* 0x0000a40c01007387 */ /* 0x000fe20000100800 */
[----:B---3--:R-:W-:Y:S01]  /*172e0*/  MOV R14, UR59 ;  /* 0x0000003b000e7c02 */ /* 0x008fe20008000f00 */
[----:B------:R-:W-:Y:S01]  /*172f0*/  UMOV UR59, UR29 ;  /* 0x0000001d003b7c82 */ /* 0x000fe20008000000 */
[----:B------:R-:W-:Y:S01]  /*17300*/  IMAD.MOV.U32 R91, RZ, RZ, 0x40000040 ;  /* 0x40000040ff5b7424 */ /* 0x000fe200078e00ff */
[----:B------:R-:W-:Y:S01]  /*17310*/  MOV R22, UR59 ;  /* 0x0000003b00167c02 */ /* 0x000fe20008000f00 */
[----:B------:R-:W-:Y:S01]  /*17320*/  UMOV UR59, UR13 ;  /* 0x0000000d003b7c82 */ /* 0x000fe20008000000 */
[----:B------:R-:W-:Y:S01]  /*17330*/  R2UR UR13, R5 ;  /* 0x00000000050d72ca */ /* 0x000fe200000e0000 */
[----:B------:R0:W-:Y:S01]  /*17340*/  STL [R1+0xa0], R2 ;  /* 0x0000a00201007387 */ /* 0x0001e20000100800 */
[----:B------:R-:W-:-:S02]  /*17350*/  R2UR UR40, R4 ;  /* 0x00000000042872ca */ /* 0x000fc400000e0000 */
[----:B------:R-:W-:Y:S02]  /*17360*/  R2UR UR41, R5 ;  /* 0x00000000052972ca */ /* 0x000fe400000e0000 */
[C---:B------:R-:W-:Y:S02]  /*17370*/  R2UR UR32, R10.reuse ;  /* 0x000000000a2072ca */ /* 0x040fe400000e0000 */
[----:B------:R-:W-:Y:S02]  /*17380*/  R2UR UR33, R11 ;  /* 0x000000000b2172ca */ /* 0x000fe400000e0000 */
[----:B------:R-:W-:Y:S02]  /*17390*/  R2UR UR56, R10 ;  /* 0x000000000a3872ca */ /* 0x000fe400000e0000 */
[----:B0-----:R-:W-:Y:S01]  /*173a0*/  MOV R2, UR39 ;  /* 0x0000002700027c02 */ /* 0x001fe20008000f00 */
[----:B------:R-:W-:Y:S01]  /*173b0*/  UMOV UR39, UR31 ;  /* 0x0000001f00277c82 */ /* 0x000fe20008000000 */
[----:B------:R-:W-:-:S02]  /*173c0*/  R2UR UR31, R89 ;  /* 0x00000000591f72ca */ /* 0x000fc400000e0000 */
[----:B------:R-:W-:Y:S01]  /*173d0*/  MOV R20, UR39 ;  /* 0x0000002700147c02 */ /* 0x000fe20008000f00 */
[----:B------:R-:W-:Y:S01]  /*173e0*/  UMOV UR39, UR21 ;  /* 0x0000001500277c82 */ /* 0x000fe20008000000 */
[----:B------:R-:W-:Y:S02]  /*173f0*/  R2UR UR21, R5 ;  /* 0x00000000051572ca */ /* 0x000fe400000e0000 */
[----:B------:R-:W-:Y:S02]  /*17400*/  R2UR UR57, R11 ;  /* 0x000000000b3972ca */ /* 0x000fe400000e0000 */
[----:B------:R-:W-:Y:S01]  /*17410*/  MOV R3, UR37 ;  /* 0x0000002500037c02 */ /* 0x000fe20008000f00 */
[----:B--2---:R-:W-:Y:S01]  /*17420*/  IMAD R88, R233, 0x700, R0 ;  /* 0x00000700e9587824 */ /* 0x004fe200078e0200 */
[----:B------:R-:W-:-:S03]  /*17430*/  MOV R0, UR36 ;  /* 0x0000002400007c02 */ /* 0x000fc60008000f00 */
        /* <DEDUP_REMOVED lines=28> */
[----:B------:R-:W-:-:S03]  /*17600*/  VIADD R90, R88, 0x204 ;  /* 0x00000204585a7836 */ /* 0x000fc60000000000 */
[----:B------:R-:W-:Y:S01]  /*17610*/  R2UR UR28, R92 ;  /* 0x000000005c1c72ca */ /* 0x000fe200000e0000 */
[----:B------:R-:W-:Y:S01]  /*17620*/  VIADD R92, R88, 0x104 ;  /* 0x00000104585c7836 */ /* 0x000fe20000000000 */
[----:B------:R-:W-:Y:S01]  /*17630*/  R2UR UR34, R90 ;  /* 0x000000005a2272ca */ /* 0x000fe200000e0000 */
[----:B------:R-:W-:Y:S02]  /*17640*/  VIADD R90, R88, 0x404 ;  /* 0x00000404585a7836 */ /* 0x000fe40000000000 */
[----:B------:R-:W-:Y:S02]  /*17650*/  MOV R235, UR38 ;  /* 0x0000002600eb7c02 */ /* 0x000fe40008000f00 */
[----:B------:R-:W-:Y:S01]  /*17660*/  R2UR UR58, R92 ;  /* 0x000000005c3a72ca */ /* 0x000fe200000e0000 */
[----:B------:R-:W-:Y:S01]  /*17670*/  VIADD R92, R88, 0x304 ;  /* 0x00000304585c7836 */ /* 0x000fe20000000000 */
[----:B------:R-:W-:Y:S01]  /*17680*/  UMOV UR38, UR30 ;  /* 0x0000001e00267c82 */ /* 0x000fe20008000000 */
[----:B------:R-:W-:Y:S01]  /*17690*/  R2UR UR46, R90 ;  /* 0x000000005a2e72ca */ /* 0x000fe200000e0000 */
[----:B------:R-:W-:Y:S01]  /*176a0*/  VIADD R90, R88, 0x604 ;  /* 0x00000604585a7836 */ /* 0x000fe20000000000 */
[----:B------:R-:W-:Y:S01]  /*176b0*/  MOV R19, UR38 ;  /* 0x0000002600137c02 */ /* 0x000fe20008000f00 */
        /* <DEDUP_REMOVED lines=9> */
[----:B------:R-:W-:Y:S01]  /*17750*/  MOV R12, UR58 ;  /* 0x0000003a000c7c02 */ /* 0x000fe20008000f00 */
[----:B------:R-:W-:Y:S01]  /*17760*/  UMOV UR58, UR28 ;  /* 0x0000001c003a7c82 */ /* 0x000fe20008000000 */
[C---:B------:R-:W-:Y:S02]  /*17770*/  R2UR UR20, R4.reuse ;  /* 0x00000000041472ca */ /* 0x040fe400000e0000 */
[----:B------:R-:W-:Y:S01]  /*17780*/  MOV R17, UR42 ;  /* 0x0000002a00117c02 */ /* 0x000fe20008000f00 */
[----:B------:R-:W-:Y:S01]  /*17790*/  UMOV UR42, UR24 ;  /* 0x00000018002a7c82 */ /* 0x000fe20008000000 */
[----:B------:R-:W-:Y:S01]  /*177a0*/  MOV R21, UR58 ;  /* 0x0000003a00157c02 */ /* 0x000fe20008000f00 */
[----:B------:R-:W-:Y:S01]  /*177b0*/  QGMMA.64x32x32.F32.E4M3.E4M3 R184, gdesc[UR16], RZ, !UPT, gsb0 ;  /* 0x0060000010b879f3 */ /* 0x000fe2000c0008ff */
[----:B------:R-:W-:Y:S01]  /*177c0*/  MOV R25, UR42 ;  /* 0x0000002a00197c02 */ /* 0x000fe20008000f00 */
[----:B------:R-:W-:Y:S01]  /*177d0*/  UMOV UR42, UR4 ;  /* 0x00000004002a7c82 */ /* 0x000fe20008000000 */
[C---:B------:R-:W-:Y:S01]  /*177e0*/  R2UR UR4, R4.reuse ;  /* 0x00000000040472ca */ /* 0x040fe200000e0000 */
[----:B------:R-:W-:Y:S01]  /*177f0*/  UMOV UR58, UR12 ;  /* 0x0000000c003a7c82 */ /* 0x000fe20008000000 */
[----:B------:R-:W-:-:S02]  /*17800*/  R2UR UR12, R4 ;  /* 0x00000000040c72ca */ /* 0x000fc400000e0000 */
[----:B------:R-:W-:Y:S02]  /*17810*/  R2UR UR24, R4 ;  /* 0x00000000041872ca */ /* 0x000fe400000e0000 */
[----:B------:R-:W-:Y:S01]  /*17820*/  R2UR UR50, R92 ;  /* 0x000000005c3272ca */ /* 0x000fe200000e0000 */
[----:B------:R-:W-:Y:S01]  /*17830*/  VIADD R92, R88, 0x6 ;  /* 0x00000006585c7836 */ /* 0x000fe20000000000 */
[----:B------:R-:W-:Y:S01]  /*17840*/  R2UR UR54, R90 ;  /* 0x000000005a3672ca */ /* 0x000fe200000e0000 */
[----:B------:R-:W-:Y:S01]  /*17850*/  VIADD R90, R88, 0x106 ;  /* 0x00000106585a7836 */ /* 0x000fe20000000000 */
        /* <DEDUP_REMOVED lines=22> */
[C---:B------:R-:W-:Y:S01]  /*179c0*/  VIADD R92, R88.reuse, 0x406 ;  /* 0x00000406585c7836 */ /* 0x040fe20000000000 */
[----:B------:R-:W-:Y:S01]  /*179d0*/  R2UR UR15, R93 ;  /* 0x000000005d0f72ca */ /* 0x000fe200000e0000 */
[----:B------:R-:W-:Y:S02]  /*179e0*/  IMAD.MOV.U32 R93, RZ, RZ, 0x40000040 ;  /* 0x40000040ff5d7424 */ /* 0x000fe400078e00ff */
        /* <DEDUP_REMOVED lines=13> */
[----:B-1----:R-:W-:-:S06]  /*17ac0*/  WARPGROUP.ARRIVE ;  /* 0x00000000000079c5 */ /* 0x002fcc0000000000 */
[----:B------:R-:W-:Y:S01]  /*17ad0*/  QGMMA.64x32x32.F32.E4M3.E4M3 R88, gdesc[UR40], RZ, !UPT, gsb0 ;  /* 0x00600000285879f3 */ /* 0x000fe2000c0008ff */
        /* <DEDUP_REMOVED lines=78> */
[C---:B------:R-:W-:Y:S01]  /*17fc0*/  R2UR UR49, R9.reuse ;  /* 0x00000000093172ca */ /* 0x040fe200000e0000 */
[----:B------:R0:W5:Y:S01]  /*17fd0*/  LDL.LU R15, [R1+0xac] ;  /* 0x0000ac00010f7983 */ /* 0x0001620000300800 */
[----:B------:R-:W-:Y:S02]  /*17fe0*/  R2UR UR52, R8 ;  /* 0x00000000083472ca */ /* 0x000fe400000e0000 */
[----:B------:R-:W-:Y:S01]  /*17ff0*/  R2UR UR53, R9 ;  /* 0x00000000093572ca */ /* 0x000fe200000e0000 */
        /* <DEDUP_REMOVED lines=58> */
.L_x_2435:
[----:B-----5:R-:W-:Y:S01]  /*183a0*/  SHF.L.U32 R0, R12, 0x1f, RZ ;  /* 0x0000001f0c007819 */ /* 0x020fe200000006ff */
[----:B------:R-:W-:-:S04]  /*183b0*/  IMAD R3, R231, 0x8, R16 ;  /* 0x00000008e7037824 */ /* 0x000fc800078e0210 */
[----:B------:R0:W1:Y:S01]  /*183c0*/  SYNCS.PHASECHK.TRANS64.TRYWAIT P2, [R3+URZ+0x2e850], R0 ;  /* 0x02e85000030075a7 */ /* 0x000062000804017f */
[----:B------:R-:W-:Y:S05]  /*183d0*/  @!P1 BRA `(.L_x_2436) ;  /* 0x0000000000049947 */ /* 0x000fea0003800000 */
[----:B------:R-:W-:Y:S01]  /*183e0*/  BPT.TRAP 0x1 ;  /* 0x000000040000795c */ /* 0x000fe20000300000 */
.L_x_2436:
[----:B-1----:R-:W-:Y:S05]  /*183f0*/  @P2 BRA `(.L_x_2434) ;  /* 0x0000000000082947 */ /* 0x002fea0003800000 */
[----:B------:R-:W1:Y:S02]  /*18400*/  SYNCS.PHASECHK.TRANS64.TRYWAIT P2, [R3+URZ+0x2e850], R0 ;  /* 0x02e85000030075a7 */ /* 0x000e64000804017f */
[----:B-1----:R-:W-:Y:S05]  /*18410*/  @!P2 BRA `(.L_x_2437) ;  /* 0x0000014c009ca947 */ /* 0x002fea0003800000 */
.L_x_2434:
[----:B01---5:R-:W-:Y:S01]  /*18420*/  VIADD R0, R16, 0x400 ;  /* 0x0000040010007836 */ /* 0x023fe20000000000 */
[----:B------:R-:W-:Y:S05]  /*18430*/  WARPSYNC.ALL ;  /* 0x0000000000007948 */ /* 0x000fea0003800000 */
[----:B------:R-:W-:Y:S01]  /*18440*/  SHF.R.U32.HI R0, RZ, 0x4, R0 ;  /* 0x00000004ff007819 */ /* 0x000fe20000011600 */
[----:B------:R-:W-:Y:S01]  /*18450*/  IMAD.MOV.U32 R13, RZ, RZ, -0x3ffffff0 ;  /* 0xc0000010ff0d7424 */ /* 0x000fe200078e00ff */
[----:B------:R-:W2:Y:S01]  /*18460*/  LDL R235, [R1+0x5c] ;  /* 0x00005c0001eb7983 */ /* 0x000ea20000100800 */
[----:B------:R-:W0:Y:S01]  /*18470*/  @P0 LDC R3, c[0x0][0x450] ;  /* 0x00011400ff030b82 */ /* 0x000e220000000800 */
[----:B------:R-:W-:-:S02]  /*18480*/  LOP3.LUT R0, R0, 0x3fff, RZ, 0xc0, !PT ;  /* 0x00003fff00007812 */ /* 0x000fc400078ec0ff */
[----:B------:R-:W2:Y:S02]  /*18490*/  LDL R234, [R1+0x40] ;  /* 0x0000400001ea7983 */ /* 0x000ea40000100800 */
[----:B------:R-:W-:-:S05]  /*184a0*/  LOP3.LUT R0, R0, 0x10000, RZ, 0xfc, !PT ;  /* 0x0001000000007812 */ /* 0x000fca00078efcff */
[----:B------:R-:W-:Y:S01]  /*184b0*/  IMAD R12, R231, 0x700, R0 ;  /* 0x00000700e70c7824 */ /* 0x000fe200078e0200 */
[----:B------:R-:W-:Y:S01]  /*184c0*/  R2UR UR7, R13 ;  /* 0x000000000d0772ca */ /* 0x000fe200000e0000 */
[----:B------:R-:W-:Y:S01]  /*184d0*/  WARPGROUP.ARRIVE ;  /* 0x00000000000079c5 */ /* 0x000fe20000000000 */
[----:B------:R-:W3:Y:S01]  /*184e0*/  LDL R0, [R1+0x6c] ;  /* 0x00006c0001007983 */ /* 0x000ee20000100800 */
[----:B------:R-:W1:Y:S01]  /*184f0*/  @P0 LDC R13, c[0x0][0x44c] ;  /* 0x00011300ff0d0b82 */ /* 0x000e620000000800 */
[----:B------:R-:W-:-:S13]  /*18500*/  R2UR UR6, R12 ;  /* 0x000000000c0672ca */ /* 0x000fda00000e0000 */
[----:B------:R-:W-:Y:S03]  /*18510*/  QGMMA.64x128x32.F32.E4M3.E4M3 R24, R224, gdesc[UR4], R24, gsb0 ;  /* 0x01e00004e0187df3 */ /* 0x000fe60008000818 */
[----:B------:R-:W-:Y:S02]  /*18520*/  WARPGROUP.DEPBAR.LE gsb0, 0x0 ;  /* 0x00008000000079c5 */ /* 0x000fe40000010000 */
[----:B------:R-:W-:Y:S01]  /*18530*/  VIADD R224, R12, 0x100 ;  /* 0x000001000ce07836 */ /* 0x000fe20000000000 */
[----:B------:R-:W3:Y:S01]  /*18540*/  LDL R226, [R1+0x50] ;  /* 0x0000500001e27983 */ /* 0x000ee20000100800 */
[----:B------:R-:W-:-:S03]  /*18550*/  IMAD.MOV.U32 R225, RZ, RZ, -0x3ffffff0 ;  /* 0xc0000010ffe17424 */ /* 0x000fc600078e00ff */
[----:B------:R-:W-:Y:S01]  /*18560*/  R2UR UR6, R224 ;  /* 0x00000000e00672ca */ /* 0x000fe200000e0000 */
[----:B------:R-:W4:Y:S01]  /*18570*/  LDL R227, [R1+0x4c] ;  /* 0x00004c0001e37983 */ /* 0x000f220000100800 */
[----:B------:R-:W-:Y:S01]  /*18580*/  R2UR UR7, R225 ;  /* 0x00000000e10772ca */ /* 0x000fe200000e0000 */
[----:B------:R-:W-:-:S12]  /*18590*/  WARPGROUP.ARRIVE ;  /* 0x00000000000079c5 */ /* 0x000fd80000000000 */
[----:B------:R-:W-:Y:S03]  /*185a0*/  QGMMA.64x128x32.F32.E4M3.E4M3 R24, R220, gdesc[UR4], R24, gsb0 ;  /* 0x01e00004dc187df3 */ /* 0x000fe60008000818 */
[----:B------:R-:W-:Y:S02]  /*185b0*/  WARPGROUP.DEPBAR.LE gsb0, 0x0 ;  /* 0x00008000000079c5 */ /* 0x000fe40000010000 */
[----:B------:R-:W-:Y:S01]  /*185c0*/  VIADD R220, R12, 0x200 ;  /* 0x000002000cdc7836 */ /* 0x000fe20000000000 */
[----:B------:R-:W-:Y:S01]  /*185d0*/  WARPGROUP.ARRIVE ;  /* 0x00000000000079c5 */ /* 0x000fe20000000000 */
[----:B------:R-:W-:-:S03]  /*185e0*/  IMAD.MOV.U32 R221, RZ, RZ, -0x3ffffff0 ;  /* 0xc0000010ffdd7424 */ /* 0x000fc600078e00ff */
[----:B------:R-:W-:Y:S02]  /*185f0*/  R2UR UR6, R220 ;  /* 0x00000000dc0672ca */ /* 0x000fe400000e0000 */
[----:B------:R-:W-:-:S13]  /*18600*/  R2UR UR7, R221 ;  /* 0x00000000dd0772ca */ /* 0x000fda00000e0000 */
[----:B------:R-:W-:Y:S01]  /*18610*/  QGMMA.64x128x32.F32.E4M3.E4M3 R24, R216, gdesc[UR4], R24, gsb0 ;  /* 0x01e00004d8187df3 */ /* 0x000fe20008000818 */
[----:B---3--:R-:W-:-:S04]  /*18620*/  IMAD.IADD R0, R0, 0x1, R226 ;  /* 0x0000000100007824 */ /* 0x008fc800078e02e2 */
[----:B-1----:R-:W-:-:S05]  /*18630*/  @P0 IMAD.HI.U32 R13, R0, R13, RZ ;  /* 0x0000000d000d0227 */ /* 0x002fca00078e00ff */
[----:B0-----:R-:W-:Y:S01]  /*18640*/  @P0 SHF.R.U32.HI R0, RZ, R3, R13 ;  /* 0x00000003ff000219 */ /* 0x001fe2000001160d */
[----:B------:R-:W-:-:S04]  /*18650*/  IMAD R13, R15, -0xe0, RZ ;  /* 0xffffff200f0d7824 */ /* 0x000fc800078e02ff */
[----:B------:R-:W0:Y:S01]  /*18660*/  SHFL.IDX PT, R3, R0, RZ, 0x1c1f ;  /* 0x001c1fff00037589 */ /* 0x000e2200000e0000 */
[----:B----4-:R-:W-:-:S03]  /*18670*/  IADD3 R13, -R227, 0x1, R13 ;  /* 0x00000001e30d7810 */ /* 0x010fc60007ffe10d */
[----:B------:R-:W1:Y:S01]  /*18680*/  SHFL.IDX PT, R0, R0, 0x1, 0x1c1f ;  /* 0x003c1f0000007f89 */ /* 0x000e6200000e0000 */
[----:B--2---:R-:W-:Y:S02]  /*18690*/  IADD3 R13, -R234, R13, R235 ;  /* 0x0000000dea0d7210 */ /* 0x004fe40007ffe1eb */
[----:B------:R-:W2:Y:S01]  /*186a0*/  S2R R234, SR_TID.X ;  /* 0x0000000000ea7919 */ /* 0x000ea20000002100 */
[----:B------:R-:W-:Y:S02]  /*186b0*/  WARPGROUP.DEPBAR.LE gsb0, 0x0 ;  /* 0x00008000000079c5 */ /* 0x000fe40000010000 */
[----:B------:R-:W-:Y:S01]  /*186c0*/  VIADD R216, R12, 0x300 ;  /* 0x000003000cd87836 */ /* 0x000fe20000000000 */
[----:B------:R-:W-:Y:S01]  /*186d0*/  WARPGROUP.ARRIVE ;  /* 0x00000000000079c5 */ /* 0x000fe20000000000 */
[----:B------:R-:W-:-:S03]  /*186e0*/  IMAD.MOV.U32 R217, RZ, RZ, -0x3ffffff0 ;  /* 0xc0000010ffd97424 */ /* 0x000fc600078e00ff */
[----:B------:R-:W-:Y:S02]  /*186f0*/  R2UR UR6, R216 ;  /* 0x00000000d80672ca */ /* 0x000fe400000e0000 */
[----:B------:R-:W-:Y:S01]  /*18700*/  R2UR UR7, R217 ;  /* 0x00000000d90772ca */ /* 0x000fe200000e0000 */
[C---:B0-----:R-:W-:Y:S02]  /*18710*/  IMAD.IADD R3, R13.reuse, 0x1, R3 ;  /* 0x000000010d037824 */ /* 0x041fe400078e0203 */
[----:B-1----:R-:W-:-:S03]  /*18720*/  IMAD.IADD R0, R13, 0x1, R0 ;  /* 0x000000010d007824 */ /* 0x002fc600078e0200 */
[C---:B------:R-:W-:Y:S02]  /*18730*/  ISETP.GT.AND P2, PT, R3.reuse, RZ, PT ;  /* 0x000000ff0300720c */ /* 0x040fe40003f44270 */
[----:B------:R-:W-:-:S05]  /*18740*/  ISETP.GT.AND P3, PT, R3, 0x1, PT ;  /* 0x000000010300780c */ /* 0x000fca0003f64270 */
[----:B------:R-:W-:Y:S01]  /*18750*/  QGMMA.64x128x32.F32.E4M3.E4M3 R24, R212, gdesc[UR4], R24, gsb0 ;  /* 0x01e00004d4187df3 */ /* 0x000fe20008000818 */
[----:B------:R-:W-:Y:S02]  /*18760*/  FSEL R184, R184, -INF , P2 ;  /* 0xff800000b8b87808 */ /* 0x000fe40001000000 */
[----:B------:R-:W-:Y:S02]  /*18770*/  ISETP.GT.AND P2, PT, R3, 0x8, PT ;  /* 0x000000080300780c */ /* 0x000fe40003f44270 */
        /* <DEDUP_REMOVED lines=68> */
[----:B------:R-:W-:Y:S01]  /*18bc0*/  FSEL R125, R125, -INF , P3 ;  /* 0xff8000007d7d7808 */ /* 0x000fe20001800000 */
[----:B------:R-:W-:Y:S02]  /*18bd0*/  WARPGROUP.DEPBAR.LE gsb0, 0x0 ;  /* 0x00008000000079c5 */ /* 0x000fe40000010000 */
[----:B------:R-:W-:Y:S01]  /*18be0*/  VIADD R212, R12, 0x400 ;  /* 0x000004000cd47836 */ /* 0x000fe20000000000 */
[----:B------:R-:W-:Y:S01]  /*18bf0*/  WARPGROUP.ARRIVE ;  /* 0x00000000000079c5 */ /* 0x000fe20000000000 */
[----:B------:R-:W-:Y:S01]  /*18c00*/  IMAD.MOV.U32 R213, RZ, RZ, -0x3ffffff0 ;  /* 0xc0000010ffd57424 */ /* 0x000fe200078e00ff */
[----:B------:R-:W-:-:S02]  /*18c10*/  ISETP.GT.AND P3, PT, R3, 0x91, PT ;  /* 0x000000910300780c */ /* 0x000fc40003f64270 */
[----:B------:R-:W-:Y:S02]  /*18c20*/  R2UR UR6, R212 ;  /* 0x00000000d40672ca */ /* 0x000fe400000e0000 */
[----:B------:R-:W-:Y:S02]  /*18c30*/  R2UR UR7, R213 ;  /* 0x00000000d50772ca */ /* 0x000fe400000e0000 */
[----:B------:R-:W-:Y:S02]  /*18c40*/  FSEL R128, R128, -INF , P2 ;  /* 0xff80000080807808 */ /* 0x000fe40001000000 */
[----:B------:R-:W-:Y:S02]  /*18c50*/  ISETP.GT.AND P2, PT, R3, 0x98, PT ;  /* 0x000000980300780c */ /* 0x000fe40003f44270 */
[----:B------:R-:W-:Y:S02]  /*18c60*/  FSEL R129, R129, -INF , P3 ;  /* 0xff80000081817808 */ /* 0x000fe40001800000 */
[----:B------:R-:W-:-:S02]  /*18c70*/  ISETP.GT.AND P3, PT, R3, 0x99, PT ;  /* 0x000000990300780c */ /* 0x000fc40003f64270 */
[----:B------:R-:W-:Y:S02]  /*18c80*/  FSEL R132, R132, -INF , P2 ;  /* 0xff80000084847808 */ /* 0x000fe40001000000 */
[----:B------:R-:W-:Y:S01]  /*18c90*/  ISETP.GT.AND P2, PT, R3, 0xa0, PT ;  /* 0x000000a00300780c */ /* 0x000fe20003f44270 */
[----:B------:R-:W-:Y:S01]  /*18ca0*/  QGMMA.64x128x32.F32.E4M3.E4M3 R24, R208, gdesc[UR4], R24, gsb0 ;  /* 0x01e00004d0187df3 */ /* 0x000fe20008000818 */
        /* <DEDUP_REMOVED lines=18> */
[C---:B------:R-:W-:Y:S02]  /*18dd0*/  ISETP.GT.AND P5, PT, R3.reuse, 0xc8, PT ;  /* 0x000000c80300780c */ /* 0x040fe40003fa4270 */
[----:B------:R-:W-:Y:S02]  /*18de0*/  ISETP.GT.AND P4, PT, R3, 0xc9, PT ;  /* 0x000000c90300780c */ /* 0x000fe40003f84270 */
[----:B------:R-:W-:Y:S02]  /*18df0*/  FSEL R92, R92, -INF , P5 ;  /* 0xff8000005c5c7808 */ /* 0x000fe40002800000 */
[----:B------:R-:W-:-:S02]  /*18e00*/  FSEL R93, R93, -INF , P4 ;  /* 0xff8000005d5d7808 */ /* 0x000fc40002000000 */
[C---:B------:R-:W-:Y:S02]  /*18e10*/  ISETP.GT.AND P5, PT, R3.reuse, 0xd8, PT ;  /* 0x000000d80300780c */ /* 0x040fe40003fa4270 */
[----:B------:R-:W-:Y:S02]  /*18e20*/  ISETP.GT.AND P4, PT, R3, 0xd9, PT ;  /* 0x000000d90300780c */ /* 0x000fe40003f84270 */
[----:B------:R-:W-:Y:S02]  /*18e30*/  FSEL R100, R100, -INF , P5 ;  /* 0xff80000064647808 */ /* 0x000fe40002800000 */
[----:B------:R-:W-:Y:S02]  /*18e40*/  FSEL R101, R101, -INF , P4 ;  /* 0xff80000065657808 */ /* 0x000fe40002000000 */
[----:B------:R-:W-:-:S04]  /*18e50*/  ISETP.GT.AND P4, PT, R0, 0x1, PT ;  /* 0x000000010000780c */ /* 0x000fc80003f84270 */
        /* <DEDUP_REMOVED lines=28> */
[----:B------:R-:W-:Y:S01]  /*19020*/  FSEL R147, R147, -INF , P4 ;  /* 0xff80000093937808 */ /* 0x000fe20002000000 */
[----:B------:R-:W-:Y:S02]  /*19030*/  WARPGROUP.DEPBAR.LE gsb0, 0x0 ;  /* 0x00008000000079c5 */ /* 0x000fe40000010000 */
[----:B------:R-:W-:Y:S01]  /*19040*/  FMNMX.FTZ R208, R184, R20, !PT ;  /* 0x00000014b8d07209 */ /* 0x000fe20007810000 */
[----:B------:R-:W-:Y:S01]  /*19050*/  WARPGROUP.ARRIVE ;  /* 0x00000000000079c5 */ /* 0x000fe20000000000 */
        /* <DEDUP_REMOVED lines=34> */
[----:B--2---:R-:W-:Y:S02]  /*19280*/  LOP3.LUT R211, R234, 0x7f, RZ, 0xc0, !PT ;  /* 0x0000007fead37812 */ /* 0x004fe400078ec0ff */
[----:B------:R-:W-:Y:S01]  /*19290*/  FMNMX.FTZ R208, R156, R208, !PT ;  /* 0x000000d09cd07209 */ /* 0x000fe20007810000 */
[----:B------:R-:W0:Y:S03]  /*192a0*/  S2R R234, SR_TID.X ;  /* 0x0000000000ea7919 */ /* 0x000e260000002100 */
        /* <DEDUP_REMOVED lines=27> */
[----:B------:R-:W-:Y:S02]  /*19460*/  FMNMX.FTZ R209, R116, R208, !PT ;  /* 0x000000d074d17209 */ /* 0x000fe40007810000 */
[----:B------:R-:W-:Y:S02]  /*19470*/  FSEL R208, R88, -INF , P2 ;  /* 0xff80000058d07808 */ /* 0x000fe40001000000 */
[----:B------:R-:W-:Y:S02]  /*19480*/  FMNMX.FTZ R88, R117, R209, !PT ;  /* 0x000000d175587209 */ /* 0x000fe40007810000 */
[----:B------:R-:W-:Y:S01]  /*19490*/  FSEL R209, R89, -INF , P3 ;  /* 0xff80000059d17808 */ /* 0x000fe20001800000 */
[----:B------:R-:W-:Y:S01]  /*194a0*/  IMAD.MOV.U32 R89, RZ, RZ, -0x3ffffff0 ;  /* 0xc0000010ff597424 */ /* 0x000fe200078e00ff */
[----:B------:R-:W-:Y:S02]  /*194b0*/  FMNMX.FTZ R88, R208, R88, !PT ;  /* 0x00000058d0587209 */ /* 0x000fe40007810000 */
[----:B------:R-:W-:-:S02]  /*194c0*/  ISETP.GT.AND P2, PT, R3, 0xd0, PT ;  /* 0x000000d00300780c */ /* 0x000fc40003f44270 */
[----:B------:R-:W-:Y:S02]  /*194d0*/  FMNMX.FTZ R88, R209, R88, !PT ;  /* 0x00000058d1587209 */ /* 0x000fe40007810000 */
[----:B------:R-:W-:Y:S02]  /*194e0*/  ISETP.GT.AND P3, PT, R3, 0xd1, PT ;  /* 0x000000d10300780c */ /* 0x000fe40003f64270 */
[----:B------:R-:W-:Y:S02]  /*194f0*/  FMNMX.FTZ R88, R92, R88, !PT ;  /* 0x000000585c587209 */ /* 0x000fe40007810000 */
[----:B------:R-:W-:Y:S02]  /*19500*/  FSEL R96, R96, -INF , P2 ;  /* 0xff80000060607808 */ /* 0x000fe40001000000 */
[----:B------:R-:W-:Y:S02]  /*19510*/  FMNMX.FTZ R88, R93, R88, !PT ;  /* 0x000000585d587209 */ /* 0x000fe40007810000 */
[----:B------:R-:W-:-:S02]  /*19520*/  FSEL R97, R97, -INF , P3 ;  /* 0xff80000061617808 */ /* 0x000fc40001800000 */
[----:B------:R-:W-:Y:S02]  /*19530*/  FMNMX.FTZ R88, R96, R88, !PT ;  /* 0x0000005860587209 */ /* 0x000fe40007810000 */
[----:B------:R-:W-:Y:S02]  /*19540*/  R2UR UR7, R89 ;  /* 0x00000000590772ca */ /* 0x000fe400000e0000 */
[----:B------:R-:W-:Y:S02]  /*19550*/  FMNMX.FTZ R88, R97, R88, !PT ;  /* 0x0000005861587209 */ /* 0x000fe40007810000 */
[----:B------:R-:W-:Y:S02]  /*19560*/  ISETP.GT.AND P3, PT, R0, RZ, PT ;  /* 0x000000ff0000720c */ /* 0x000fe40003f64270 */
[----:B------:R-:W-:Y:S02]  /*19570*/  FMNMX.FTZ R3, R100, R88, !PT ;  /* 0x0000005864037209 */ /* 0x000fe40007810000 */
[----:B------:R-:W-:-:S02]  /*19580*/  FSEL R186, R186, -INF , P3 ;  /* 0xff800000baba7808 */ /* 0x000fc40001800000 */
[----:B------:R-:W-:Y:S02]  /*19590*/  FMNMX.FTZ R3, R101, R3, !PT ;  /* 0x0000000365037209 */ /* 0x000fe40007810000 */
[----:B------:R-:W-:-:S03]  /*195a0*/  ISETP.GT.AND P3, PT, R0, 0x8, PT ;  /* 0x000000080000780c */ /* 0x000fc60003f64270 */
[----:B------:R-:W1:Y:S01]  /*195b0*/  SHFL.BFLY PT, R88, R3, 0x2, 0x1f ;  /* 0x0c401f0003587f89 */ /* 0x000e6200000e0000 */
        /* <DEDUP_REMOVED lines=8> */
[----:B-1----:R-:W-:Y:S01]  /*19640*/  FMNMX.FTZ R3, R3, R88, !PT ;  /* 0x0000005803037209 */ /* 0x002fe20007810000 */
[----:B------:R-:W-:Y:S01]  /*19650*/  VIADD R88, R12, 0x500 ;  /* 0x000005000c587836 */ /* 0x000fe20000000000 */
[----:B------:R-:W-:Y:S02]  /*19660*/  FSEL R174, R174, -INF , P3 ;  /* 0xff800000aeae7808 */ /* 0x000fe40001800000 */
[----:B------:R-:W-:Y:S01]  /*19670*/  ISETP.GT.AND P3, PT, R0, 0x30, PT ;  /* 0x000000300000780c */ /* 0x000fe20003f64270 */
[----:B------:R-:W1:Y:S01]  /*19680*/  SHFL.BFLY PT, R210, R3, 0x1, 0x1f ;  /* 0x0c201f0003d27f89 */ /* 0x000e6200000e0000 */
[----:B------:R-:W-:-:S02]  /*19690*/  R2UR UR6, R88 ;  /* 0x00000000580672ca */ /* 0x000fc400000e0000 */
[----:B------:R-:W-:Y:S02]  /*196a0*/  FSEL R178, R178, -INF , P3 ;  /* 0xff800000b2b27808 */ /* 0x000fe40001800000 */
[----:B------:R-:W-:-:S04]  /*196b0*/  ISETP.GT.AND P3, PT, R0, 0x38, PT ;  /* 0x000000380000780c */ /* 0x000fc80003f64270 */
[----:B------:R-:W-:Y:S02]  /*196c0*/  FSEL R182, R182, -INF , P3 ;  /* 0xff800000b6b67808 */ /* 0x000fe40001800000 */
[----:B------:R-:W-:-:S03]  /*196d0*/  ISETP.GT.AND P3, PT, R0, 0x40, PT ;  /* 0x000000400000780c */ /* 0x000fc60003f64270 */
[----:B------:R-:W-:Y:S01]  /*196e0*/  QGMMA.64x128x32.F32.E4M3.E4M3 R24, R204, gdesc[UR4], R24, gsb0 ;  /* 0x01e00004cc187df3 */ /* 0x000fe20008000818 */
[----:B------:R-:W-:Y:S02]  /*196f0*/  FSEL R154, R154, -INF , P3 ;  /* 0xff8000009a9a7808 */ /* 0x000fe40001800000 */
[----:B------:R-:W-:-:S04]  /*19700*/  ISETP.GT.AND P3, PT, R0, 0x48, PT ;  /* 0x000000480000780c */ /* 0x000fc80003f64270 */
[----:B------:R-:W-:Y:S02]  /*19710*/  FSEL R158, R158, -INF , P3 ;  /* 0xff8000009e9e7808 */ /* 0x000fe40001800000 */
[----:B------:R-:W-:Y:S02]  /*19720*/  ISETP.GT.AND P3, PT, R0, 0x50, PT ;  /* 0x000000500000780c */ /* 0x000fe40003f64270 */
[----:B-1----:R-:W-:Y:S02]  /*19730*/  FMNMX.FTZ R3, R3, R210, !PT ;  /* 0x000000d203037209 */ /* 0x002fe40007810000 */
        /* <DEDUP_REMOVED lines=8> */
[C-C-:B------:R-:W-:Y:S01]  /*197c0*/  FFMA.FTZ R88, R2.reuse, R184, -R89.reuse ;  /* 0x000000b802587223 */ /* 0x140fe20000010859 */
[----:B------:R-:W-:-:S01]  /*197d0*/  FFMA.FTZ R184, R2, R185, -R89 ;  /* 0x000000b902b87223 */ /* 0x000fc20000010859 */
[C-C-:B------:R-:W-:Y:S01]  /*197e0*/  FFMA.FTZ R185, R2.reuse, R188, -R89.reuse ;  /* 0x000000bc02b97223 */ /* 0x140fe20000010859 */
[----:B------:R1:W-:Y:S01]  /*197f0*/  MUFU.EX2 R13, R177 ;  /* 0x000000b1000d7308 */ /* 0x0003e20000000800 */
[----:B------:R-:W-:-:S01]  /*19800*/  FFMA.FTZ R188, R2, R189, -R89 ;  /* 0x000000bd02bc7223 */ /* 0x000fc20000010859 */
[C-C-:B------:R-:W-:Y:S01]  /*19810*/  FFMA.FTZ R189, R2.reuse, R192, -R89.reuse ;  /* 0x000000c002bd7223 */ /* 0x140fe20000010859 */
[----:B------:R-:W-:-:S01]  /*19820*/  FFMA.FTZ R192, R2, R193, -R89 ;  /* 0x000000c102c07223 */ /* 0x000fc20000010859 */
[C-C-:B------:R-:W-:Y:S01]  /*19830*/  FFMA.FTZ R193, R2.reuse, R196, -R89.reuse ;  /* 0x000000c402c17223 */ /* 0x140fe20000010859 */
[----:B------:R-:W-:-:S01]  /*19840*/  FFMA.FTZ R196, R2, R197, -R89 ;  /* 0x000000c502c47223 */ /* 0x000fc20000010859 */
[----:B------:R-:W-:Y:S01]  /*19850*/  FSEL R138, R138, -INF , P3 ;  /* 0xff8000008a8a7808 */ /* 0x000fe20001800000 */
[----:B------:R-:W-:-:S01]  /*19860*/  FFMA.FTZ R181, R2, R181, -R89 ;  /* 0x000000b502b57223 */ /* 0x000fc20000010859 */
[----:B------:R-:W-:Y:S01]  /*19870*/  ISETP.GT.AND P3, PT, R0, 0x68, PT ;  /* 0x000000680000780c */ /* 0x000fe20003f64270 */
[----:B-1----:R-:W-:-:S01]  /*19880*/  FFMA.FTZ R177, R2, R180, -R89 ;  /* 0x000000b402b17223 */ /* 0x002fc20000010859 */
[----:B------:R-:W-:Y:S01]  /*19890*/  FMNMX.FTZ R180, R186, R21, !PT ;  /* 0x00000015bab47209 */ /* 0x000fe20007810000 */
[----:B------:R-:W-:-:S01]  /*198a0*/  FFMA.FTZ R168, R2, R168, -R89 ;  /* 0x000000a802a87223 */ /* 0x000fc20000010859 */
[----:B------:R-:W-:Y:S01]  /*198b0*/  FSEL R142, R142, -INF , P3 ;  /* 0xff8000008e8e7808 */ /* 0x000fe20001800000 */
[----:B------:R-:W-:-:S01]  /*198c0*/  FFMA.FTZ R169, R2, R169, -R89 ;  /* 0x000000a902a97223 */ /* 0x000fc20000010859 */
[----:B------:R-:W-:Y:S01]  /*198d0*/  FMNMX.FTZ R197, R187, R180, !PT ;  /* 0x000000b4bbc57209 */ /* 0x000fe20007810000 */
[----:B------:R-:W-:-:S01]  /*198e0*/  FFMA.FTZ R172, R2, R172, -R89 ;  /* 0x000000ac02ac7223 */ /* 0x000fc20000010859 */
[----:B------:R-:W-:Y:S01]  /*198f0*/  ISETP.GT.AND P3, PT, R0, 0x70, PT ;  /* 0x000000700000780c */ /* 0x000fe20003f64270 */
[----:B------:R1:W-:Y:S01]  /*19900*/  MUFU.EX2 R180, R181 ;  /* 0x000000b500b47308 */ /* 0x0003e20000000800 */
[----:B------:R-:W-:Y:S01]  /*19910*/  FMNMX.FTZ R197, R190, R197, !PT ;  /* 0x000000c5bec57209 */ /* 0x000fe20007810000 */
[--C-:B------:R-:W-:Y:S01]  /*19920*/  FFMA.FTZ R173, R2, R173, -R89.reuse ;  /* 0x000000ad02ad7223 */ /* 0x100fe20000010859 */
[----:B------:R-:W-:Y:S01]  /*19930*/  FSEL R146, R146, -INF , P3 ;  /* 0xff80000092927808 */ /* 0x000fe20001800000 */
[C-C-:B------:R-:W-:Y:S01]  /*19940*/  FFMA.FTZ R176, R2.reuse, R176, -R89.reuse ;  /* 0x000000b002b07223 */ /* 0x140fe20000010859 */
[----:B------:R-:W-:Y:S01]  /*19950*/  FMNMX.FTZ R197, R191, R197, !PT ;  /* 0x000000c5bfc57209 */ /* 0x000fe20007810000 */
[--C-:B------:R-:W-:Y:S01]  /*19960*/  FFMA.FTZ R152, R2, R152, -R89.reuse ;  /* 0x0000009802987223 */ /* 0x100fe20000010859 */
[----:B------:R-:W-:Y:S01]  /*19970*/  ISETP.GT.AND P3, PT, R0, 0x78, PT ;  /* 0x000000780000780c */ /* 0x000fe20003f64270 */
[--C-:B------:R-:W-:Y:S01]  /*19980*/  FFMA.FTZ R153, R2, R153, -R89.reuse ;  /* 0x0000009902997223 */ /* 0x100fe20000010859 */
[----:B------:R-:W-:Y:S01]  /*19990*/  FMNMX.FTZ R197, R194, R197, !PT ;  /* 0x000000c5c2c57209 */ /* 0x000fe20007810000 */
[--C-:B-1----:R-:W-:Y:S01]  /*199a0*/  FFMA.FTZ R181, R2, R129, -R89.reuse ;  /* 0x0000008102b57223 */ /* 0x102fe20000010859 */
[----:B------:R-:W-:Y:S01]  /*199b0*/  FSEL R150, R150, -INF , P3 ;  /* 0xff80000096967808 */ /* 0x000fe20001800000 */
[C-C-:B------:R-:W-:Y:S01]  /*199c0*/  FFMA.FTZ R156, R2.reuse, R156, -R89.reuse ;  /* 0x0000009c029c7223 */ /* 0x140fe20000010859 */
[----:B------:R-:W-:Y:S01]  /*199d0*/  FMNMX.FTZ R197, R195, R197, !PT ;  /* 0x000000c5c3c57209 */ /* 0x000fe20007810000 */
[--C-:B------:R-:W-:Y:S01]  /*199e0*/  FFMA.FTZ R157, R2, R157, -R89.reuse ;  /* 0x0000009d029d7223 */ /* 0x100fe20000010859 */
[----:B------:R-:W-:Y:S01]  /*199f0*/  ISETP.GT.AND P3, PT, R0, 0x80, PT ;  /* 0x000000800000780c */ /* 0x000fe20003f64270 */
[--C-:B------:R-:W-:Y:S01]  /*19a00*/  FFMA.FTZ R160, R2, R160, -R89.reuse ;  /* 0x000000a002a07223 */ /* 0x100fe20000010859 */
        /* <DEDUP_REMOVED lines=60> */
[----:B------:R-:W-:Y:S01]  /*19dd0*/  MUFU.EX2 R184, R184 ;  /* 0x000000b800b87308 */ /* 0x000fe20000000800 */
[----:B------:R-:W-:Y:S02]  /*19de0*/  FMNMX.FTZ R197, R166, R197, !PT ;  /* 0x000000c5a6c57209 */ /* 0x000fe40007810000 */
[----:B------:R-:W-:Y:S02]  /*19df0*/  ISETP.GT.AND P3, PT, R0, 0xc0, PT ;  /* 0x000000c00000780c */ /* 0x000fe40003f64270 */
[----:B------:R-:W-:-:S02]  /*19e00*/  FMNMX.FTZ R197, R167, R197, !PT ;  /* 0x000000c5a7c57209 */ /* 0x000fc40007810000 */
[----:B------:R-:W-:Y:S01]  /*19e10*/  ISETP.GT.AND P4, PT, R0, 0xc1, PT ;  /* 0x000000c10000780c */ /* 0x000fe20003f84270 */
[----:B------:R1:W-:Y:S01]  /*19e20*/  MUFU.EX2 R119, R181 ;  /* 0x000000b500777308 */ /* 0x0003e20000000800 */
[----:B------:R-:W-:Y:S02]  /*19e30*/  FMNMX.FTZ R197, R138, R197, !PT ;  /* 0x000000c58ac57209 */ /* 0x000fe40007810000 */
[----:B------:R-:W-:Y:S02]  /*19e40*/  FSEL R90, R90, -INF , P3 ;  /* 0xff8000005a5a7808 */ /* 0x000fe40001800000 */
[----:B------:R-:W-:Y:S02]  /*19e50*/  FMNMX.FTZ R197, R139, R197, !PT ;  /* 0x000000c58bc57209 */ /* 0x000fe40007810000 */
[----:B------:R-:W-:Y:S01]  /*19e60*/  ISETP.GT.AND P3, PT, R0, 0xc8, PT ;  /* 0x000000c80000780c */ /* 0x000fe20003f64270 */
[----:B------:R-:W-:Y:S02]  /*19e70*/  WARPGROUP.DEPBAR.LE gsb0, 0x0 ;  /* 0x00008000000079c5 */ /* 0x000fe40000010000 */
[----:B------:R-:W-:Y:S01]  /*19e80*/  FMNMX.FTZ R197, R142, R197, !PT ;  /* 0x000000c58ec57209 */ /* 0x000fe20007810000 */
[----:B-1----:R-:W-:-:S01]  /*19e90*/  FFMA.FTZ R181, R2, R132, -R89 ;  /* 0x0000008402b57223 */ /* 0x002fc20000010859 */
[----:B------:R-:W-:Y:S01]  /*19ea0*/  FSEL R132, R91, -INF , P4 ;  /* 0xff8000005b847808 */ /* 0x000fe20002000000 */
[----:B------:R-:W-:Y:S01]  /*19eb0*/  MUFU.EX2 R185, R185 ;  /* 0x000000b900b97308 */ /* 0x000fe20000000800 */
[----:B------:R-:W-:Y:S01]  /*19ec0*/  FMNMX.FTZ R197, R143, R197, !PT ;  /* 0x000000c58fc57209 */ /* 0x000fe20007810000 */
[----:B------:R-:W-:Y:S01]  /*19ed0*/  WARPGROUP.ARRIVE ;  /* 0x00000000000079c5 */ /* 0x000fe20000000000 */
[----:B------:R-:W-:-:S02]  /*19ee0*/  ISETP.GT.AND P4, PT, R0, 0xc9, PT ;  /* 0x000000c90000780c */ /* 0x000fc40003f84270 */
[----:B------:R-:W-:Y:S02]  /*19ef0*/  FMNMX.FTZ R197, R146, R197, !PT ;  /* 0x000000c592c57209 */ /* 0x000fe40007810000 */
[----:B------:R-:W-:Y:S01]  /*19f00*/  FSEL R94, R94, -INF , P3 ;  /* 0xff8000005e5e7808 */ /* 0x000fe20001800000 */
[----:B------:R1:W-:Y:S01]  /*19f10*/  MUFU.EX2 R91, R181 ;  /* 0x000000b5005b7308 */ /* 0x0003e20000000800 */
[----:B------:R-:W-:Y:S02]  /*19f20*/  FMNMX.FTZ R197, R147, R197, !PT ;  /* 0x000000c593c57209 */ /* 0x000fe40007810000 */
[----:B------:R-:W-:Y:S02]  /*19f30*/  ISETP.GT.AND P3, PT, R0, 0xd0, PT ;  /* 0x000000d00000780c */ /* 0x000fe40003f64270 */
[----:B------:R-:W-:Y:S02]  /*19f40*/  FMNMX.FTZ R197, R150, R197, !PT ;  /* 0x000000c596c57209 */ /* 0x000fe40007810000 */
[----:B------:R-:W-:Y:S01]  /*19f50*/  FSEL R98, R98, -INF , P3 ;  /* 0xff80000062627808 */ /* 0x000fe20001800000 */
[----:B------:R-:W-:Y:S01]  /*19f60*/  MUFU.EX2 R188, R188 ;  /* 0x000000bc00bc7308 */ /* 0x000fe20000000800 */
[----:B------:R-:W-:Y:S01]  /*19f70*/  FMNMX.FTZ R197, R151, R197, !PT ;  /* 0x000000c597c57209 */ /* 0x000fe20007810000 */
[----:B-1----:R-:W-:Y:S01]  /*19f80*/  FFMA.FTZ R181, R2, R133, -R89 ;  /* 0x0000008502b57223 */ /* 0x002fe20000010859 */
[----:B------:R-:W-:-:S02]  /*19f90*/  FSEL R133, R95, -INF , P4 ;  /* 0xff8000005f857808 */ /* 0x000fc40002000000 */
[----:B------:R-:W-:Y:S02]  /*19fa0*/  FMNMX.FTZ R197, R122, R197, !PT ;  /* 0x000000c57ac57209 */ /* 0x000fe40007810000 */
[C---:B------:R-:W-:Y:S01]  /*19fb0*/  ISETP.GT.AND P4, PT, R0.reuse, 0xd1, PT ;  /* 0x000000d10000780c */ /* 0x040fe20003f84270 */
        /* <DEDUP_REMOVED lines=10> */
[----:B------:R-:W-:Y:S01]  /*1a060*/  ISETP.GT.AND P4, PT, R0, 0xd9, PT ;  /* 0x000000d90000780c */ /* 0x000fe20003f84270 */
[----:B------:R-:W-:Y:S01]  /*1a070*/  FFMA.FTZ R0, R2, R105, -R89 ;  /* 0x0000006902007223 */ /* 0x000fe20000010859 */
[----:B------:R-:W-:Y:S01]  /*1a080*/  FMNMX.FTZ R197, R131, R197, !PT ;  /* 0x000000c583c57209 */ /* 0x000fe20007810000 */
[----:B------:R-:W-:Y:S01]  /*1a090*/  MUFU.EX2 R99, R181 ;  /* 0x000000b500637308 */ /* 0x000fe20000000800 */
[----:B------:R-:W-:Y:S02]  /*1a0a0*/  FSEL R105, R103, -INF , P4 ;  /* 0xff80000067697808 */ /* 0x000fe40002000000 */
[----:B------:R-:W-:-:S04]  /*1a0b0*/  FMNMX.FTZ R197, R134, R197, !PT ;  /* 0x000000c586c57209 */ /* 0x000fc80007810000 */
[----:B------:R-:W-:Y:S01]  /*1a0c0*/  FMNMX.FTZ R197, R135, R197, !PT ;  /* 0x000000c587c57209 */ /* 0x000fe20007810000 */
[----:B------:R1:W-:Y:S03]  /*1a0d0*/  MUFU.EX2 R103, R0 ;  /* 0x0000000000677308 */ /* 0x0003e60000000800 */
        /* <DEDUP_REMOVED lines=21> */
[----:B-1----:R-:W-:Y:S01]  /*1a230*/  FMNMX.FTZ R0, R102, R197, !PT ;  /* 0x000000c566007209 */ /* 0x002fe20007810000 */
[----:B------:R-:W-:-:S03]  /*1a240*/  FFMA.FTZ R197, R2, R209, -R89 ;  /* 0x000000d102c57223 */ /* 0x000fc60000010859 */
[----:B------:R-:W-:Y:S01]  /*1a250*/  FMNMX.FTZ R0, R105, R0, !PT ;  /* 0x0000000069007209 */ /* 0x000fe20007810000 */
[----:B------:R-:W-:Y:S04]  /*1a260*/  MUFU.EX2 R176, R176 ;  /* 0x000000b000b07308 */ /* 0x000fe80000000800 */
[----:B------:R-:W1:Y:S04]  /*1a270*/  SHFL.BFLY PT, R181, R0, 0x2, 0x1f ;  /* 0x0c401f0000b57f89 */ /* 0x000e6800000e0000 */
[----:B------:R-:W-:Y:S08]  /*1a280*/  MUFU.EX2 R177, R177 ;  /* 0x000000b100b17308 */ /* 0x000ff00000000800 */
[----:B------:R-:W-:Y:S08]  /*1a290*/  MUFU.EX2 R152, R152 ;  /* 0x0000009800987308 */ /* 0x000ff00000000800 */
[----:B------:R-:W-:Y:S01]  /*1a2a0*/  MUFU.EX2 R153, R153 ;  /* 0x0000009900997308 */ /* 0x000fe20000000800 */
[----:B-1----:R-:W-:Y:S01]  /*1a2b0*/  FMNMX.FTZ R0, R0, R181, !PT ;  /* 0x000000b500007209 */ /* 0x002fe20007810000 */
[C-C-:B------:R-:W-:Y:S01]  /*1a2c0*/  FFMA.FTZ R181, R2.reuse, R208, -R89.reuse ;  /* 0x000000d002b57223 */ /* 0x140fe20000010859 */
[----:B------:R-:W-:-:S05]  /*1a2d0*/  FFMA.FTZ R89, R2, R101, -R89 ;  /* 0x0000006502597223 */ /* 0x000fca0000010859 */
[----:B------:R-:W-:Y:S01]  /*1a2e0*/  MUFU.EX2 R156, R156 ;  /* 0x0000009c009c7308 */ /* 0x000fe20000000800 */
[----:B------:R-:W1:Y:S07]  /*1a2f0*/  SHFL.BFLY PT, R204, R0, 0x1, 0x1f ;  /* 0x0c201f0000cc7f89 */ /* 0x000e6e00000e0000 */
[----:B------:R-:W-:Y:S08]  /*1a300*/  MUFU.EX2 R157, R157 ;  /* 0x0000009d009d7308 */ /* 0x000ff00000000800 */
[----:B------:R-:W-:Y:S08]  /*1a310*/  MUFU.EX2 R160, R160 ;  /* 0x000000a000a07308 */ /* 0x000ff00000000800 */
[----:B------:R-:W-:Y:S01]  /*1a320*/  MUFU.EX2 R161, R161 ;  /* 0x000000a100a17308 */ /* 0x000fe20000000800 */
[----:B-1----:R-:W-:-:S04]  /*1a330*/  FMNMX.FTZ R0, R0, R204, !PT ;  /* 0x000000cc00007209 */ /* 0x002fc80007810000 */
[----:B------:R-:W-:Y:S01]  /*1a340*/  FSETP.NEU.FTZ.AND P3, PT, R0, -INF , PT ;  /* 0xff8000000000780b */ /* 0x000fe20003f7d000 */
[----:B------:R-:W-:-:S02]  /*1a350*/  FFMA.FTZ R204, R2, R0, -8 ;  /* 0xc100000002cc7423 */ /* 0x000fc40000010000 */
[----:B------:R-:W-:Y:S03]  /*1a360*/  MUFU.EX2 R164, R164 ;  /* 0x000000a400a47308 */ /* 0x000fe60000000800 */
[----:B------:R-:W-:Y:S02]  /*1a370*/  FSEL R101, R204, RZ, P3 ;  /* 0x000000ffcc657208 */ /* 0x000fe40001800000 */
[----:B------:R-:W-:Y:S02]  /*1a380*/  FSEL R204, R3, RZ, P2 ;  /* 0x000000ff03cc7208 */ /* 0x000fe40001000000 */
[----:B------:R-:W-:Y:S01]  /*1a390*/  ISETP.NE.AND P2, PT, R211, RZ, PT ;  /* 0x000000ffd300720c */ /* 0x000fe20003f45270 */
[C-C-:B------:R-:W-:Y:S01]  /*1a3a0*/  FFMA.FTZ R186, R2.reuse, R186, -R101.reuse ;  /* 0x000000ba02ba7223 */ /* 0x140fe20000010865 */
[----:B------:R-:W-:-:S01]  /*1a3b0*/  FFMA.FTZ R187, R2, R187, -R101 ;  /* 0x000000bb02bb7223 */ /* 0x000fc20000010865 */
[----:B------:R-:W-:Y:S01]  /*1a3c0*/  FADD.FTZ R204, -R204, R20 ;  /* 0x00000014cccc7221 */ /* 0x000fe20000010100 */
[----:B------:R-:W-:Y:S01]  /*1a3d0*/  FSEL R20, R0, RZ, P3 ;  /* 0x000000ff00147208 */ /* 0x000fe20001800000 */
[C-C-:B------:R-:W-:Y:S01]  /*1a3e0*/  FFMA.FTZ R190, R2.reuse, R190, -R101.reuse ;  /* 0x000000be02be7223 */ /* 0x140fe20000010865 */
[----:B------:R-:W-:-:S01]  /*1a3f0*/  FFMA.FTZ R191, R2, R191, -R101 ;  /* 0x000000bf02bf7223 */ /* 0x000fc20000010865 */
[----:B------:R-:W-:Y:S01]  /*1a400*/  FMUL.FTZ R204, R2, R204 ;  /* 0x000000cc02cc7220 */ /* 0x000fe20000410000 */
        /* <DEDUP_REMOVED lines=25> */
[----:B-1----:R-:W-:-:S01]  /*1a5a0*/  FFMA.FTZ R236, R205, R236, R88 ;  /* 0x000000eccdec7223 */ /* 0x002fc20000010058 */
[C-C-:B------:R-:W-:Y:S01]  /*1a5b0*/  FFMA.FTZ R167, R2.reuse, R167, -R101.reuse ;  /* 0x000000a702a77223 */ /* 0x140fe20000010865 */
[----:B------:R-:W-:-:S01]  /*1a5c0*/  FFMA.FTZ R138, R2, R138, -R101 ;  /* 0x0000008a028a7223 */ /* 0x000fc20000010865 */
[----:B------:R-:W-:Y:S01]  /*1a5d0*/  FFMA.FTZ R139, R2, R139, -R101 ;  /* 0x0000008b028b7223 */ /* 0x000fe20000010865 */
[----:B------:R-:W-:-:S01]  /*1a5e0*/  FADD.FTZ R236, R184, R236 ;  /* 0x000000ecb8ec7221 */ /* 0x000fc20000010000 */
[C-C-:B------:R-:W-:Y:S01]  /*1a5f0*/  FFMA.FTZ R142, R2.reuse, R142, -R101.reuse ;  /* 0x0000008e028e7223 */ /* 0x140fe20000010865 */
[----:B------:R-:W-:-:S01]  /*1a600*/  FFMA.FTZ R143, R2, R143, -R101 ;  /* 0x0000008f028f7223 */ /* 0x000fc20000010865 */
[----:B------:R-:W1:Y:S01]  /*1a610*/  MUFU.EX2 R190, R190 ;  /* 0x000000be00be7308 */ /* 0x000e620000000800 */
[----:B--2---:R-:W-:-:S01]  /*1a620*/  FFMA.FTZ R14, R204, R14, R186 ;  /* 0x0000000ecc0e7223 */ /* 0x004fc200000100ba */
[----:B------:R-:W-:Y:S01]  /*1a630*/  FADD.FTZ R236, R185, R236 ;  /* 0x000000ecb9ec7221 */ /* 0x000fe20000010000 */
[----:B------:R-:W-:-:S01]  /*1a640*/  FFMA.FTZ R146, R2, R146, -R101 ;  /* 0x0000009202927223 */ /* 0x000fc20000010865 */
[C-C-:B------:R-:W-:Y:S01]  /*1a650*/  FFMA.FTZ R147, R2.reuse, R147, -R101.reuse ;  /* 0x0000009302937223 */ /* 0x140fe20000010865 */
[----:B------:R-:W-:-:S01]  /*1a660*/  FFMA.FTZ R150, R2, R150, -R101 ;  /* 0x0000009602967223 */ /* 0x000fc20000010865 */
[----:B------:R-:W-:Y:S01]  /*1a670*/  FADD.FTZ R236, R188, R236 ;  /* 0x000000ecbcec7221 */ /* 0x000fe20000010000 */
[----:B------:R-:W-:-:S01]  /*1a680*/  FFMA.FTZ R151, R2, R151, -R101 ;  /* 0x0000009702977223 */ /* 0x000fc20000010865 */
[----:B------:R-:W2:Y:S01]  /*1a690*/  MUFU.EX2 R191, R191 ;  /* 0x000000bf00bf7308 */ /* 0x000ea20000000800 */
[----:B---3--:R-:W-:-:S01]  /*1a6a0*/  FADD.FTZ R14, R187, R14 ;  /* 0x0000000ebb0e7221 */ /* 0x008fc20000010000 */
[----:B------:R-:W-:Y:S01]  /*1a6b0*/  FADD.FTZ R236, R189, R236 ;  /* 0x000000ecbdec7221 */ /* 0x000fe20000010000 */
[----:B------:R-:W-:-:S01]  /*1a6c0*/  FFMA.FTZ R122, R2, R122, -R101 ;  /* 0x0000007a027a7223 */ /* 0x000fc20000010865 */
[C-C-:B------:R-:W-:Y:S01]  /*1a6d0*/  FFMA.FTZ R123, R2.reuse, R123, -R101.reuse ;  /* 0x0000007b027b7223 */ /* 0x140fe20000010865 */
[----:B------:R-:W-:-:S01]  /*1a6e0*/  FFMA.FTZ R126, R2, R126, -R101 ;  /* 0x0000007e027e7223 */ /* 0x000fc20000010865 */
[----:B------:R-:W-:Y:S01]  /*1a6f0*/  FADD.FTZ R236, R192, R236 ;  /* 0x000000ecc0ec7221 */ /* 0x000fe20000010000 */
[----:B------:R-:W-:-:S01]  /*1a700*/  FFMA.FTZ R127, R2, R127, -R101 ;  /* 0x0000007f027f7223 */ /* 0x000fc20000010865 */
[----:B------:R-:W3:Y:S01]  /*1a710*/  MUFU.EX2 R194, R194 ;  /* 0x000000c200c27308 */ /* 0x000ee20000000800 */
[----:B-1----:R-:W-:-:S01]  /*1a720*/  FADD.FTZ R14, R190, R14 ;  /* 0x0000000ebe0e7221 */ /* 0x002fc20000010000 */
[----:B------:R-:W-:Y:S01]  /*1a730*/  FADD.FTZ R236, R193, R236 ;  /* 0x000000ecc1ec7221 */ /* 0x000fe20000010000 */
[----:B------:R-:W-:-:S01]  /*1a740*/  FFMA.FTZ R130, R2, R130, -R101 ;  /* 0x0000008202827223 */ /* 0x000fc20000010865 */
[C-C-:B------:R-:W-:Y:S01]  /*1a750*/  FFMA.FTZ R131, R2.reuse, R131, -R101.reuse ;  /* 0x0000008302837223 */ /* 0x140fe20000010865 */
[----:B------:R-:W-:-:S01]  /*1a760*/  FFMA.FTZ R134, R2, R134, -R101 ;  /* 0x0000008602867223 */ /* 0x000fc20000010865 */
[----:B------:R-:W-:Y:S01]  /*1a770*/  FADD.FTZ R236, R196, R236 ;  /* 0x000000ecc4ec7221 */ /* 0x000fe20000010000 */
        /* <DEDUP_REMOVED lines=28> */
[----:B0-----:R-:W-:-:S03]  /*1a940*/  SHF.R.U32.HI R211, RZ, 0x7, R234 ;  /* 0x00000007ffd37819 */ /* 0x001fc600000116ea */
[----:B------:R-:W-:Y:S02]  /*1a950*/  FADD.FTZ R236, R180, R236 ;  /* 0x000000ecb4ec7221 */ /* 0x000fe40000010000 */
[----:B------:R-:W0:Y:S01]  /*1a960*/  MUFU.EX2 R171, R171 ;  /* 0x000000ab00ab7308 */ /* 0x000e220000000800 */
[----:B---3--:R-:W-:-:S01]  /*1a970*/  FADD.FTZ R14, R199, R14 ;  /* 0x0000000ec70e7221 */ /* 0x008fc20000010000 */
        /* <DEDUP_REMOVED lines=45> */
[----:B------:R-:W-:Y:S02]  /*1ac50*/  VIADD R20, R12, 0x600 ;  /* 0x000006000c147836 */ /* 0x000fe40000000000 */
[----:B------:R-:W-:-:S03]  /*1ac60*/  FFMA.FTZ R12, R2, R111, -R101 ;  /* 0x0000006f020c7223 */ /* 0x000fc60000010865 */
[----:B------:R-:W-:Y:S01]  /*1ac70*/  R2UR UR6, R20 ;  /* 0x00000000140672ca */ /* 0x000fe200000e0000 */
[----:B------:R-:W1:Y:S01]  /*1ac80*/  MUFU.EX2 R165, R165 ;  /* 0x000000a500a57308 */ /* 0x000e620000000800 */
[----:B0-----:R-:W-:-:S01]  /*1ac90*/  FADD.FTZ R21, R143, R21 ;  /* 0x000000158f157221 */ /* 0x001fc20000010000 */
[----:B------:R-:W-:-:S06]  /*1aca0*/  FFMA.FTZ R20, R2, R115, -R101 ;  /* 0x0000007302147223 */ /* 0x000fcc0000010865 */
[----:B------:R-:W0:Y:S01]  /*1acb0*/  MUFU.EX2 R136, R136 ;  /* 0x0000008800887308 */ /* 0x000e220000000800 */
[----:B--2---:R-:W-:-:S01]  /*1acc0*/  FADD.FTZ R111, R146, R21 ;  /* 0x00000015926f7221 */ /* 0x004fc20000010000 */
[----:B------:R-:W-:-:S05]  /*1acd0*/  IMAD.MOV.U32 R21, RZ, RZ, -0x3ffffff0 ;  /* 0xc0000010ff157424 */ /* 0x000fca00078e00ff */
[----:B------:R-:W-:Y:S01]  /*1ace0*/  R2UR UR7, R21 ;  /* 0x00000000150772ca */ /* 0x000fe200000e0000 */
[----:B------:R-:W2:Y:S01]  /*1acf0*/  MUFU.EX2 R137, R137 ;  /* 0x0000008900897308 */ /* 0x000ea20000000800 */
[----:B-1----:R-:W-:-:S01]  /*1ad00*/  FADD.FTZ R236, R165, R236 ;  /* 0x000000eca5ec7221 */ /* 0x002fc20000010000 */
[C-C-:B------:R-:W-:Y:S01]  /*1ad10*/  FFMA.FTZ R21, R2.reuse, R129, -R101.reuse ;  /* 0x0000008102157223 */ /* 0x140fe20000010865 */
[----:B------:R-:W-:-:S05]  /*1ad20*/  FFMA.FTZ R101, R2, R105, -R101 ;  /* 0x0000006902657223 */ /* 0x000fca0000010865 */
[----:B------:R-:W1:Y:S01]  /*1ad30*/  MUFU.EX2 R140, R140 ;  /* 0x0000008c008c7308 */ /* 0x000e620000000800 */
[----:B0-----:R-:W-:-:S03]  /*1ad40*/  FADD.FTZ R236, R136, R236 ;  /* 0x000000ec88ec7221 */ /* 0x001fc60000010000 */
[----:B------:R-:W-:Y:S04]  /*1ad50*/  QGMMA.64x128x32.F32.E4M3.E4M3 R24, R200, gdesc[UR4], R24, gsb0 ;  /* 0x01e00004c8187df3 */ /* 0x000fe80008000818 */
        /* <DEDUP_REMOVED lines=36> */
[----:B------:R-:W-:-:S06]  /*1afa0*/  WARPGROUP.DEPBAR.LE gsb0, 0x0 ;  /* 0x00008000000079c5 */ /* 0x000fcc0000010000 */
[----:B------:R-:W0:Y:S01]  /*1afb0*/  MUFU.EX2 R131, R131 ;  /* 0x0000008300837308 */ /* 0x000e220000000800 */
[----:B--2---:R-:W-:-:S04]  /*1afc0*/  FADD.FTZ R14, R128, R14 ;  /* 0x0000000e800e7221 */ /* 0x004fc80000010000 */
[----:B------:R-:W-:-:S03]  /*1afd0*/  FADD.FTZ R14, R119, R14 ;  /* 0x0000000e770e7221 */ /* 0x000fc60000010000 */
        /* <DEDUP_REMOVED lines=18> */
[----:B------:R-:W-:Y:S01]  /*1b100*/  MUFU.EX2 R12, R12 ;  /* 0x0000000c000c7308 */ /* 0x000fe20000000800 */
[----:B0-----:R-:W-:-:S07]  /*1b110*/  FADD.FTZ R115, R110, R115 ;  /* 0x000000736e737221 */ /* 0x001fce0000010000 */
[----:B------:R-:W0:Y:S01]  /*1b120*/  MUFU.EX2 R112, R112 ;  /* 0x0000007000707308 */ /* 0x000e220000000800 */
[----:B--2---:R-:W-:-:S07]  /*1b130*/  FADD.FTZ R14, R109, R14 ;  /* 0x0000000e6d0e7221 */ /* 0x004fce0000010000 */
[----:B------:R-:W-:Y:S08]  /*1b140*/  MUFU.EX2 R114, R114 ;  /* 0x0000007200727308 */ /* 0x000ff00000000800 */
[----:B------:R-:W1:Y:S01]  /*1b150*/  MUFU.EX2 R113, R113 ;  /* 0x0000007100717308 */ /* 0x000e620000000800 */
[----:B0-----:R-:W-:-:S01]  /*1b160*/  FADD.FTZ R129, R112, R14 ;  /* 0x0000000e70817221 */ /* 0x001fc20000010000 */
[----:B------:R-:W-:-:S05]  /*1b170*/  IADD3 R14, -R211, 0xb, RZ ;  /* 0x0000000bd30e7810 */ /* 0x000fca0007ffe1ff */
[----:B------:R0:W-:Y:S06]  /*1b180*/  BAR.ARV R14, 0x100 ;  /* 0x0004000e0000751d */ /* 0x0001ec0000002000 */
[----:B------:R-:W-:Y:S01]  /*1b190*/  MUFU.EX2 R20, R20 ;  /* 0x0000001400147308 */ /* 0x000fe20000000800 */
[----:B0-----:R-:W-:Y:S02]  /*1b1a0*/  @!P2 IMAD R14, R233, 0x8, R16 ;  /* 0x00000008e90ea824 */ /* 0x001fe400078e0210 */
[----:B-1----:R-:W-:Y:S02]  /*1b1b0*/  FADD.FTZ R129, R113, R129 ;  /* 0x0000008171817221 */ /* 0x002fe40000010000 */
[----:B------:R-:W-:-:S03]  /*1b1c0*/  @!P2 VIADD R14, R14, 0x2e840 ;  /* 0x0002e8400e0ea836 */ /* 0x000fc60000000000 */
[----:B------:R-:W0:Y:S02]  /*1b1d0*/  MUFU.EX2 R116, R116 ;  /* 0x0000007400747308 */ /* 0x000e240000000800 */
[----:B------:R-:W-:-:S04]  /*1b1e0*/  @!P2 PRMT R14, RZ, 0x654, R14 ;  /* 0x00000654ff0ea816 */ /* 0x000fc8000000000e */
[----:B------:R1:W-:Y:S02]  /*1b1f0*/  @!P2 SYNCS.ARRIVE.TRANS64.RED.A1T0 RZ, [R14+URZ], RZ ;  /* 0x000000ff0effa9a7 */ /* 0x0003e4000810043f */
[----:B------:R-:W-:Y:S08]  /*1b200*/  MUFU.EX2 R118, R118 ;  /* 0x0000007600767308 */ /* 0x000ff00000000800 */
[----:B------:R-:W2:Y:S01]  /*1b210*/  MUFU.EX2 R117, R117 ;  /* 0x0000007500757308 */ /* 0x000ea20000000800 */
[----:B0-----:R-:W-:-:S07]  /*1b220*/  FADD.FTZ R129, R116, R129 ;  /* 0x0000008174817221 */ /* 0x001fce0000010000 */
[----:B------:R-:W0:Y:S08]  /*1b230*/  MUFU.EX2 R21, R21 ;  /* 0x0000001500157308 */ /* 0x000e300000000800 */
[----:B------:R3:W-:Y:S01]  /*1b240*/  MUFU.EX2 R111, R132 ;  /* 0x00000084006f7308 */ /* 0x0007e20000000800 */
[----:B--2---:R-:W-:-:S07]  /*1b250*/  FADD.FTZ R129, R117, R129 ;  /* 0x0000008175817221 */ /* 0x004fce0000010000 */
[----:B------:R-:W2:Y:S01]  /*1b260*/  MUFU.EX2 R181, R181 ;  /* 0x000000b500b57308 */ /* 0x000ea20000000800 */
[----:B---3--:R-:W-:-:S04]  /*1b270*/  FADD.FTZ R132, R12, R115 ;  /* 0x000000730c847221 */ /* 0x008fc80000010000 */
[----:B------:R-:W-:-:S03]  /*1b280*/  FADD.FTZ R132, R114, R132 ;  /* 0x0000008472847221 */ /* 0x000fc60000010000 */
[----:B------:R-:W3:Y:S01]  /*1b290*/  MUFU.EX2 R90, R90 ;  /* 0x0000005a005a7308 */ /* 0x000ee20000000800 */
[----:B------:R-:W-:-:S04]  /*1b2a0*/  FADD.FTZ R132, R20, R132 ;  /* 0x0000008414847221 */ /* 0x000fc80000010000 */
[----:B------:R-:W-:-:S03]  /*1b2b0*/  FADD.FTZ R132, R118, R132 ;  /* 0x0000008476847221 */ /* 0x000fc60000010000 */
[----:B------:R-:W4:Y:S01]  /*1b2c0*/  MUFU.EX2 R197, R197 ;  /* 0x000000c500c57308 */ /* 0x000f220000000800 */
[----:B0-----:R-:W-:-:S01]  /*1b2d0*/  FADD.FTZ R132, R21, R132 ;  /* 0x0000008415847221 */ /* 0x001fc20000010000 */
[----:B--2---:R-:W-:-:S06]  /*1b2e0*/  FADD.FTZ R129, R181, R129 ;  /* 0x00000081b5817221 */ /* 0x004fcc0000010000 */
[----:B------:R-:W0:Y:S01]  /*1b2f0*/  MUFU.EX2 R92, R92 ;  /* 0x0000005c005c7308 */ /* 0x000e220000000800 */
[----:B---3--:R-:W-:-:S04]  /*1b300*/  FADD.FTZ R132, R90, R132 ;  /* 0x000000845a847221 */ /* 0x008fc80000010000 */
[----:B------:R-:W-:-:S03]  /*1b310*/  FADD.FTZ R132, R111, R132 ;  /* 0x000000846f847221 */ /* 0x000fc60000010000 */
[----:B------:R-:W2:Y:S01]  /*1b320*/  MUFU.EX2 R94, R94 ;  /* 0x0000005e005e7308 */ /* 0x000ea20000000800 */
[----:B----4-:R-:W-:-:S07]  /*1b330*/  FADD.FTZ R129, R197, R129 ;  /* 0x00000081c5817221 */ /* 0x010fce0000010000 */
        /* <DEDUP_REMOVED lines=19> */
[----:B0-----:R-:W-:-:S01]  /*1b470*/  FADD.FTZ R132, R102, R132 ;  /* 0x0000008466847221 */ /* 0x001fc20000010000 */
[----:B--2---:R-:W-:-:S03]  /*1b480*/  FADD.FTZ R236, R89, R129 ;  /* 0x0000008159ec7221 */ /* 0x004fc60000010000 */
[----:B-1----:R-:W-:Y:S01]  /*1b490*/  FADD.FTZ R14, R101, R132 ;  /* 0x00000084650e7221 */ /* 0x002fe20000010000 */
[----:B------:R-:W-:Y:S06]  /*1b4a0*/  @!P1 BRA `(.L_x_2438) ;  /* 0x0000000000049947 */ /* 0x000fec0003800000 */
[----:B------:R-:W-:Y:S01]  /*1b4b0*/  BPT.TRAP 0x1 ;  /* 0x000000040000795c */ /* 0x000fe20000300000 */
.L_x_2438:
[----:B------:R-:W2:Y:S04]  /*1b4c0*/  LDL R105, [R1+0x58] ;  /* 0x0000580001697983 */ /* 0x000ea80000100800 */
[----:B------:R-:W3:Y:S01]  /*1b4d0*/  LDL R132, [R1+0x3c] ;  /* 0x00003c0001847983 */ /* 0x000ee20000100800 */
[----:B------:R-:W-:Y:S02]  /*1b4e0*/  F2FP.SATFINITE.E4M3.F32.PACK_AB_MERGE_C R108, R109, R108, RZ ;  /* 0x0000006c6d6c723e */ /* 0x000fe400048070ff */
[----:B------:R-:W-:Y:S02]  /*1b4f0*/  F2FP.SATFINITE.E4M3.F32.PACK_AB_MERGE_C R12, R12, R110, RZ ;  /* 0x0000006e0c0c723e */ /* 0x000fe400048070ff */
[----:B------:R-:W-:Y:S02]  /*1b500*/  F2FP.SATFINITE.E4M3.F32.PACK_AB_MERGE_C R21, R21, R118, RZ ;  /* 0x000000761515723e */ /* 0x000fe400048070ff */
[----:B------:R-:W-:-:S02]  /*1b510*/  F2FP.SATFINITE.E4M3.F32.PACK_AB_MERGE_C R108, R103, R99, R108 ;  /* 0x00000063676c723e */ /* 0x000fc4000480706c */
[----:B------:R-:W-:Y:S02]  /*1b520*/  F2FP.SATFINITE.E4M3.F32.PACK_AB_MERGE_C R106, R107, R106, R12 ;  /* 0x0000006a6b6a723e */ /* 0x000fe4000480700c */
        /* <DEDUP_REMOVED lines=128> */
[----:B------:R-:W-:Y:S01]  /*1bd30*/  IMAD.MOV.U32 R231, RZ, RZ, R233 ;  /* 0x000000ffffe77224 */ /* 0x000fe200078e00e9 */
[----:B------:R-:W-:Y:S06]  /*1bd40*/  @P2 BRA `(.L_x_2439) ;  /* 0xffffffb000082947 */ /* 0x000fec000383ffff */
[----:B------:R-:W-:-:S07]  /*1bd50*/  IMAD.MOV.U32 R231, RZ, RZ, R233 ;  /* 0x000000ffffe77224 */ /* 0x000fce00078e00e9 */
.L_x_2428:
[----:B------:R-:W2:Y:S02]  /*1bd60*/  LDL R12, [R1+0x54] ;  /* 0x00005400010c7983 */ /* 0x000ea40000100800 */
[----:B--2---:R-:W-:-:S13]  /*1bd70*/  ISETP.GE.AND P0, PT, R15, R12, PT ;  /* 0x0000000c0f00720c */ /* 0x004fda0003f06270 */
[----:B------:R-:W-:Y:S05]  /*1bd80*/  @!P0 BRA `(.L_x_2440) ;  /* 0x0000004000288947 */ /* 0x000fea0003800000 */
[----:B------:R-:W-:Y:S02]  /*1bd90*/  IMAD.MOV.U32 R233, RZ, RZ, R0 ;  /* 0x000000ffffe97224 */ /* 0x000fe400078e0000 */
[----:B------:R-:W-:Y:S02]  /*1bda0*/  IMAD.MOV.U32 R234, RZ, RZ, R3 ;  /* 0x000000ffffea7224 */ /* 0x000fe400078e0003 */
[----:B------:R-:W-:Y:S02]  /*1bdb0*/  IMAD.MOV.U32 R12, RZ, RZ, R232 ;  /* 0x000000ffff0c7224 */ /* 0x000fe400078e00e8 */
[----:B------:R-:W-:-:S07]  /*1bdc0*/  IMAD.MOV.U32 R235, RZ, RZ, R231 ;  /* 0x000000ffffeb7224 */ /* 0x000fce00078e00e7 */
.L_x_2451:
        /* <DEDUP_REMOVED lines=8> */
[----:B-1----:R-:W-:Y:S05]  /*1be50*/  @P2 BRA `(.L_x_2441) ;  /* 0x0000000000302947 */ /* 0x002fea0003800000 */
[----:B------:R-:W-:Y:S05]  /*1be60*/  @!P1 BRA `(.L_x_2442) ;  /* 0x0000000000049947 */ /* 0x000fea0003800000 */
[----:B------:R-:W-:Y:S01]  /*1be70*/  BPT.TRAP 0x1 ;  /* 0x000000040000795c */ /* 0x000fe20000300000 */
.L_x_2442:
[----:B------:R-:W-:Y:S01]  /*1be80*/  IMAD R0, R231, 0x8, R16 ;  /* 0x00000008e7007824 */ /* 0x000fe200078e0210 */
[----:B------:R-:W-:-:S04]  /*1be90*/  SHF.L.U32 R3, R232, 0x1f, RZ ;  /* 0x0000001fe8037819 */ /* 0x000fc800000006ff */
[----:B------:R1:W2:Y:S01]  /*1bea0*/  SYNCS.PHASECHK.TRANS64.TRYWAIT P0, [R0+URZ+0x2e830], R3 ;  /* 0x02e83003000075a7 */ /* 0x0002a2000800017f */
[----:B------:R-:W-:Y:S05]  /*1beb0*/  @!P1 BRA `(.L_x_2443) ;  /* 0x0000000000049947 */ /* 0x000fea0003800000 */
[----:B------:R-:W-:Y:S01]  /*1bec0*/  BPT.TRAP 0x1 ;  /* 0x000000040000795c */ /* 0x000fe20000300000 */
.L_x_2443:
[----:B------:R-:W-:Y:S04]  /*1bed0*/  BSSY B0, `(.L_x_2441) ;  /* 0x0000004000007945 */ /* 0x000fe80003800000 */
[----:B--2---:R-:W-:Y:S05]  /*1bee0*/  @P0 BRA `(.L_x_2444) ;  /* 0x0000000000080947 */ /* 0x004fea0003800000 */
[----:B------:R-:W2:Y:S02]  /*1bef0*/  SYNCS.PHASECHK.TRANS64.TRYWAIT P0, [R0+URZ+0x2e830], R3 ;  /* 0x02e83003000075a7 */ /* 0x000ea4000800017f */
[----:B--2---:R-:W-:Y:S05]  /*1bf00*/  @!P0 BRA `(.L_x_2445) ;  /* 0x0000011000f48947 */ /* 0x004fea0003800000 */
.L_x_2444:
[----:B------:R-:W-:Y:S05]  /*1bf10*/  BSYNC B0 ;  /* 0x0000000000007941 */ /* 0x000fea0003800000 */
.L_x_2441:
[----:B-12---:R-:W2:Y:S01]  /*1bf20*/  LDL R3, [R1+0x48] ;  /* 0x0000480001037983 */ /* 0x006ea20000100800 */
[----:B------:R-:W-:Y:S05]  /*1bf30*/  WARPSYNC.ALL ;  /* 0x0000000000007948 */ /* 0x000fea0003800000 */
[----:B------:R-:W1:Y:S01]  /*1bf40*/  S2R R0, SR_TID.X ;  /* 0x0000000000007919 */ /* 0x000e620000002100 */
[----:B------:R-:W-:Y:S01]  /*1bf50*/  IMAD.MOV.U32 R89, RZ, RZ, 0x40000040 ;  /* 0x40000040ff597424 */ /* 0x000fe200078e00ff */
[----:B------:R-:W-:Y:S01]  /*1bf60*/  MOV R13, UR38 ;  /* 0x00000026000d7c02 */ /* 0x000fe20008000f00 */
[----:B------:R-:W-:Y:S01]  /*1bf70*/  IMAD.MOV.U32 R93, RZ, RZ, 0x40000040 ;  /* 0x40000040ff5d7424 */ /* 0x000fe200078e00ff */
[----:B------:R-:W-:Y:S01]  /*1bf80*/  STL [R1+0xd8], R28 ;  /* 0x0000d81c01007387 */ /* 0x000fe20000100800 */
[----:B------:R-:W-:Y:S01]  /*1bf90*/  IMAD.MOV.U32 R21, RZ, RZ, 0x40000040 ;  /* 0x40000040ff157424 */ /* 0x000fe200078e00ff */
[----:B------:R-:W-:Y:S01]  /*1bfa0*/  R2UR UR35, R89 ;  /* 0x00000000592372ca */ /* 0x000fe200000e0000 */
[----:B------:R-:W-:Y:S01]  /*1bfb0*/  IMAD.MOV.U32 R91, RZ, RZ, 0x40000040 ;  /* 0x40000040ff5b7424 */ /* 0x000fe200078e00ff */
[----:B------:R-:W-:Y:S01]  /*1bfc0*/  R2UR UR17, R93 ;  /* 0x000000005d1172ca */ /* 0x000fe200000e0000 */
[----:B------:R-:W-:Y:S01]  /*1bfd0*/  STL [R1+0xd4], R27 ;  /* 0x0000d41b01007387 */ /* 0x000fe20000100800 */
[----:B------:R-:W-:Y:S01]  /*1bfe0*/  R2UR UR19, R21 ;  /* 0x00000000151372ca */ /* 0x000fe200000e0000 */
[----:B------:R-:W-:Y:S01]  /*1bff0*/  IMAD.MOV.U32 R95, RZ, RZ, 0x40000040 ;  /* 0x40000040ff5f7424 */ /* 0x000fe200078e00ff */
[C---:B------:R-:W-:Y:S01]  /*1c000*/  R2UR UR43, R91.reuse ;  /* 0x000000005b2b72ca */ /* 0x040fe200000e0000 */
[----:B------:R-:W-:Y:S01]  /*1c010*/  STL [R1+0xd0], R26 ;  /* 0x0000d01a01007387 */ /* 0x000fe20000100800 */
[----:B------:R-:W-:Y:S01]  /*1c020*/  R2UR UR25, R91 ;  /* 0x000000005b1972ca */ /* 0x000fe200000e0000 */
[----:B------:R-:W-:Y:S01]  /*1c030*/  IMAD.MOV.U32 R21, RZ, RZ, 0x40000040 ;  /* 0x40000040ff157424 */ /* 0x000fe200078e00ff */
[C---:B------:R-:W-:Y:S01]  /*1c040*/  R2UR UR5, R89.reuse ;  /* 0x00000000590572ca */ /* 0x040fe200000e0000 */
[----:B------:R-:W-:Y:S01]  /*1c050*/  STL [R1+0xcc], R25 ;  /* 0x0000cc1901007387 */ /* 0x000fe20000100800 */
[----:B------:R-:W-:-:S02]  /*1c060*/  R2UR UR7, R89 ;  /* 0x00000000590772ca */ /* 0x000fc400000e0000 */
[----:B------:R-:W-:Y:S01]  /*1c070*/  R2UR UR9, R93 ;  /* 0x000000005d0972ca */ /* 0x000fe200000e0000 */
[----:B------:R-:W-:Y:S01]  /*1c080*/  STL [R1+0xc8], R24 ;  /* 0x0000c81801007387 */ /* 0x000fe20000100800 */
[C---:B------:R-:W-:Y:S02]  /*1c090*/  R2UR UR11, R91.reuse ;  /* 0x000000005b0b72ca */ /* 0x040fe400000e0000 */
[----:B------:R-:W-:Y:S01]  /*1c0a0*/  R2UR UR59, R91 ;  /* 0x000000005b3b72ca */ /* 0x000fe200000e0000 */
[----:B------:R-:W-:Y:S01]  /*1c0b0*/  STL [R1+0xc4], R23 ;  /* 0x0000c41701007387 */ /* 0x000fe20000100800 */
[----:B------:R-:W-:Y:S02]  /*1c0c0*/  R2UR UR29, R89 ;  /* 0x00000000591d72ca */ /* 0x000fe400000e0000 */
[----:B------:R-:W-:Y:S01]  /*1c0d0*/  R2UR UR13, R91 ;  /* 0x000000005b0d72ca */ /* 0x000fe200000e0000 */
[----:B------:R3:W-:Y:S01]  /*1c0e0*/  STL [R1+0xc0], R22 ;  /* 0x0000c01601007387 */ /* 0x0007e20000100800 */
[----:B------:R-:W-:-:S02]  /*1c0f0*/  R2UR UR15, R93 ;  /* 0x000000005d0f72ca */ /* 0x000fc400000e0000 */
[----:B-1----:R-:W-:Y:S01]  /*1c100*/  SHF.R.U32.HI R0, RZ, 0x7, R0 ;  /* 0x00000007ff007819 */ /* 0x002fe20000011600 */
[----:B------:R-:W-:Y:S01]  /*1c110*/  STL [R1+0xbc], R19 ;  /* 0x0000bc1301007387 */ /* 0x000fe20000100800 */
[----:B------:R-:W-:Y:S02]  /*1c120*/  R2UR UR31, R93 ;  /* 0x000000005d1f72ca */ /* 0x000fe400000e0000 */
[C---:B------:R-:W-:Y:S01]  /*1c130*/  R2UR UR21, R89.reuse ;  /* 0x00000000591572ca */ /* 0x040fe200000e0000 */
[----:B------:R-:W-:Y:S01]  /*1c140*/  VIADD R94, R0, 0x8 ;  /* 0x00000008005e7836 */ /* 0x000fe20000000000 */
[----:B------:R1:W-:Y:S01]  /*1c150*/  STL [R1+0xb8], R18 ;  /* 0x0000b81201007387 */ /* 0x0003e20000100800 */
[----:B---3--:R-:W-:Y:S01]  /*1c160*/  MOV R22, UR43 ;  /* 0x0000002b00167c02 */ /* 0x008fe20008000f00 */
[----:B------:R-:W-:Y:S01]  /*1c170*/  UMOV UR43, UR25 ;  /* 0x00000019002b7c82 */ /* 0x000fe20008000000 */
[----:B------:R-:W-:Y:S01]  /*1c180*/  R2UR UR23, R89 ;  /* 0x00000000591772ca */ /* 0x000fe200000e0000 */
[----:B------:R3:W-:Y:S01]  /*1c190*/  BAR.SYNC.DEFER_BLOCKING R94, 0x100 ;  /* 0x0004005e0000751d */ /* 0x0007e20000010000 */
[----:B------:R-:W-:-:S02]  /*1c1a0*/  MOV R97, UR43 ;  /* 0x0000002b00617c02 */ /* 0x000fc40008000f00 */
[----:B------:R-:W-:Y:S02]  /*1c1b0*/  R2UR UR27, R91 ;  /* 0x000000005b1b72ca */ /* 0x000fe400000e0000 */
[C---:B------:R-:W-:Y:S01]  /*1c1c0*/  R2UR UR25, R5.reuse ;  /* 0x00000000051972ca */ /* 0x040fe200000e0000 */
[----:B------:R-:W-:Y:S01]  /*1c1d0*/  UMOV UR43, UR5 ;  /* 0x00000005002b7c82 */ /* 0x000fe20008000000 */
[----:B-1----:R-:W-:Y:S01]  /*1c1e0*/  MOV R18, UR35 ;  /* 0x0000002300127c02 */ /* 0x002fe20008000f00 */
[----:B------:R-:W-:Y:S01]  /*1c1f0*/  STL [R1+0xb4], R17 ;  /* 0x0000b41101007387 */ /* 0x000fe20000100800 */
[----:B------:R-:W-:Y:S01]  /*1c200*/  UMOV UR35, UR17 ;  /* 0x0000001100237c82 */ /* 0x000fe20008000000 */
[C---:B------:R-:W-:Y:S02]  /*1c210*/  R2UR UR17, R5.reuse ;  /* 0x00000000051172ca */ /* 0x040fe400000e0000 */
[C---:B------:R-:W-:Y:S01]  /*1c220*/  R2UR UR5, R5.reuse ;  /* 0x00000000050572ca */ /* 0x040fe200000e0000 */
[----:B------:R1:W-:Y:S01]  /*1c230*/  STL [R1+0xb0], R16 ;  /* 0x0000b01001007387 */ /* 0x0003e20000100800 */
[----:B------:R-:W-:Y:S01]  /*1c240*/  MOV R28, UR35 ;  /* 0x00000023001c7c02 */ /* 0x000fe20008000f00 */
[----:B------:R-:W-:Y:S01]  /*1c250*/  UMOV UR35, UR9 ;  /* 0x0000000900237c82 */ /* 0x000fe20008000000 */
[----:B------:R-:W-:Y:S01]  /*1c260*/  R2UR UR9, R5 ;  /* 0x00000000050972ca */ /* 0x000fe200000e0000 */
[----:B------:R-:W-:Y:S01]  /*1c270*/  STL [R1+0xac], R15 ;  /* 0x0000ac0f01007387 */ /* 0x000fe20000100800 */
[----:B------:R-:W-:-:S02]  /*1c280*/  R2UR UR47, R89 ;  /* 0x00000000592f72ca */ /* 0x000fc400000e0000 */
[----:B------:R-:W-:Y:S01]  /*1c290*/  R2UR UR51, R91 ;  /* 0x000000005b3372ca */ /* 0x000fe200000e0000 */
[----:B------:R-:W-:Y:S01]  /*1c2a0*/  STL [R1+0xa8], R14 ;  /* 0x0000a80e01007387 */ /* 0x000fe20000100800 */
[----:B------:R-:W-:Y:S01]  /*1c2b0*/  R2UR UR55, R89 ;  /* 0x00000000593772ca */ /* 0x000fe200000e0000 */
[----:B------:R-:W-:Y:S01]  /*1c2c0*/  IMAD.MOV.U32 R91, RZ, RZ, 0x40000040 ;  /* 0x40000040ff5b7424 */ /* 0x000fe200078e00ff */
[----:B------:R-:W-:Y:S01]  /*1c2d0*/  WARPGROUP.ARRIVE ;  /* 0x00000000000079c5 */ /* 0x000fe20000000000 */
[----:B-1----:R-:W-:Y:S01]  /*1c2e0*/  MOV R16, UR59 ;  /* 0x0000003b00107c02 */ /* 0x002fe20008000f00 */
[----:B------:R-:W-:Y:S01]  /*1c2f0*/  UMOV UR59, UR29 ;  /* 0x0000001d003b7c82 */ /* 0x000fe20008000000 */
[----:B------:R-:W-:Y:S01]  /*1c300*/  STL [R1+0xa4], R12 ;  /* 0x0000a40c01007387 */ /* 0x000fe20000100800 */
[----:B------:R-:W-:Y:S01]  /*1c310*/  MOV R26, UR59 ;  /* 0x0000003b001a7c02 */ /* 0x000fe20008000f00 */
[----:B------:R-:W-:Y:S01]  /*1c320*/  UMOV UR59, UR13 ;  /* 0x0000000d003b7c82 */ /* 0x000fe20008000000 */
[----:B------:R-:W-:Y:S01]  /*1c330*/  R2UR UR13, R5 ;  /* 0x00000000050d72ca */ /* 0x000fe200000e0000 */
[----:B------:R1:W-:Y:S01]  /*1c340*/  STL [R1+0xa0], R2 ;  /* 0x0000a00201007387 */ /* 0x0003e20000100800 */
[----:B------:R-:W-:Y:S01]  /*1c350*/  IMAD.MOV.U32 R89, RZ, RZ, 0x40000040 ;  /* 0x40000040ff597424 */ /* 0x000fe200078e00ff */
[----:B------:R-:W-:-:S02]  /*1c360*/  R2UR UR40, R4 ;  /* 0x00000000042872ca */ /* 0x000fc400000e0000 */
[----:B------:R-:W-:Y:S02]  /*1c370*/  R2UR UR41, R5 ;  /* 0x00000000052972ca */ /* 0x000fe400000e0000 */
[C---:B------:R-:W-:Y:S02]  /*1c380*/  R2UR UR32, R10.reuse ;  /* 0x000000000a2072ca */ /* 0x040fe400000e0000 */
[----:B------:R-:W-:Y:S02]  /*1c390*/  R2UR UR33, R11 ;  /* 0x000000000b2172ca */ /* 0x000fe400000e0000 */
[----:B-1----:R-:W-:Y:S02]  /*1c3a0*/  MOV R2, UR39 ;  /* 0x0000002700027c02 */ /* 0x002fe40008000f00 */
[----:B------:R-:W-:Y:S02]  /*1c3b0*/  R2UR UR39, R95 ;  /* 0x000000005f2772ca */ /* 0x000fe400000e0000 */
[----:B------:R-:W-:-:S02]  /*1c3c0*/  R2UR UR56, R10 ;  /* 0x000000000a3872ca */ /* 0x000fc400000e0000 */
[----:B------:R-:W-:Y:S02]  /*1c3d0*/  R2UR UR57, R11 ;  /* 0x000000000b3972ca */ /* 0x000fe400000e0000 */
[----:B------:R-:W-:-:S07]  /*1c3e0*/  MOV R0, UR36 ;  /* 0x0000002400007c02 */ /* 0x000fce0008000f00 */
[----:B------:R-:W-:Y:S01]  /*1c3f0*/  MOV R14, UR39 ;  /* 0x00000027000e7c02 */ /* 0x000fe20008000f00 */
[----:B------:R-:W-:Y:S01]  /*1c400*/  UMOV UR39, UR31 ;  /* 0x0000001f00277c82 */ /* 0x000fe20008000000 */
[----:B------:R-:W-:Y:S02]  /*1c410*/  R2UR UR31, R21 ;  /* 0x00000000151f72ca */ /* 0x000fe400000e0000 */
[----:B------:R-:W-:Y:S01]  /*1c420*/  MOV R24, UR39 ;  /* 0x0000002700187c02 */ /* 0x000fe20008000f00 */
[----:B------:R-:W-:Y:S01]  /*1c430*/  UMOV UR39, UR21 ;  /* 0x0000001500277c82 */ /* 0x000fe20008000000 */
[----:B------:R-:W-:Y:S01]  /*1c440*/  R2UR UR21, R5 ;  /* 0x00000000051572ca */ /* 0x000fe200000e0000 */
        /* <DEDUP_REMOVED lines=21> */
[----:B---3--:R-:W-:Y:S01]  /*1c5a0*/  VIADD R94, R20, 0x4 ;  /* 0x00000004145e7836 */ /* 0x008fe20000000000 */
        /* <DEDUP_REMOVED lines=14> */
[----:B------:R-:W-:Y:S02]  /*1c690*/  VIADD R88, R20, 0x404 ;  /* 0x0000040414587836 */ /* 0x000fe40000000000 */
[----:B------:R-:W-:Y:S02]  /*1c6a0*/  MOV R12, UR38 ;  /* 0x00000026000c7c02 */ /* 0x000fe40008000f00 */
[----:B------:R-:W-:Y:S01]  /*1c6b0*/  R2UR UR42, R90 ;  /* 0x000000005a2a72ca */ /* 0x000fe200000e0000 */
[----:B------:R-:W-:Y:S01]  /*1c6c0*/  VIADD R90, R20, 0x504 ;  /* 0x00000504145a7836 */ /* 0x000fe20000000000 */
[----:B------:R-:W-:Y:S01]  /*1c6d0*/  R2UR UR46, R88 ;  /* 0x00000000582e72ca */ /* 0x000fe200000e0000 */
[----:B------:R-:W-:Y:S01]  /*1c6e0*/  VIADD R88, R20, 0x604 ;  /* 0x0000060414587836 */ /* 0x000fe20000000000 */
[----:B------:R-:W-:-:S02]  /*1c6f0*/  UMOV UR38, UR30 ;  /* 0x0000001e00267c82 */ /* 0x000fc40008000000 */
[----:B------:R-:W-:Y:S01]  /*1c700*/  MOV R15, UR58 ;  /* 0x0000003a000f7c02 */ /* 0x000fe20008000f00 */
[----:B------:R-:W-:Y:S01]  /*1c710*/  UMOV UR58, UR28 ;  /* 0x0000001c003a7c82 */ /* 0x000fe20008000000 */
[----:B------:R-:W-:Y:S01]  /*1c720*/  MOV R17, UR34 ;  /* 0x0000002200117c02 */ /* 0x000fe20008000f00 */
[----:B------:R-:W-:Y:S01]  /*1c730*/  UMOV UR34, UR16 ;  /* 0x0000001000227c82 */ /* 0x000fe20008000000 */
[C---:B------:R-:W-:Y:S02]  /*1c740*/  R2UR UR16, R4.reuse ;  /* 0x00000000041072ca */ /* 0x040fe400000e0000 */
        /* <DEDUP_REMOVED lines=8> */
[----:B------:R-:W-:Y:S01]  /*1c7d0*/  MOV R25, UR58 ;  /* 0x0000003a00197c02 */ /* 0x000fe20008000f00 */
[----:B------:R-:W-:Y:S01]  /*1c7e0*/  QGMMA.64x32x32.F32.E4M3.E4M3 R184, gdesc[UR16], RZ, !UPT, gsb0 ;  /* 0x0060000010b879f3 */ /* 0x000fe2000c0008ff */
[----:B------:R-:W-:Y:S01]  /*1c7f0*/  UMOV UR58, UR12 ;  /* 0x0000000c003a7c82 */ /* 0x000fe20008000000 */
[C---:B------:R-:W-:Y:S01]  /*1c800*/  R2UR UR12, R4.reuse ;  /* 0x00000000040c72ca */ /* 0x040fe200000e0000 */
[----:B------:R-:W-:Y:S01]  /*1c810*/  IMAD.MOV.U32 R21, RZ, RZ, R96 ;  /* 0x000000ffff157224 */ /* 0x000fe200078e0060 */
[----:B------:R-:W-:Y:S01]  /*1c820*/  MOV R23, UR38 ;  /* 0x0000002600177c02 */ /* 0x000fe20008000f00 */
        /* <DEDUP_REMOVED lines=31> */
[----:B------:R-:W-:Y:S02]  /*1ca20*/  VIADD R20, R20, 0x606 ;  /* 0x0000060614147836 */ /* 0x000fe40000000000 */
[----:B------:R-:W-:-:S03]  /*1ca30*/  IMAD.MOV.U32 R91, RZ, RZ, 0x40000040 ;  /* 0x40000040ff5b7424 */ /* 0x000fc600078e00ff */
[----:B------:R-:W-:Y:S01]  /*1ca40*/  R2UR UR30, R20 ;  /* 0x00000000141e72ca */ /* 0x000fe200000e0000 */
[----:B------:R-:W-:Y:S01]  /*1ca50*/  IMAD.MOV.U32 R20, RZ, RZ, R97 ;  /* 0x000000ffff147224 */ /* 0x000fe200078e0061 */
[----:B------:R-:W-:Y:S02]  /*1ca60*/  WARPGROUP.DEPBAR.LE gsb0, 0x0 ;  /* 0x00008000000079c5 */ /* 0x000fe40000010000 */
[----:B------:R-:W-:-:S06]  /*1ca70*/  WARPGROUP.ARRIVE ;  /* 0x00000000000079c5 */ /* 0x000fcc0000000000 */
[----:B------:R-:W-:Y:S01]  /*1ca80*/  QGMMA.64x32x32.F32.E4M3.E4M3 R120, gdesc[UR20], RZ, !UPT, gsb0 ;  /* 0x00600000147879f3 */ /* 0x000fe2000c0008ff */
[----:B------:R-:W-:Y:S02]  /*1ca90*/  R2UR UR22, R90 ;  /* 0x000000005a1672ca */ /* 0x000fe400000e0000 */
[----:B------:R-:W-:Y:S01]  /*1caa0*/  R2UR UR23, R91 ;  /* 0x000000005b1772ca */ /* 0x000fe200000e0000 */
[----:B------:R-:W-:Y:S02]  /*1cab0*/  WARPGROUP.DEPBAR.LE gsb0, 0x0 ;  /* 0x00008000000079c5 */ /* 0x000fe40000010000 */
[----:B0-----:R-:W-:-:S06]  /*1cac0*/  WARPGROUP.ARRIVE ;  /* 0x00000000000079c5 */ /* 0x001fcc0000000000 */
        /* <DEDUP_REMOVED lines=115> */
[----:B------:R0:W5:Y:S01]  /*1d200*/  LDL.LU R2, [R1+0xa0] ;  /* 0x0000a00001027983 */ /* 0x0001620000300800 */
        /* <DEDUP_REMOVED lines=25> */
[----:B------:R-:W-:Y:S01]  /*1d3a0*/  R2UR UR36, R0 ;  /* 0x00000000002472ca */ /* 0x000fe200000e0000 */
[----:B------:R-:W-:Y:S02]  /*1d3b0*/  WARPGROUP.DEPBAR.LE gsb0, 0x0 ;  /* 0x00008000000079c5 */ /* 0x000fe40000010000 */
[----:B0-----:R-:W-:-:S12]  /*1d3c0*/  @P2 BRA `(.L_x_2446) ;  /* 0x0000000000282947 */ /* 0x001fd80003800000 */
[----:B------:R-:W-:Y:S05]  /*1d3d0*/  @!P1 BRA `(.L_x_2447) ;  /* 0x0000000000049947 */ /* 0x000fea0003800000 */
[----:B------:R-:W-:Y:S01]  /*1d3e0*/  BPT.TRAP 0x1 ;  /* 0x000000040000795c */ /* 0x000fe20000300000 */
.L_x_2447:
[----:B-----5:R-:W-:Y:S01]  /*1d3f0*/  SHF.L.U32 R0, R12, 0x1f, RZ ;  /* 0x0000001f0c007819 */ /* 0x020fe200000006ff */
[----:B------:R-:W-:-:S04]  /*1d400*/  IMAD R3, R235, 0x8, R16 ;  /* 0x00000008eb037824 */ /* 0x000fc800078e0210 */
[----:B------:R0:W1:Y:S01]  /*1d410*/  SYNCS.PHASECHK.TRANS64.TRYWAIT P0, [R3+URZ+0x2e850], R0 ;  /* 0x02e85000030075a7 */ /* 0x000062000800017f */
[----:B------:R-:W-:Y:S05]  /*1d420*/  @!P1 BRA `(.L_x_2448) ;  /* 0x0000000000049947 */ /* 0x000fea0003800000 */
[----:B------:R-:W-:Y:S01]  /*1d430*/  BPT.TRAP 0x1 ;  /* 0x000000040000795c */ /* 0x000fe20000300000 */
.L_x_2448:
[----:B-1----:R-:W-:Y:S05]  /*1d440*/  @P0 BRA `(.L_x_2446) ;  /* 0x0000000000080947 */ /* 0x002fea0003800000 */
[----:B------:R-:W1:Y:S02]  /*1d450*/  SYNCS.PHASECHK.TRANS64.TRYWAIT P0, [R3+URZ+0x2e850], R0 ;  /* 0x02e85000030075a7 */ /* 0x000e64000800017f */
[----:B-1----:R-:W-:Y:S05]  /*1d460*/  @!P0 BRA `(.L_x_2449) ;  /* 0x000000fc00b08947 */ /* 0x002fea0003800000 */
.L_x_2446:
[----:B01---5:R-:W-:Y:S01]  /*1d470*/  VIADD R0, R16, 0x400 ;  /* 0x0000040010007836 */ /* 0x023fe20000000000 */
[----:B------:R-:W-:Y:S05]  /*1d480*/  WARPSYNC.ALL ;  /* 0x0000000000007948 */ /* 0x000fea0003800000 */
[----:B------:R-:W-:Y:S01]  /*1d490*/  SHF.R.U32.HI R0, RZ, 0x4, R0 ;  /* 0x00000004ff007819 */ /* 0x000fe20000011600 */
[----:B------:R-:W-:Y:S01]  /*1d4a0*/  IMAD.MOV.U32 R13, RZ, RZ, -0x3ffffff0 ;  /* 0xc0000010ff0d7424 */ /* 0x000fe200078e00ff */
[----:B------:R-:W-:Y:S01]  /*1d4b0*/  WARPGROUP.ARRIVE ;  /* 0x00000000000079c5 */ /* 0x000fe20000000000 */
[----:B------:R-:W-:Y:S01]  /*1d4c0*/  IMAD.MOV.U32 R21, RZ, RZ, -0x3ffffff0 ;  /* 0xc0000010ff157424 */ /* 0x000fe200078e00ff */
[----:B------:R-:W-:-:S02]  /*1d4d0*/  LOP3.LUT R0, R0, 0x3fff, RZ, 0xc0, !PT ;  /* 0x00003fff00007812 */ /* 0x000fc400078ec0ff */
[----:B------:R-:W-:Y:S02]  /*1d4e0*/  R2UR UR7, R13 ;  /* 0x000000000d0772ca */ /* 0x000fe400000e0000 */
[----:B------:R-:W-:-:S05]  /*1d4f0*/  LOP3.LUT R0, R0, 0x10000, RZ, 0xfc, !PT ;  /* 0x0001000000007812 */ /* 0x000fca00078efcff */
[----:B------:R-:W-:Y:S01]  /*1d500*/  IMAD R12, R235, 0x700, R0 ;  /* 0x00000700eb0c7824 */ /* 0x000fe200078e0200 */
[----:B------:R-:W-:-:S03]  /*1d510*/  FMNMX.FTZ R0, R184, R234, !PT ;  /* 0x000000eab8007209 */ /* 0x000fc60007810000 */
[C---:B------:R-:W-:Y:S01]  /*1d520*/  VIADD R20, R12.reuse, 0x100 ;  /* 0x000001000c147836 */ /* 0x040fe20000000000 */
[----:B------:R-:W-:Y:S02]  /*1d530*/  R2UR UR6, R12 ;  /* 0x000000000c0672ca */ /* 0x000fe400000e0000 */
[----:B------:R-:W-:-:S04]  /*1d540*/  FMNMX.FTZ R0, R185, R0, !PT ;  /* 0x00000000b9007209 */ /* 0x000fc80007810000 */
[----:B------:R-:W-:Y:S02]  /*1d550*/  FMNMX.FTZ R13, R188, R0, !PT ;  /* 0x00000000bc0d7209 */ /* 0x000fe40007810000 */
        /* <DEDUP_REMOVED lines=118> */
[----:B0-----:R-:W-:Y:S02]  /*1dcc0*/  LOP3.LUT R226, R227, 0x7f, RZ, 0xc0, !PT ;  /* 0x0000007fe3e27812 */ /* 0x001fe400078ec0ff */
[----:B------:R-:W-:Y:S01]  /*1dcd0*/  FMNMX.FTZ R0, R98, R0, !PT ;  /* 0x0000000062007209 */ /* 0x000fe20007810000 */
[----:B------:R-:W0:Y:S01]  /*1dce0*/  S2R R227, SR_TID.X ;  /* 0x0000000000e37919 */ /* 0x000e220000002100 */
[----:B------:R-:W-:-:S02]  /*1dcf0*/  ISETP.NE.AND P0, PT, R226, RZ, PT ;  /* 0x000000ffe200720c */ /* 0x000fc40003f05270 */
[----:B------:R-:W-:-:S04]  /*1dd00*/  FMNMX.FTZ R0, R99, R0, !PT ;  /* 0x0000000063007209 */ /* 0x000fc80007810000 */
[----:B------:R-:W-:-:S04]  /*1dd10*/  FMNMX.FTZ R0, R102, R0, !PT ;  /* 0x0000000066007209 */ /* 0x000fc80007810000 */
[----:B------:R-:W-:-:S05]  /*1dd20*/  FMNMX.FTZ R0, R103, R0, !PT ;  /* 0x0000000067007209 */ /* 0x000fca0007810000 */
[----:B------:R-:W1:Y:S01]  /*1dd30*/  SHFL.BFLY PT, R3, R0, 0x2, 0x1f ;  /* 0x0c401f0000037f89 */ /* 0x000e6200000e0000 */
[----:B0-----:R-:W-:Y:S02]  /*1dd40*/  SHF.R.U32.HI R227, RZ, 0x7, R227 ;  /* 0x00000007ffe37819 */ /* 0x001fe400000116e3 */
[----:B-1----:R-:W-:Y:S01]  /*1dd50*/  FMNMX.FTZ R0, R0, R3, !PT ;  /* 0x0000000300007209 */ /* 0x002fe20007810000 */
[----:B------:R-:W-:Y:S02]  /*1dd60*/  WARPGROUP.DEPBAR.LE gsb0, 0x0 ;  /* 0x00008000000079c5 */ /* 0x000fe40000010000 */
[----:B------:R-:W-:-:S06]  /*1dd70*/  WARPGROUP.ARRIVE ;  /* 0x00000000000079c5 */ /* 0x000fcc0000000000 */
[----:B------:R-:W-:Y:S01]  /*1dd80*/  QGMMA.64x128x32.F32.E4M3.E4M3 R24, R216, gdesc[UR4], R24, gsb0 ;  /* 0x01e00004d8187df3 */ /* 0x000fe20008000818 */
[----:B------:R-:W-:Y:S02]  /*1dd90*/  R2UR UR6, R20 ;  /* 0x00000000140672ca */ /* 0x000fe400000e0000 */
[----:B------:R-:W-:Y:S01]  /*1dda0*/  R2UR UR7, R21 ;  /* 0x00000000150772ca */ /* 0x000fe200000e0000 */
[----:B------:R-:W0:Y:S01]  /*1ddb0*/  SHFL.BFLY PT, R20, R13, 0x2, 0x1f ;  /* 0x0c401f000d147f89 */ /* 0x000e2200000e0000 */
[----:B------:R-:W-:Y:S01]  /*1ddc0*/  IMAD.MOV.U32 R21, RZ, RZ, -0x3ffffff0 ;  /* 0xc0000010ff157424 */ /* 0x000fe200078e00ff */
[----:B0-----:R-:W-:Y:S01]  /*1ddd0*/  FMNMX.FTZ R13, R13, R20, !PT ;  /* 0x000000140d0d7209 */ /* 0x001fe20007810000 */
[----:B------:R-:W-:-:S04]  /*1dde0*/  VIADD R20, R12, 0x400 ;  /* 0x000004000c147836 */ /* 0x000fc80000000000 */
[----:B------:R-:W0:Y:S02]  /*1ddf0*/  SHFL.BFLY PT, R3, R13, 0x1, 0x1f ;  /* 0x0c201f000d037f89 */ /* 0x000e2400000e0000 */
[----:B0-----:R-:W-:Y:S01]  /*1de00*/  FMNMX.FTZ R3, R13, R3, !PT ;  /* 0x000000030d037209 */ /* 0x001fe20007810000 */
[----:B------:R-:W-:Y:S02]  /*1de10*/  WARPGROUP.DEPBAR.LE gsb0, 0x0 ;  /* 0x00008000000079c5 */ /* 0x000fe40000010000 */
[----:B------:R-:W-:-:S06]  /*1de20*/  WARPGROUP.ARRIVE ;  /* 0x00000000000079c5 */ /* 0x000fcc0000000000 */
        /* <DEDUP_REMOVED lines=23> */
[--C-:B------:R-:W-:Y:S01]  /*1dfa0*/  FFMA.FTZ R156, R2, R156, -R21.reuse ;  /* 0x0000009c029c7223 */ /* 0x100fe20000010815 */
[----:B0-----:R-:W-:Y:S01]  /*1dfb0*/  FMNMX.FTZ R0, R0, R20, !PT ;  /* 0x0000001400007209 */ /* 0x001fe20007810000 */
[----:B------:R-:W-:Y:S01]  /*1dfc0*/  FADD.FTZ R20, -R3, R234 ;  /* 0x000000ea03147221 */ /* 0x000fe20000010100 */
[----:B------:R-:W-:-:S01]  /*1dfd0*/  FFMA.FTZ R157, R2, R157, -R21 ;  /* 0x0000009d029d7223 */ /* 0x000fc20000010815 */
[C-C-:B------:R-:W-:Y:S01]  /*1dfe0*/  FFMA.FTZ R160, R2.reuse, R160, -R21.reuse ;  /* 0x000000a002a07223 */ /* 0x140fe20000010815 */
[----:B------:R-:W-:-:S01]  /*1dff0*/  FFMA.FTZ R161, R2, R161, -R21 ;  /* 0x000000a102a17223 */ /* 0x000fc20000010815 */
[----:B------:R-:W-:Y:S01]  /*1e000*/  FADD.FTZ R13, -R0, R233 ;  /* 0x000000e9000d7221 */ /* 0x000fe20000010100 */
[C---:B------:R-:W-:Y:S01]  /*1e010*/  FMUL.FTZ R20, R2.reuse, R20 ;  /* 0x0000001402147220 */ /* 0x040fe20000410000 */
[C-C-:B------:R-:W-:Y:S01]  /*1e020*/  FFMA.FTZ R164, R2.reuse, R164, -R21.reuse ;  /* 0x000000a402a47223 */ /* 0x140fe20000010815 */
[----:B------:R-:W-:-:S01]  /*1e030*/  FFMA.FTZ R165, R2, R165, -R21 ;  /* 0x000000a502a57223 */ /* 0x000fc20000010815 */
[C---:B------:R-:W-:Y:S01]  /*1e040*/  FMUL.FTZ R13, R2.reuse, R13 ;  /* 0x0000000d020d7220 */ /* 0x040fe20000410000 */
        /* <DEDUP_REMOVED lines=29> */
[----:B------:R-:W-:Y:S08]  /*1e220*/  MUFU.EX2 R20, R20 ;  /* 0x0000001400147308 */ /* 0x000ff00000000800 */
[----:B------:R-:W0:Y:S08]  /*1e230*/  MUFU.EX2 R184, R184 ;  /* 0x000000b800b87308 */ /* 0x000e300000000800 */
[----:B------:R-:W1:Y:S08]  /*1e240*/  MUFU.EX2 R185, R185 ;  /* 0x000000b900b97308 */ /* 0x000e700000000800 */
[----:B------:R-:W2:Y:S01]  /*1e250*/  MUFU.EX2 R188, R188 ;  /* 0x000000bc00bc7308 */ /* 0x000ea20000000800 */
[----:B0-----:R-:W-:-:S07]  /*1e260*/  FFMA.FTZ R236, R20, R236, R184 ;  /* 0x000000ec14ec7223 */ /* 0x001fce00000100b8 */
        /* <DEDUP_REMOVED lines=47> */
[----:B------:R-:W-:Y:S01]  /*1e560*/  MUFU.EX2 R137, R137 ;  /* 0x0000008900897308 */ /* 0x000fe20000000800 */
[----:B--2---:R-:W-:-:S07]  /*1e570*/  FADD.FTZ R236, R165, R236 ;  /* 0x000000eca5ec7221 */ /* 0x004fce0000010000 */
[----:B------:R-:W-:Y:S01]  /*1e580*/  MUFU.EX2 R140, R140 ;  /* 0x0000008c008c7308 */ /* 0x000fe20000000800 */
[----:B0-----:R-:W-:-:S07]  /*1e590*/  FADD.FTZ R236, R136, R236 ;  /* 0x000000ec88ec7221 */ /* 0x001fce0000010000 */
[----:B------:R-:W-:Y:S01]  /*1e5a0*/  MUFU.EX2 R141, R141 ;  /* 0x0000008d008d7308 */ /* 0x000fe20000000800 */
[----:B------:R-:W-:Y:S02]  /*1e5b0*/  WARPGROUP.DEPBAR.LE gsb0, 0x0 ;  /* 0x00008000000079c5 */ /* 0x000fe40000010000 */
[C-C-:B------:R-:W-:Y:S01]  /*1e5c0*/  FFMA.FTZ R208, R2.reuse, R88, -R21.reuse ;  /* 0x0000005802d07223 */ /* 0x140fe20000010815 */
[----:B------:R-:W-:-:S01]  /*1e5d0*/  FFMA.FTZ R88, R2, R100, -R21 ;  /* 0x0000006402587223 */ /* 0x000fc20000010815 */
[C---:B------:R-:W-:Y:S01]  /*1e5e0*/  FFMA.FTZ R100, R2.reuse, R101, -R21 ;  /* 0x0000006502647223 */ /* 0x040fe20000010815 */
[----:B------:R-:W-:-:S01]  /*1e5f0*/  FFMA.FTZ R101, R2, R0, -8 ;  /* 0xc100000002657423 */ /* 0x000fc20000010000 */
[C---:B------:R-:W-:Y:S01]  /*1e600*/  FFMA.FTZ R209, R2.reuse, R89, -R21 ;  /* 0x0000005902d17223 */ /* 0x040fe20000010815 */
[----:B------:R-:W-:Y:S01]  /*1e610*/  IMAD.MOV.U32 R89, RZ, RZ, -0x3ffffff0 ;  /* 0xc0000010ff597424 */ /* 0x000fe200078e00ff */
        /* <DEDUP_REMOVED lines=10> */
[----:B0-----:R-:W-:-:S02]  /*1e6c0*/  VIADD R88, R12, 0x500 ;  /* 0x000005000c587836 */ /* 0x001fc40000000000 */
[----:B------:R-:W-:-:S01]  /*1e6d0*/  FFMA.FTZ R170, R2, R170, -R101 ;  /* 0x000000aa02aa7223 */ /* 0x000fc20000010865 */
[----:B------:R-:W-:Y:S01]  /*1e6e0*/  R2UR UR7, R89 ;  /* 0x00000000590772ca */ /* 0x000fe200000e0000 */
[----:B------:R-:W-:-:S01]  /*1e6f0*/  FFMA.FTZ R171, R2, R171, -R101 ;  /* 0x000000ab02ab7223 */ /* 0x000fc20000010865 */
[--C-:B------:R-:W-:Y:S01]  /*1e700*/  FFMA.FTZ R174, R2, R174, -R101.reuse ;  /* 0x000000ae02ae7223 */ /* 0x100fe20000010865 */
[----:B------:R-:W-:Y:S01]  /*1e710*/  R2UR UR6, R88 ;  /* 0x00000000580672ca */ /* 0x000fe200000e0000 */
[----:B------:R-:W0:Y:S01]  /*1e720*/  MUFU.EX2 R187, R187 ;  /* 0x000000bb00bb7308 */ /* 0x000e220000000800 */
[----:B------:R-:W-:Y:S01]  /*1e730*/  WARPGROUP.ARRIVE ;  /* 0x00000000000079c5 */ /* 0x000fe20000000000 */
        /* <DEDUP_REMOVED lines=10> */
[----:B------:R-:W-:Y:S01]  /*1e7e0*/  QGMMA.64x128x32.F32.E4M3.E4M3 R24, R204, gdesc[UR4], R24, gsb0 ;  /* 0x01e00004cc187df3 */ /* 0x000fe20008000818 */
        /* <DEDUP_REMOVED lines=15> */
[----:B------:R-:W-:Y:S01]  /*1e8e0*/  FFMA.FTZ R150, R2, R150, -R101 ;  /* 0x0000009602967223 */ /* 0x000fe20000010865 */
[----:B------:R-:W-:-:S01]  /*1e8f0*/  FADD.FTZ R236, R137, R236 ;  /* 0x000000ec89ec7221 */ /* 0x000fc20000010000 */
[C-C-:B------:R-:W-:Y:S01]  /*1e900*/  FFMA.FTZ R151, R2.reuse, R151, -R101.reuse ;  /* 0x0000009702977223 */ /* 0x140fe20000010865 */
[----:B------:R-:W-:-:S01]  /*1e910*/  FFMA.FTZ R122, R2, R122, -R101 ;  /* 0x0000007a027a7223 */ /* 0x000fc20000010865 */
[----:B------:R-:W2:Y:S01]  /*1e920*/  MUFU.EX2 R195, R195 ;  /* 0x000000c300c37308 */ /* 0x000ea20000000800 */
        /* <DEDUP_REMOVED lines=25> */
[----:B------:R-:W-:-:S06]  /*1eac0*/  FFMA.FTZ R102, R2, R102, -R101 ;  /* 0x0000006602667223 */ /* 0x000fcc0000010865 */
        /* <DEDUP_REMOVED lines=40> */
[----:B------:R-:W-:-:S04]  /*1ed50*/  FADD.FTZ R14, R140, R236 ;  /* 0x000000ec8c0e7221 */ /* 0x000fc80000010000 */
[----:B------:R-:W-:Y:S02]  /*1ed60*/  FADD.FTZ R14, R141, R14 ;  /* 0x0000000e8d0e7221 */ /* 0x000fe40000010000 */
[----:B------:R-:W0:Y:S01]  /*1ed70*/  MUFU.EX2 R146, R146 ;  /* 0x0000009200927308 */ /* 0x000e220000000800 */
[----:B--2---:R-:W-:-:S01]  /*1ed80*/  FADD.FTZ R89, R142, R88 ;  /* 0x000000588e597221 */ /* 0x004fc20000010000 */
[----:B------:R-:W-:Y:S02]  /*1ed90*/  VIADD R88, R12, 0x600 ;  /* 0x000006000c587836 */ /* 0x000fe40000000000 */
[----:B------:R-:W-:-:S03]  /*1eda0*/  FFMA.FTZ R12, R2, R111, -R101 ;  /* 0x0000006f020c7223 */ /* 0x000fc60000010865 */
[----:B------:R-:W-:Y:S01]  /*1edb0*/  R2UR UR6, R88 ;  /* 0x00000000580672ca */ /* 0x000fe200000e0000 */
[----:B------:R-:W2:Y:S01]  /*1edc0*/  MUFU.EX2 R144, R144 ;  /* 0x0000009000907308 */ /* 0x000ea20000000800 */
[----:B-1----:R-:W-:-:S01]  /*1edd0*/  FADD.FTZ R89, R143, R89 ;  /* 0x000000598f597221 */ /* 0x002fc20000010000 */
[----:B------:R-:W-:-:S06]  /*1ede0*/  FFMA.FTZ R88, R2, R115, -R101 ;  /* 0x0000007302587223 */ /* 0x000fcc0000010865 */
[----:B------:R-:W1:Y:S01]  /*1edf0*/  MUFU.EX2 R145, R145 ;  /* 0x0000009100917308 */ /* 0x000e620000000800 */
[----:B0-----:R-:W-:-:S01]  /*1ee00*/  FADD.FTZ R111, R146, R89 ;  /* 0x00000059926f7221 */ /* 0x001fc20000010000 */
[----:B------:R-:W-:-:S05]  /*1ee10*/  IMAD.MOV.U32 R89, RZ, RZ, -0x3ffffff0 ;  /* 0xc0000010ff597424 */ /* 0x000fca00078e00ff */
[----:B------:R-:W-:Y:S01]  /*1ee20*/  R2UR UR7, R89 ;  /* 0x00000000590772ca */ /* 0x000fe200000e0000 */
[----:B------:R-:W0:Y:S01]  /*1ee30*/  MUFU.EX2 R147, R147 ;  /* 0x0000009300937308 */ /* 0x000e220000000800 */
[----:B--2---:R-:W-:-:S01]  /*1ee40*/  FADD.FTZ R14, R144, R14 ;  /* 0x0000000e900e7221 */ /* 0x004fc20000010000 */
[C-C-:B------:R-:W-:Y:S01]  /*1ee50*/  FFMA.FTZ R89, R2.reuse, R119, -R101.reuse ;  /* 0x0000007702597223 */ /* 0x140fe20000010865 */
[----:B------:R-:W-:-:S05]  /*1ee60*/  FFMA.FTZ R101, R2, R103, -R101 ;  /* 0x0000006702657223 */ /* 0x000fca0000010865 */
[----:B------:R-:W2:Y:S01]  /*1ee70*/  MUFU.EX2 R148, R148 ;  /* 0x0000009400947308 */ /* 0x000ea20000000800 */
[----:B-1----:R-:W-:-:S03]  /*1ee80*/  FADD.FTZ R14, R145, R14 ;  /* 0x0000000e910e7221 */ /* 0x002fc60000010000 */
[----:B------:R-:W-:Y:S04]  /*1ee90*/  QGMMA.64x128x32.F32.E4M3.E4M3 R24, R200, gdesc[UR4], R24, gsb0 ;  /* 0x01e00004c8187df3 */ /* 0x000fe80008000818 */
        /* <DEDUP_REMOVED lines=36> */
[----:B------:R-:W-:-:S06]  /*1f0e0*/  WARPGROUP.DEPBAR.LE gsb0, 0x0 ;  /* 0x00008000000079c5 */ /* 0x000fcc0000010000 */
        /* <DEDUP_REMOVED lines=28> */
[----:B-1----:R-:W-:Y:S02]  /*1f2b0*/  @!P0 IMAD R14, R231, 0x8, R16 ;  /* 0x00000008e70e8824 */ /* 0x002fe400078e0210 */
[----:B--2---:R-:W-:-:S02]  /*1f2c0*/  FADD.FTZ R111, R113, R111 ;  /* 0x0000006f716f7221 */ /* 0x004fc40000010000 */
[----:B------:R-:W-:Y:S02]  /*1f2d0*/  @!P0 VIADD R14, R14, 0x2e840 ;  /* 0x0002e8400e0e8836 */ /* 0x000fe40000000000 */
[----:B------:R-:W0:Y:S03]  /*1f2e0*/  MUFU.EX2 R116, R116 ;  /* 0x0000007400747308 */ /* 0x000e260000000800 */
[----:B------:R-:W-:-:S04]  /*1f2f0*/  @!P0 PRMT R14, RZ, 0x654, R14 ;  /* 0x00000654ff0e8816 */ /* 0x000fc8000000000e */
[----:B------:R1:W-:Y:S01]  /*1f300*/  @!P0 SYNCS.ARRIVE.TRANS64.RED.A1T0 RZ, [R14+URZ], RZ ;  /* 0x000000ff0eff89a7 */ /* 0x0003e2000810043f */
        /* <DEDUP_REMOVED lines=31> */
[----:B---3--:R-:W-:-:S04]  /*1f500*/  FADD.FTZ R111, R97, R111 ;  /* 0x0000006f616f7221 */ /* 0x008fc80000010000 */
[----:B------:R-:W-:-:S03]  /*1f510*/  FADD.FTZ R111, R21, R111 ;  /* 0x0000006f156f7221 */ /* 0x000fc60000010000 */
[----:B------:R-:W3:Y:S01]  /*1f520*/  MUFU.EX2 R100, R100 ;  /* 0x0000006400647308 */ /* 0x000ee20000000800 */
[----:B0-----:R-:W-:-:S07]  /*1f530*/  FADD.FTZ R115, R99, R115 ;  /* 0x0000007363737221 */ /* 0x001fce0000010000 */
[----:B------:R-:W1:Y:S01]  /*1f540*/  MUFU.EX2 R101, R101 ;  /* 0x0000006500657308 */ /* 0x000e620000000800 */
[----:B--2---:R-:W-:-:S01]  /*1f550*/  FADD.FTZ R115, R102, R115 ;  /* 0x0000007366737221 */ /* 0x004fc20000010000 */
[----:B---3--:R-:W-:-:S03]  /*1f560*/  FADD.FTZ R236, R100, R111 ;  /* 0x0000006f64ec7221 */ /* 0x008fc60000010000 */
[----:B-1----:R-:W-:Y:S01]  /*1f570*/  FADD.FTZ R14, R101, R115 ;  /* 0x00000073650e7221 */ /* 0x002fe20000010000 */
[----:B------:R-:W-:Y:S06]  /*1f580*/  @!P1 BRA `(.L_x_2450) ;  /* 0x0000000000049947 */ /* 0x000fec0003800000 */
[----:B------:R-:W-:Y:S01]  /*1f590*/  BPT.TRAP 0x1 ;  /* 0x000000040000795c */ /* 0x000fe20000300000 */
.L_x_2450:
[----:B------:R-:W2:Y:S04]  /*1f5a0*/  LDL R103, [R1+0x58] ;  /* 0x0000580001677983 */ /* 0x000ea80000100800 */
[----:B------:R-:W3:Y:S01]  /*1f5b0*/  LDL R115, [R1+0x54] ;  /* 0x0000540001737983 */ /* 0x000ee20000100800 */
[----:B------:R-:W-:Y:S02]  /*1f5c0*/  F2FP.SATFINITE.E4M3.F32.PACK_AB_MERGE_C R124, R125, R124, RZ ;  /* 0x0000007c7d7c723e */ /* 0x000fe400048070ff */
[----:B------:R-:W-:Y:S02]  /*1f5d0*/  F2FP.SATFINITE.E4M3.F32.PACK_AB_MERGE_C R126, R127, R126, RZ ;  /* 0x0000007e7f7e723e */ /* 0x000fe400048070ff */
[----:B------:R-:W-:Y:S02]  /*1f5e0*/  F2FP.SATFINITE.E4M3.F32.PACK_AB_MERGE_C R12, R12, R110, RZ ;  /* 0x0000006e0c0c723e */ /* 0x000fe400048070ff */
[----:B------:R-:W-:-:S02]  /*1f5f0*/  F2FP.SATFINITE.E4M3.F32.PACK_AB_MERGE_C R92, R93, R92, RZ ;  /* 0x0000005c5d5c723e */ /* 0x000fc400048070ff */
[----:B------:R-:W-:Y:S02]  /*1f600*/  F2FP.SATFINITE.E4M3.F32.PACK_AB_MERGE_C R124, R121, R120, R124 ;  /* 0x00000078797c723e */ /* 0x000fe4000480707c */
[----:B------:R-:W-:Y:S02]  /*1f610*/  F2FP.SATFINITE.E4M3.F32.PACK_AB_MERGE_C R126, R123, R122, R126 ;  /* 0x0000007a7b7e723e */ /* 0x000fe4000480707e */
        /* <DEDUP_REMOVED lines=117> */
[----:B------:R-:W-:Y:S02]  /*1fd70*/  IMAD.MOV.U32 R208, RZ, RZ, R124 ;  /* 0x000000ffffd07224 */ /* 0x000fe400078e007c */
[----:B------:R-:W-:Y:S01]  /*1fd80*/  IMAD.MOV.U32 R209, RZ, RZ, R126 ;  /* 0x000000ffffd17224 */ /* 0x000fe200078e007e */
        /* <DEDUP_REMOVED lines=10> */
.L_x_2440:
[----:B------:R-:W-:Y:S05]  /*1fe30*/  WARPSYNC.ALL ;  /* 0x0000000000007948 */ /* 0x000fea0003800000 */
[----:B------:R-:W-:Y:S06]  /*1fe40*/  BAR.ARV 0x8, 0x180 ;  /* 0x0206000000007b1d */ /* 0x000fec0000002000 */
[----:B------:R-:W-:Y:S05]  /*1fe50*/  @!P1 BRA `(.L_x_2452) ;  /* 0x0000000000049947 */ /* 0x000fea0003800000 */
[----:B------:R-:W-:Y:S01]  /*1fe60*/  BPT.TRAP 0x1 ;  /* 0x000000040000795c */ /* 0x000fe20000300000 */
.L_x_2452:
[----:B------:R-:W-:Y:S01]  /*1fe70*/  IMAD R13, R231, 0x8, R16 ;  /* 0x00000008e70d7824 */ /* 0x000fe200078e0210 */
[----:B------:R-:W-:-:S04]  /*1fe80*/  SHF.L.U32 R4, R232, 0x1f, RZ ;  /* 0x0000001fe8047819 */ /* 0x000fc800000006ff */
[----:B------:R2:W3:Y:S01]  /*1fe90*/  SYNCS.PHASECHK.TRANS64.TRYWAIT P0, [R13+URZ+0x2e850], R4 ;  /* 0x02e850040d0075a7 */ /* 0x0004e2000800017f */
[----:B------:R-:W-:Y:S05]  /*1fea0*/  @!P1 BRA `(.L_x_2453) ;  /* 0x0000000000049947 */ /* 0x000fea0003800000 */
[----:B------:R-:W-:Y:S01]  /*1feb0*/  BPT.TRAP 0x1 ;  /* 0x000000040000795c */ /* 0x000fe20000300000 */
.L_x_2453:
[----:B------:R-:W-:-:S05]  /*1fec0*/  VIADD R16, R16, 0x400 ;  /* 0x0000040010107836 */ /* 0x000fca0000000000 */
[----:B------:R-:W-:-:S04]  /*1fed0*/  SHF.R.U32.HI R16, RZ, 0x4, R16 ;  /* 0x00000004ff107819 */ /* 0x000fc80000011610 */
[----:B------:R-:W-:-:S04]  /*1fee0*/  LOP3.LUT R16, R16, 0x3fff, RZ, 0xc0, !PT ;  /* 0x00003fff10107812 */ /* 0x000fc800078ec0ff */
[----:B------:R-:W-:Y:S01]  /*1fef0*/  LOP3.LUT R16, R16, 0x10000, RZ, 0xfc, !PT ;  /* 0x0001000010107812 */ /* 0x000fe200078efcff */
[----:B---3--:R-:W-:Y:S06]  /*1ff00*/  @P0 BRA `(.L_x_2454) ;  /* 0x0000000000080947 */ /* 0x008fec0003800000 */
[----:B------:R-:W3:Y:S02]  /*1ff10*/  SYNCS.PHASECHK.TRANS64.TRYWAIT P0, [R13+URZ+0x2e850], R4 ;  /* 0x02e850040d0075a7 */ /* 0x000ee4000800017f */
[----:B---3--:R-:W-:Y:S05]  /*1ff20*/  @!P0 BRA `(.L_x_2455) ;  /* 0x000000d400148947 */ /* 0x008fea0003800000 */
.L_x_2454:
[----:B--23--:R-:W-:Y:S01]  /*1ff30*/  IMAD R4, R231, 0x700, R16 ;  /* 0x00000700e7047824 */ /* 0x00cfe200078e0210 */
        /* <DEDUP_REMOVED lines=10> */
[----:B------:R-:W4:Y:S01]  /*1ffe0*/  LDL R12, [R1+0x64] ;  /* 0x00006400010c7983 */ /* 0x000f220000100800 */
[----:B------:R-:W-:Y:S01]  /*1fff0*/  ISETP.NE.U32.AND P0, PT, RZ, UR4, PT ;  /* 0x00000004ff007c0c */ /* 0x000fe2000bf05070 */
[----:B------:R-:W-:Y:S01]  /*20000*/  IMAD.MOV.U32 R21, RZ, RZ, -0x3ffffff0 ;  /* 0xc0000010ff157424 */ /* 0x000fe200078e00ff */
[----:B------:R-:W-:Y:S02]  /*20010*/  ULDC.64 UR8, c[0x0][0x208] ;  /* 0x0000820000087ab9 */ /* 0x000fe40000000a00 */
[----:B------:R-:W-:Y:S01]  /*20020*/  ISETP.NE.AND.EX P0, PT, RZ, UR5, PT, P0 ;  /* 0x00000005ff007c0c */ /* 0x000fe2000bf05300 */
[----:B------:R-:W-:Y:S01]  /*20030*/  QGMMA.64x128x32.F32.E4M3.E4M3 R24, R224, gdesc[UR4], R24, gsb0 ;  /* 0x01e00004e0187df3 */ /* 0x000fe20008000818 */
[----:B------:R-:W-:Y:S01]  /*20040*/  R2UR UR6, R6 ;  /* 0x00000000060672ca */ /* 0x000fe200000e0000 */
[----:B------:R-:W-:Y:S01]  /*20050*/  VIADD R6, R4, 0x200 ;  /* 0x0000020004067836 */ /* 0x000fe20000000000 */
[----:B------:R-:W-:Y:S01]  /*20060*/  R2UR UR7, R7 ;  /* 0x00000000070772ca */ /* 0x000fe200000e0000 */
[----:B------:R-:W-:-:S08]  /*20070*/  IMAD.MOV.U32 R7, RZ, RZ, -0x3ffffff0 ;  /* 0xc0000010ff077424 */ /* 0x000fd000078e00ff */
[----:B------:R-:W2:Y:S08]  /*20080*/  @P0 LDC.64 R8, c[0x0][0x9c8] ;  /* 0x00027200ff080b82 */ /* 0x000eb00000000a00 */
[----:B------:R-:W4:Y:S01]  /*20090*/  @P0 LDC.64 R10, c[0x0][0x9d0] ;  /* 0x00027400ff0a0b82 */ /* 0x000f220000000a00 */
        /* <DEDUP_REMOVED lines=10> */
[----:B------:R-:W-:Y:S01]  /*20140*/  R2UR UR6, R6 ;  /* 0x00000000060672ca */ /* 0x000fe200000e0000 */
[-C--:B--2---:R-:W-:Y:S01]  /*20150*/  @P0 IMAD R6, R20, R8.reuse, RZ ;  /* 0x0000000814060224 */ /* 0x084fe200078e02ff */
[----:B------:R-:W-:Y:S01]  /*20160*/  R2UR UR7, R7 ;  /* 0x00000000070772ca */ /* 0x000fe200000e0000 */
[----:B------:R-:W-:Y:S02]  /*20170*/  VIADD R20, R4, 0x400 ;  /* 0x0000040004147836 */ /* 0x000fe40000000000 */
[C---:B---3--:R-:W-:Y:S02]  /*20180*/  @P0 IMAD R5, R15.reuse, R9, R6 ;  /* 0x000000090f050224 */ /* 0x048fe400078e0206 */
[----:B------:R-:W-:-:S04]  /*20190*/  @P0 IMAD.WIDE.U32 R6, R15, R8, RZ ;  /* 0x000000080f060225 */ /* 0x000fc800078e00ff */
[----:B------:R-:W-:Y:S02]  /*201a0*/  @P0 IMAD.IADD R7, R7, 0x1, R5 ;  /* 0x0000000107070824 */ /* 0x000fe400078e0205 */
[----:B----4-:R-:W-:-:S04]  /*201b0*/  @P0 IMAD.WIDE.U32 R6, R12, R10, R6 ;  /* 0x0000000a0c060225 */ /* 0x010fc800078e0006 */
[----:B------:R-:W-:Y:S01]  /*201c0*/  @P0 IMAD R5, R12, R11, R7 ;  /* 0x0000000b0c050224 */ /* 0x000fe200078e0207 */
[----:B------:R-:W-:Y:S01]  /*201d0*/  @P0 LEA R8, P2, R6, UR4, 0x2 ;  /* 0x0000000406080c11 */ /* 0x000fe2000f8410ff */
[----:B------:R-:W-:-:S03]  /*201e0*/  IMAD.MOV.U32 R10, RZ, RZ, 0x3f800000 ;  /* 0x3f800000ff0a7424 */ /* 0x000fc600078e00ff */
[----:B------:R-:W-:-:S05]  /*201f0*/  @P0 LEA.HI.X R9, R6, UR5, R5, 0x2, P2 ;  /* 0x0000000506090c11 */ /* 0x000fca00090f1405 */
[----:B------:R2:W3:Y:S01]  /*20200*/  @P0 LDG.E R10, desc[UR8][R8.64] ;  /* 0x00000008080a0981 */ /* 0x0004e2000c1e1900 */
        /* <DEDUP_REMOVED lines=14> */
[----:B------:R-:W4:Y:S01]  /*202f0*/  SHFL.BFLY PT, R7, R236, 0x2, 0x1f ;  /* 0x0c401f00ec077f89 */ /* 0x000f2200000e0000 */
[----:B------:R-:W-:Y:S02]  /*20300*/  WARPGROUP.DEPBAR.LE gsb0, 0x0 ;  /* 0x00008000000079c5 */ /* 0x000fe40000010000 */
[----:B------:R-:W-:-:S06]  /*20310*/  WARPGROUP.ARRIVE ;  /* 0x00000000000079c5 */ /* 0x000fcc0000000000 */
[----:B------:R-:W-:Y:S01]  /*20320*/  QGMMA.64x128x32.F32.E4M3.E4M3 R24, R204, gdesc[UR4], R24, gsb0 ;  /* 0x01e00004cc187df3 */ /* 0x000fe20008000818 */
[----:B------:R-:W-:Y:S02]  /*20330*/  R2UR UR6, R4 ;  /* 0x00000000040672ca */ /* 0x000fe400000e0000 */
[----:B------:R-:W-:Y:S02]  /*20340*/  R2UR UR7, R5 ;  /* 0x00000000050772ca */ /* 0x000fe400000e0000 */
[----:B------:R-:W5:Y:S01]  /*20350*/  SHFL.BFLY PT, R5, R14, 0x2, 0x1f ;  /* 0x0c401f000e057f89 */ /* 0x000f6200000e0000 */
[----:B----4-:R-:W-:-:S05]  /*20360*/  FADD.FTZ R7, R7, R236 ;  /* 0x000000ec07077221 */ /* 0x010fca0000010000 */
[----:B------:R-:W4:Y:S01]  /*20370*/  SHFL.BFLY PT, R4, R7, 0x1, 0x1f ;  /* 0x0c201f0007047f89 */ /* 0x000f2200000e0000 */
[----:B-----5:R-:W-:-:S05]  /*20380*/  FADD.FTZ R5, R5, R14 ;  /* 0x0000000e05057221 */ /* 0x020fca0000010000 */
[----:B------:R-:W5:Y:S01]  /*20390*/  SHFL.BFLY PT, R6, R5, 0x1, 0x1f ;  /* 0x0c201f0005067f89 */ /* 0x000f6200000e0000 */
[----:B----4-:R-:W-:-:S05]  /*203a0*/  FADD.FTZ R11, R7, R4 ;  /* 0x00000004070b7221 */ /* 0x010fca0000010000 */
[C---:B------:R-:W-:Y:S01]  /*203b0*/  FSETP.NE.FTZ.AND P0, PT, R11.reuse, RZ, PT ;  /* 0x000000ff0b00720b */ /* 0x040fe20003f15000 */
[----:B------:R-:W-:Y:S01]  /*203c0*/  FMUL.FTZ R15, R11, 0.00390625 ;  /* 0x3b8000000b0f7820 */ /* 0x000fe20000410000 */
[----:B--2---:R-:W-:-:S04]  /*203d0*/  IMAD.MOV.U32 R9, RZ, RZ, RZ ;  /* 0x000000ffff097224 */ /* 0x004fc800078e00ff */
[----:B------:R-:W-:Y:S01]  /*203e0*/  FSETP.NE.FTZ.AND P2, PT, R15, RZ, PT ;  /* 0x000000ff0f00720b */ /* 0x000fe20003f55000 */
[----:B-----5:R-:W-:-:S04]  /*203f0*/  FADD.FTZ R12, R5, R6 ;  /* 0x00000006050c7221 */ /* 0x020fc80000010000 */
[----:B------:R-:W-:Y:S02]  /*20400*/  FMUL.FTZ R8, R12, 0.00390625 ;  /* 0x3b8000000c087820 */ /* 0x000fe40000410000 */
[----:B------:R-:W-:Y:S03]  /*20410*/  @P0 MUFU.RCP R9, R11 ;  /* 0x0000000b00090308 */ /* 0x000fe60000001000 */
[----:B------:R-:W-:Y:S01]  /*20420*/  FSETP.NE.FTZ.AND P3, PT, R8, RZ, PT ;  /* 0x000000ff0800720b */ /* 0x000fe20003f75000 */
[----:B------:R-:W-:Y:S02]  /*20430*/  WARPGROUP.DEPBAR.LE gsb0, 0x0 ;  /* 0x00008000000079c5 */ /* 0x000fe40000010000 */
[----:B------:R-:W-:-:S06]  /*20440*/  WARPGROUP.ARRIVE ;  /* 0x00000000000079c5 */ /* 0x000fcc0000000000 */
[----:B------:R-:W-:Y:S01]  /*20450*/  QGMMA.64x128x32.F32.E4M3.E4M3 R24, R200, gdesc[UR4], R24, gsb0 ;  /* 0x01e00004c8187df3 */ /* 0x000fe20008000818 */
[----:B------:R-:W-:Y:S01]  /*20460*/  FSETP.NE.FTZ.AND P0, PT, R12, RZ, PT ;  /* 0x000000ff0c00720b */ /* 0x000fe20003f15000 */
[----:B------:R-:W-:Y:S01]  /*20470*/  IMAD.MOV.U32 R7, RZ, RZ, RZ ;  /* 0x000000ffff077224 */ /* 0x000fe200078e00ff */
[----:B------:R-:W2:Y:S08]  /*20480*/  @P2 MUFU.LG2 R6, R15 ;  /* 0x0000000f00062308 */ /* 0x000eb00000000c00 */
[----:B------:R-:W4:Y:S08]  /*20490*/  @P3 MUFU.LG2 R8, R8 ;  /* 0x0000000800083308 */ /* 0x000f300000000c00 */
[----:B------:R-:W5:Y:S01]  /*204a0*/  @P0 MUFU.RCP R7, R12 ;  /* 0x0000000c00070308 */ /* 0x000f620000001000 */
[----:B------:R-:W-:Y:S01]  /*204b0*/  @P2 FMUL.FTZ R4, R2, 0.69314718246459960938 ;  /* 0x3f31721802042820 */ /* 0x000fe20000410000 */
[----:B--2---:R-:W-:Y:S01]  /*204c0*/  @P2 FMUL.FTZ R5, R6, 0.69314718246459960938 ;  /* 0x3f31721806052820 */ /* 0x004fe20000410000 */
[----:B------:R-:W-:Y:S01]  /*204d0*/  @P3 FMUL.FTZ R2, R2, 0.69314718246459960938 ;  /* 0x3f31721802023820 */ /* 0x000fe20000410000 */
[----:B------:R-:W-:-:S02]  /*204e0*/  IMAD.MOV.U32 R88, RZ, RZ, -0x800000 ;  /* 0xff800000ff587424 */ /* 0x000fc400078e00ff */
[----:B------:R-:W-:Y:S02]  /*204f0*/  IMAD.MOV.U32 R89, RZ, RZ, -0x800000 ;  /* 0xff800000ff597424 */ /* 0x000fe400078e00ff */
[----:B----4-:R-:W-:Y:S01]  /*20500*/  @P3 FMUL.FTZ R11, R8, 0.69314718246459960938 ;  /* 0x3f317218080b3820 */ /* 0x010fe20000410000 */
[----:B------:R-:W-:-:S01]  /*20510*/  @P2 FFMA.FTZ R88, R4, R3, R5 ;  /* 0x0000000304582223 */ /* 0x000fc20000010005 */
[----:B---3--:R-:W-:Y:S02]  /*20520*/  FMUL.FTZ R3, R9, R10 ;  /* 0x0000000a09037220 */ /* 0x008fe40000410000 */
[----:B------:R-:W-:-:S01]  /*20530*/  @P3 FFMA.FTZ R89, R2, R0, R11 ;  /* 0x0000000002593223 */ /* 0x000fc2000001000b */
[----:B-----5:R-:W-:Y:S01]  /*20540*/  FMUL.FTZ R7, R7, R10 ;  /* 0x0000000a07077220 */ /* 0x020fe20000410000 */
[----:B------:R-:W-:Y:S02]  /*20550*/  WARPGROUP.DEPBAR.LE gsb0, 0x0 ;  /* 0x00008000000079c5 */ /* 0x000fe40000010000 */
[----:B------:R-:W-:Y:S05]  /*20560*/  @!P1 BRA `(.L_x_2456) ;  /* 0x0000000000049947 */ /* 0x000fea0003800000 */
[----:B------:R-:W-:Y:S01]  /*20570*/  BPT.TRAP 0x1 ;  /* 0x000000040000795c */ /* 0x000fe20000300000 */
.L_x_2456:
        /* <DEDUP_REMOVED lines=62> */
[----:B-1----:R-:W-:Y:S01]  /*20960*/  FMUL.FTZ R103, R83, R7 ;  /* 0x0000000753677220 */ /* 0x002fe20000410000 */
[----:B------:R-:W-:-:S02]  /*20970*/  SEL R231, R231, RZ, P1 ;  /* 0x000000ffe7e77207 */ /* 0x000fc40000800000 */
[----:B--2---:R-:W-:Y:S01]  /*20980*/  R2UR UR4, R2 ;  /* 0x00000000020472ca */ /* 0x004fe200000e0000 */
[----:B------:R-:W-:Y:S02]  /*20990*/  VIADD R2, R13, 0x2e860 ;  /* 0x0002e8600d027836 */ /* 0x000fe40000000000 */
[----:B------:R-:W-:-:S10]  /*209a0*/  FMUL.FTZ R13, R25, R3 ;  /* 0x00000003190d7220 */ /* 0x000fd40000410000 */
[----:B------:R-:W-:Y:S01]  /*209b0*/  IMAD.U32 R5, RZ, RZ, UR4 ;  /* 0x00000004ff057e24 */ /* 0x000fe2000f8e00ff */
[----:B---3--:R-:W-:Y:S01]  /*209c0*/  R2UR UR4, R0 ;  /* 0x00000000000472ca */ /* 0x008fe200000e0000 */
[----:B------:R-:W-:-:S03]  /*209d0*/  FMUL.FTZ R0, R24, R3 ;  /* 0x0000000318007220 */ /* 0x000fc60000410000 */
[----:B------:R-:W-:Y:S01]  /*209e0*/  PRMT R2, R5, 0x654, R2 ;  /* 0x0000065405027816 */ /* 0x000fe20000000002 */
[-C--:B------:R-:W-:Y:S01]  /*209f0*/  FMUL.FTZ R5, R64, R3.reuse ;  /* 0x0000000340057220 */ /* 0x080fe20000410000 */
[-C--:B------:R-:W-:Y:S01]  /*20a00*/  FMUL.FTZ R64, R69, R3.reuse ;  /* 0x0000000345407220 */ /* 0x080fe20000410000 */
[----:B------:R-:W-:Y:S01]  /*20a10*/  FMUL.FTZ R69, R68, R3 ;  /* 0x0000000344457220 */ /* 0x000fe20000410000 */
[----:B------:R1:W-:Y:S01]  /*20a20*/  SYNCS.ARRIVE.TRANS64.RED.A1T0 RZ, [R2+URZ], RZ ;  /* 0x000000ff02ff79a7 */ /* 0x0003e2000810043f */
[----:B------:R-:W-:Y:S01]  /*20a30*/  SEL R3, RZ, 0x1, P1 ;  /* 0x00000001ff037807 */ /* 0x000fe20000800000 */
[----:B------:R-:W-:-:S03]  /*20a40*/  FMUL.FTZ R68, R34, R7 ;  /* 0x0000000722447220 */ /* 0x000fc60000410000 */
[----:B------:R-:W-:Y:S01]  /*20a50*/  UIADD3 UR4, UR4, 0x1, URZ ;  /* 0x0000000104047890 */ /* 0x000fe2000fffe03f */
[----:B------:R-:W-:-:S05]  /*20a60*/  LOP3.LUT R232, R232, R3, RZ, 0x3c, !PT ;  /* 0x00000003e8e87212 */ /* 0x000fca00078e3cff */
[----:B-1----:R-:W-:-:S05]  /*20a70*/  IMAD.U32 R2, RZ, RZ, UR4 ;  /* 0x00000004ff027e24 */ /* 0x002fca000f8e00ff */
[----:B------:R1:W-:Y:S02]  /*20a80*/  STL [R1+0x90], R2 ;  /* 0x0000900201007387 */ /* 0x0003e40000100800 */
.L_x_2389:
[----:B------:R-:W2:Y:S01]  /*20a90*/  LDL R126, [R1+0x60] ;  /* 0x00006000017e7983 */ /* 0x000ea20000100800 */
[----:B------:R-:W-:Y:S05]  /*20aa0*/  WARPSYNC.ALL ;  /* 0x0000000000007948 */ /* 0x000fea0003800000 */
[----:B--2---:R-:W-:Y:S01]  /*20ab0*/  VIADD R95, R126, 0x40 ;  /* 0x000000407e5f7836 */ /* 0x004fe20000000000 */
[----:B------:R-:W2:Y:S01]  /*20ac0*/  LDL R128, [R1+0x7c] ;  /* 0x00007c0001807983 */ /* 0x000ea20000100800 */
[----:B------:R-:W1:Y:S01]  /*20ad0*/  S2UR UR5, SR_CgaCtaId ;  /* 0x00000000000579c3 */ /* 0x000e620000008800 */
[----:B------:R-:W-:Y:S01]  /*20ae0*/  UMOV UR4, 0x400 ;  /* 0x0000040000047882 */ /* 0x000fe20000000000 */
[----:B------:R-:W-:Y:S01]  /*20af0*/  BSSY B0, `(.L_x_2457) ;  /* 0x000041c000007945 */ /* 0x000fe20003800000 */
[----:B-1----:R-:W-:Y:S01]  /*20b00*/  IMAD.U32 R2, RZ, RZ, UR5 ;  /* 0x00000005ff027e24 */ /* 0x002fe2000f8e00ff */
[----:B------:R-:W-:-:S04]  /*20b10*/  ULEA UR4, UR5, UR4, 0x18 ;  /* 0x0000000405047291 */ /* 0x000fc8000f8ec03f */
[----:B------:R1:W-:Y:S02]  /*20b20*/  STL [R1+0x58], R2 ;  /* 0x0000580201007387 */ /* 0x0003e40000100800 */
[----:B------:R-:W-:Y:S01]  /*20b30*/  IMAD.U32 R16, RZ, RZ, UR4 ;  /* 0x00000004ff107e24 */ /* 0x000fe2000f8e00ff */
[----:B------:R-:W-:Y:S06]  /*20b40*/  BAR.SYNC.DEFER_BLOCKING 0x5, 0x180 ;  /* 0x0146000000007b1d */ /* 0x000fec0000010000 */
[----:B------:R1:W3:Y:S02]  /*20b50*/  LDS.128 R24, [R16+0x2e8d0] ;  /* 0x02e8d00010187984 */ /* 0x0002e40000000c00 */
[----:B------:R-:W-:Y:S06]  /*20b60*/  BAR.ARV 0x4, 0x180 ;  /* 0x0106000000007b1d */ /* 0x000fec0000002000 */
[----:B--2---:R-:W-:-:S13]  /*20b70*/  ISETP.NE.AND P1, PT, R128, RZ, PT ;  /* 0x000000ff8000720c */ /* 0x004fda0003f25270 */
[----:B------:R-:W2:Y:S02]  /*20b80*/  @!P1 LDC R128, c[0x0][0xad4] ;  /* 0x0002b500ff809b82 */ /* 0x000ea40000000800 */
[----:B--2---:R1:W-:Y:S01]  /*20b90*/  @!P1 STL [R1+0x7c], R128 ;  /* 0x00007c8001009387 */ /* 0x0043e20000100800 */
[----:B---3--:R-:W-:Y:S05]  /*20ba0*/  @P0 BRA `(.L_x_2458) ;  /* 0x0000003000e80947 */ /* 0x008fea0003800000 */
[----:B------:R-:W2:Y:S01]  /*20bb0*/  LDL R8, [R1+0x9c] ;  /* 0x00009c0001087983 */ /* 0x000ea20000100800 */
[----:B------:R-:W-:Y:S01]  /*20bc0*/  ULDC.64 UR4, c[0x4][0x38] ;  /* 0x01000e0000047ab9 */ /* 0x000fe20000000a00 */
[----:B------:R-:W1:Y:S01]  /*20bd0*/  S2R R14, SR_TID.X ;  /* 0x00000000000e7919 */ /* 0x000e620000002100 */
[----:B------:R-:W3:Y:S01]  /*20be0*/  S2R R3, SR_SWINHI ;  /* 0x0000000000037919 */ /* 0x000ee20000002f00 */
[----:B------:R-:W-:Y:S01]  /*20bf0*/  ULDC.64 UR6, c[0x0][0x208] ;  /* 0x0000820000067ab9 */ /* 0x000fe20000000a00 */
[----:B-1----:R-:W-:Y:S01]  /*20c00*/  IMAD.SHL.U32 R2, R14, 0x4, RZ ;  /* 0x000000040e027824 */ /* 0x002fe200078e00ff */
[----:B------:R-:W-:Y:S02]  /*20c10*/  MOV R72, R16 ;  /* 0x0000001000487202 */ /* 0x000fe40000000f00 */
[----:B---3--:R-:W-:Y:S02]  /*20c20*/  MOV R73, R3 ;  /* 0x0000000300497202 */ /* 0x008fe40000000f00 */
[----:B------:R-:W-:-:S04]  /*20c30*/  LOP3.LUT R2, R2, 0xc, RZ, 0xc0, !PT ;  /* 0x0000000c02027812 */ /* 0x000fc800078ec0ff */
[----:B------:R-:W-:-:S05]  /*20c40*/  IADD3 R6, P0, R2, UR4, RZ ;  /* 0x0000000402067c10 */ /* 0x000fca000ff1e0ff */
[----:B------:R-:W-:Y:S01]  /*20c50*/  IMAD.X R7, RZ, RZ, UR5, P0 ;  /* 0x00000005ff077e24 */ /* 0x000fe200080e06ff */
[----:B------:R-:W-:-:S04]  /*20c60*/  LOP3.LUT P0, R2, R14, 0x3, RZ, 0xc0, !PT ;  /* 0x000000030e027812 */ /* 0x000fc8000780c0ff */
[----:B------:R1:W5:Y:S01]  /*20c70*/  LDG.E.CONSTANT R24, desc[UR6][R6.64] ;  /* 0x0000000606187981 */ /* 0x000362000c1e9900 */
[----:B------:R-:W-:-:S04]  /*20c80*/  ISETP.EQ.OR P0, PT, R2, 0x3, !P0 ;  /* 0x000000030200780c */ /* 0x000fc80004702670 */
[----:B------:R-:W-:Y:S02]  /*20c90*/  SEL R3, R0, R13, P0 ;  /* 0x0000000d00037207 */ /* 0x000fe40000000000 */
[----:B------:R-:W-:Y:S02]  /*20ca0*/  SEL R0, R13, R0, P0 ;  /* 0x000000000d007207 */ /* 0x000fe40000000000 */
[----:B------:R-:W-:Y:S02]  /*20cb0*/  SEL R13, R4, R9, P0 ;  /* 0x00000009040d7207 */ /* 0x000fe40000000000 */
[----:B------:R-:W-:Y:S01]  /*20cc0*/  SEL R4, R9, R4, P0 ;  /* 0x0000000409047207 */ /* 0x000fe20000000000 */
[----:B------:R-:W-:Y:S01]  /*20cd0*/  UMOV UR4, 0xffffffff ;  /* 0xffffffff00047882 */ /* 0x000fe20000000000 */
[----:B--2---:R-:W-:-:S03]  /*20ce0*/  IMAD.WIDE R34, R8, 0x2, R72 ;  /* 0x0000000208227825 */ /* 0x004fc600078e0248 */
[C---:B------:R-:W-:Y:S02]  /*20cf0*/  IADD3 R99, P5, R34.reuse, 0x4060, RZ ;  /* 0x0000406022637810 */ /* 0x040fe40007fbe0ff */
[C---:B------:R-:W-:Y:S02]  /*20d00*/  IADD3 R33, P1, R34.reuse, 0x4040, RZ ;  /* 0x0000404022217810 */ /* 0x040fe40007f3e0ff */
[----:B------:R-:W-:Y:S02]  /*20d10*/  LOP3.LUT R98, R99, 0x380, RZ, 0xc0, !PT ;  /* 0x0000038063627812 */ /* 0x000fe400078ec0ff */
[----:B------:R-:W-:Y:S02]  /*20d20*/  LOP3.LUT R32, R33, 0x380, RZ, 0xc0, !PT ;  /* 0x0000038021207812 */ /* 0x000fe400078ec0ff */
[----:B-1----:R-:W-:Y:S02]  /*20d30*/  IADD3 R7, P3, R34, 0x4000, RZ ;  /* 0x0000400022077810 */ /* 0x002fe40007f7e0ff */
[----:B------:R-:W-:-:S02]  /*20d40*/  SHF.R.U64 R98, R98, 0x3, RZ ;  /* 0x0000000362627819 */ /* 0x000fc400000012ff */
[----:B------:R-:W-:Y:S02]  /*20d50*/  SHF.R.U64 R32, R32, 0x3, RZ ;  /* 0x0000000320207819 */ /* 0x000fe400000012ff */
[----:B------:R-:W-:Y:S02]  /*20d60*/  LOP3.LUT R20, R7, 0x380, RZ, 0xc0, !PT ;  /* 0x0000038007147812 */ /* 0x000fe400078ec0ff */
[----:B------:R-:W-:Y:S01]  /*20d70*/  LOP3.LUT R98, R98, R99, RZ, 0x3c, !PT ;  /* 0x0000006362627212 */ /* 0x000fe200078e3cff */
[--C-:B------:R-:W-:Y:S01]  /*20d80*/  IMAD.X R99, RZ, RZ, R35.reuse, P5 ;  /* 0x000000ffff637224 */ /* 0x100fe200028e0623 */
[----:B------:R-:W-:Y:S01]  /*20d90*/  LOP3.LUT R32, R32, R33, RZ, 0x3c, !PT ;  /* 0x0000002120207212 */ /* 0x000fe200078e3cff */
[----:B------:R-:W-:Y:S01]  /*20da0*/  IMAD.X R33, RZ, RZ, R35, P1 ;  /* 0x000000ffff217224 */ /* 0x000fe200008e0623 */
[----:B------:R-:W-:Y:S02]  /*20db0*/  SHF.R.U64 R20, R20, 0x3, RZ ;  /* 0x0000000314147819 */ /* 0x000fe400000012ff */
[----:B------:R-:W-:-:S02]  /*20dc0*/  IADD3 R31, P2, R34, 0x4020, RZ ;  /* 0x00004020221f7810 */ /* 0x000fc40007f5e0ff */
[C---:B------:R-:W-:Y:S02]  /*20dd0*/  IADD3 R21, P4, R34.reuse, 0x60, RZ ;  /* 0x0000006022157810 */ /* 0x040fe40007f9e0ff */
[C---:B------:R-:W-:Y:S02]  /*20de0*/  IADD3 R15, P5, R34.reuse, 0x40, RZ ;  /* 0x00000040220f7810 */ /* 0x040fe40007fbe0ff */
[----:B------:R-:W-:Y:S02]  /*20df0*/  IADD3 R9, P1, R34, 0x20, RZ ;  /* 0x0000002022097810 */ /* 0x000fe40007f3e0ff */
[----:B------:R-:W-:Y:S02]  /*20e00*/  LOP3.LUT R20, R20, R7, RZ, 0x3c, !PT ;  /* 0x0000000714147212 */ /* 0x000fe400078e3cff */
[----:B------:R-:W-:Y:S02]  /*20e10*/  LOP3.LUT R30, R31, 0x380, RZ, 0xc0, !PT ;  /* 0x000003801f1e7812 */ /* 0x000fe400078ec0ff */
[----:B------:R-:W-:-:S02]  /*20e20*/  LOP3.LUT R14, R21, 0x380, RZ, 0xc0, !PT ;  /* 0x00000380150e7812 */ /* 0x000fc400078ec0ff */
[----:B------:R-:W-:Y:S02]  /*20e30*/  LOP3.LUT R8, R15, 0x380, RZ, 0xc0, !PT ;  /* 0x000003800f087812 */ /* 0x000fe400078ec0ff */
[----:B------:R-:W-:Y:S02]  /*20e40*/  LOP3.LUT R6, R9, 0x380, RZ, 0xc0, !PT ;  /* 0x0000038009067812 */ /* 0x000fe400078ec0ff */
[----:B------:R-:W-:Y:S02]  /*20e50*/  LOP3.LUT R7, R34, 0x380, RZ, 0xc0, !PT ;  /* 0x0000038022077812 */ /* 0x000fe400078ec0ff */
        /* <DEDUP_REMOVED lines=22> */
[----:B0-----:R-:W-:Y:S01]  /*20fc0*/  MOV R105, R6 ;  /* 0x0000000600697202 */ /* 0x001fe20000000f00 */
[----:B------:R-:W-:Y:S06]  /*20fd0*/  BRA.DIV UR4, `(.L_x_2459) ;  /* 0x000000c204fc7947 */ /* 0x000fec000b800000 */
        /* <DEDUP_REMOVED lines=13> */
[----:B------:R-:W-:Y:S02]  /*210b0*/  SEL R112, R81, R112, P0 ;  /* 0x0000007051707207 */ /* 0x000fe40000000000 */
[----:B------:R-:W-:Y:S01]  /*210c0*/  SEL R71, R76, R85, P0 ;  /* 0x000000554c477207 */ /* 0x000fe20000000000 */
[----:B------:R-:W-:Y:S01]  /*210d0*/  SHFL.IDX PT, R51, R51, R24, 0x1c1f ;  /* 0x001c1f1833337589 */ /* 0x000fe200000e0000 */
[----:B------:R-:W-:Y:S02]  /*210e0*/  SEL R77, R87, R80, P0 ;  /* 0x00000050574d7207 */ /* 0x000fe40000000000 */
[----:B------:R-:W-:Y:S01]  /*210f0*/  LOP3.LUT R9, R24, 0x2, RZ, 0x3c, !PT ;  /* 0x0000000218097812 */ /* 0x000fe200078e3cff */
        /* <DEDUP_REMOVED lines=66> */
[----:B------:R1:W2:Y:S01]  /*21520*/  SHFL.IDX PT, R49, R100, R9, 0x1c1f ;  /* 0x001c1f0964317589 */ /* 0x0002a200000e0000 */
[----:B------:R-:W-:Y:S02]  /*21530*/  SEL R31, R82, R103, P0 ;  /* 0x00000067521f7207 */ /* 0x000fe40000000000 */
[----:B------:R-:W-:Y:S01]  /*21540*/  SEL R8, R103, R82, P0 ;  /* 0x0000005267087207 */ /* 0x000fe20000000000 */
[----:B------:R-:W3:Y:S01]  /*21550*/  SHFL.IDX PT, R53, R90, R9, 0x1c1f ;  /* 0x001c1f095a357589 */ /* 0x000ee200000e0000 */
[----:B------:R-:W-:Y:S02]  /*21560*/  SEL R29, R93, R10, P0 ;  /* 0x0000000a5d1d7207 */ /* 0x000fe40000000000 */
[----:B------:R-:W-:Y:S01]  /*21570*/  SEL R10, R10, R93, P0 ;  /* 0x0000005d0a0a7207 */ /* 0x000fe20000000000 */
[----:B------:R-:W-:Y:S01]  /*21580*/  SHFL.IDX PT, R82, R83, R24, 0x1c1f ;  /* 0x001c1f1853527589 */ /* 0x000fe200000e0000 */
[----:B0-----:R-:W-:-:S02]  /*21590*/  SEL R3, R5, R4, P0 ;  /* 0x0000000405037207 */ /* 0x001fc40000000000 */
[----:B-1----:R-:W-:Y:S01]  /*215a0*/  SEL R100, R6, R7, P0 ;  /* 0x0000000706647207 */ /* 0x002fe20000000000 */
[----:B------:R-:W0:Y:S01]  /*215b0*/  SHFL.IDX PT, R70, R70, R9, 0x1c1f ;  /* 0x001c1f0946467589 */ /* 0x000e2200000e0000 */
        /* <DEDUP_REMOVED lines=12> */
[----:B--2---:R-:W-:Y:S02]  /*21680*/  SEL R103, R46, R49, P0 ;  /* 0x000000312e677207 */ /* 0x004fe40000000000 */
[----:B------:R-:W-:Y:S01]  /*21690*/  SEL R7, R49, R46, P0 ;  /* 0x0000002e31077207 */ /* 0x000fe20000000000 */
[----:B------:R-:W-:Y:S01]  /*216a0*/  SHFL.IDX PT, R85, R85, R24, 0x1c1f ;  /* 0x001c1f1855557589 */ /* 0x000fe200000e0000 */
[----:B------:R-:W-:-:S02]  /*216b0*/  SEL R20, R51, R52, P0 ;  /* 0x0000003433147207 */ /* 0x000fc40000000000 */
[----:B------:R-:W-:Y:S01]  /*216c0*/  SEL R4, R52, R51, P0 ;  /* 0x0000003334047207 */ /* 0x000fe20000000000 */
[----:B------:R-:W-:Y:S01]  /*216d0*/  SHFL.IDX PT, R91, R65, R24, 0x1c1f ;  /* 0x001c1f18415b7589 */ /* 0x000fe200000e0000 */
[----:B---3--:R-:W-:Y:S02]  /*216e0*/  SEL R21, R50, R53, P0 ;  /* 0x0000003532157207 */ /* 0x008fe40000000000 */
[----:B------:R-:W-:Y:S01]  /*216f0*/  SEL R45, R53, R50, P0 ;  /* 0x00000032352d7207 */ /* 0x000fe20000000000 */
[----:B------:R-:W1:Y:S01]  /*21700*/  SHFL.IDX PT, R76, R76, R9, 0x1c1f ;  /* 0x001c1f094c4c7589 */ /* 0x000e6200000e0000 */
[----:B------:R-:W-:Y:S02]  /*21710*/  SEL R46, R57, R62, P0 ;  /* 0x0000003e392e7207 */ /* 0x000fe40000000000 */
[----:B------:R-:W-:Y:S01]  /*21720*/  SEL R48, R62, R57, P0 ;  /* 0x000000393e307207 */ /* 0x000fe20000000000 */
[----:B------:R-:W2:Y:S01]  /*21730*/  SHFL.IDX PT, R75, R112, R9, 0x1c1f ;  /* 0x001c1f09704b7589 */ /* 0x000ea200000e0000 */
[----:B------:R-:W-:-:S02]  /*21740*/  SEL R47, R55, R60, P0 ;  /* 0x0000003c372f7207 */ /* 0x000fc40000000000 */
[----:B------:R-:W-:Y:S01]  /*21750*/  SEL R49, R60, R55, P0 ;  /* 0x000000373c317207 */ /* 0x000fe20000000000 */
[----:B------:R-:W3:Y:S01]  /*21760*/  SHFL.IDX PT, R80, R80, R9, 0x1c1f ;  /* 0x001c1f0950507589 */ /* 0x000ee200000e0000 */
[----:B------:R-:W-:Y:S02]  /*21770*/  SEL R52, R68, R69, P0 ;  /* 0x0000004544347207 */ /* 0x000fe40000000000 */
[----:B------:R-:W-:Y:S01]  /*21780*/  SEL R44, R61, R66, P0 ;  /* 0x000000423d2c7207 */ /* 0x000fe20000000000 */
[----:B------:R-:W4:Y:S01]  /*21790*/  SHFL.IDX PT, R84, R84, R9, 0x1c1f ;  /* 0x001c1f0954547589 */ /* 0x000f2200000e0000 */
[----:B------:R-:W-:Y:S02]  /*217a0*/  SEL R50, R66, R61, P0 ;  /* 0x0000003d42327207 */ /* 0x000fe40000000000 */
[----:B------:R-:W-:Y:S01]  /*217b0*/  SEL R51, R59, R64, P0 ;  /* 0x000000403b337207 */ /* 0x000fe20000000000 */
[----:B------:R-:W4:Y:S01]  /*217c0*/  SHFL.IDX PT, R83, R58, R9, 0x1c1f ;  /* 0x001c1f093a537589 */ /* 0x000f2200000e0000 */
[----:B------:R-:W-:-:S02]  /*217d0*/  SEL R53, R64, R59, P0 ;  /* 0x0000003b40357207 */ /* 0x000fc40000000000 */
[----:B------:R-:W-:Y:S01]  /*217e0*/  SEL R68, R69, R68, P0 ;  /* 0x0000004445447207 */ /* 0x000fe20000000000 */
[----:B------:R-:W4:Y:S01]  /*217f0*/  SHFL.IDX PT, R90, R54, R9, 0x1c1f ;  /* 0x001c1f09365a7589 */ /* 0x000f2200000e0000 */
[----:B0-----:R-:W-:Y:S02]  /*21800*/  SEL R55, R67, R70, P0 ;  /* 0x0000004643377207 */ /* 0x001fe40000000000 */
[----:B------:R-:W-:Y:S01]  /*21810*/  SEL R57, R70, R67, P0 ;  /* 0x0000004346397207 */ /* 0x000fe20000000000 */
[----:B------:R-:W0:Y:S01]  /*21820*/  SHFL.IDX PT, R87, R56, R9, 0x1c1f ;  /* 0x001c1f0938577589 */ /* 0x000e2200000e0000 */
[----:B-1----:R-:W-:Y:S02]  /*21830*/  SEL R111, R71, R76, P0 ;  /* 0x0000004c476f7207 */ /* 0x002fe40000000000 */
[----:B------:R-:W-:Y:S01]  /*21840*/  SEL R115, R76, R71, P0 ;  /* 0x000000474c737207 */ /* 0x000fe20000000000 */
[----:B------:R-:W1:Y:S01]  /*21850*/  SHFL.IDX PT, R42, R42, R9, 0x1c1f ;  /* 0x001c1f092a2a7589 */ /* 0x000e6200000e0000 */
[----:B--2---:R-:W-:-:S03]  /*21860*/  SEL R112, R75, R74, P0 ;  /* 0x0000004a4b707207 */ /* 0x004fc60000000000 */
[----:B------:R2:W-:Y:S01]  /*21870*/  SHFL.IDX PT, R92, R63, R24, 0x1c1f ;  /* 0x001c1f183f5c7589 */ /* 0x0005e200000e0000 */
[----:B---3--:R-:W-:Y:S02]  /*21880*/  SEL R113, R77, R80, P0 ;  /* 0x000000504d717207 */ /* 0x008fe40000000000 */
[----:B------:R-:W-:Y:S01]  /*21890*/  SEL R117, R80, R77, P0 ;  /* 0x0000004d50757207 */ /* 0x000fe20000000000 */
[----:B------:R-:W-:Y:S01]  /*218a0*/  SHFL.IDX PT, R41, R41, R24, 0x1c1f ;  /* 0x001c1f1829297589 */ /* 0x000fe200000e0000 */
[----:B----4-:R-:W-:Y:S02]  /*218b0*/  SEL R59, R81, R84, P0 ;  /* 0x00000054513b7207 */ /* 0x010fe40000000000 */
[----:B------:R-:W-:Y:S01]  /*218c0*/  SEL R61, R84, R81, P0 ;  /* 0x00000051543d7207 */ /* 0x000fe20000000000 */
[----:B------:R-:W-:Y:S01]  /*218d0*/  SHFL.IDX PT, R43, R43, R24, 0x1c1f ;  /* 0x001c1f182b2b7589 */ /* 0x000fe200000e0000 */
[----:B------:R-:W-:Y:S02]  /*218e0*/  SEL R58, R82, R83, P0 ;  /* 0x00000053523a7207 */ /* 0x000fe40000000000 */
[----:B------:R-:W-:Y:S01]  /*218f0*/  SEL R60, R83, R82, P0 ;  /* 0x00000052533c7207 */ /* 0x000fe20000000000 */
[----:B------:R-:W-:Y:S01]  /*21900*/  SHFL.IDX PT, R37, R37, R24, 0x1c1f ;  /* 0x001c1f1825257589 */ /* 0x000fe200000e0000 */
[----:B--2---:R-:W-:-:S02]  /*21910*/  SEL R63, R85, R90, P0 ;  /* 0x0000005a553f7207 */ /* 0x004fc40000000000 */
[----:B------:R-:W-:Y:S01]  /*21920*/  SEL R65, R90, R85, P0 ;  /* 0x000000555a417207 */ /* 0x000fe20000000000 */
[----:B------:R-:W-:Y:S01]  /*21930*/  SHFL.IDX PT, R39, R39, R24, 0x1c1f ;  /* 0x001c1f1827277589 */ /* 0x000fe200000e0000 */
[----:B0-----:R-:W-:Y:S02]  /*21940*/  SEL R62, R86, R87, P0 ;  /* 0x00000057563e7207 */ /* 0x001fe40000000000 */
[----:B------:R-:W-:Y:S01]  /*21950*/  SEL R64, R87, R86, P0 ;  /* 0x0000005657407207 */ /* 0x000fe20000000000 */
[----:B------:R-:W-:Y:S01]  /*21960*/  SHFL.IDX PT, R33, R33, R24, 0x1c1f ;  /* 0x001c1f1821217589 */ /* 0x000fe200000e0000 */
[----:B-1----:R-:W-:Y:S02]  /*21970*/  SEL R67, R91, R42, P0 ;  /* 0x0000002a5b437207 */ /* 0x002fe40000000000 */
[----:B------:R-:W-:Y:S01]  /*21980*/  SEL R69, R42, R91, P0 ;  /* 0x0000005b2a457207 */ /* 0x000fe20000000000 */
[----:B------:R-:W-:Y:S01]  /*21990*/  SHFL.IDX PT, R35, R35, R24, 0x1c1f ;  /* 0x001c1f1823237589 */ /* 0x000fe200000e0000 */
[----:B------:R-:W-:-:S03]  /*219a0*/  IMAD.MOV.U32 R91, RZ, RZ, RZ ;  /* 0x000000ffff5b7224 */ /* 0x000fc600078e00ff */
[----:B------:R0:W1:Y:S04]  /*219b0*/  SHFL.IDX PT, R79, R108, R9, 0x1c1f ;  /* 0x001c1f096c4f7589 */ /* 0x00006800000e0000 */
[----:B------:R-:W2:Y:S04]  /*219c0*/  SHFL.IDX PT, R93, R38, R9, 0x1c1f ;  /* 0x001c1f09265d7589 */ /* 0x000ea800000e0000 */
[----:B------:R-:W3:Y:S01]  /*219d0*/  SHFL.IDX PT, R34, R34, R9, 0x1c1f ;  /* 0x001c1f0922227589 */ /* 0x000ee200000e0000 */
[----:B0-----:R-:W-:-:S03]  /*219e0*/  SEL R108, R74, R75, P0 ;  /* 0x0000004b4a6c7207 */ /* 0x001fc60000000000 */
[----:B------:R-:W0:Y:S04]  /*219f0*/  SHFL.IDX PT, R32, R32, R9, 0x1c1f ;  /* 0x001c1f0920207589 */ /* 0x000e2800000e0000 */
[----:B------:R-:W4:Y:S04]  /*21a00*/  SHFL.IDX PT, R36, R36, R9, 0x1c1f ;  /* 0x001c1f0924247589 */ /* 0x000f2800000e0000 */
[----:B------:R-:W4:Y:S04]  /*21a10*/  SHFL.IDX PT, R30, R30, R9, 0x1c1f ;  /* 0x001c1f091e1e7589 */ /* 0x000f2800000e0000 */
[----:B------:R-:W4:Y:S01]  /*21a20*/  SHFL.IDX PT, R40, R40, R9, 0x1c1f ;  /* 0x001c1f0928287589 */ /* 0x000f2200000e0000 */
[----:B-1----:R-:W-:-:S02]  /*21a30*/  SEL R54, R78, R79, P0 ;  /* 0x0000004f4e367207 */ /* 0x002fc40000000000 */
[----:B------:R-:W-:Y:S01]  /*21a40*/  SEL R56, R79, R78, P0 ;  /* 0x0000004e4f387207 */ /* 0x000fe20000000000 */
[----:B------:R-:W1:Y:S01]  /*21a50*/  SHFL.IDX PT, R28, R28, R9, 0x1c1f ;  /* 0x001c1f091c1c7589 */ /* 0x000e6200000e0000 */
[----:B--2---:R-:W-:-:S03]  /*21a60*/  SEL R66, R92, R93, P0 ;  /* 0x0000005d5c427207 */ /* 0x004fc60000000000 */
[----:B------:R-:W2:Y:S01]  /*21a70*/  SHFL.IDX PT, R10, R10, R9, 0x1c1f ;  /* 0x001c1f090a0a7589 */ /* 0x000ea200000e0000 */
[----:B---3--:R-:W-:Y:S02]  /*21a80*/  SEL R71, R43, R34, P0 ;  /* 0x000000222b477207 */ /* 0x008fe40000000000 */
[----:B------:R-:W-:Y:S01]  /*21a90*/  SEL R75, R34, R43, P0 ;  /* 0x0000002b224b7207 */ /* 0x000fe20000000000 */
[----:B------:R-:W3:Y:S01]  /*21aa0*/  SHFL.IDX PT, R14, R8, R9, 0x1c1f ;  /* 0x001c1f09080e7589 */ /* 0x000ee200000e0000 */
[----:B0-----:R-:W-:Y:S02]  /*21ab0*/  SEL R70, R41, R32, P0 ;  /* 0x0000002029467207 */ /* 0x001fe40000000000 */
[----:B------:R-:W-:Y:S01]  /*21ac0*/  SEL R74, R32, R41, P0 ;  /* 0x00000029204a7207 */ /* 0x000fe20000000000 */
[----:B------:R-:W0:Y:S01]  /*21ad0*/  SHFL.IDX PT, R2, R31, R24, 0x1c1f ;  /* 0x001c1f181f027589 */ /* 0x000e2200000e0000 */
[----:B----4-:R-:W-:Y:S02]  /*21ae0*/  SEL R77, R39, R36, P0 ;  /* 0x00000024274d7207 */ /* 0x010fe40000000000 */
[----:B------:R-:W-:Y:S01]  /*21af0*/  SEL R83, R36, R39, P0 ;  /* 0x0000002724537207 */ /* 0x000fe20000000000 */
[----:B------:R4:W0:Y:S01]  /*21b00*/  SHFL.IDX PT, R29, R29, R24, 0x1c1f ;  /* 0x001c1f181d1d7589 */ /* 0x00082200000e0000 */
[----:B------:R-:W-:-:S02]  /*21b10*/  SEL R76, R37, R30, P0 ;  /* 0x0000001e254c7207 */ /* 0x000fc40000000000 */
[----:B------:R-:W-:Y:S02]  /*21b20*/  SEL R82, R30, R37, P0 ;  /* 0x000000251e527207 */ /* 0x000fe40000000000 */
[----:B------:R-:W-:Y:S02]  /*21b30*/  SEL R85, R35, R40, P0 ;  /* 0x0000002823557207 */ /* 0x000fe40000000000 */
[----:B------:R-:W-:Y:S02]  /*21b40*/  SEL R87, R40, R35, P0 ;  /* 0x0000002328577207 */ /* 0x000fe40000000000 */
[----:B-1----:R-:W-:Y:S02]  /*21b50*/  SEL R84, R33, R28, P0 ;  /* 0x0000001c21547207 */ /* 0x002fe40000000000 */
[----:B----4-:R-:W-:Y:S02]  /*21b60*/  SEL R24, R93, R92, P0 ;  /* 0x0000005c5d187207 */ /* 0x010fe40000000000 */
[----:B--2---:R-:W-:-:S07]  /*21b70*/  SEL R86, R28, R33, P0 ;  /* 0x000000211c567207 */ /* 0x004fce0000000000 */
.L_x_2716:
[----:B------:R-:W2:Y:S04]  /*21b80*/  LDL.LU R92, [R1+0x80] ;  /* 0x00008000015c7983 */ /* 0x000ea80000300800 */
[----:B------:R-:W4:Y:S01]  /*21b90*/  LDL.LU R90, [R1+0x84] ;  /* 0x00008400015a7983 */ /* 0x000f220000300800 */
[----:B------:R-:W-:Y:S05]  /*21ba0*/  WARPSYNC.ALL ;  /* 0x0000000000007948 */ /* 0x000fea0003800000 */
[----:B0-----:R-:W-:Y:S01]  /*21bb0*/  SEL R79, R29, R10, P0 ;  /* 0x0000000a1d4f7207 */ /* 0x001fe20000000000 */
[----:B------:R-:W-:Y:S01]  /*21bc0*/  ULDC.64 UR6, c[0x0][0xc08] ;  /* 0x0003020000067ab9 */ /* 0x000fe20000000a00 */
[----:B------:R-:W-:Y:S01]  /*21bd0*/  SEL R81, R10, R29, P0 ;  /* 0x0000001d0a517207 */ /* 0x000fe20000000000 */
[----:B------:R-:W-:Y:S01]  /*21be0*/  ULDC.64 UR4, c[0x0][0xc00] ;  /* 0x0003000000047ab9 */ /* 0x000fe20000000a00 */
[----:B---3--:R-:W-:Y:S01]  /*21bf0*/  SEL R78, R2, R14, P0 ;  /* 0x0000000e024e7207 */ /* 0x008fe20000000000 */
[----:B------:R-:W-:Y:S01]  /*21c00*/  ULDC.64 UR8, c[0x0][0x208] ;  /* 0x0000820000087ab9 */ /* 0x000fe20000000a00 */
[----:B------:R-:W-:-:S02]  /*21c10*/  SEL R80, R14, R2, P0 ;  /* 0x000000020e507207 */ /* 0x000fc40000000000 */
        /* <DEDUP_REMOVED lines=46> */
[----:B------:R-:W-:Y:S02]  /*21f00*/  ISETP.NE.AND.EX P3, PT, RZ, UR7, PT, P3 ;  /* 0x00000007ff007c0c */ /* 0x000fe4000bf65330 */
[----:B------:R-:W-:Y:S01]  /*21f10*/  ISETP.NE.AND.EX P0, PT, RZ, UR5, PT, P0 ;  /* 0x00000005ff007c0c */ /* 0x000fe2000bf05300 */
[----:B-1----:R-:W-:-:S05]  /*21f20*/  IMAD.MOV.U32 R14, RZ, RZ, 0x9b8 ;  /* 0x000009b8ff0e7424 */ /* 0x002fca00078e00ff */
[----:B------:R-:W-:-:S04]  /*21f30*/  SEL R14, R14, 0x978, P2 ;  /* 0x000009780e0e7807 */ /* 0x000fc80001000000 */
[----:B------:R1:W3:Y:S08]  /*21f40*/  LDC.64 R8, c[0x0][R14+0x220] ;  /* 0x000088000e087b82 */ /* 0x0002f00000000a00 */
[----:B------:R1:W0:Y:S08]  /*21f50*/  LDC.64 R10, c[0x0][R14+0x218] ;  /* 0x000086000e0a7b82 */ /* 0x0002300000000a00 */
[----:B------:R1:W0:Y:S01]  /*21f60*/  LDC.64 R12, c[0x0][R14+0x228] ;  /* 0x00008a000e0c7b82 */ /* 0x0002220000000a00 */
[----:B--2---:R-:W-:-:S04]  /*21f70*/  IADD3 R28, P1, R92, UR4, RZ ;  /* 0x000000045c1c7c10 */ /* 0x004fc8000ff3e0ff */
[----:B----4-:R-:W-:Y:S02]  /*21f80*/  IADD3.X R29, R90, UR5, RZ, P1, !PT ;  /* 0x000000055a1d7c10 */ /* 0x010fe40008ffe4ff */
[----:B------:R-:W-:Y:S01]  /*21f90*/  @P3 IADD3 R30, P1, R92, UR6, RZ ;  /* 0x000000065c1e3c10 */ /* 0x000fe2000ff3e0ff */
[----:B------:R-:W-:Y:S02]  /*21fa0*/  ULDC UR6, c[0x0][0xa88] ;  /* 0x0002a20000067ab9 */ /* 0x000fe40000000800 */
[----:B------:R-:W-:Y:S01]  /*21fb0*/  IMAD.U32 R33, RZ, RZ, UR6 ;  /* 0x00000006ff217e24 */ /* 0x000fe2000f8e00ff */
[----:B------:R-:W-:Y:S01]  /*21fc0*/  @P3 IADD3.X R31, R90, UR7, RZ, P1, !PT ;  /* 0x000000075a1f3c10 */ /* 0x000fe20008ffe4ff */
[----:B------:R1:W5:Y:S01]  /*21fd0*/  @P0 LDG.E R91, desc[UR8][R28.64] ;  /* 0x000000081c5b0981 */ /* 0x000362000c1e1900 */
[----:B0-----:R-:W-:-:S03]  /*21fe0*/  ISETP.NE.AND P1, PT, R2, 0x1, PT ;  /* 0x000000010200780c */ /* 0x001fc60003f25270 */
[----:B------:R1:W5:Y:S01]  /*21ff0*/  @P3 LDG.E R33, desc[UR8][R30.64] ;  /* 0x000000081e213981 */ /* 0x000362000c1e1900 */
[----:B---3--:R-:W-:Y:S09]  /*22000*/  @P3 BRA `(.L_x_2460) ;  /* 0x0000000000143947 */ /* 0x008ff20003800000 */
[----:B------:R-:W-:Y:S05]  /*22010*/  @!P0 BRA `(.L_x_2460) ;  /* 0x0000000000108947 */ /* 0x000fea0003800000 */
[----:B------:R-:W-:Y:S02]  /*22020*/  ULDC.64 UR6, c[0x0][0x208] ;  /* 0x0000820000067ab9 */ /* 0x000fe40000000a00 */
[----:B-1----:R-:W2:Y:S04]  /*22030*/  LDG.E R30, desc[UR6][R28.64] ;  /* 0x000000061c1e7981 */ /* 0x002ea8000c1e1900 */
[----:B-----5:R-:W2:Y:S02]  /*22040*/  LDG.E R33, desc[UR6][R28.64+0x4] ;  /* 0x000004061c217981 */ /* 0x020ea4000c1e1900 */
[----:B--2---:R-:W-:-:S07]  /*22050*/  IMAD.IADD R33, R33, 0x1, -R30 ;  /* 0x0000000121217824 */ /* 0x004fce00078e0a1e */
.L_x_2460:
[----:B------:R-:W2:Y:S01]  /*22060*/  LDL R15, [R1+0x64] ;  /* 0x00006400010f7983 */ /* 0x000ea20000100800 */
[----:B------:R-:W-:Y:S01]  /*22070*/  ISETP.NE.U32.AND P0, PT, RZ, UR4, PT ;  /* 0x00000004ff007c0c */ /* 0x000fe2000bf05070 */
[----:B-1----:R-:W0:Y:S02]  /*22080*/  @P1 LDC R30, c[0x0][0xbec] ;  /* 0x0002fb00ff1e1b82 */ /* 0x002e240000000800 */
[----:B------:R-:W3:Y:S04]  /*22090*/  LDL.LU R28, [R1+0x78] ;  /* 0x00007800011c7983 */ /* 0x000ee80000300800 */
[----:B------:R-:W4:Y:S02]  /*220a0*/  LDL.LU R31, [R1+0x88] ;  /* 0x00008800011f7983 */ /* 0x000f240000300800 */
[----:B------:R-:W1:Y:S02]  /*220b0*/  @P1 LDC R39, c[0x0][0xbf0] ;  /* 0x0002fc00ff271b82 */ /* 0x000e640000000800 */
[----:B------:R-:W4:Y:S04]  /*220c0*/  LDL R32, [R1+0x6c] ;  /* 0x00006c0001207983 */ /* 0x000f280000100800 */
[----:B------:R-:W4:Y:S04]  /*220d0*/  LDL R98, [R1+0x50] ;  /* 0x0000500001627983 */ /* 0x000f280000100800 */
[----:B------:R-:W4:Y:S04]  /*220e0*/  LDL R94, [R1+0x8c] ;  /* 0x00008c00015e7983 */ /* 0x000f280000100800 */
[----:B------:R-:W4:Y:S01]  /*220f0*/  LDL R34, [R1+0x98] ;  /* 0x0000980001227983 */ /* 0x000f220000100800 */
[----:B------:R-:W-:-:S02]  /*22100*/  ISETP.NE.AND.EX P0, PT, RZ, UR5, PT, P0 ;  /* 0x00000005ff007c0c */ /* 0x000fc4000bf05300 */
[----:B-----5:R-:W-:Y:S01]  /*22110*/  SHF.R.S32.HI R92, RZ, 0x1f, R91 ;  /* 0x0000001fff5c7819 */ /* 0x020fe2000001145b */
[----:B------:R-:W-:Y:S01]  /*22120*/  IMAD R90, R33, R2, RZ ;  /* 0x00000002215a7224 */ /* 0x000fe200078e02ff */
[----:B------:R-:W-:Y:S01]  /*22130*/  ULDC.64 UR6, c[0x0][0x208] ;  /* 0x0000820000067ab9 */ /* 0x000fe20000000a00 */
[----:B--2---:R-:W-:Y:S02]  /*22140*/  IMAD.MOV.U32 R96, RZ, RZ, R15 ;  /* 0x000000ffff607224 */ /* 0x004fe400078e000f */
[----:B------:R-:W2:Y:S01]  /*22150*/  LDC.64 R14, c[0x0][R14+0x210] ;  /* 0x000084000e0e7b82 */ /* 0x000ea20000000a00 */
[----:B---3--:R-:W-:-:S07]  /*22160*/  SEL R93, R28, RZ, !P0 ;  /* 0x000000ff1c5d7207 */ /* 0x008fce0004000000 */
[----:B------:R-:W3:Y:S01]  /*22170*/  LDC.64 R28, c[0x0][0xba8] ;  /* 0x0002ea00ff1c7b82 */ /* 0x000ee20000000a00 */
[----:B----4-:R-:W-:Y:S01]  /*22180*/  SEL R31, R31, RZ, !P0 ;  /* 0x000000ff1f1f7207 */ /* 0x010fe20004000000 */
[----:B------:R-:W-:Y:S02]  /*22190*/  IMAD R9, R9, R93, RZ ;  /* 0x0000005d09097224 */ /* 0x000fe400078e02ff */
[----:B------:R-:W-:Y:S02]  /*221a0*/  IMAD.IADD R41, R32, 0x1, R98 ;  /* 0x0000000120297824 */ /* 0x000fe400078e0262 */
[----:B------:R-:W4:Y:S01]  /*221b0*/  S2R R32, SR_TID.X ;  /* 0x0000000000207919 */ /* 0x000f220000002100 */
[----:B------:R-:W-:Y:S02]  /*221c0*/  IMAD R37, R8, R31, R9 ;  /* 0x0000001f08257224 */ /* 0x000fe400078e0209 */
[-C--:B------:R-:W-:Y:S02]  /*221d0*/  IMAD R35, R11, R96.reuse, RZ ;  /* 0x000000600b237224 */ /* 0x080fe400078e02ff */
[----:B------:R-:W-:-:S04]  /*221e0*/  IMAD.WIDE.U32 R10, R10, R96, RZ ;  /* 0x000000600a0a7225 */ /* 0x000fc800078e00ff */
[----:B------:R-:W-:Y:S01]  /*221f0*/  IMAD.WIDE.U32 R8, R8, R93, RZ ;  /* 0x0000005d08087225 */ /* 0x000fe200078e00ff */
[----:B------:R-:W-:Y:S02]  /*22200*/  SEL R31, R94, RZ, P2 ;  /* 0x000000ff5e1f7207 */ /* 0x000fe40001000000 */
[----:B------:R-:W-:Y:S01]  /*22210*/  IADD3 R10, P0, P3, R8, R10, R91 ;  /* 0x0000000a080a7210 */ /* 0x000fe20007b1e05b */
[----:B0-----:R-:W-:Y:S01]  /*22220*/  @P1 IMAD.HI.U32 R8, R41, R30, RZ ;  /* 0x0000001e29081227 */ /* 0x001fe200078e00ff */
[----:B---3--:R-:W0:Y:S03]  /*22230*/  @!P2 LDC R28, c[0x0][0xb50] ;  /* 0x0002d400ff1cab82 */ /* 0x008e260000000800 */
[----:B------:R-:W-:Y:S02]  /*22240*/  IMAD.IADD R37, R9, 0x1, R37 ;  /* 0x0000000109257824 */ /* 0x000fe400078e0225 */
[----:B------:R-:W-:Y:S01]  /*22250*/  IMAD.MOV.U32 R9, RZ, RZ, R41 ;  /* 0x000000ffff097224 */ /* 0x000fe200078e0029 */
[----:B-1----:R-:W-:Y:S01]  /*22260*/  @P1 SHF.R.U32.HI R9, RZ, R39, R8 ;  /* 0x00000027ff091219 */ /* 0x002fe20000011608 */
[----:B------:R-:W-:Y:S01]  /*22270*/  IMAD.IADD R11, R11, 0x1, R35 ;  /* 0x000000010b0b7824 */ /* 0x000fe200078e0223 */
[----:B------:R-:W1:Y:S01]  /*22280*/  @!P2 LDC R29, c[0x0][0xb54] ;  /* 0x0002d500ff1dab82 */ /* 0x000e620000000800 */
[----:B------:R-:W-:-:S02]  /*22290*/  IMAD R35, R13, R31, RZ ;  /* 0x0000001f0d237224 */ /* 0x000fc400078e02ff */
[----:B------:R-:W-:Y:S01]  /*222a0*/  IMAD.WIDE.U32 R12, R12, R31, RZ ;  /* 0x0000001f0c0c7225 */ /* 0x000fe200078e00ff */
[----:B------:R-:W-:-:S03]  /*222b0*/  IADD3.X R11, R37, R11, R92, P0, P3 ;  /* 0x0000000b250b7210 */ /* 0x000fc600007e645c */
[----:B------:R-:W-:Y:S01]  /*222c0*/  IMAD.MOV R31, RZ, RZ, -R9 ;  /* 0x000000ffff1f7224 */ /* 0x000fe200078e0a09 */
[----:B------:R-:W-:Y:S01]  /*222d0*/  IADD3 R12, P0, P3, R9, R10, R12 ;  /* 0x0000000a090c7210 */ /* 0x000fe20007b1e00c */
[----:B------:R-:W-:Y:S01]  /*222e0*/  IMAD.IADD R35, R13, 0x1, R35 ;  /* 0x000000010d237824 */ /* 0x000fe200078e0223 */
[----:B------:R-:W-:Y:S01]  /*222f0*/  SHF.R.S32.HI R8, RZ, 0x1f, R9 ;  /* 0x0000001fff087819 */ /* 0x000fe20000011409 */
[----:B------:R-:W-:-:S03]  /*22300*/  IMAD R9, R2, R31, R41 ;  /* 0x0000001f02097224 */ /* 0x000fc600078e0229 */
[----:B------:R-:W-:Y:S01]  /*22310*/  IADD3.X R13, R8, R11, R35, P0, P3 ;  /* 0x0000000b080d7210 */ /* 0x000fe200007e6423 */
[-C--:B--2---:R-:W-:Y:S01]  /*22320*/  IMAD R8, R15, R9.reuse, RZ ;  /* 0x000000090f087224 */ /* 0x084fe200078e02ff */
[----:B------:R-:W-:Y:S01]  /*22330*/  SHF.R.S32.HI R11, RZ, 0x1f, R9 ;  /* 0x0000001fff0b7819 */ /* 0x000fe20000011409 */
[----:B----4-:R-:W-:Y:S02]  /*22340*/  VIADD R36, R32, 0xffffff80 ;  /* 0xffffff8020247836 */ /* 0x010fe40000000000 */
[----:B------:R-:W-:-:S04]  /*22350*/  IMAD.WIDE.U32 R12, R14, R9, R12 ;  /* 0x000000090e0c7225 */ /* 0x000fc800078e000c */
[----:B------:R-:W-:Y:S01]  /*22360*/  IMAD R11, R14, R11, R8 ;  /* 0x0000000b0e0b7224 */ /* 0x000fe200078e0208 */
[----:B------:R-:W-:Y:S02]  /*22370*/  SHF.R.S32.HI R32, RZ, 0x1f, R36 ;  /* 0x0000001fff207819 */ /* 0x000fe40000011424 */
[----:B0-----:R-:W-:Y:S01]  /*22380*/  LEA R28, P0, R12, R28, 0x2 ;  /* 0x0000001c0c1c7211 */ /* 0x001fe200078010ff */
[----:B------:R-:W-:Y:S01]  /*22390*/  IMAD.IADD R8, R13, 0x1, R11 ;  /* 0x000000010d087824 */ /* 0x000fe200078e020b */
[----:B------:R-:W-:-:S04]  /*223a0*/  LEA.HI R32, R32, R36, RZ, 0x7 ;  /* 0x0000002420207211 */ /* 0x000fc800078f38ff */
[----:B-1----:R-:W-:Y:S02]  /*223b0*/  LEA.HI.X R29, R12, R29, R8, 0x2, P0 ;  /* 0x0000001d0c1d7211 */ /* 0x002fe400000f1408 */
[----:B------:R-:W-:Y:S01]  /*223c0*/  LOP3.LUT R32, R32, 0xffffff80, RZ, 0xc0, !PT ;  /* 0xffffff8020207812 */ /* 0x000fe200078ec0ff */
[----:B------:R-:W-:Y:S01]  /*223d0*/  SHFL.IDX PT, R8, R28, RZ, 0x1c1f ;  /* 0x001c1fff1c087589 */ /* 0x000fe200000e0000 */
[----:B------:R-:W-:-:S03]  /*223e0*/  IMAD.IADD R31, R34, 0x1, R98 ;  /* 0x00000001221f7824 */ /* 0x000fc600078e0262 */
[----:B------:R-:W0:Y:S01]  /*223f0*/  SHFL.IDX PT, R9, R29, RZ, 0x1c1f ;  /* 0x001c1fff1d097589 */ /* 0x000e2200000e0000 */
[----:B------:R-:W-:-:S03]  /*22400*/  IMAD.IADD R32, R36, 0x1, -R32 ;  /* 0x0000000124207824 */ /* 0x000fc600078e0a20 */
        /* <DEDUP_REMOVED lines=9> */
[----:B------:R-:W1:Y:S01]  /*224a0*/  S2R R32, SR_TID.X ;  /* 0x0000000000207919 */ /* 0x000e620000002100 */
[----:B0-----:R-:W0:Y:S01]  /*224b0*/  @P1 LDC R11, c[0x0][0xbec] ;  /* 0x0002fb00ff0b1b82 */ /* 0x001e220000000800 */
[----:B------:R-:W-:-:S07]  /*224c0*/  ULDC.64 UR4, c[0x0][0x208] ;  /* 0x0000820000047ab9 */ /* 0x000fce0000000a00 */
[----:B------:R-:W2:Y:S01]  /*224d0*/  @P1 LDC R13, c[0x0][0xbf0] ;  /* 0x0002fc00ff0d1b82 */ /* 0x000ea20000000800 */
[----:B-1----:R-:W-:-:S05]  /*224e0*/  VIADD R105, R32, 0xffffff80 ;  /* 0xffffff8020697836 */ /* 0x002fca0000000000 */
[----:B------:R-:W-:-:S04]  /*224f0*/  SHF.R.S32.HI R97, RZ, 0x1f, R105 ;  /* 0x0000001fff617819 */ /* 0x000fc80000011469 */
[----:B------:R-:W-:-:S04]  /*22500*/  LEA.HI R97, R97, R105, RZ, 0x3 ;  /* 0x0000006961617211 */ /* 0x000fc800078f18ff */
[----:B------:R-:W-:-:S05]  /*22510*/  SHF.R.S32.HI R97, RZ, 0x3, R97 ;  /* 0x00000003ff617819 */ /* 0x000fca0000011461 */
[----:B------:R-:W-:-:S04]  /*22520*/  IMAD R3, R97, 0x40, R126 ;  /* 0x0000004061037824 */ /* 0x000fc800078e027e */
        /* <DEDUP_REMOVED lines=12> */
[C---:B------:R-:W-:Y:S01]  /*225f0*/  IADD3 R49, P3, R72.reuse, 0x4000, RZ ;  /* 0x0000400048317810 */ /* 0x040fe20007f7e0ff */
[----:B------:R-:W5:Y:S01]  /*22600*/  LD.E.128 R40, desc[UR4][R40.64] ;  /* 0x0000000428287980 */ /* 0x000f62000c101d00 */
[C---:B------:R-:W-:Y:S02]  /*22610*/  IADD3 R45, P4, R72.reuse, 0x5000, RZ ;  /* 0x00005000482d7810 */ /* 0x040fe40007f9e0ff */
[C---:B------:R-:W-:Y:S01]  /*22620*/  IADD3 R37, P5, R72.reuse, 0x6000, RZ ;  /* 0x0000600048257810 */ /* 0x040fe20007fbe0ff */
[----:B------:R-:W5:Y:S01]  /*22630*/  LD.E.128 R32, desc[UR4][R32.64] ;  /* 0x0000000420207980 */ /* 0x000f62000c101d00 */
[----:B------:R-:W-:-:S02]  /*22640*/  IADD3 R3, P0, R72, 0x7000, RZ ;  /* 0x0000700048037810 */ /* 0x000fc40007f1e0ff */
[----:B------:R-:W-:Y:S02]  /*22650*/  LOP3.LUT R4, R5, 0x380, RZ, 0xc0, !PT ;  /* 0x0000038005047812 */ /* 0x000fe400078ec0ff */
[----:B------:R-:W-:Y:S01]  /*22660*/  LOP3.LUT R48, R49, 0x380, RZ, 0xc0, !PT ;  /* 0x0000038031307812 */ /* 0x000fe200078ec0ff */
[----:B------:R-:W-:Y:S01]  /*22670*/  IMAD.X R29, RZ, RZ, R73, P0 ;  /* 0x000000ffff1d7224 */ /* 0x000fe200000e0649 */
[----:B------:R-:W-:Y:S02]  /*22680*/  LOP3.LUT R44, R45, 0x380, RZ, 0xc0, !PT ;  /* 0x000003802d2c7812 */ /* 0x000fe400078ec0ff */
[----:B------:R-:W-:Y:S02]  /*22690*/  LOP3.LUT R36, R37, 0x380, RZ, 0xc0, !PT ;  /* 0x0000038025247812 */ /* 0x000fe400078ec0ff */
[----:B------:R-:W-:Y:S02]  /*226a0*/  LOP3.LUT R0, R3, 0x380, RZ, 0xc0, !PT ;  /* 0x0000038003007812 */ /* 0x000fe400078ec0ff */
[----:B------:R-:W-:-:S02]  /*226b0*/  LOP3.LUT R7, R72, 0x380, RZ, 0xc0, !PT ;  /* 0x0000038048077812 */ /* 0x000fc400078ec0ff */
[----:B------:R-:W-:Y:S02]  /*226c0*/  SHF.R.U64 R4, R4, 0x3, RZ ;  /* 0x0000000304047819 */ /* 0x000fe400000012ff */
[----:B------:R-:W-:Y:S02]  /*226d0*/  SHF.R.U64 R48, R48, 0x3, RZ ;  /* 0x0000000330307819 */ /* 0x000fe400000012ff */
[----:B------:R-:W-:Y:S02]  /*226e0*/  SHF.R.U64 R44, R44, 0x3, RZ ;  /* 0x000000032c2c7819 */ /* 0x000fe400000012ff */
[----:B------:R-:W-:Y:S02]  /*226f0*/  SHF.R.U64 R36, R36, 0x3, RZ ;  /* 0x0000000324247819 */ /* 0x000fe400000012ff */
[----:B------:R-:W-:Y:S02]  /*22700*/  SHF.R.U64 R0, R0, 0x3, RZ ;  /* 0x0000000300007819 */ /* 0x000fe400000012ff */
[----:B------:R-:W-:-:S02]  /*22710*/  SHF.R.U64 R7, R7, 0x3, RZ ;  /* 0x0000000307077819 */ /* 0x000fc400000012ff */
        /* <DEDUP_REMOVED lines=10> */
[----:B------:R-:W-:-:S02]  /*227c0*/  LOP3.LUT R72, R7, R72, RZ, 0x3c, !PT ;  /* 0x0000004807487212 */ /* 0x000fc400078e3cff */
[----:B------:R-:W-:Y:S01]  /*227d0*/  SHF.R.S32.HI R10, RZ, 0x1f, R105 ;  /* 0x0000001fff0a7819 */ /* 0x000fe20000011469 */
[----:B------:R-:W5:Y:S03]  /*227e0*/  LD.E.128 R4, desc[UR4][R4.64] ;  /* 0x0000000404047980 */ /* 0x000f66000c101d00 */
[----:B------:R-:W-:Y:S01]  /*227f0*/  LEA.HI R10, R10, R105, RZ, 0x3 ;  /* 0x000000690a0a7211 */ /* 0x000fe200078f18ff */
[----:B------:R1:W5:Y:S04]  /*22800*/  LD.E.128 R52, desc[UR4][R72.64] ;  /* 0x0000000448347980 */ /* 0x000368000c101d00 */
[----:B------:R-:W5:Y:S01]  /*22810*/  LD.E.128 R44, desc[UR4][R44.64] ;  /* 0x000000042c2c7980 */ /* 0x000f62000c101d00 */
[----:B------:R-:W-:-:S03]  /*22820*/  LOP3.LUT R10, R10, 0xfffffff8, RZ, 0xc0, !PT ;  /* 0xfffffff80a0a7812 */ /* 0x000fc600078ec0ff */
[----:B------:R-:W5:Y:S04]  /*22830*/  LD.E.128 R36, desc[UR4][R36.64] ;  /* 0x0000000424247980 */ /* 0x000f68000c101d00 */
[----:B------:R-:W5:Y:S01]  /*22840*/  LD.E.128 R28, desc[UR4][R28.64] ;  /* 0x000000041c1c7980 */ /* 0x000f62000c101d00 */
[----:B------:R-:W-:Y:S02]  /*22850*/  ULDC.64 UR4, c[0x0][0xaa0] ;  /* 0x0002a80000047ab9 */ /* 0x000fe40000000a00 */
[----:B------:R-:W-:Y:S01]  /*22860*/  IMAD R0, R92, UR4, RZ ;  /* 0x000000045c007c24 */ /* 0x000fe2000f8e02ff */
[----:B------:R-:W-:Y:S01]  /*22870*/  @!PT LDS RZ, [RZ] ;  /* 0x00000000fffff984 */ /* 0x000fe20000000800 */
[----:B------:R-:W-:Y:S01]  /*22880*/  @!PT LDS RZ, [RZ] ;  /* 0x00000000fffff984 */ /* 0x000fe20000000800 */
[----:B------:R-:W-:Y:S01]  /*22890*/  @!PT LDS RZ, [RZ] ;  /* 0x00000000fffff984 */ /* 0x000fe20000000800 */
[----:B------:R-:W-:Y:S01]  /*228a0*/  @!PT LDS RZ, [RZ] ;  /* 0x00000000fffff984 */ /* 0x000fe20000000800 */
[----:B------:R3:W-:Y:S06]  /*228b0*/  MEMBAR.ALL.CTA ;  /* 0x0000000000007992 */ /* 0x0007ec0000008000 */
[----:B---3--:R-:W3:Y:S01]  /*228c0*/  FENCE.VIEW.ASYNC.S ;  /* 0x00000000000073c6 */ /* 0x008ee20000000000 */
[----:B------:R-:W-:-:S04]  /*228d0*/  IMAD.WIDE.U32 R8, R91, UR4, RZ ;  /* 0x000000045b087c25 */ /* 0x000fc8000f8e00ff */
[----:B------:R-:W-:Y:S01]  /*228e0*/  IMAD R3, R91, UR5, R0 ;  /* 0x000000055b037c24 */ /* 0x000fe2000f8e0200 */
[----:B------:R-:W-:Y:S01]  /*228f0*/  ULDC.64 UR4, c[0x0][0xae8] ;  /* 0x0002ba0000047ab9 */ /* 0x000fe20000000a00 */
[----:B------:R-:W-:Y:S02]  /*22900*/  IMAD.IADD R10, R105, 0x1, -R10 ;  /* 0x00000001690a7824 */ /* 0x000fe400078e0a0a */
[----:B------:R-:W-:Y:S02]  /*22910*/  IMAD.IADD R9, R9, 0x1, R3 ;  /* 0x0000000109097824 */ /* 0x000fe400078e0203 */
[----:B------:R-:W-:Y:S02]  /*22920*/  IMAD R0, R10, 0x20, R97 ;  /* 0x000000200a007824 */ /* 0x000fe400078e0261 */
[----:B------:R-:W-:Y:S01]  /*22930*/  IMAD.WIDE.U32 R8, R96, UR4, R8 ;  /* 0x0000000460087c25 */ /* 0x000fe2000f8e0008 */
[----:B------:R-:W-:-:S03]  /*22940*/  SHF.R.S32.HI R10, RZ, 0x1f, R93 ;  /* 0x0000001fff0a7819 */ /* 0x000fc6000001145d */
[----:B------:R-:W-:Y:S02]  /*22950*/  IMAD.IADD R12, R98, 0x1, R0 ;  /* 0x00000001620c7824 */ /* 0x000fe400078e0200 */
[----:B------:R-:W-:Y:S01]  /*22960*/  IMAD R9, R96, UR5, R9 ;  /* 0x0000000560097c24 */ /* 0x000fe2000f8e0209 */
[----:B------:R-:W-:Y:S01]  /*22970*/  ULDC.64 UR4, c[0x0][0xaf0] ;  /* 0x0002bc0000047ab9 */ /* 0x000fe20000000a00 */
[----:B0-----:R-:W-:-:S04]  /*22980*/  @P1 IMAD.HI.U32 R0, R12, R11, RZ ;  /* 0x0000000b0c001227 */ /* 0x001fc800078e00ff */
[----:B------:R-:W-:Y:S02]  /*22990*/  IMAD R10, R10, UR4, RZ ;  /* 0x000000040a0a7c24 */ /* 0x000fe4000f8e02ff */
[----:B------:R-:W-:Y:S01]  /*229a0*/  IMAD.MOV.U32 R3, RZ, RZ, R12 ;  /* 0x000000ffff037224 */ /* 0x000fe200078e000c */
[----:B--2---:R-:W-:Y:S01]  /*229b0*/  @P1 SHF.R.U32.HI R3, RZ, R13, R0 ;  /* 0x0000000dff031219 */ /* 0x004fe20000011600 */
        /* <DEDUP_REMOVED lines=26> */
[----:B-1----:R-:W-:Y:S06]  /*22b60*/  BRA.DIV UR4, `(.L_x_2462) ;  /* 0x000000c604847947 */ /* 0x002fec000b800000 */
[----:B------:R0:W1:Y:S04]  /*22b70*/  SHFL.IDX PT, R0, R3, RZ, 0x181f ;  /* 0x00181fff03007589 */ /* 0x00006800000e0000 */
[----:B------:R0:W2:Y:S02]  /*22b80*/  SHFL.IDX PT, R14, R2, RZ, 0x181f ;  /* 0x00181fff020e7589 */ /* 0x0000a400000e0000 */
.L_x_2719:
        /* <DEDUP_REMOVED lines=8> */
[CC--:B--2---:R-:W-:Y:S02]  /*22c10*/  @!P0 LEA R8, P2, R126.reuse, R14.reuse, 0x1 ;  /* 0x0000000e7e088211 */ /* 0x0c4fe400078408ff */
[C---:B------:R-:W-:Y:S02]  /*22c20*/  @!P1 LEA R14, P3, R95.reuse, R14, 0x1 ;  /* 0x0000000e5f0e9211 */ /* 0x040fe400078608ff */
[-C--:B-1----:R-:W-:Y:S02]  /*22c30*/  @!P0 LEA.HI.X R9, R126, R0.reuse, R57, 0x1, P2 ;  /* 0x000000007e098211 */ /* 0x082fe400010f0c39 */
[----:B------:R-:W-:-:S03]  /*22c40*/  @!P1 LEA.HI.X R15, R95, R0, R10, 0x1, P3 ;  /* 0x000000005f0f9211 */ /* 0x000fc600018f0c0a */
[----:B-----5:R3:W-:Y:S04]  /*22c50*/  @!P0 ST.E.128 desc[UR6][R8.64], R52 ;  /* 0x0000003408008985 */ /* 0x0207e8000c101d06 */
[----:B------:R3:W-:Y:S02]  /*22c60*/  @!P1 ST.E.128 desc[UR6][R14.64], R48 ;  /* 0x000000300e009985 */ /* 0x0007e4000c101d06 */
.L_x_2464:
[----:B------:R-:W-:Y:S05]  /*22c70*/  BSYNC B1 ;  /* 0x0000000000017941 */ /* 0x000fea0003800000 */
.L_x_2463:
[----:B------:R-:W-:-:S03]  /*22c80*/  UMOV UR4, 0xffffffff ;  /* 0xffffffff00047882 */ /* 0x000fc60000000000 */
[----:B------:R-:W-:Y:S05]  /*22c90*/  BRA.DIV UR4, `(.L_x_2465) ;  /* 0x000000c6046c7947 */ /* 0x000fea000b800000 */
[----:B-1----:R1:W4:Y:S04]  /*22ca0*/  SHFL.IDX PT, R0, R3, 0x1, 0x181f ;  /* 0x00381f0003007f89 */ /* 0x00232800000e0000 */
[----:B--23--:R1:W2:Y:S02]  /*22cb0*/  SHFL.IDX PT, R14, R2, 0x1, 0x181f ;  /* 0x00381f00020e7f89 */ /* 0x00c2a400000e0000 */
.L_x_2723:
        /* <DEDUP_REMOVED lines=10> */
[-C--:B----4-:R-:W-:Y:S02]  /*22d60*/  @!P2 LEA.HI.X R9, R126, R0.reuse, R57, 0x1, P0 ;  /* 0x000000007e09a211 */ /* 0x090fe400000f0c39 */
[----:B------:R-:W-:-:S03]  /*22d70*/  @!P3 LEA.HI.X R15, R95, R0, R10, 0x1, P1 ;  /* 0x000000005f0fb211 */ /* 0x000fc600008f0c0a */
[----:B-----5:R3:W-:Y:S04]  /*22d80*/  @!P2 ST.E.128 desc[UR6][R8.64], R40 ;  /* 0x000000280800a985 */ /* 0x0207e8000c101d06 */
[----:B------:R3:W-:Y:S02]  /*22d90*/  @!P3 ST.E.128 desc[UR6][R14.64], R44 ;  /* 0x0000002c0e00b985 */ /* 0x0007e4000c101d06 */
.L_x_2467:
[----:B------:R-:W-:Y:S05]  /*22da0*/  BSYNC B1 ;  /* 0x0000000000017941 */ /* 0x000fea0003800000 */
.L_x_2466:
[----:B------:R-:W-:-:S03]  /*22db0*/  UMOV UR4, 0xffffffff ;  /* 0xffffffff00047882 */ /* 0x000fc60000000000 */
[----:B------:R-:W-:Y:S05]  /*22dc0*/  BRA.DIV UR4, `(.L_x_2468) ;  /* 0x000000c604687947 */ /* 0x000fea000b800000 */
[----:B----4-:R4:W0:Y:S04]  /*22dd0*/  SHFL.IDX PT, R0, R3, 0x2, 0x181f ;  /* 0x00581f0003007f89 */ /* 0x01082800000e0000 */
[----:B--23--:R4:W2:Y:S02]  /*22de0*/  SHFL.IDX PT, R14, R2, 0x2, 0x181f ;  /* 0x00581f00020e7f89 */ /* 0x00c8a400000e0000 */
.L_x_2727:
        /* <DEDUP_REMOVED lines=10> */
[-C--:B0-----:R-:W-:Y:S02]  /*22e90*/  @!P2 LEA.HI.X R9, R126, R0.reuse, R57, 0x1, P0 ;  /* 0x000000007e09a211 */ /* 0x081fe400000f0c39 */
[----:B------:R-:W-:-:S03]  /*22ea0*/  @!P3 LEA.HI.X R15, R95, R0, R10, 0x1, P1 ;  /* 0x000000005f0fb211 */ /* 0x000fc600008f0c0a */
[----:B-----5:R3:W-:Y:S04]  /*22eb0*/  @!P2 ST.E.128 desc[UR6][R8.64], R32 ;  /* 0x000000200800a985 */ /* 0x0207e8000c101d06 */
[----:B------:R3:W-:Y:S02]  /*22ec0*/  @!P3 ST.E.128 desc[UR6][R14.64], R36 ;  /* 0x000000240e00b985 */ /* 0x0007e4000c101d06 */
.L_x_2470:
[----:B------:R-:W-:Y:S05]  /*22ed0*/  BSYNC B1 ;  /* 0x0000000000017941 */ /* 0x000fea0003800000 */
.L_x_2469:
[----:B------:R-:W-:-:S03]  /*22ee0*/  UMOV UR4, 0xffffffff ;  /* 0xffffffff00047882 */ /* 0x000fc60000000000 */
[----:B------:R-:W-:Y:S05]  /*22ef0*/  BRA.DIV UR4, `(.L_x_2471) ;  /* 0x000000c604647947 */ /* 0x000fea000b800000 */
[----:B0-----:R0:W0:Y:S04]  /*22f00*/  SHFL.IDX PT, R0, R3, 0x3, 0x181f ;  /* 0x00781f0003007f89 */ /* 0x00102800000e0000 */
[----:B--23--:R2:W3:Y:S02]  /*22f10*/  SHFL.IDX PT, R14, R2, 0x3, 0x181f ;  /* 0x00781f00020e7f89 */ /* 0x00c4e400000e0000 */
.L_x_2731:
        /* <DEDUP_REMOVED lines=16> */
.L_x_2461:
[----:B------:R-:W2:Y:S01]  /*23020*/  LDL R125, [R1+0x4c] ;  /* 0x00004c00017d7983 */ /* 0x000ea20000100800 */
[----:B------:R-:W1:Y:S01]  /*23030*/  @P1 LDC R12, c[0x0][0xbec] ;  /* 0x0002fb00ff0c1b82 */ /* 0x000e620000000800 */
[----:B------:R-:W-:-:S07]  /*23040*/  ULDC.64 UR4, c[0x0][0xb08] ;  /* 0x0002c20000047ab9 */ /* 0x000fce0000000a00 */
[----:B------:R-:W3:Y:S01]  /*23050*/  @P1 LDC R15, c[0x0][0xbf0] ;  /* 0x0002fc00ff0f1b82 */ /* 0x000ee20000000800 */
[----:B0-----:R-:W-:Y:S01]  /*23060*/  IMAD R10, R92, UR4, RZ ;  /* 0x000000045c0a7c24 */ /* 0x001fe2000f8e02ff */
[----:B------:R-:W-:Y:S01]  /*23070*/  ULDC.64 UR6, c[0x0][0xb30] ;  /* 0x0002cc0000067ab9 */ /* 0x000fe20000000a00 */
[----:B------:R-:W-:-:S04]  /*23080*/  IMAD.WIDE.U32 R8, R91, UR4, RZ ;  /* 0x000000045b087c25 */ /* 0x000fc8000f8e00ff */
[----:B------:R-:W-:Y:S01]  /*23090*/  IMAD R91, R91, UR5, R10 ;  /* 0x000000055b5b7c24 */ /* 0x000fe2000f8e020a */
[----:B------:R-:W-:Y:S01]  /*230a0*/  ULDC.64 UR4, c[0x0][0xb38] ;  /* 0x0002ce0000047ab9 */ /* 0x000fe20000000a00 */
[----:B------:R-:W-:Y:S02]  /*230b0*/  SHF.R.S32.HI R10, RZ, 0x1f, R93 ;  /* 0x0000001fff0a7819 */ /* 0x000fe4000001145d */
[----:B------:R-:W-:Y:S02]  /*230c0*/  IMAD.IADD R9, R9, 0x1, R91 ;  /* 0x0000000109097824 */ /* 0x000fe400078e025b */
        /* <DEDUP_REMOVED lines=33> */
[C---:B--2---:R-:W-:Y:S02]  /*232e0*/  VIADD R116, R125.reuse, 0x18 ;  /* 0x000000187d747836 */ /* 0x044fe40000000000 */
        /* <DEDUP_REMOVED lines=13> */
[----:B------:R-:W-:Y:S01]  /*233c0*/  VIADD R123, R125, 0x10 ;  /* 0x000000107d7b7836 */ /* 0x000fe20000000000 */
        /* <DEDUP_REMOVED lines=14> */
[----:B------:R-:W-:Y:S01]  /*234b0*/  SHF.R.S32.HI R72, RZ, 0x1f, R73 ;  /* 0x0000001fff487819 */ /* 0x000fe20000011449 */
[----:B0-----:R-:W-:Y:S06]  /*234c0*/  BRA.DIV UR4, `(.L_x_2473) ;  /* 0x000000c204387947 */ /* 0x001fec000b800000 */
[----:B------:R0:W1:Y:S04]  /*234d0*/  SHFL.IDX PT, R9, R8, RZ, 0x1c1f ;  /* 0x001c1fff08097589 */ /* 0x00006800000e0000 */
[----:B------:R0:W2:Y:S02]  /*234e0*/  SHFL.IDX PT, R14, R2, RZ, 0x1c1f ;  /* 0x001c1fff020e7589 */ /* 0x0000a400000e0000 */
.L_x_2734:
        /* <DEDUP_REMOVED lines=17> */
[----:B------:R-:W-:Y:S01]  /*23600*/  @!P2 LEA R30, P4, R123, R14, 0x2 ;  /* 0x0000000e7b1ea211 */ /* 0x000fe200078810ff */
[----:B------:R-:W-:Y:S01]  /*23610*/  @!P1 IMAD.MOV.U32 R107, RZ, RZ, R101 ;  /* 0x000000ffff6b9224 */ /* 0x000fe200078e0065 */
[----:B------:R1:W-:Y:S01]  /*23620*/  @!P0 ST.E.64 desc[UR6][R12.64], R28 ;  /* 0x0000001c0c008985 */ /* 0x0003e2000c101b06 */
[----:B------:R-:W-:-:S02]  /*23630*/  ISETP.GE.AND P0, PT, R118, UR4, PT ;  /* 0x0000000476007c0c */ /* 0x000fc4000bf06270 */
        /* <DEDUP_REMOVED lines=27> */
[-C--:B-1----:R-:W-:Y:S01]  /*237f0*/  @!P3 LEA R10, P4, R89, R14.reuse, 0x2 ;  /* 0x0000000e590ab211 */ /* 0x082fe200078810ff */
[----:B--2---:R-:W-:Y:S01]  /*23800*/  @!P1 IMAD.MOV.U32 R6, RZ, RZ, R4 ;  /* 0x000000ffff069224 */ /* 0x004fe200078e0004 */
[----:B------:R-:W-:Y:S01]  /*23810*/  @!P0 LEA R4, P2, R91, R14, 0x2 ;  /* 0x0000000e5b048211 */ /* 0x000fe200078410ff */
[----:B------:R-:W-:Y:S01]  /*23820*/  @!P1 IMAD.MOV.U32 R7, RZ, RZ, R45 ;  /* 0x000000ffff079224 */ /* 0x000fe200078e002d */
[-C--:B------:R-:W-:Y:S01]  /*23830*/  @!P3 LEA.HI.X R11, R89, R9.reuse, R92, 0x2, P4 ;  /* 0x00000009590bb211 */ /* 0x080fe200020f145c */
[----:B------:R-:W-:Y:S01]  /*23840*/  @!P5 IMAD.MOV.U32 R45, RZ, RZ, R51 ;  /* 0x000000ffff2dd224 */ /* 0x000fe200078e0033 */
[----:B------:R-:W-:-:S02]  /*23850*/  @!P0 LEA.HI.X R5, R91, R9, R94, 0x2, P2 ;  /* 0x000000095b058211 */ /* 0x000fc400010f145e */
[----:B------:R1:W-:Y:S01]  /*23860*/  @!P1 ST.E.64 desc[UR6][R12.64], R6 ;  /* 0x000000060c009985 */ /* 0x0003e2000c101b06 */
[----:B------:R-:W-:Y:S02]  /*23870*/  ISETP.GE.AND P1, PT, R43, UR4, PT ;  /* 0x000000042b007c0c */ /* 0x000fe4000bf26270 */
[-C--:B------:R-:W-:Y:S01]  /*23880*/  @!P5 LEA R28, P2, R73, R14.reuse, 0x2 ;  /* 0x0000000e491cd211 */ /* 0x080fe200078410ff */
[----:B------:R2:W-:Y:S01]  /*23890*/  @!P0 ST.E.64 desc[UR6][R4.64], R46 ;  /* 0x0000002e04008985 */ /* 0x0005e2000c101b06 */
[----:B------:R-:W-:Y:S02]  /*238a0*/  ISETP.GE.AND P0, PT, R41, UR4, PT ;  /* 0x0000000429007c0c */ /* 0x000fe4000bf06270 */
[----:B------:R-:W-:Y:S01]  /*238b0*/  @!P5 LEA.HI.X R29, R73, R9, R72, 0x2, P2 ;  /* 0x00000009491dd211 */ /* 0x000fe200010f1448 */
[----:B------:R3:W-:Y:S01]  /*238c0*/  @!P3 ST.E.64 desc[UR6][R10.64], R48 ;  /* 0x000000300a00b985 */ /* 0x0007e2000c101b06 */
[----:B------:R-:W-:Y:S02]  /*238d0*/  ISETP.GE.AND P3, PT, R39, UR4, PT ;  /* 0x0000000427007c0c */ /* 0x000fe4000bf66270 */
[----:B------:R-:W-:Y:S01]  /*238e0*/  ISETP.GE.AND P4, PT, R34, UR4, PT ;  /* 0x0000000422007c0c */ /* 0x000fe2000bf86270 */
[----:B------:R-:W-:Y:S01]  /*238f0*/  @!P5 ST.E.64 desc[UR6][R28.64], R44 ;  /* 0x0000002c1c00d985 */ /* 0x000fe2000c101b06 */
[----:B------:R-:W-:Y:S01]  /*23900*/  ISETP.GE.AND P5, PT, R37, UR4, PT ;  /* 0x0000000425007c0c */ /* 0x000fe2000bfa6270 */
[----:B------:R-:W-:Y:S01]  /*23910*/  @!P1 IMAD.MOV.U32 R51, RZ, RZ, R53 ;  /* 0x000000ffff339224 */ /* 0x000fe200078e0035 */
[----:B-1----:R-:W-:-:S03]  /*23920*/  @!P1 LEA R6, P2, R43, R14, 0x2 ;  /* 0x0000000e2b069211 */ /* 0x002fc600078410ff */
[----:B------:R-:W-:Y:S01]  /*23930*/  @!P0 IMAD.MOV.U32 R53, RZ, RZ, R55 ;  /* 0x000000ffff358224 */ /* 0x000fe200078e0037 */
[----:B------:R-:W-:Y:S02]  /*23940*/  @!P1 LEA.HI.X R7, R43, R9, R88, 0x2, P2 ;  /* 0x000000092b079211 */ /* 0x000fe400010f1458 */
[----:B--2---:R-:W-:-:S03]  /*23950*/  @!P0 LEA R4, P2, R41, R14, 0x2 ;  /* 0x0000000e29048211 */ /* 0x004fc600078410ff */
[----:B------:R-:W-:Y:S01]  /*23960*/  @!P1 ST.E.64 desc[UR6][R6.64], R50 ;  /* 0x0000003206009985 */ /* 0x000fe2000c101b06 */
[-C--:B------:R-:W-:Y:S01]  /*23970*/  @!P0 LEA.HI.X R5, R41, R9.reuse, R42, 0x2, P2 ;  /* 0x0000000929058211 */ /* 0x080fe200010f142a */
[----:B------:R-:W-:Y:S01]  /*23980*/  @!P5 IMAD.MOV.U32 R109, RZ, RZ, R111 ;  /* 0x000000ffff6dd224 */ /* 0x000fe200078e006f */
[-C--:B---3--:R-:W-:Y:S01]  /*23990*/  @!P3 LEA R10, P1, R39, R14.reuse, 0x2 ;  /* 0x0000000e270ab211 */ /* 0x088fe200078210ff */
[----:B------:R-:W-:Y:S02]  /*239a0*/  @!P4 IMAD.MOV.U32 R114, RZ, RZ, R112 ;  /* 0x000000ffff72c224 */ /* 0x000fe400078e0070 */
[----:B------:R1:W-:Y:S01]  /*239b0*/  @!P0 ST.E.64 desc[UR6][R4.64], R52 ;  /* 0x0000003404008985 */ /* 0x0003e2000c101b06 */
[-C--:B------:R-:W-:Y:S02]  /*239c0*/  @!P5 LEA R12, P0, R37, R14.reuse, 0x2 ;  /* 0x0000000e250cd211 */ /* 0x080fe400078010ff */
[----:B------:R-:W-:Y:S02]  /*239d0*/  @!P4 LEA R14, P2, R34, R14, 0x2 ;  /* 0x0000000e220ec211 */ /* 0x000fe400078410ff */
[----:B------:R-:W-:-:S02]  /*239e0*/  @!P3 LEA.HI.X R11, R39, R9, R40, 0x2, P1 ;  /* 0x00000009270bb211 */ /* 0x000fc400008f1428 */
[-C--:B------:R-:W-:Y:S02]  /*239f0*/  @!P5 LEA.HI.X R13, R37, R9.reuse, R38, 0x2, P0 ;  /* 0x00000009250dd211 */ /* 0x080fe400000f1426 */
[----:B------:R-:W-:Y:S01]  /*23a00*/  @!P4 LEA.HI.X R15, R34, R9, R36, 0x2, P2 ;  /* 0x00000009220fc211 */ /* 0x000fe200010f1424 */
[----:B-1----:R-:W-:Y:S02]  /*23a10*/  @!P3 IMAD.MOV.U32 R4, RZ, RZ, R68 ;  /* 0x000000ffff04b224 */ /* 0x002fe400078e0044 */
[----:B------:R-:W-:-:S05]  /*23a20*/  @!P3 IMAD.MOV.U32 R5, RZ, RZ, R57 ;  /* 0x000000ffff05b224 */ /* 0x000fca00078e0039 */
[----:B------:R3:W-:Y:S04]  /*23a30*/  @!P3 ST.E.64 desc[UR6][R10.64], R4 ;  /* 0x000000040a00b985 */ /* 0x0007e8000c101b06 */
[----:B------:R3:W-:Y:S04]  /*23a40*/  @!P5 ST.E.64 desc[UR6][R12.64], R108 ;  /* 0x0000006c0c00d985 */ /* 0x0007e8000c101b06 */
[----:B------:R3:W-:Y:S02]  /*23a50*/  @!P4 ST.E.64 desc[UR6][R14.64], R114 ;  /* 0x000000720e00c985 */ /* 0x0007e4000c101b06 */
.L_x_2475:
[----:B------:R-:W-:Y:S05]  /*23a60*/  BSYNC B1 ;  /* 0x0000000000017941 */ /* 0x000fea0003800000 */
.L_x_2474:
[----:B------:R-:W-:-:S03]  /*23a70*/  UMOV UR4, 0xffffffff ;  /* 0xffffffff00047882 */ /* 0x000fc60000000000 */
[----:B------:R-:W-:Y:S05]  /*23a80*/  BRA.DIV UR4, `(.L_x_2476) ;  /* 0x000000ba04fc7947 */ /* 0x000fea000b800000 */
[----:B------:R4:W0:Y:S04]  /*23a90*/  SHFL.IDX PT, R3, R8, 0x1, 0x1c1f ;  /* 0x003c1f0008037f89 */ /* 0x00082800000e0000 */
[----:B--23--:R4:W2:Y:S02]  /*23aa0*/  SHFL.IDX PT, R14, R2, 0x1, 0x1c1f ;  /* 0x003c1f00020e7f89 */ /* 0x00c8a400000e0000 */
.L_x_2738:
        /* <DEDUP_REMOVED lines=9> */
[----:B--2---:R-:W-:Y:S01]  /*23b40*/  @!P2 LEA R6, P4, R120, R14, 0x2 ;  /* 0x0000000e7806a211 */ /* 0x004fe200078810ff */
[----:B------:R-:W-:-:S03]  /*23b50*/  @!P2 IMAD.MOV.U32 R57, RZ, RZ, R117 ;  /* 0x000000ffff39a224 */ /* 0x000fc600078e0075 */
[-C--:B0-----:R-:W-:Y:S02]  /*23b60*/  @!P2 LEA.HI.X R7, R120, R3.reuse, R121, 0x2, P4 ;  /* 0x000000037807a211 */ /* 0x081fe400020f1479 */
[CC--:B----4-:R-:W-:Y:S01]  /*23b70*/  @!P1 LEA R8, P4, R123.reuse, R14.reuse, 0x2 ;  /* 0x0000000e7b089211 */ /* 0x0d0fe200078810ff */
[----:B------:R-:W-:Y:S02]  /*23b80*/  @!P3 IMAD.MOV.U32 R2, RZ, RZ, R14 ;  /* 0x000000ffff02b224 */ /* 0x000fe400078e000e */
[----:B------:R-:W-:Y:S01]  /*23b90*/  @!P3 IMAD.MOV.U32 R55, RZ, RZ, R113 ;  /* 0x000000ffff37b224 */ /* 0x000fe200078e0071 */
[----:B-1----:R-:W-:Y:S01]  /*23ba0*/  @!P1 LEA.HI.X R9, R123, R3, R124, 0x2, P4 ;  /* 0x000000037b099211 */ /* 0x002fe200020f147c */
[----:B------:R-:W-:Y:S01]  /*23bb0*/  @!P3 IMAD.WIDE R4, R125, 0x4, R2 ;  /* 0x000000047d04b825 */ /* 0x000fe200078e0202 */
[----:B------:R-:W-:-:S04]  /*23bc0*/  @!P0 LEA R10, P4, R116, R14, 0x2 ;  /* 0x0000000e740a8211 */ /* 0x000fc800078810ff */
[-C--:B------:R-:W-:Y:S01]  /*23bd0*/  @!P0 LEA.HI.X R11, R116, R3.reuse, R122, 0x2, P4 ;  /* 0x00000003740b8211 */ /* 0x080fe200020f147a */
[----:B------:R-:W-:Y:S01]  /*23be0*/  @!P3 ST.E.64 desc[UR6][R4.64], R54 ;  /* 0x000000360400b985 */ /* 0x000fe2000c101b06 */
[C---:B------:R-:W-:Y:S02]  /*23bf0*/  @!P5 LEA R12, P4, R118.reuse, R14, 0x2 ;  /* 0x0000000e760cd211 */ /* 0x040fe400078810ff */
[----:B------:R-:W-:Y:S01]  /*23c00*/  ISETP.GE.AND P3, PT, R97, UR4, PT ;  /* 0x0000000461007c0c */ /* 0x000fe2000bf66270 */
[----:B------:R0:W-:Y:S01]  /*23c10*/  @!P2 ST.E.64 desc[UR6][R6.64], R56 ;  /* 0x000000380600a985 */ /* 0x0001e2000c101b06 */
[----:B------:R-:W-:Y:S02]  /*23c20*/  @!P5 LEA.HI.X R13, R118, R3, R119, 0x2, P4 ;  /* 0x00000003760dd211 */ /* 0x000fe400020f1477 */
[----:B------:R-:W-:Y:S01]  /*23c30*/  ISETP.GE.AND P4, PT, R95, UR4, PT ;  /* 0x000000045f007c0c */ /* 0x000fe2000bf86270 */
[----:B------:R1:W-:Y:S01]  /*23c40*/  @!P1 ST.E.64 desc[UR6][R8.64], R58 ;  /* 0x0000003a08009985 */ /* 0x0003e2000c101b06 */
[----:B------:R-:W-:-:S02]  /*23c50*/  ISETP.GE.AND P2, PT, R93, UR4, PT ;  /* 0x000000045d007c0c */ /* 0x000fc4000bf46270 */
[----:B------:R-:W-:Y:S01]  /*23c60*/  ISETP.GE.AND P1, PT, R91, UR4, PT ;  /* 0x000000045b007c0c */ /* 0x000fe2000bf26270 */
[----:B------:R2:W-:Y:S04]  /*23c70*/  @!P0 ST.E.64 desc[UR6][R10.64], R60 ;  /* 0x0000003c0a008985 */ /* 0x0005e8000c101b06 */
[----:B------:R-:W-:Y:S01]  /*23c80*/  @!P5 ST.E.64 desc[UR6][R12.64], R62 ;  /* 0x0000003e0c00d985 */ /* 0x000fe2000c101b06 */
[----:B0-----:R-:W-:-:S03]  /*23c90*/  @!P3 LEA R6, P5, R97, R14, 0x2 ;  /* 0x0000000e6106b211 */ /* 0x001fc600078a10ff */
[-C--:B------:R-:W-:Y:S02]  /*23ca0*/  @!P4 LEA R4, P0, R95, R14.reuse, 0x2 ;  /* 0x0000000e5f04c211 */ /* 0x080fe400078010ff */
[-C--:B------:R-:W-:Y:S01]  /*23cb0*/  @!P3 LEA.HI.X R7, R97, R3.reuse, R110, 0x2, P5 ;  /* 0x000000036107b211 */ /* 0x080fe200028f146e */
[----:B------:R-:W-:Y:S01]  /*23cc0*/  @!P2 IMAD.MOV.U32 R68, RZ, RZ, R24 ;  /* 0x000000ffff44a224 */ /* 0x000fe200078e0018 */
[----:B------:R-:W-:Y:S02]  /*23cd0*/  @!P4 LEA.HI.X R5, R95, R3, R98, 0x2, P0 ;  /* 0x000000035f05c211 */ /* 0x000fe400000f1462 */
[----:B------:R-:W-:Y:S02]  /*23ce0*/  ISETP.GE.AND P0, PT, R89, UR4, PT ;  /* 0x0000000459007c0c */ /* 0x000fe4000bf06270 */
[----:B-1----:R-:W-:Y:S01]  /*23cf0*/  @!P2 LEA R8, P5, R93, R14, 0x2 ;  /* 0x0000000e5d08a211 */ /* 0x002fe200078a10ff */
[----:B------:R0:W-:Y:S01]  /*23d00*/  @!P4 ST.E.64 desc[UR6][R4.64], R64 ;  /* 0x000000400400c985 */ /* 0x0001e2000c101b06 */
[----:B------:R-:W-:-:S02]  /*23d10*/  ISETP.GE.AND P4, PT, R73, UR4, PT ;  /* 0x0000000449007c0c */ /* 0x000fc4000bf86270 */
[-C--:B------:R-:W-:Y:S01]  /*23d20*/  @!P2 LEA.HI.X R9, R93, R3.reuse, R96, 0x2, P5 ;  /* 0x000000035d09a211 */ /* 0x080fe200028f1460 */
[----:B------:R1:W-:Y:S01]  /*23d30*/  @!P3 ST.E.64 desc[UR6][R6.64], R66 ;  /* 0x000000420600b985 */ /* 0x0003e2000c101b06 */
[-C--:B--2---:R-:W-:Y:S02]  /*23d40*/  @!P1 LEA R10, P5, R91, R14.reuse, 0x2 ;  /* 0x0000000e5b0a9211 */ /* 0x084fe400078a10ff */
[----:B------:R-:W-:Y:S01]  /*23d50*/  ISETP.GE.AND P3, PT, R43, UR4, PT ;  /* 0x000000042b007c0c */ /* 0x000fe2000bf66270 */
[----:B------:R2:W-:Y:S01]  /*23d60*/  @!P2 ST.E.64 desc[UR6][R8.64], R68 ;  /* 0x000000440800a985 */ /* 0x0005e2000c101b06 */
[-C--:B------:R-:W-:Y:S02]  /*23d70*/  @!P1 LEA.HI.X R11, R91, R3.reuse, R94, 0x2, P5 ;  /* 0x000000035b0b9211 */ /* 0x080fe400028f145e */
[----:B------:R-:W-:Y:S02]  /*23d80*/  @!P0 LEA R20, P5, R89, R14, 0x2 ;  /* 0x0000000e59148211 */ /* 0x000fe400078a10ff */
[----:B------:R-:W-:Y:S01]  /*23d90*/  ISETP.GE.AND P2, PT, R41, UR4, PT ;  /* 0x0000000429007c0c */ /* 0x000fe2000bf46270 */
[----:B------:R3:W-:Y:S01]  /*23da0*/  @!P1 ST.E.64 desc[UR6][R10.64], R70 ;  /* 0x000000460a009985 */ /* 0x0007e2000c101b06 */
[----:B------:R-:W-:-:S02]  /*23db0*/  @!P0 LEA.HI.X R21, R89, R3, R92, 0x2, P5 ;  /* 0x0000000359158211 */ /* 0x000fc400028f145c */
[----:B------:R-:W-:Y:S02]  /*23dc0*/  ISETP.GE.AND P1, PT, R39, UR4, PT ;  /* 0x0000000427007c0c */ /* 0x000fe4000bf26270 */
[-C--:B0-----:R-:W-:Y:S01]  /*23dd0*/  @!P4 LEA R4, P5, R73, R14.reuse, 0x2 ;  /* 0x0000000e4904c211 */ /* 0x081fe200078a10ff */
[----:B------:R0:W-:Y:S01]  /*23de0*/  @!P0 ST.E.64 desc[UR6][R20.64], R74 ;  /* 0x0000004a14008985 */ /* 0x0001e2000c101b06 */
[-C--:B-1----:R-:W-:Y:S02]  /*23df0*/  @!P3 LEA R6, P0, R43, R14.reuse, 0x2 ;  /* 0x0000000e2b06b211 */ /* 0x082fe400078010ff */
[-C--:B------:R-:W-:Y:S02]  /*23e00*/  @!P4 LEA.HI.X R5, R73, R3.reuse, R72, 0x2, P5 ;  /* 0x000000034905c211 */ /* 0x080fe400028f1448 */
[----:B------:R-:W-:Y:S02]  /*23e10*/  ISETP.GE.AND P5, PT, R37, UR4, PT ;  /* 0x0000000425007c0c */ /* 0x000fe4000bfa6270 */
[----:B------:R-:W-:Y:S01]  /*23e20*/  @!P3 LEA.HI.X R7, R43, R3, R88, 0x2, P0 ;  /* 0x000000032b07b211 */ /* 0x000fe200000f1458 */
[----:B------:R0:W-:Y:S01]  /*23e30*/  @!P4 ST.E.64 desc[UR6][R4.64], R76 ;  /* 0x0000004c0400c985 */ /* 0x0001e2000c101b06 */
[----:B--2---:R-:W-:-:S03]  /*23e40*/  @!P2 LEA R8, P0, R41, R14, 0x2 ;  /* 0x0000000e2908a211 */ /* 0x004fc600078010ff */
[----:B------:R0:W-:Y:S01]  /*23e50*/  @!P3 ST.E.64 desc[UR6][R6.64], R82 ;  /* 0x000000520600b985 */ /* 0x0001e2000c101b06 */
[----:B------:R-:W-:Y:S02]  /*23e60*/  @!P2 LEA.HI.X R9, R41, R3, R42, 0x2, P0 ;  /* 0x000000032909a211 */ /* 0x000fe400000f142a */
[----:B---3--:R-:W-:-:S03]  /*23e70*/  @!P1 LEA R10, P0, R39, R14, 0x2 ;  /* 0x0000000e270a9211 */ /* 0x008fc600078010ff */
        /* <DEDUP_REMOVED lines=13> */
.L_x_2458:
[----:B------:R-:W1:Y:S01]  /*23f50*/  LDL.LU R4, [R1+0x80] ;  /* 0x0000800001047983 */ /* 0x000e620000300800 */
[----:B------:R-:W-:Y:S01]  /*23f60*/  ULDC.64 UR6, c[0x0][0xc08] ;  /* 0x0003020000067ab9 */ /* 0x000fe20000000a00 */
[----:B------:R-:W-:Y:S02]  /*23f70*/  ULDC.64 UR4, c[0x0][0xc00] ;  /* 0x0003000000047ab9 */ /* 0x000fe40000000a00 */
[----:B------:R-:W2:Y:S01]  /*23f80*/  LDL.LU R0, [R1+0x84] ;  /* 0x0000840001007983 */ /* 0x000ea20000300800 */
[----:B------:R-:W-:Y:S01]  /*23f90*/  ISETP.NE.U32.AND P1, PT, RZ, UR6, PT ;  /* 0x00000006ff007c0c */ /* 0x000fe2000bf25070 */
[----:B------:R-:W-:Y:S01]  /*23fa0*/  IMAD.MOV.U32 R13, RZ, RZ, RZ ;  /* 0x000000ffff0d7224 */ /* 0x000fe200078e00ff */
[----:B------:R-:W-:Y:S01]  /*23fb0*/  ISETP.NE.U32.AND P0, PT, RZ, UR4, PT ;  /* 0x00000004ff007c0c */ /* 0x000fe2000bf05070 */
[----:B------:R-:W3:Y:S01]  /*23fc0*/  S2R R6, SR_TID.X ;  /* 0x0000000000067919 */ /* 0x000ee20000002100 */
[----:B------:R-:W-:Y:S01]  /*23fd0*/  ISETP.NE.AND.EX P1, PT, RZ, UR7, PT, P1 ;  /* 0x00000007ff007c0c */ /* 0x000fe2000bf25310 */
[----:B------:R-:W-:Y:S01]  /*23fe0*/  ULDC.64 UR8, c[0x0][0x208] ;  /* 0x0000820000087ab9 */ /* 0x000fe20000000a00 */
[----:B------:R-:W-:Y:S01]  /*23ff0*/  ISETP.NE.AND.EX P0, PT, RZ, UR5, PT, P0 ;  /* 0x00000005ff007c0c */ /* 0x000fe2000bf05300 */
[----:B---3--:R-:W-:-:S05]  /*24000*/  VIADD R28, R6, 0xffffff80 ;  /* 0xffffff80061c7836 */ /* 0x008fca0000000000 */
[----:B------:R-:W-:Y:S02]  /*24010*/  ISETP.GT.AND P3, PT, R28, 0x7f, PT ;  /* 0x0000007f1c00780c */ /* 0x000fe40003f64270 */
[----:B-1----:R-:W-:Y:S01]  /*24020*/  IADD3 R2, P2, R4, UR4, RZ ;  /* 0x0000000404027c10 */ /* 0x002fe2000ff5e0ff */
[----:B------:R-:W-:-:S03]  /*24030*/  ULDC UR4, c[0x0][0xa88] ;  /* 0x0002a20000047ab9 */ /* 0x000fc60000000800 */
[----:B--2---:R-:W-:Y:S02]  /*24040*/  IADD3.X R3, R0, UR5, RZ, P2, !PT ;  /* 0x0000000500037c10 */ /* 0x004fe400097fe4ff */
[----:B------:R-:W-:Y:S01]  /*24050*/  @P1 IADD3 R4, P2, R4, UR6, RZ ;  /* 0x0000000604041c10 */ /* 0x000fe2000ff5e0ff */
[----:B------:R-:W-:Y:S02]  /*24060*/  IMAD.U32 R20, RZ, RZ, UR4 ;  /* 0x00000004ff147e24 */ /* 0x000fe4000f8e00ff */
[----:B------:R1:W5:Y:S01]  /*24070*/  @P0 LDG.E R13, desc[UR8][R2.64] ;  /* 0x00000008020d0981 */ /* 0x000362000c1e1900 */
[----:B------:R-:W-:Y:S02]  /*24080*/  @P1 IADD3.X R5, R0, UR7, RZ, P2, !PT ;  /* 0x0000000700051c10 */ /* 0x000fe400097fe4ff */
[----:B------:R-:W-:-:S03]  /*24090*/  ISETP.GT.AND P2, PT, R128, 0x1, PT ;  /* 0x000000018000780c */ /* 0x000fc60003f44270 */
[----:B------:R1:W5:Y:S01]  /*240a0*/  @P1 LDG.E R20, desc[UR8][R4.64] ;  /* 0x0000000804141981 */ /* 0x000362000c1e1900 */
[----:B------:R-:W-:Y:S09]  /*240b0*/  @P1 BRA `(.L_x_2477) ;  /* 0x0000000000141947 */ /* 0x000ff20003800000 */
[----:B------:R-:W-:Y:S05]  /*240c0*/  @!P0 BRA `(.L_x_2477) ;  /* 0x0000000000108947 */ /* 0x000fea0003800000 */
[----:B------:R-:W-:Y:S02]  /*240d0*/  ULDC.64 UR4, c[0x0][0x208] ;  /* 0x0000820000047ab9 */ /* 0x000fe40000000a00 */
[----:B-1----:R-:W2:Y:S04]  /*240e0*/  LDG.E R5, desc[UR4][R2.64] ;  /* 0x0000000402057981 */ /* 0x002ea8000c1e1900 */
[----:B-----5:R-:W2:Y:S02]  /*240f0*/  LDG.E R20, desc[UR4][R2.64+0x4] ;  /* 0x0000040402147981 */ /* 0x020ea4000c1e1900 */
[----:B--2---:R-:W-:-:S07]  /*24100*/  IMAD.IADD R20, R20, 0x1, -R5 ;  /* 0x0000000114147824 */ /* 0x004fce00078e0a05 */
.L_x_2477:
[----:B------:R-:W2:Y:S04]  /*24110*/  LDL.LU R0, [R1+0x88] ;  /* 0x0000880001007983 */ /* 0x000ea80000300800 */
[----:B-1----:R-:W3:Y:S01]  /*24120*/  LDL.LU R2, [R1+0x78] ;  /* 0x0000780001027983 */ /* 0x002ee20000300800 */
[----:B------:R-:W-:Y:S01]  /*24130*/  BSSY B1, `(.L_x_2478) ;  /* 0x0000039000017945 */ /* 0x000fe20003800000 */
[----:B-----5:R-:W-:Y:S02]  /*24140*/  SHF.R.S32.HI R12, RZ, 0x1f, R13 ;  /* 0x0000001fff0c7819 */ /* 0x020fe4000001140d */
[----:B--2---:R-:W-:Y:S02]  /*24150*/  SEL R14, R0, RZ, !P0 ;  /* 0x000000ff000e7207 */ /* 0x004fe40004000000 */
[----:B---3--:R-:W-:Y:S01]  /*24160*/  SEL R21, R2, RZ, !P0 ;  /* 0x000000ff02157207 */ /* 0x008fe20004000000 */
[----:B------:R-:W-:Y:S06]  /*24170*/  @P3 BRA `(.L_x_2479) ;  /* 0x0000000000d03947 */ /* 0x000fec0003800000 */
[----:B------:R-:W2:Y:S01]  /*24180*/  LDL R2, [R1+0x50] ;  /* 0x0000500001027983 */ /* 0x000ea20000100800 */
        /* <DEDUP_REMOVED lines=17> */
[----:B------:R-:W0:Y:S08]  /*242a0*/  LDC.64 R4, c[0x0][R24+0x210] ;  /* 0x0000840018047b82 */ /* 0x000e300000000a00 */
[----:B------:R-:W5:Y:S08]  /*242b0*/  @P0 LDC R0, c[0x0][0xbec] ;  /* 0x0002fb00ff000b82 */ /* 0x000f700000000800 */
[----:B------:R-:W0:Y:S01]  /*242c0*/  @P0 LDC R37, c[0x0][0xbf0] ;  /* 0x0002fc00ff250b82 */ /* 0x000e220000000800 */
        /* <DEDUP_REMOVED lines=31> */
.L_x_2479:
[----:B------:R-:W-:Y:S05]  /*244c0*/  BSYNC B1 ;  /* 0x0000000000017941 */ /* 0x000fea0003800000 */
.L_x_2478:
[----:B------:R-:W-:Y:S05]  /*244d0*/  @P2 BRA `(.L_x_2472) ;  /* 0x0000000400f42947 */ /* 0x000fea0003800000 */
[----:B------:R-:W2:Y:S01]  /*244e0*/  LDL.LU R10, [R1+0x64] ;  /* 0x00006400010a7983 */ /* 0x000ea20000300800 */
[----:B------:R-:W3:Y:S01]  /*244f0*/  LDC R29, c[0x0][0xbe8] ;  /* 0x0002fa00ff1d7b82 */ /* 0x000ee20000000800 */
[--C-:B------:R-:W-:Y:S01]  /*24500*/  SHF.R.S32.HI R9, RZ, 0x1f, R28.reuse ;  /* 0x0000001fff097819 */ /* 0x100fe2000001141c */
[----:B------:R-:W-:Y:S01]  /*24510*/  ULDC.64 UR4, c[0x0][0xaa0] ;  /* 0x0002a80000047ab9 */ /* 0x000fe20000000a00 */
[----:B------:R-:W4:Y:S01]  /*24520*/  LDL R8, [R1+0x50] ;  /* 0x0000500001087983 */ /* 0x000f220000100800 */
[----:B------:R-:W-:Y:S01]  /*24530*/  SHF.R.S32.HI R6, RZ, 0x1f, R28 ;  /* 0x0000001fff067819 */ /* 0x000fe2000001141c */
[----:B------:R-:W-:Y:S01]  /*24540*/  IMAD R0, R12, UR4, RZ ;  /* 0x000000040c007c24 */ /* 0x000fe2000f8e02ff */
[-C--:B------:R-:W-:Y:S01]  /*24550*/  LEA.HI R9, R9, R28.reuse, RZ, 0x3 ;  /* 0x0000001c09097211 */ /* 0x080fe200078f18ff */
[----:B-1----:R-:W-:Y:S01]  /*24560*/  IMAD.WIDE.U32 R2, R13, UR4, RZ ;  /* 0x000000040d027c25 */ /* 0x002fe2000f8e00ff */
[----:B------:R-:W-:Y:S01]  /*24570*/  LEA.HI R6, R6, R28, RZ, 0x3 ;  /* 0x0000001c06067211 */ /* 0x000fe200078f18ff */
[----:B------:R-:W-:Y:S01]  /*24580*/  ULDC.64 UR6, c[0x0][0xaf0] ;  /* 0x0002bc0000067ab9 */ /* 0x000fe20000000a00 */
[----:B------:R-:W-:Y:S01]  /*24590*/  LOP3.LUT R9, R9, 0xfffffff8, RZ, 0xc0, !PT ;  /* 0xfffffff809097812 */ /* 0x000fe200078ec0ff */
[----:B------:R-:W-:Y:S01]  /*245a0*/  IMAD R5, R13, UR5, R0 ;  /* 0x000000050d057c24 */ /* 0x000fe2000f8e0200 */
[----:B------:R-:W-:Y:S01]  /*245b0*/  SHF.R.S32.HI R6, RZ, 0x3, R6 ;  /* 0x00000003ff067819 */ /* 0x000fe20000011406 */
[----:B------:R-:W-:-:S02]  /*245c0*/  ULDC.64 UR4, c[0x0][0xae8] ;  /* 0x0002ba0000047ab9 */ /* 0x000fc40000000a00 */
[----:B------:R-:W-:Y:S02]  /*245d0*/  IMAD.IADD R9, R28, 0x1, -R9 ;  /* 0x000000011c097824 */ /* 0x000fe400078e0a09 */
[----:B------:R-:W-:Y:S02]  /*245e0*/  IMAD.IADD R3, R3, 0x1, R5 ;  /* 0x0000000103037824 */ /* 0x000fe400078e0205 */
[----:B------:R-:W-:Y:S01]  /*245f0*/  IMAD R0, R9, 0x20, R6 ;  /* 0x0000002009007824 */ /* 0x000fe200078e0206 */
[----:B---3--:R-:W-:-:S13]  /*24600*/  ISETP.NE.AND P0, PT, R29, 0x1, PT ;  /* 0x000000011d00780c */ /* 0x008fda0003f05270 */
[----:B------:R-:W1:Y:S08]  /*24610*/  @P0 LDC R4, c[0x0][0xbec] ;  /* 0x0002fb00ff040b82 */ /* 0x000e700000000800 */
[----:B------:R-:W3:Y:S01]  /*24620*/  @P0 LDC R7, c[0x0][0xbf0] ;  /* 0x0002fc00ff070b82 */ /* 0x000ee20000000800 */
[----:B--2---:R-:W-:-:S04]  /*24630*/  IMAD.WIDE.U32 R2, R10, UR4, R2 ;  /* 0x000000040a027c25 */ /* 0x004fc8000f8e0002 */
[----:B----4-:R-:W-:Y:S02]  /*24640*/  IMAD.IADD R9, R8, 0x1, R0 ;  /* 0x0000000108097824 */ /* 0x010fe400078e0200 */
[----:B------:R-:W-:Y:S01]  /*24650*/  IMAD R3, R10, UR5, R3 ;  /* 0x000000050a037c24 */ /* 0x000fe2000f8e0203 */
[----:B------:R-:W-:Y:S01]  /*24660*/  ULDC.64 UR4, c[0x0][0xae0] ;  /* 0x0002b80000047ab9 */ /* 0x000fe20000000a00 */
[----:B-1----:R-:W-:-:S04]  /*24670*/  @P0 IMAD.HI.U32 R0, R9, R4, RZ ;  /* 0x0000000409000227 */ /* 0x002fc800078e00ff */
[----:B------:R-:W-:Y:S01]  /*24680*/  IMAD.MOV.U32 R5, RZ, RZ, R9 ;  /* 0x000000ffff057224 */ /* 0x000fe200078e0009 */
[----:B---3--:R-:W-:Y:S01]  /*24690*/  @P0 SHF.R.U32.HI R5, RZ, R7, R0 ;  /* 0x00000007ff050219 */ /* 0x008fe20000011600 */
        /* <DEDUP_REMOVED lines=26> */
.L_x_2741:
        /* <DEDUP_REMOVED lines=9> */
[CC--:B---3--:R-:W-:Y:S02]  /*248d0*/  @!P2 LEA R8, P0, R126.reuse, R14.reuse, 0x1 ;  /* 0x0000000e7e08a211 */ /* 0x0c8fe400078008ff */
[C---:B------:R-:W-:Y:S02]  /*248e0*/  @!P3 LEA R14, P1, R95.reuse, R14, 0x1 ;  /* 0x0000000e5f0eb211 */ /* 0x040fe400078208ff */
[-C--:B--2---:R-:W-:Y:S02]  /*248f0*/  @!P2 LEA.HI.X R9, R126, R0.reuse, R7, 0x1, P0 ;  /* 0x000000007e09a211 */ /* 0x084fe400000f0c07 */
[----:B------:R-:W-:-:S03]  /*24900*/  @!P3 LEA.HI.X R15, R95, R0, R5, 0x1, P1 ;  /* 0x000000005f0fb211 */ /* 0x000fc600008f0c05 */
[----:B------:R4:W-:Y:S04]  /*24910*/  @!P2 ST.E.128 desc[UR6][R8.64], RZ ;  /* 0x000000ff0800a985 */ /* 0x0009e8000c101d06 */
[----:B------:R4:W-:Y:S02]  /*24920*/  @!P3 ST.E.128 desc[UR6][R14.64], RZ ;  /* 0x000000ff0e00b985 */ /* 0x0009e4000c101d06 */
.L_x_2482:
[----:B------:R-:W-:Y:S05]  /*24930*/  BSYNC B1 ;  /* 0x0000000000017941 */ /* 0x000fea0003800000 */
.L_x_2481:
[----:B------:R-:W-:-:S03]  /*24940*/  UMOV UR4, 0xffffffff ;  /* 0xffffffff00047882 */ /* 0x000fc60000000000 */
[----:B------:R-:W-:Y:S05]  /*24950*/  BRA.DIV UR4, `(.L_x_2483) ;  /* 0x000000ae04c47947 */ /* 0x000fea000b800000 */
[----:B--2---:R2:W0:Y:S04]  /*24960*/  SHFL.IDX PT, R0, R3, 0x1, 0x181f ;  /* 0x00381f0003007f89 */ /* 0x00442800000e0000 */
[----:B---34-:R2:W3:Y:S02]  /*24970*/  SHFL.IDX PT, R14, R2, 0x1, 0x181f ;  /* 0x00381f00020e7f89 */ /* 0x0184e400000e0000 */
.L_x_2745:
        /* <DEDUP_REMOVED lines=10> */
[-C--:B0-----:R-:W-:Y:S02]  /*24a20*/  @!P2 LEA.HI.X R9, R126, R0.reuse, R7, 0x1, P0 ;  /* 0x000000007e09a211 */ /* 0x081fe400000f0c07 */
[----:B------:R-:W-:-:S03]  /*24a30*/  @!P3 LEA.HI.X R15, R95, R0, R5, 0x1, P1 ;  /* 0x000000005f0fb211 */ /* 0x000fc600008f0c05 */
[----:B------:R4:W-:Y:S04]  /*24a40*/  @!P2 ST.E.128 desc[UR6][R8.64], RZ ;  /* 0x000000ff0800a985 */ /* 0x0009e8000c101d06 */
[----:B------:R4:W-:Y:S02]  /*24a50*/  @!P3 ST.E.128 desc[UR6][R14.64], RZ ;  /* 0x000000ff0e00b985 */ /* 0x0009e4000c101d06 */
.L_x_2485:
[----:B------:R-:W-:Y:S05]  /*24a60*/  BSYNC B1 ;  /* 0x0000000000017941 */ /* 0x000fea0003800000 */
.L_x_2484:
[----:B------:R-:W-:-:S03]  /*24a70*/  UMOV UR4, 0xffffffff ;  /* 0xffffffff00047882 */ /* 0x000fc60000000000 */
[----:B------:R-:W-:Y:S05]  /*24a80*/  BRA.DIV UR4, `(.L_x_2486) ;  /* 0x000000ae04c07947 */ /* 0x000fea000b800000 */
[----:B0-----:R0:W0:Y:S04]  /*24a90*/  SHFL.IDX PT, R0, R3, 0x2, 0x181f ;  /* 0x00581f0003007f89 */ /* 0x00102800000e0000 */
[----:B---34-:R3:W4:Y:S02]  /*24aa0*/  SHFL.IDX PT, R14, R2, 0x2, 0x181f ;  /* 0x00581f00020e7f89 */ /* 0x01872400000e0000 */
.L_x_2749:
        /* <DEDUP_REMOVED lines=8> */
[CC--:B----4-:R-:W-:Y:S02]  /*24b30*/  @!P2 LEA R8, P0, R126.reuse, R14.reuse, 0x1 ;  /* 0x0000000e7e08a211 */ /* 0x0d0fe400078008ff */
[C---:B------:R-:W-:Y:S02]  /*24b40*/  @!P3 LEA R14, P1, R95.reuse, R14, 0x1 ;  /* 0x0000000e5f0eb211 */ /* 0x040fe400078208ff */
[-C--:B0-----:R-:W-:Y:S02]  /*24b50*/  @!P2 LEA.HI.X R9, R126, R0.reuse, R7, 0x1, P0 ;  /* 0x000000007e09a211 */ /* 0x081fe400000f0c07 */
[----:B------:R-:W-:-:S03]  /*24b60*/  @!P3 LEA.HI.X R15, R95, R0, R5, 0x1, P1 ;  /* 0x000000005f0fb211 */ /* 0x000fc600008f0c05 */
[----:B------:R0:W-:Y:S04]  /*24b70*/  @!P2 ST.E.128 desc[UR6][R8.64], RZ ;  /* 0x000000ff0800a985 */ /* 0x0001e8000c101d06 */
[----:B------:R0:W-:Y:S02]  /*24b80*/  @!P3 ST.E.128 desc[UR6][R14.64], RZ ;  /* 0x000000ff0e00b985 */ /* 0x0001e4000c101d06 */
.L_x_2488:
[----:B------:R-:W-:Y:S05]  /*24b90*/  BSYNC B1 ;  /* 0x0000000000017941 */ /* 0x000fea0003800000 */
.L_x_2487:
[----:B------:R-:W-:-:S03]  /*24ba0*/  UMOV UR4, 0xffffffff ;  /* 0xffffffff00047882 */ /* 0x000fc60000000000 */
[----:B------:R-:W-:Y:S05]  /*24bb0*/  BRA.DIV UR4, `(.L_x_2489) ;  /* 0x000000ae04bc7947 */ /* 0x000fea000b800000 */
[----:B0-----:R0:W0:Y:S04]  /*24bc0*/  SHFL.IDX PT, R0, R3, 0x3, 0x181f ;  /* 0x00781f0003007f89 */ /* 0x00102800000e0000 */
[----:B----4-:R4:W0:Y:S02]  /*24bd0*/  SHFL.IDX PT, R14, R2, 0x3, 0x181f ;  /* 0x00781f00020e7f89 */ /* 0x01082400000e0000 */
.L_x_2753:
[----:B-1234-:R-:W-:-:S05]  /*24be0*/  VIADD R2, R6, 0x60 ;  /* 0x0000006006027836 */ /* 0x01efca0000000000 */
[----:B------:R-:W-:-:S13]  /*24bf0*/  ISETP.GE.AND P0, PT, R2, R29, PT ;  /* 0x0000001d0200720c */ /* 0x000fda0003f06270 */
[----:B------:R-:W-:Y:S05]  /*24c00*/  @P0 BRA `(.L_x_2472) ;  /* 0x0000000000280947 */ /* 0x000fea0003800000 */
[----:B------:R-:W-:Y:S01]  /*24c10*/  ULDC UR4, c[0x0][0xac8] ;  /* 0x0002b20000047ab9 */ /* 0x000fe20000000800 */
[----:B------:R-:W-:Y:S01]  /*24c20*/  ULDC.64 UR6, c[0x0][0x208] ;  /* 0x0000820000067ab9 */ /* 0x000fe20000000a00 */
[----:B------:R-:W-:Y:S02]  /*24c30*/  ISETP.GE.AND P2, PT, R126, UR4, PT ;  /* 0x000000047e007c0c */ /* 0x000fe4000bf46270 */
[----:B------:R-:W-:-:S11]  /*24c40*/  ISETP.GE.AND P3, PT, R95, UR4, PT ;  /* 0x000000045f007c0c */ /* 0x000fd6000bf66270 */
[CC--:B0-----:R-:W-:Y:S02]  /*24c50*/  @!P2 LEA R2, P0, R126.reuse, R14.reuse, 0x1 ;  /* 0x0000000e7e02a211 */ /* 0x0c1fe400078008ff */
[C---:B------:R-:W-:Y:S02]  /*24c60*/  @!P3 LEA R14, P1, R95.reuse, R14, 0x1 ;  /* 0x0000000e5f0eb211 */ /* 0x040fe400078208ff */
[-C--:B------:R-:W-:Y:S02]  /*24c70*/  @!P2 LEA.HI.X R3, R126, R0.reuse, R7, 0x1, P0 ;  /* 0x000000007e03a211 */ /* 0x080fe400000f0c07 */
[----:B------:R-:W-:-:S03]  /*24c80*/  @!P3 LEA.HI.X R15, R95, R0, R5, 0x1, P1 ;  /* 0x000000005f0fb211 */ /* 0x000fc600008f0c05 */
[----:B------:R0:W-:Y:S04]  /*24c90*/  @!P2 ST.E.128 desc[UR6][R2.64], RZ ;  /* 0x000000ff0200a985 */ /* 0x0001e8000c101d06 */
[----:B------:R0:W-:Y:S02]  /*24ca0*/  @!P3 ST.E.128 desc[UR6][R14.64], RZ ;  /* 0x000000ff0e00b985 */ /* 0x0001e4000c101d06 */
.L_x_2472:
[----:B------:R-:W-:Y:S05]  /*24cb0*/  BSYNC B0 ;  /* 0x0000000000007941 */ /* 0x000fea0003800000 */
.L_x_2457:
[----:B------:R-:W-:Y:S02]  /*24cc0*/  ULDC UR4, c[0x0][0xc3c] ;  /* 0x00030f0000047ab9 */ /* 0x000fe40000000800 */
[----:B------:R-:W-:-:S13]  /*24cd0*/  ISETP.GE.AND P0, PT, R27, UR4, PT ;  /* 0x000000041b007c0c */ /* 0x000fda000bf06270 */
[----:B------:R-:W-:Y:S05]  /*24ce0*/  @!P0 BRA `(.L_x_2490) ;  /* 0xfffffdc400208947 */ /* 0x000fea000383ffff */
[----:B------:R-:W-:Y:S05]  /*24cf0*/  BRA `(.L_x_2291) ;  /* 0x0000007800687947 */ /* 0x000fea0003800000 */
.L_x_2289:
        /* <DEDUP_REMOVED lines=20> */
.L_x_2491:
[----:B------:R-:W1:Y:S01]  /*24e40*/  S2R R0, SR_TID.X ;  /* 0x0000000000007919 */ /* 0x000e620000002100 */
[----:B------:R-:W-:Y:S01]  /*24e50*/  ULDC UR4, c[0x0][0xc3c] ;  /* 0x00030f0000047ab9 */ /* 0x000fe20000000800 */
[----:B------:R-:W-:Y:S01]  /*24e60*/  ULDC.64 UR6, c[0x0][0x208] ;  /* 0x0000820000067ab9 */ /* 0x000fe20000000a00 */
        /* <DEDUP_REMOVED lines=42> */
.L_x_2495:
        /* <DEDUP_REMOVED lines=40> */
.L_x_2493:
        /* <DEDUP_REMOVED lines=12> */
.L_x_2496:
[----:B----4-:R-:W-:Y:S01]  /*25450*/  IMAD R2, R8, UR5, R9 ;  /* 0x0000000508027c24 */ /* 0x010fe2000f8e0209 */
[----:B-1----:R-:W-:Y:S01]  /*25460*/  ISETP.NE.AND P0, PT, R7, 0x1, PT ;  /* 0x000000010700780c */ /* 0x002fe20003f05270 */
[----:B------:R-:W-:-:S03]  /*25470*/  VIADD R12, R10, UR4 ;  /* 0x000000040a0c7c36 */ /* 0x000fc60008000000 */
[----:B------:R1:W-:Y:S01]  /*25480*/  STL [R1], R2 ;  /* 0x0000000201007387 */ /* 0x0003e20000100800 */
[----:B0-----:R-:W-:-:S03]  /*25490*/  IADD3 R5, -R2, UR6, RZ ;  /* 0x0000000602057c10 */ /* 0x001fc6000fffe1ff */
[----:B------:R1:W-:Y:S05]  /*254a0*/  STL [R1+0xc], R12 ;  /* 0x00000c0c01007387 */ /* 0x0003ea0000100800 */
[----:B------:R-:W-:Y:S05]  /*254b0*/  @!P0 BRA `(.L_x_2497) ;  /* 0x0000000000e08947 */ /* 0x000fea0003800000 */
[-C--:B--2---:R-:W-:Y:S02]  /*254c0*/  IABS R6, R4.reuse ;  /* 0x0000000400067213 */ /* 0x084fe40000000000 */
[----:B------:R-:W-:Y:S02]  /*254d0*/  IABS R8, R7 ;  /* 0x0000000700087213 */ /* 0x000fe40000000000 */
[----:B------:R-:W0:Y:S08]  /*254e0*/  I2F.RP R9, R6 ;  /* 0x0000000600097306 */ /* 0x000e300000209400 */
[----:B------:R-:W2:Y:S08]  /*254f0*/  I2F.RP R10, R8 ;  /* 0x00000008000a7306 */ /* 0x000eb00000209400 */
[----:B0-----:R-:W1:Y:S08]  /*25500*/  MUFU.RCP R9, R9 ;  /* 0x0000000900097308 */ /* 0x001e700000001000 */
[----:B--2---:R-:W-:Y:S01]  /*25510*/  MUFU.RCP R10, R10 ;  /* 0x0000000a000a7308 */ /* 0x004fe20000001000 */
[----:B-1----:R-:W-:Y:S01]  /*25520*/  VIADD R2, R9, 0xffffffe ;  /* 0x0ffffffe09027836 */ /* 0x002fe20000000000 */
[----:B------:R-:W-:-:S06]  /*25530*/  IABS R9, R4 ;  /* 0x0000000400097213 */ /* 0x000fcc0000000000 */
[----:B---3--:R0:W1:Y:S02]  /*25540*/  F2I.FTZ.U32.TRUNC.NTZ R3, R2 ;  /* 0x0000000200037305 */ /* 0x008064000021f000 */
[----:B0-----:R-:W-:Y:S02]  /*25550*/  IMAD.MOV.U32 R2, RZ, RZ, RZ ;  /* 0x000000ffff027224 */ /* 0x001fe400078e00ff */
[----:B-1----:R-:W-:-:S04]  /*25560*/  IMAD.MOV R11, RZ, RZ, -R3 ;  /* 0x000000ffff0b7224 */ /* 0x002fc800078e0a03 */
[----:B------:R-:W-:-:S04]  /*25570*/  IMAD R11, R11, R6, RZ ;  /* 0x000000060b0b7224 */ /* 0x000fc800078e02ff */
[----:B------:R-:W-:Y:S01]  /*25580*/  IMAD.HI.U32 R3, R3, R11, R2 ;  /* 0x0000000b03037227 */ /* 0x000fe200078e0002 */
[----:B------:R-:W-:-:S03]  /*25590*/  IABS R2, R5 ;  /* 0x0000000500027213 */ /* 0x000fc60000000000 */
[----:B------:R-:W-:Y:S02]  /*255a0*/  IMAD.MOV R11, RZ, RZ, -R9 ;  /* 0x000000ffff0b7224 */ /* 0x000fe400078e0a09 */
[----:B------:R-:W-:-:S04]  /*255b0*/  IMAD.HI.U32 R9, R3, R2, RZ ;  /* 0x0000000203097227 */ /* 0x000fc800078e00ff */
[----:B------:R-:W-:Y:S02]  /*255c0*/  IMAD R11, R9, R11, R2 ;  /* 0x0000000b090b7224 */ /* 0x000fe400078e0202 */
[----:B------:R-:W-:Y:S02]  /*255d0*/  VIADD R3, R10, 0xffffffe ;  /* 0x0ffffffe0a037836 */ /* 0x000fe40000000000 */
[----:B------:R-:W-:Y:S01]  /*255e0*/  IMAD.MOV.U32 R2, RZ, RZ, RZ ;  /* 0x000000ffff027224 */ /* 0x000fe200078e00ff */
[----:B------:R-:W-:-:S03]  /*255f0*/  ISETP.GT.U32.AND P1, PT, R6, R11, PT ;  /* 0x0000000b0600720c */ /* 0x000fc60003f24070 */
        /* <DEDUP_REMOVED lines=36> */
.L_x_2497:
[----:B-1-3--:R-:W0:Y:S01]  /*25840*/  LDC.64 R2, c[0x0][0xc90] ;  /* 0x00032400ff027b82 */ /* 0x00ae220000000a00 */
        /* <DEDUP_REMOVED lines=61> */
.L_x_2498:
[----:B01----:R-:W-:-:S05]  /*25c20*/  LOP3.LUT R3, RZ, R2, RZ, 0x33, !PT ;  /* 0x00000002ff037212 */ /* 0x003fca00078e33ff */
[----:B------:R-:W-:-:S05]  /*25c30*/  IMAD.IADD R2, R4, 0x1, R3 ;  /* 0x0000000104027824 */ /* 0x000fca00078e0203 */
[----:B------:R1:W-:Y:S01]  /*25c40*/  STL [R1+0x4], R2 ;  /* 0x0000040201007387 */ /* 0x0003e20000100800 */
[----:B------:R-:W-:Y:S05]  /*25c50*/  BRA `(.L_x_2499) ;  /* 0x0000000000107947 */ /* 0x000fea0003800000 */
.L_x_2494:
[----:B------:R-:W-:Y:S01]  /*25c60*/  IMAD.U32 R2, RZ, RZ, UR6 ;  /* 0x00000006ff027e24 */ /* 0x000fe2000f8e00ff */
[----:B------:R0:W-:Y:S04]  /*25c70*/  STL [R1+0x4], RZ ;  /* 0x000004ff01007387 */ /* 0x0001e80000100800 */
[----:B------:R0:W-:Y:S04]  /*25c80*/  STL [R1+0x8], RZ ;  /* 0x000008ff01007387 */ /* 0x0001e80000100800 */
[----:B------:R0:W-:Y:S02]  /*25c90*/  STL [R1], R2 ;  /* 0x0000000201007387 */ /* 0x0001e40000100800 */
.L_x_2499:
        /* <DEDUP_REMOVED lines=10> */
.L_x_2492:
        /* <DEDUP_REMOVED lines=8> */
[----:B------:R-:W2:Y:S01]  /*25dc0*/  S2R R10, SR_TID.X ;  /* 0x00000000000a7919 */ /* 0x000ea20000002100 */
[----:B------:R-:W4:Y:S01]  /*25dd0*/  S2UR UR5, SR_CgaCtaId ;  /* 0x00000000000579c3 */ /* 0x000f220000008800 */
[----:B------:R-:W-:Y:S01]  /*25de0*/  UMOV UR4, 0x400 ;  /* 0x0000040000047882 */ /* 0x000fe20000000000 */
[----:B------:R-:W-:Y:S01]  /*25df0*/  BSSY B7, `(.L_x_2500) ;  /* 0x0000649000077945 */ /* 0x000fe20003800000 */
[----:B------:R-:W-:Y:S01]  /*25e00*/  ULDC.64 UR40, c[0x0][0x198] ;  /* 0x0000660000287ab9 */ /* 0x000fe20000000a00 */
[----:B------:R-:W-:Y:S02]  /*25e10*/  ULOP3.LUT UR36, UR60, 0x1, URZ, 0xfc, !UPT ;  /* 0x000000013c247892 */ /* 0x000fe4000f8efc3f */
[----:B------:R-:W-:Y:S01]  /*25e20*/  ULOP3.LUT UR38, UR60, 0x2, URZ, 0xfc, !UPT ;  /* 0x000000023c267892 */ /* 0x000fe2000f8efc3f */
[----:B------:R-:W-:Y:S01]  /*25e30*/  ULDC UR37, c[0x0][0xc] ;  /* 0x0000030000257ab9 */ /* 0x000fe20000000800 */
[----:B----4-:R-:W-:-:S06]  /*25e40*/  ULEA UR4, UR5, UR4, 0x18 ;  /* 0x0000000405047291 */ /* 0x010fcc000f8ec03f */
[----:B------:R-:W-:Y:S01]  /*25e50*/  IMAD.U32 R18, RZ, RZ, UR4 ;  /* 0x00000004ff127e24 */ /* 0x000fe2000f8e00ff */
[C---:B--2---:R-:W-:Y:S01]  /*25e60*/  LOP3.LUT R8, R10.reuse, 0x7f, RZ, 0xc0, !PT ;  /* 0x0000007f0a087812 */ /* 0x044fe200078ec0ff */
[C---:B---3--:R-:W-:Y:S01]  /*25e70*/  IMAD.SHL.U32 R0, R10.reuse, 0x10, RZ ;  /* 0x000000100a007824 */ /* 0x048fe200078e00ff */
[C---:B------:R-:W-:Y:S01]  /*25e80*/  LOP3.LUT P0, RZ, R10.reuse, 0x4, RZ, 0xc0, !PT ;  /* 0x000000040aff7812 */ /* 0x040fe2000780c0ff */
[C---:B------:R-:W-:Y:S02]  /*25e90*/  IMAD.SHL.U32 R3, R10.reuse, 0x2, RZ ;  /* 0x000000020a037824 */ /* 0x040fe400078e00ff */
[----:B-1----:R-:W-:Y:S01]  /*25ea0*/  IMAD.SHL.U32 R4, R10, 0x20, RZ ;  /* 0x000000200a047824 */ /* 0x002fe200078e00ff */
[----:B0-----:R-:W-:Y:S01]  /*25eb0*/  LOP3.LUT R2, R0, 0x3f0, RZ, 0xc0, !PT ;  /* 0x000003f000027812 */ /* 0x001fe200078ec0ff */
[----:B------:R-:W-:-:S03]  /*25ec0*/  IMAD.SHL.U32 R9, R10, 0x4, RZ ;  /* 0x000000040a097824 */ /* 0x000fc600078e00ff */
[----:B------:R-:W-:Y:S01]  /*25ed0*/  LOP3.LUT R3, R2, 0x70, R3, 0x78, !PT ;  /* 0x0000007002037812 */ /* 0x000fe200078e7803 */
[----:B------:R-:W-:Y:S01]  /*25ee0*/  IMAD.SHL.U32 R2, R8, 0x10, RZ ;  /* 0x0000001008027824 */ /* 0x000fe200078e00ff */
[----:B------:R-:W-:-:S04]  /*25ef0*/  LOP3.LUT R6, R4, 0x80, RZ, 0xc0, !PT ;  /* 0x0000008004067812 */ /* 0x000fc800078ec0ff */
[----:B------:R-:W-:Y:S02]  /*25f00*/  LOP3.LUT R5, R2, 0x600, RZ, 0xc0, !PT ;  /* 0x0000060002057812 */ /* 0x000fe400078ec0ff */
[----:B------:R-:W-:Y:S01]  /*25f10*/  LOP3.LUT R3, R3, 0x400, R2, 0xf8, !PT ;  /* 0x0000040003037812 */ /* 0x000fe200078ef802 */
[----:B------:R-:W-:Y:S01]  /*25f20*/  IMAD.SHL.U32 R2, R10, 0x80, RZ ;  /* 0x000000800a027824 */ /* 0x000fe200078e00ff */
[----:B------:R-:W-:Y:S02]  /*25f30*/  LOP3.LUT R5, R5, 0x60, R4, 0xf8, !PT ;  /* 0x0000006005057812 */ /* 0x000fe400078ef804 */
[----:B------:R-:W-:Y:S02]  /*25f40*/  LOP3.LUT R6, R6, 0x10, R10, 0xf8, !PT ;  /* 0x0000001006067812 */ /* 0x000fe400078ef80a */
[----:B------:R-:W-:Y:S02]  /*25f50*/  LOP3.LUT R7, R5, 0x100, R4, 0xf8, !PT ;  /* 0x0000010005077812 */ /* 0x000fe400078ef804 */
[----:B------:R-:W-:-:S02]  /*25f60*/  SHF.R.U32.HI R5, RZ, 0x1, R10 ;  /* 0x00000001ff057819 */ /* 0x000fc4000001160a */
[----:B------:R-:W-:Y:S02]  /*25f70*/  LOP3.LUT R4, R2, 0x380, RZ, 0xc0, !PT ;  /* 0x0000038002047812 */ /* 0x000fe400078ec0ff */
[----:B------:R-:W-:Y:S02]  /*25f80*/  LOP3.LUT R6, R6, 0x10, R9, 0x78, !PT ;  /* 0x0000001006067812 */ /* 0x000fe400078e7809 */
[----:B------:R-:W-:Y:S02]  /*25f90*/  LOP3.LUT R5, R4, 0x30, R5, 0xf8, !PT ;  /* 0x0000003004057812 */ /* 0x000fe400078ef805 */
[----:B------:R-:W-:Y:S02]  /*25fa0*/  LOP3.LUT R4, R7, R6, RZ, 0xfc, !PT ;  /* 0x0000000607047212 */ /* 0x000fe400078efcff */
[----:B------:R-:W-:-:S03]  /*25fb0*/  LOP3.LUT R5, R5, 0x70, R0, 0x78, !PT ;  /* 0x0000007005057812 */ /* 0x000fc600078e7800 */
[----:B------:R0:W-:Y:S01]  /*25fc0*/  STL [R1+0x30], R4 ;  /* 0x0000300401007387 */ /* 0x0001e20000100800 */
[----:B------:R-:W-:-:S05]  /*25fd0*/  LOP3.LUT R2, R5, 0xc00, R2, 0xf8, !PT ;  /* 0x00000c0005027812 */ /* 0x000fca00078ef802 */
[----:B------:R1:W-:Y:S01]  /*25fe0*/  STL [R1+0x34], R2 ;  /* 0x0000340201007387 */ /* 0x0003e20000100800 */
[----:B0-----:R-:W-:-:S04]  /*25ff0*/  SHF.R.U32.HI R4, RZ, 0x3, R8 ;  /* 0x00000003ff047819 */ /* 0x001fc80000011608 */
[----:B------:R-:W-:Y:S01]  /*26000*/  LOP3.LUT R4, R4, 0x70, R0, 0xf8, !PT ;  /* 0x0000007004047812 */ /* 0x000fe200078ef800 */
[----:B------:R-:W-:Y:S02]  /*26010*/  IMAD.MOV.U32 R0, RZ, RZ, 0x1 ;  /* 0x00000001ff007424 */ /* 0x000fe400078e00ff */
[----:B-1----:R-:W-:-:S05]  /*26020*/  IMAD.MOV.U32 R2, RZ, RZ, 0x40 ;  /* 0x00000040ff027424 */ /* 0x002fca00078e00ff */
[----:B------:R-:W-:-:S05]  /*26030*/  SEL R2, R2, 0xffffffc0, !P0 ;  /* 0xffffffc002027807 */ /* 0x000fca0004000000 */
[----:B------:R0:W-:Y:S02]  /*26040*/  STL [R1+0x38], R2 ;  /* 0x0000380201007387 */ /* 0x0001e40000100800 */
[----:B0-----:R-:W-:-:S05]  /*26050*/  IMAD.IADD R2, R18, 0x1, R3 ;  /* 0x0000000112027824 */ /* 0x001fca00078e0203 */
[----:B------:R0:W-:Y:S04]  /*26060*/  STL [R1+0x4c], R2 ;  /* 0x00004c0201007387 */ /* 0x0001e80000100800 */
[----:B------:R0:W-:Y:S04]  /*26070*/  STL [R1+0x60], RZ ;  /* 0x000060ff01007387 */ /* 0x0001e80000100800 */
[----:B------:R0:W-:Y:S04]  /*26080*/  STL [R1+0x1c], R0 ;  /* 0x00001c0001007387 */ /* 0x0001e80000100800 */
[----:B------:R0:W-:Y:S04]  /*26090*/  STL [R1+0x14], RZ ;  /* 0x000014ff01007387 */ /* 0x0001e80000100800 */
[----:B------:R0:W-:Y:S04]  /*260a0*/  STL [R1+0x10], RZ ;  /* 0x000010ff01007387 */ /* 0x0001e80000100800 */
[----:B------:R0:W-:Y:S02]  /*260b0*/  STL [R1+0x18], R0 ;  /* 0x0000180001007387 */ /* 0x0001e40000100800 */
.L_x_2606:
[----:B0-----:R-:W2:Y:S01]  /*260c0*/  LDL R0, [R1+0xc] ;  /* 0x00000c0001007983 */ /* 0x001ea20000100800 */
[----:B------:R-:W2:Y:S01]  /*260d0*/  LDC.64 R2, c[0x0][0xc88] ;  /* 0x00032200ff027b82 */ /* 0x000ea20000000a00 */
[----:B------:R-:W-:Y:S01]  /*260e0*/  ULDC.64 UR4, c[0x0][0x208] ;  /* 0x0000820000047ab9 */ /* 0x000fe20000000a00 */
[----:B--2---:R-:W-:-:S05]  /*260f0*/  IMAD.WIDE R2, R0, 0x4, R2 ;  /* 0x0000000400027825 */ /* 0x004fca00078e0202 */
[----:B------:R-:W2:Y:S01]  /*26100*/  LDG.E R19, desc[UR4][R2.64] ;  /* 0x0000000402137981 */ /* 0x000ea2000c1e1900 */
[----:B------:R-:W-:Y:S05]  /*26110*/  YIELD ;  /* 0x0000000000007946 */ /* 0x000fea0003800000 */
[----:B------:R-:W-:Y:S01]  /*26120*/  ULDC.64 UR4, c[0x0][0xa28] ;  /* 0x00028a0000047ab9 */ /* 0x000fe20000000a00 */
[----:B------:R-:W-:Y:S02]  /*26130*/  CS2R R8, SRZ ;  /* 0x0000000000087805 */ /* 0x000fe4000001ff00 */
[----:B------:R-:W-:Y:S01]  /*26140*/  ISETP.NE.U32.AND P0, PT, RZ, UR4, PT ;  /* 0x00000004ff007c0c */ /* 0x000fe2000bf05070 */
[----:B------:R-:W-:Y:S01]  /*26150*/  ULDC.64 UR12, c[0x0][0x208] ;  /* 0x00008200000c7ab9 */ /* 0x000fe20000000a00 */
[----:B------:R-:W-:Y:S01]  /*26160*/  ULDC.64 UR10, c[0x0][0xa18] ;  /* 0x00028600000a7ab9 */ /* 0x000fe20000000a00 */
[----:B------:R-:W-:Y:S01]  /*26170*/  ULDC.64 UR8, c[0x0][0xa10] ;  /* 0x0002840000087ab9 */ /* 0x000fe20000000a00 */
[----:B------:R-:W-:Y:S01]  /*26180*/  ISETP.NE.AND.EX P0, PT, RZ, UR5, PT, P0 ;  /* 0x00000005ff007c0c */ /* 0x000fe2000bf05300 */
[----:B------:R-:W-:Y:S01]  /*26190*/  ULDC.64 UR6, c[0x0][0xa08] ;  /* 0x0002820000067ab9 */ /* 0x000fe20000000a00 */
        /* <DEDUP_REMOVED lines=30> */
[----:B------:R0:W5:Y:S04]  /*26380*/  @P0 LDG.E R12, desc[UR12][R6.64] ;  /* 0x0000000c060c0981 */ /* 0x000168000c1e1900 */
[----:B------:R0:W5:Y:S04]  /*26390*/  @P1 LDG.E R0, desc[UR12][R4.64] ;  /* 0x0000000c04001981 */ /* 0x000168000c1e1900 */
[----:B--2---:R1:W-:Y:S02]  /*263a0*/  STL [R1+0x40], R9 ;  /* 0x0000400901007387 */ /* 0x0043e40000100800 */
[----:B-1----:R-:W-:Y:S01]  /*263b0*/  IMAD.U32 R9, RZ, RZ, UR4 ;  /* 0x00000004ff097e24 */ /* 0x002fe2000f8e00ff */
[----:B------:R-:W-:-:S05]  /*263c0*/  ULDC.64 UR4, c[0x0][0x418] ;  /* 0x0001060000047ab9 */ /* 0x000fca0000000a00 */
[----:B------:R-:W2:Y:S01]  /*263d0*/  @P3 LDG.E R9, desc[UR12][R10.64] ;  /* 0x0000000c0a093981 */ /* 0x000ea2000c1e1900 */
[----:B------:R-:W-:-:S03]  /*263e0*/  UISETP.NE.U32.AND UP0, UPT, UR4, URZ, UPT ;  /* 0x0000003f0400728c */ /* 0x000fc6000bf05070 */
[----:B------:R-:W-:Y:S01]  /*263f0*/  ULDC UR4, c[0x0][0x424] ;  /* 0x0001090000047ab9 */ /* 0x000fe20000000800 */
[----:B------:R-:W-:-:S03]  /*26400*/  UISETP.NE.AND.EX UP0, UPT, UR5, URZ, UPT, UP0 ;  /* 0x0000003f0500728c */ /* 0x000fc6000bf05300 */
[----:B------:R-:W-:Y:S01]  /*26410*/  ULDC UR5, c[0x0][0x2f0] ;  /* 0x0000bc0000057ab9 */ /* 0x000fe20000000800 */
[----:B------:R-:W-:Y:S01]  /*26420*/  USEL UR4, UR4, 0x1, UP0 ;  /* 0x0000000104047887 */ /* 0x000fe20008000000 */
[----:B--2---:R1:W-:Y:S04]  /*26430*/  STL [R1+0x44], R9 ;  /* 0x0000440901007387 */ /* 0x0043e80000100800 */
[----:B------:R0:W5:Y:S01]  /*26440*/  LDL R13, [R1+0x44] ;  /* 0x00004400010d7983 */ /* 0x0001620000100800 */
[----:B------:R-:W-:-:S03]  /*26450*/  UIMAD UR4, UR4, UR5, URZ ;  /* 0x00000005040472a4 */ /* 0x000fc6000f8e023f */
[----:B------:R-:W-:Y:S02]  /*26460*/  ULDC UR5, c[0x0][0x348] ;  /* 0x0000d20000057ab9 */ /* 0x000fe40000000800 */
[----:B------:R-:W-:Y:S02]  /*26470*/  IMAD.U32 R10, RZ, RZ, UR5 ;  /* 0x00000005ff0a7e24 */ /* 0x000fe4000f8e00ff */
[----:B-1----:R-:W-:Y:S01]  /*26480*/  IMAD.U32 R9, RZ, RZ, UR4 ;  /* 0x00000004ff097e24 */ /* 0x002fe2000f8e00ff */
[----:B0-----:R-:W-:Y:S06]  /*26490*/  @P3 BRA `(.L_x_2501) ;  /* 0x0000000000183947 */ /* 0x001fec0003800000 */
[----:B------:R-:W-:Y:S05]  /*264a0*/  @!P2 BRA `(.L_x_2501) ;  /* 0x000000000014a947 */ /* 0x000fea0003800000 */
[----:B------:R-:W-:Y:S02]  /*264b0*/  ULDC.64 UR4, c[0x0][0x208] ;  /* 0x0000820000047ab9 */ /* 0x000fe40000000a00 */
[----:B------:R-:W2:Y:S04]  /*264c0*/  LDG.E R11, desc[UR4][R2.64] ;  /* 0x00000004020b7981 */ /* 0x000ea8000c1e1900 */
[----:B------:R-:W2:Y:S02]  /*264d0*/  LDG.E R2, desc[UR4][R2.64+0x4] ;  /* 0x0000040402027981 */ /* 0x000ea4000c1e1900 */
[----:B--2--5:R-:W-:-:S05]  /*264e0*/  IMAD.IADD R13, R2, 0x1, -R11 ;  /* 0x00000001020d7824 */ /* 0x024fca00078e0a0b */
[----:B------:R0:W-:Y:S02]  /*264f0*/  STL [R1+0x44], R13 ;  /* 0x0000440d01007387 */ /* 0x0001e40000100800 */
.L_x_2501:
[----:B------:R-:W2:Y:S01]  /*26500*/  LDL.LU R3, [R1+0x8] ;  /* 0x0000080001037983 */ /* 0x000ea20000300800 */
[----:B------:R-:W-:Y:S01]  /*26510*/  IMAD.MOV.U32 R11, RZ, RZ, R19 ;  /* 0x000000ffff0b7224 */ /* 0x000fe200078e0013 */
        /* <DEDUP_REMOVED lines=8> */
[----:B------:R-:W-:Y:S01]  /*265a0*/  LEA.HI R17, R2, R17, RZ, 0x10 ;  /* 0x0000001102117211 */ /* 0x000fe200078f80ff */
[----:B-----5:R-:W-:-:S05]  /*265b0*/  IMAD.IADD R2, R12, 0x1, R8 ;  /* 0x000000010c027824 */ /* 0x020fca00078e0208 */
[----:B------:R1:W-:Y:S01]  /*265c0*/  STL [R1+0x2c], R2 ;  /* 0x00002c0201007387 */ /* 0x0003e20000100800 */
[----:B------:R-:W-:Y:S05]  /*265d0*/  @!P2 BRA `(.L_x_2502) ;  /* 0x000000000014a947 */ /* 0x000fea0003800000 */
[----:B-1----:R-:W-:Y:S01]  /*265e0*/  IADD3 R2, P0, R15, UR4, RZ ;  /* 0x000000040f027c10 */ /* 0x002fe2000ff1e0ff */
[----:B------:R-:W-:-:S03]  /*265f0*/  ULDC.64 UR6, c[0x0][0x208] ;  /* 0x0000820000067ab9 */ /* 0x000fc60000000a00 */
[----:B------:R-:W-:-:S05]  /*26600*/  IADD3.X R3, R14, UR5, RZ, P0, !PT ;  /* 0x000000050e037c10 */ /* 0x000fca00087fe4ff */
[----:B------:R1:W5:Y:S01]  /*26610*/  LDG.E R9, desc[UR6][R2.64] ;  /* 0x0000000602097981 */ /* 0x000362000c1e1900 */
[----:B------:R-:W-:Y:S05]  /*26620*/  BRA `(.L_x_2503) ;  /* 0x0000000000147947 */ /* 0x000fea0003800000 */
.L_x_2502:
[----:B------:R-:W-:Y:S05]  /*26630*/  @!P0 BRA `(.L_x_2503) ;  /* 0x0000000000108947 */ /* 0x000fea0003800000 */
[----:B------:R-:W-:Y:S02]  /*26640*/  ULDC.64 UR4, c[0x0][0x208] ;  /* 0x0000820000047ab9 */ /* 0x000fe40000000a00 */
[----:B------:R-:W2:Y:S04]  /*26650*/  LDG.E R9, desc[UR4][R6.64] ;  /* 0x0000000406097981 */ /* 0x000ea8000c1e1900 */
[----:B------:R-:W2:Y:S02]  /*26660*/  LDG.E R6, desc[UR4][R6.64+0x4] ;  /* 0x0000040406067981 */ /* 0x000ea4000c1e1900 */
[----:B--2---:R-:W-:-:S07]  /*26670*/  IMAD.IADD R9, R6, 0x1, -R9 ;  /* 0x0000000106097824 */ /* 0x004fce00078e0a09 */
.L_x_2503:
[----:B------:R-:W-:Y:S01]  /*26680*/  ULDC.64 UR4, c[0x0][0x208] ;  /* 0x0000820000047ab9 */ /* 0x000fe20000000a00 */
[----:B------:R-:W2:Y:S01]  /*26690*/  LDL R7, [R1+0x4] ;  /* 0x0000040001077983 */ /* 0x000ea20000100800 */
[----:B-1----:R-:W1:Y:S03]  /*266a0*/  LDC R3, c[0x0][0x448] ;  /* 0x00011200ff037b82 */ /* 0x002e660000000800 */
[----:B------:R-:W3:Y:S04]  /*266b0*/  @P1 LDG.E R2, desc[UR4][R4.64] ;  /* 0x0000000404021981 */ /* 0x000ee8000c1e1900 */
[----:B------:R-:W3:Y:S01]  /*266c0*/  @P1 LDG.E R4, desc[UR4][R4.64+0x4] ;  /* 0x0000040404041981 */ /* 0x000ee2000c1e1900 */
[----:B-----5:R-:W-:Y:S01]  /*266d0*/  IMAD.IADD R9, R9, 0x1, -R8 ;  /* 0x0000000109097824 */ /* 0x020fe200078e0a08 */
[----:B------:R-:W-:Y:S01]  /*266e0*/  LOP3.LUT R12, R17, 0xff, RZ, 0xc0, !PT ;  /* 0x000000ff110c7812 */ /* 0x000fe200078ec0ff */
[----:B------:R-:W-:Y:S01]  /*266f0*/  BSSY B0, `(.L_x_2504) ;  /* 0x0000038000007945 */ /* 0x000fe20003800000 */
[----:B------:R-:W-:-:S03]  /*26700*/  SHF.R.U32.HI R17, RZ, 0x10, R17 ;  /* 0x00000010ff117819 */ /* 0x000fc60000011611 */
[----:B------:R4:W-:Y:S01]  /*26710*/  STL [R1+0x24], R12 ;  /* 0x0000240c01007387 */ /* 0x0009e20000100800 */
[----:B-1----:R-:W-:-:S13]  /*26720*/  ISETP.NE.AND P0, PT, R3, 0x1, PT ;  /* 0x000000010300780c */ /* 0x002fda0003f05270 */
[----:B------:R-:W1:Y:S08]  /*26730*/  @P0 LDC R3, c[0x0][0x44c] ;  /* 0x00011300ff030b82 */ /* 0x000e700000000800 */
[----:B------:R-:W0:Y:S01]  /*26740*/  @P0 LDC R6, c[0x0][0x450] ;  /* 0x00011400ff060b82 */ /* 0x000e220000000800 */
[----:B---3--:R-:W-:Y:S02]  /*26750*/  @P1 IMAD.IADD R10, R4, 0x1, -R2 ;  /* 0x00000001040a1824 */ /* 0x008fe400078e0a02 */
[----:B--2---:R-:W-:-:S02]  /*26760*/  IMAD.SHL.U32 R2, R7, 0x80, RZ ;  /* 0x0000008007027824 */ /* 0x004fc400078e00ff */
[----:B------:R-:W-:Y:S02]  /*26770*/  IMAD.IADD R4, R9, 0x1, R10 ;  /* 0x0000000109047824 */ /* 0x000fe400078e020a */
[----:B------:R-:W-:-:S03]  /*26780*/  VIADD R2, R2, 0x7f ;  /* 0x0000007f02027836 */ /* 0x000fc60000000000 */
[----:B------:R-:W-:Y:S01]  /*26790*/  IADD3 R21, R4, 0xe0, -R13 ;  /* 0x000000e004157810 */ /* 0x000fe20007ffe80d */
[----:B-1----:R-:W-:-:S04]  /*267a0*/  @P0 IMAD.HI.U32 R3, R2, R3, RZ ;  /* 0x0000000302030227 */ /* 0x002fc800078e00ff */
[----:B------:R-:W-:Y:S01]  /*267b0*/  IMAD.MOV.U32 R5, RZ, RZ, R2 ;  /* 0x000000ffff057224 */ /* 0x000fe200078e0002 */
[----:B0-----:R-:W-:Y:S01]  /*267c0*/  @P0 SHF.R.U32.HI R5, RZ, R6, R3 ;  /* 0x00000006ff050219 */ /* 0x001fe20000011603 */
[----:B------:R-:W-:Y:S02]  /*267d0*/  VIADD R3, R4, 0xdf ;  /* 0x000000df04037836 */ /* 0x000fe40000000000 */
[----:B------:R-:W-:-:S04]  /*267e0*/  IMAD.MOV.U32 R2, RZ, RZ, RZ ;  /* 0x000000ffff027224 */ /* 0x000fc800078e00ff */
[----:B------:R-:W-:-:S04]  /*267f0*/  IMAD.HI R6, R3, -0x6db6db6d, R2 ;  /* 0x9249249303067827 */ /* 0x000fc800078e0202 */
[----:B------:R-:W-:Y:S01]  /*26800*/  IMAD.IADD R3, R21, 0x1, R5 ;  /* 0x0000000115037824 */ /* 0x000fe200078e0205 */
[----:B------:R-:W-:-:S03]  /*26810*/  SHF.R.U32.HI R20, RZ, 0x1f, R6 ;  /* 0x0000001fff147819 */ /* 0x000fc60000011606 */
[----:B------:R-:W-:Y:S01]  /*26820*/  IMAD.HI R2, R3, -0x6db6db6d, R2 ;  /* 0x9249249303027827 */ /* 0x000fe200078e0202 */
[----:B------:R-:W-:-:S04]  /*26830*/  LEA.HI.SX32 R20, R6, R20, 0x19 ;  /* 0x0000001406147211 */ /* 0x000fc800078fcaff */
[----:B------:R-:W-:-:S04]  /*26840*/  SHF.R.U32.HI R8, RZ, 0x1f, R2 ;  /* 0x0000001fff087819 */ /* 0x000fc80000011602 */
[----:B------:R-:W-:Y:S01]  /*26850*/  LEA.HI.SX32 R8, R2, R8, 0x19 ;  /* 0x0000000802087211 */ /* 0x000fe200078fcaff */
[----:B------:R-:W-:-:S03]  /*26860*/  IMAD.MOV.U32 R2, RZ, RZ, RZ ;  /* 0x000000ffff027224 */ /* 0x000fc600078e00ff */
[----:B------:R-:W-:-:S04]  /*26870*/  VIMNMX R8, R20, R8, PT ;  /* 0x0000000814087248 */ /* 0x000fc80003fe0100 */
[----:B------:R-:W-:-:S13]  /*26880*/  ISETP.GE.AND P0, PT, R8, 0x1, PT ;  /* 0x000000010800780c */ /* 0x000fda0003f06270 */
[----:B----4-:R-:W-:Y:S05]  /*26890*/  @!P0 BRA `(.L_x_2505) ;  /* 0x0000000000748947 */ /* 0x010fea0003800000 */
        /* <DEDUP_REMOVED lines=29> */
.L_x_2505:
[----:B------:R-:W-:Y:S05]  /*26a70*/  BSYNC B0 ;  /* 0x0000000000007941 */ /* 0x000fea0003800000 */
.L_x_2504:
[-C--:B------:R-:W-:Y:S01]  /*26a80*/  IMAD R3, R12, R2.reuse, RZ ;  /* 0x000000020c037224 */ /* 0x080fe200078e02ff */
[----:B------:R-:W-:Y:S04]  /*26a90*/  BSSY B0, `(.L_x_2506) ;  /* 0x00000e4000007945 */ /* 0x000fe80003800000 */
[----:B------:R-:W-:-:S05]  /*26aa0*/  VIADDMNMX R2, R3, R2, R8, PT ;  /* 0x0000000203027246 */ /* 0x000fca0003800108 */
[--C-:B------:R-:W-:Y:S02]  /*26ab0*/  IMAD R4, R2, 0xe0, -R9.reuse ;  /* 0x000000e002047824 */ /* 0x100fe400078e0a09 */
[----:B------:R-:W-:-:S03]  /*26ac0*/  IMAD R2, R3, 0xe0, -R9 ;  /* 0x000000e003027824 */ /* 0x000fc600078e0a09 */
[----:B------:R-:W-:Y:S02]  /*26ad0*/  VIMNMX R4, R4, R10, PT ;  /* 0x0000000a04047248 */ /* 0x000fe40003fe0100 */
[----:B------:R-:W-:-:S04]  /*26ae0*/  VIMNMX R2, RZ, R2, !PT ;  /* 0x00000002ff027248 */ /* 0x000fc80007fe0100 */
        /* <DEDUP_REMOVED lines=19> */
.L_x_2756:
[----:B-1----:R-:W-:Y:S02]  /*26c20*/  ISETP.NE.AND P0, PT, R14, RZ, PT ;  /* 0x000000ff0e00720c */ /* 0x002fe40003f05270 */
[----:B------:R-:W-:-:S11]  /*26c30*/  PLOP3.LUT P6, PT, PT, PT, PT, 0x8, 0x0 ;  /* 0x000000000000781c */ /* 0x000fd60003fce170 */
[----:B------:R-:W-:Y:S05]  /*26c40*/  @P0 BRA `(.L_x_2509) ;  /* 0x00000000000c0947 */ /* 0x000fea0003800000 */
[----:B------:R-:W-:-:S03]  /*26c50*/  UMOV UR4, 0xffffffff ;  /* 0xffffffff00047882 */ /* 0x000fc60000000000 */
[----:B------:R-:W-:Y:S05]  /*26c60*/  BRA.DIV UR4, `(.L_x_2510) ;  /* 0x00000092040c7947 */ /* 0x000fea000b800000 */
[----:B------:R-:W-:-:S13]  /*26c70*/  ELECT P6, URZ, PT ;  /* 0x00000000003f782f */ /* 0x000fda00038c0000 */
.L_x_2509:
[----:B0-----:R-:W2:Y:S01]  /*26c80*/  LDL R4, [R1+0x60] ;  /* 0x0000600001047983 */ /* 0x001ea20000100800 */
[----:B------:R-:W-:Y:S01]  /*26c90*/  BSSY B1, `(.L_x_2511) ;  /* 0x0000008000017945 */ /* 0x000fe20003800000 */
[----:B--2---:R-:W-:-:S05]  /*26ca0*/  VIADD R4, R4, 0x1 ;  /* 0x0000000104047836 */ /* 0x004fca0000000000 */
[----:B------:R-:W-:-:S04]  /*26cb0*/  LEA.HI R5, R4, R4, RZ, 0x1 ;  /* 0x0000000404057211 */ /* 0x000fc800078f08ff */
[----:B------:R-:W-:-:S05]  /*26cc0*/  LOP3.LUT R5, R5, 0xfffffffe, RZ, 0xc0, !PT ;  /* 0xfffffffe05057812 */ /* 0x000fca00078ec0ff */
[----:B------:R-:W-:-:S05]  /*26cd0*/  IMAD.IADD R4, R4, 0x1, -R5 ;  /* 0x0000000104047824 */ /* 0x000fca00078e0a05 */
[----:B------:R-:W-:-:S04]  /*26ce0*/  SHF.L.U32 R4, R4, 0x1f, RZ ;  /* 0x0000001f04047819 */ /* 0x000fc800000006ff */
[----:B------:R-:W0:Y:S02]  /*26cf0*/  SYNCS.PHASECHK.TRANS64.TRYWAIT P0, [R18+URZ+0x2e820], R4 ;  /* 0x02e82004120075a7 */ /* 0x000e24000800017f */
[----:B0-----:R-:W-:Y:S05]  /*26d00*/  @!P0 BRA `(.L_x_2512) ;  /* 0x0000009000048947 */ /* 0x001fea0003800000 */
.L_x_2759:
[----:B------:R-:W-:Y:S05]  /*26d10*/  BSYNC B1 ;  /* 0x0000000000017941 */ /* 0x000fea0003800000 */
.L_x_2511:
        /* <DEDUP_REMOVED lines=12> */
.L_x_2760:
[----:B------:R-:W-:Y:S05]  /*26de0*/  BSYNC B2 ;  /* 0x0000000000027941 */ /* 0x000fea0003800000 */
.L_x_2515:
        /* <DEDUP_REMOVED lines=9> */
.L_x_2518:
[----:B------:R-:W-:Y:S05]  /*26e80*/  BSYNC B2 ;  /* 0x0000000000027941 */ /* 0x000fea0003800000 */
.L_x_2517:
        /* <DEDUP_REMOVED lines=13> */
.L_x_2519:
        /* <DEDUP_REMOVED lines=13> */
.L_x_2761:
[----:B------:R-:W-:Y:S05]  /*27030*/  BSYNC B2 ;  /* 0x0000000000027941 */ /* 0x000fea0003800000 */
.L_x_2520:
[----:B------:R-:W-:Y:S01]  /*27040*/  BSSY B2, `(.L_x_2522) ;  /* 0x000000b000027945 */ /* 0x000fe20003800000 */
[----:B------:R-:W-:Y:S02]  /*27050*/  IMAD.MOV.U32 R12, RZ, RZ, 0x0 ;  /* 0x00000000ff0c7424 */ /* 0x000fe400078e00ff */
[----:B------:R-:W-:Y:S01]  /*27060*/  IMAD.MOV.U32 R13, RZ, RZ, 0x12f00000 ;  /* 0x12f00000ff0d7424 */ /* 0x000fe200078e00ff */
[----:B------:R-:W-:Y:S06]  /*27070*/  @P1 BRA `(.L_x_2523) ;  /* 0x00000000001c1947 */ /* 0x000fec0003800000 */
[----:B------:R-:W2:Y:S02]  /*27080*/  S2R R5, SR_TID.X ;  /* 0x0000000000057919 */ /* 0x000ea40000002100 */
[----:B--2---:R-:W-:Y:S01]  /*27090*/  LOP3.LUT R6, R5, 0x1f, RZ, 0xc0, !PT ;  /* 0x0000001f05067812 */ /* 0x004fe200078ec0ff */
[----:B------:R-:W-:-:S03]  /*270a0*/  IMAD.MOV.U32 R5, RZ, RZ, 0x7000 ;  /* 0x00007000ff057424 */ /* 0x000fc600078e00ff */
[----:B------:R-:W-:Y:S01]  /*270b0*/  ISETP.NE.AND P0, PT, R6, RZ, PT ;  /* 0x000000ff0600720c */ /* 0x000fe20003f05270 */
[----:B------:R2:W-:-:S12]  /*270c0*/  SYNCS.ARRIVE.TRANS64 RZ, [R7+URZ+0x2e8b0], R5 ;  /* 0x02e8b00507ff79a7 */ /* 0x0005d8000800003f */
[----:B--2---:R-:W-:Y:S05]  /*270d0*/  @!P0 BRA `(.L_x_2523) ;  /* 0x0000000000048947 */ /* 0x004fea0003800000 */
[----:B------:R-:W-:Y:S01]  /*270e0*/  BPT.TRAP 0x1 ;  /* 0x000000040000795c */ /* 0x000fe20000300000 */
.L_x_2523:
[----:B------:R-:W-:Y:S05]  /*270f0*/  BSYNC B2 ;  /* 0x0000000000027941 */ /* 0x000fea0003800000 */
.L_x_2522:
        /* <DEDUP_REMOVED lines=8> */
.L_x_2524:
        /* <DEDUP_REMOVED lines=10> */
.L_x_2514:
[----:B------:R-:W-:Y:S05]  /*27220*/  BSYNC B1 ;  /* 0x0000000000017941 */ /* 0x000fea0003800000 */
.L_x_2513:
        /* <DEDUP_REMOVED lines=13> */
.L_x_2537:
        /* <DEDUP_REMOVED lines=13> */
.L_x_2762:
[----:B------:R-:W-:Y:S05]  /*273d0*/  BSYNC B2 ;  /* 0x0000000000027941 */ /* 0x000fea0003800000 */
.L_x_2527:
        /* <DEDUP_REMOVED lines=9> */
.L_x_2530:
[----:B------:R-:W-:Y:S05]  /*27470*/  BSYNC B2 ;  /* 0x0000000000027941 */ /* 0x000fea0003800000 */
.L_x_2529:
        /* <DEDUP_REMOVED lines=12> */
.L_x_2531:
        /* <DEDUP_REMOVED lines=13> */
.L_x_2763:
[----:B------:R-:W-:Y:S05]  /*27610*/  BSYNC B2 ;  /* 0x0000000000027941 */ /* 0x000fea0003800000 */
.L_x_2532:
        /* <DEDUP_REMOVED lines=11> */
.L_x_2535:
[----:B------:R-:W-:Y:S05]  /*276d0*/  BSYNC B2 ;  /* 0x0000000000027941 */ /* 0x000fea0003800000 */
.L_x_2534:
[----:B------:R-:W-:Y:S01]  /*276e0*/  R2UR UR10, R11 ;  /* 0x000000000b0a72ca */ /* 0x000fe200000e0000 */
[----:B------:R-:W-:Y:S01]  /*276f0*/  UIADD3 UR4, UP0, UR40, 0x670, URZ ;  /* 0x0000067028047890 */ /* 0x000fe2000ff1e03f */
[----:B------:R-:W-:Y:S01]  /*27700*/  R2UR UR6, R12 ;  /* 0x000000000c0672ca */ /* 0x000fe200000e0000 */
[----:B------:R-:W-:Y:S01]  /*27710*/  VIADD R7, R7, 0xe400 ;  /* 0x0000e40007077836 */ /* 0x000fe20000000000 */
[----:B------:R-:W-:Y:S01]  /*27720*/  R2UR UR7, R13 ;  /* 0x000000000d0772ca */ /* 0x000fe200000e0000 */
[----:B01----:R-:W-:Y:S01]  /*27730*/  VIADD R5, R5, 0x2e8b0 ;  /* 0x0002e8b005057836 */ /* 0x003fe20000000000 */
[----:B------:R-:W-:Y:S01]  /*27740*/  PLOP3.LUT P1, PT, PT, PT, PT, 0x80, 0x0 ;  /* 0x000000000000781c */ /* 0x000fe20003f2f070 */
[----:B------:R-:W-:-:S12]  /*27750*/  UIADD3.X UR5, URZ, UR41, URZ, UP0, !UPT ;  /* 0x000000293f057290 */ /* 0x000fd800087fe43f */
.L_x_2536:
        /* <DEDUP_REMOVED lines=10> */
.L_x_2526:
[----:B------:R-:W-:Y:S05]  /*27800*/  BSYNC B1 ;  /* 0x0000000000017941 */ /* 0x000fea0003800000 */
.L_x_2525:
        /* <DEDUP_REMOVED lines=12> */
.L_x_2507:
[----:B------:R-:W-:Y:S05]  /*278d0*/  BSYNC B0 ;  /* 0x0000000000007941 */ /* 0x000fea0003800000 */
.L_x_2506:
[----:B01----:R-:W2:Y:S01]  /*278e0*/  LDL R5, [R1+0x4] ;  /* 0x0000040001057983 */ /* 0x003ea20000100800 */
[----:B------:R-:W0:Y:S01]  /*278f0*/  LDC R0, c[0x0][0x448] ;  /* 0x00011200ff007b82 */ /* 0x000e220000000800 */
[----:B------:R-:W-:Y:S01]  /*27900*/  ISETP.NE.AND P2, PT, R17, RZ, PT ;  /* 0x000000ff1100720c */ /* 0x000fe20003f45270 */
[----:B------:R-:W-:Y:S05]  /*27910*/  @!P0 WARPSYNC.ALL ;  /* 0x0000000000008948 */ /* 0x000fea0003800000 */
[----:B------:R-:W-:Y:S07]  /*27920*/  BSSY B0, `(.L_x_2538) ;  /* 0x000002d000007945 */ /* 0x000fee0003800000 */
[----:B------:R-:W1:Y:S08]  /*27930*/  @!P2 LDC R17, c[0x0][0x9f0] ;  /* 0x00027c00ff11ab82 */ /* 0x000e700000000800 */
[----:B------:R-:W-:Y:S01]  /*27940*/  @!P0 BAR.SYNC.DEFER_BLOCKING 0xc, 0x180 ;  /* 0x0306000000008b1d */ /* 0x000fe20000010000 */
[----:B0-----:R-:W-:-:S13]  /*27950*/  ISETP.NE.AND P1, PT, R0, 0x1, PT ;  /* 0x000000010000780c */ /* 0x001fda0003f25270 */
[----:B------:R-:W0:Y:S08]  /*27960*/  @P1 LDC R2, c[0x0][0x44c] ;  /* 0x00011300ff021b82 */ /* 0x000e300000000800 */
[----:B------:R-:W3:Y:S01]  /*27970*/  @P1 LDC R3, c[0x0][0x450] ;  /* 0x00011400ff031b82 */ /* 0x000ee20000000800 */
[----:B--2---:R-:W-:-:S05]  /*27980*/  LEA R0, R5, 0x7f, 0x7 ;  /* 0x0000007f05007811 */ /* 0x004fca00078e38ff */
[----:B0-----:R-:W-:-:S05]  /*27990*/  @P1 IMAD.HI.U32 R2, R0, R2, RZ ;  /* 0x0000000200021227 */ /* 0x001fca00078e00ff */
[----:B---3--:R-:W-:Y:S01]  /*279a0*/  @P1 SHF.R.U32.HI R0, RZ, R3, R2 ;  /* 0x00000003ff001219 */ /* 0x008fe20000011602 */
[----:B------:R-:W-:-:S04]  /*279b0*/  IMAD.MOV.U32 R2, RZ, RZ, RZ ;  /* 0x000000ffff027224 */ /* 0x000fc800078e00ff */
[----:B------:R-:W-:Y:S02]  /*279c0*/  IMAD.IADD R3, R21, 0x1, R0 ;  /* 0x0000000115037824 */ /* 0x000fe400078e0200 */
[----:B------:R-:W-:Y:S02]  /*279d0*/  IMAD.MOV.U32 R0, RZ, RZ, RZ ;  /* 0x000000ffff007224 */ /* 0x000fe400078e00ff */
[----:B------:R-:W-:-:S05]  /*279e0*/  IMAD.HI R2, R3, -0x6db6db6d, R2 ;  /* 0x9249249303027827 */ /* 0x000fca00078e0202 */
[----:B------:R-:W-:-:S04]  /*279f0*/  SHF.R.U32.HI R4, RZ, 0x1f, R2 ;  /* 0x0000001fff047819 */ /* 0x000fc80000011602 */
[----:B------:R-:W-:-:S04]  /*27a00*/  LEA.HI.SX32 R4, R2, R4, 0x19 ;  /* 0x0000000402047211 */ /* 0x000fc800078fcaff */
[----:B------:R-:W-:-:S04]  /*27a10*/  VIMNMX R4, R20, R4, PT ;  /* 0x0000000414047248 */ /* 0x000fc80003fe0100 */
[----:B------:R-:W-:-:S13]  /*27a20*/  ISETP.GE.AND P1, PT, R4, 0x1, PT ;  /* 0x000000010400780c */ /* 0x000fda0003f26270 */
[----:B-1----:R-:W-:Y:S05]  /*27a30*/  @!P1 BRA `(.L_x_2539) ;  /* 0x00000000006c9947 */ /* 0x002fea0003800000 */
        /* <DEDUP_REMOVED lines=10> */
[----:B------:R-:W-:-:S03]  /*27ae0*/  IADD3 R5, R17, -0x1, R4 ;  /* 0xffffffff11057810 */ /* 0x000fc60007ffe004 */
[----:B------:R-:W-:Y:S01]  /*27af0*/  IMAD.MOV R2, RZ, RZ, -R2 ;  /* 0x000000ffff027224 */ /* 0x000fe200078e0a02 */
[----:B------:R-:W-:Y:S02]  /*27b00*/  IABS R3, R5 ;  /* 0x0000000500037213 */ /* 0x000fe40000000000 */
[----:B------:R-:W-:Y:S01]  /*27b10*/  LOP3.LUT R5, R5, R17, RZ, 0x3c, !PT ;  /* 0x0000001105057212 */ /* 0x000fe200078e3cff */
[----:B------:R-:W-:Y:S02]  /*27b20*/  IMAD.MOV.U32 R6, RZ, RZ, R2 ;  /* 0x000000ffff067224 */ /* 0x000fe400078e0002 */
        /* <DEDUP_REMOVED lines=12> */
.L_x_2539:
[----:B------:R-:W-:Y:S05]  /*27bf0*/  BSYNC B0 ;  /* 0x0000000000007941 */ /* 0x000fea0003800000 */
.L_x_2538:
[----:B------:R-:W2:Y:S02]  /*27c00*/  LDL.LU R2, [R1+0x24] ;  /* 0x0000240001027983 */ /* 0x000ea40000300800 */
[----:B--2---:R-:W-:-:S05]  /*27c10*/  IMAD R3, R2, R0, RZ ;  /* 0x0000000002037224 */ /* 0x004fca00078e02ff */
[----:B------:R-:W-:Y:S01]  /*27c20*/  VIADDMNMX R2, R3, R0, R4, PT ;  /* 0x0000000003027246 */ /* 0x000fe20003800104 */
[----:B------:R0:W-:Y:S03]  /*27c30*/  STL [R1+0x24], R3 ;  /* 0x0000240301007387 */ /* 0x0001e60000100800 */
[----:B------:R-:W-:Y:S01]  /*27c40*/  ISETP.GT.AND P0, PT, R2, R3, PT ;  /* 0x000000030200720c */ /* 0x000fe20003f04270 */
[----:B------:R0:W-:-:S12]  /*27c50*/  STL [R1+0x48], R2 ;  /* 0x0000480201007387 */ /* 0x0001d80000100800 */
        /* <DEDUP_REMOVED lines=8> */
[----:B------:R-:W0:Y:S01]  /*27ce0*/  FLO.U32 R0, UR4 ;  /* 0x0000000400007d00 */ /* 0x000e2200080e0000 */
[----:B------:R-:W-:-:S07]  /*27cf0*/  ULDC.64 UR6, c[0x0][0x208] ;  /* 0x0000820000067ab9 */ /* 0x000fce0000000a00 */
[----:B------:R-:W1:Y:S01]  /*27d00*/  POPC R2, UR4 ;  /* 0x0000000400027d09 */ /* 0x000e620008000000 */
[----:B0-----:R-:W-:-:S13]  /*27d10*/  ISETP.EQ.U32.AND P0, PT, R0, R3, PT ;  /* 0x000000030000720c */ /* 0x001fda0003f02070 */
[----:B-1----:R-:W2:Y:S01]  /*27d20*/  @P0 ATOMG.E.ADD.STRONG.GPU PT, R5, desc[UR6][R4.64], R2 ;  /* 0x00000002040509a8 */ /* 0x002ea200081ee1c6 */
[----:B------:R-:W0:Y:S02]  /*27d30*/  S2R R3, SR_LTMASK ;  /* 0x0000000000037919 */ /* 0x000e240000003900 */
[----:B0-----:R-:W-:-:S06]  /*27d40*/  LOP3.LUT R3, R3, UR4, RZ, 0xc0, !PT ;  /* 0x0000000403037c12 */ /* 0x001fcc000f8ec0ff */
[----:B------:R-:W0:Y:S01]  /*27d50*/  POPC R3, R3 ;  /* 0x0000000300037309 */ /* 0x000e220000000000 */
[----:B--2---:R-:W0:Y:S02]  /*27d60*/  SHFL.IDX PT, R0, R5, R0, 0x1f ;  /* 0x00001f0005007589 */ /* 0x004e2400000e0000 */
[----:B0-----:R-:W-:-:S05]  /*27d70*/  IADD3 R0, R0, UR37, R3 ;  /* 0x0000002500007c10 */ /* 0x001fca000fffe003 */
[----:B------:R1:W-:Y:S01]  /*27d80*/  STL [R1], R0 ;  /* 0x0000000001007387 */ /* 0x0003e20000100800 */
[----:B------:R-:W-:Y:S05]  /*27d90*/  BRA `(.L_x_2541) ;  /* 0x0000003000ac7947 */ /* 0x000fea0003800000 */
.L_x_2540:
        /* <DEDUP_REMOVED lines=20> */
.L_x_2543:
[----:B------:R-:W-:Y:S05]  /*27ee0*/  BSYNC B6 ;  /* 0x0000000000067941 */ /* 0x000fea0003800000 */
.L_x_2542:
        /* <DEDUP_REMOVED lines=24> */
.L_x_2545:
[----:B------:R-:W-:Y:S05]  /*28070*/  BSYNC B6 ;  /* 0x0000000000067941 */ /* 0x000fea0003800000 */
.L_x_2544:
        /* <DEDUP_REMOVED lines=20> */
.L_x_2547:
[----:B------:R-:W-:Y:S05]  /*281c0*/  BSYNC B6 ;  /* 0x0000000000067941 */ /* 0x000fea0003800000 */
.L_x_2546:
        /* <DEDUP_REMOVED lines=19> */
.L_x_2549:
[----:B------:R-:W-:Y:S05]  /*28300*/  BSYNC B6 ;  /* 0x0000000000067941 */ /* 0x000fea0003800000 */
.L_x_2548:
[----:B------:R-:W2:Y:S01]  /*28310*/  LDL.LU R2, [R1+0x28] ;  /* 0x0000280001027983 */ /* 0x000ea20000300800 */
[----:B------:R-:W-:-:S03]  /*28320*/  ULDC.64 UR4, c[0x0][0x9f8] ;  /* 0x00027e0000047ab9 */ /* 0x000fc60000000a00 */
[----:B0-----:R-:W3:Y:S04]  /*28330*/  LDL.LU R17, [R1+0x3c] ;  /* 0x00003c0001117983 */ /* 0x001ee80000300800 */
[----:B------:R-:W4:Y:S01]  /*28340*/  LDL R8, [R1+0x8] ;  /* 0x0000080001087983 */ /* 0x000f220000100800 */
[----:B------:R-:W-:Y:S01]  /*28350*/  ISETP.NE.U32.AND P0, PT, RZ, UR4, PT ;  /* 0x00000004ff007c0c */ /* 0x000fe2000bf05070 */
[----:B------:R-:W-:-:S03]  /*28360*/  ULDC.64 UR6, c[0x0][0x208] ;  /* 0x0000820000067ab9 */ /* 0x000fc60000000a00 */
[----:B------:R-:W-:-:S13]  /*28370*/  ISETP.NE.AND.EX P0, PT, RZ, UR5, PT, P0 ;  /* 0x00000005ff007c0c */ /* 0x000fda000bf05300 */
[----:B--2---:R-:W-:-:S04]  /*28380*/  @P0 IADD3 R2, P1, R2, UR4, RZ ;  /* 0x0000000402020c10 */ /* 0x004fc8000ff3e0ff */
[----:B---3--:R-:W-:Y:S01]  /*28390*/  @P0 IADD3.X R3, R17, UR5, RZ, P1, !PT ;  /* 0x0000000511030c10 */ /* 0x008fe20008ffe4ff */
[----:B------:R-:W-:-:S04]  /*283a0*/  ULDC.64 UR4, c[0x0][0xa08] ;  /* 0x0002820000047ab9 */ /* 0x000fc80000000a00 */
[----:B----4-:R0:W2:Y:S02]  /*283b0*/  @P0 LDG.E R8, desc[UR6][R2.64] ;  /* 0x0000000602080981 */ /* 0x0100a4000c1e1900 */
[----:B0-----:R-:W0:Y:S01]  /*283c0*/  LDC.64 R2, c[0x0][0x418] ;  /* 0x00010600ff027b82 */ /* 0x001e220000000a00 */
        /* <DEDUP_REMOVED lines=8> */
[----:B------:R-:W0:Y:S02]  /*28450*/  S2R R0, SR_TID.X ;  /* 0x0000000000007919 */ /* 0x000e240000002100 */
[----:B0-----:R-:W-:-:S04]  /*28460*/  SHF.R.U32.HI R0, RZ, 0x5, R0 ;  /* 0x00000005ff007819 */ /* 0x001fc80000011600 */
[----:B------:R-:W-:-:S05]  /*28470*/  LOP3.LUT R0, R0, 0x3, RZ, 0xc0, !PT ;  /* 0x0000000300007812 */ /* 0x000fca00078ec0ff */
[----:B------:R0:W2:Y:S02]  /*28480*/  SHFL.IDX PT, R14, R0, RZ, 0x1f ;  /* 0x00001fff000e7589 */ /* 0x0000a400000e0000 */
.L_x_2766:
[----:B0-----:R-:W3:Y:S01]  /*28490*/  LDL.LU R0, [R1+0x20] ;  /* 0x0000200001007983 */ /* 0x001ee20000300800 */
[----:B------:R-:W-:Y:S02]  /*284a0*/  PLOP3.LUT P1, PT, PT, PT, PT, 0x8, 0x0 ;  /* 0x000000000000781c */ /* 0x000fe40003f2e170 */
[----:B--2---:R-:W-:Y:S02]  /*284b0*/  ISETP.NE.AND P0, PT, R14, RZ, PT ;  /* 0x000000ff0e00720c */ /* 0x004fe40003f05270 */
[----:B---3--:R-:W-:-:S09]  /*284c0*/  LOP3.LUT R0, R0, 0xfffffffe, RZ, 0xc0, !PT ;  /* 0xfffffffe00007812 */ /* 0x008fd200078ec0ff */
[----:B------:R-:W-:-:S05]  /*284d0*/  @P1 LOP3.LUT R0, R0, 0x1, RZ, 0xfc, !PT ;  /* 0x0000000100001812 */ /* 0x000fca00078efcff */
[----:B------:R0:W-:Y:S01]  /*284e0*/  STL [R1+0x20], R0 ;  /* 0x0000200001007387 */ /* 0x0001e20000100800 */
[----:B------:R-:W-:Y:S05]  /*284f0*/  @P0 BRA `(.L_x_2551) ;  /* 0x0000000400680947 */ /* 0x000fea0003800000 */
[----:B------:R-:W-:-:S03]  /*28500*/  UMOV UR4, 0xffffffff ;  /* 0xffffffff00047882 */ /* 0x000fc60000000000 */
[----:B------:R-:W-:Y:S05]  /*28510*/  BRA.DIV UR4, `(.L_x_2552) ;  /* 0x0000007a04987947 */ /* 0x000fea000b800000 */
[----:B------:R-:W-:-:S13]  /*28520*/  ELECT P6, URZ, PT ;  /* 0x00000000003f782f */ /* 0x000fda00038c0000 */
.L_x_2769:
[----:B------:R-:W-:Y:S05]  /*28530*/  @!P6 BRA `(.L_x_2551) ;  /* 0x000000040058e947 */ /* 0x000fea0003800000 */
[----:B0-----:R-:W2:Y:S01]  /*28540*/  LDL R0, [R1+0x48] ;  /* 0x0000480001007983 */ /* 0x001ea20000100800 */
[----:B------:R-:W-:-:S04]  /*28550*/  ISETP.NE.U32.AND P0, PT, R2, RZ, PT ;  /* 0x000000ff0200720c */ /* 0x000fc80003f05070 */
[----:B------:R-:W-:Y:S01]  /*28560*/  ISETP.NE.AND.EX P0, PT, R3, RZ, PT, P0 ;  /* 0x000000ff0300720c */ /* 0x000fe20003f05300 */
[----:B--2---:R-:W-:-:S12]  /*28570*/  VIADD R0, R0, 0xffffffff ;  /* 0xffffffff00007836 */ /* 0x004fd80000000000 */
[----:B------:R-:W-:Y:S05]  /*28580*/  @!P0 BRA `(.L_x_2553) ;  /* 0x0000000000488947 */ /* 0x000fea0003800000 */
[----:B------:R-:W0:Y:S01]  /*28590*/  LDC R7, c[0x0][0x43c] ;  /* 0x00010f00ff077b82 */ /* 0x000e220000000800 */
[----:B------:R-:W-:Y:S01]  /*285a0*/  ULDC.64 UR4, c[0x0][0x428] ;  /* 0x00010a0000047ab9 */ /* 0x000fe20000000a00 */
        /* <DEDUP_REMOVED lines=16> */
.L_x_2553:
[----:B0-----:R-:W2:Y:S04]  /*286b0*/  LDL R2, [R1+0x10] ;  /* 0x0000100001027983 */ /* 0x001ea80000100800 */
        /* <DEDUP_REMOVED lines=8> */
.L_x_2770:
        /* <DEDUP_REMOVED lines=8> */
.L_x_2555:
        /* <DEDUP_REMOVED lines=19> */
.L_x_2771:
        /* <DEDUP_REMOVED lines=8> */
.L_x_2557:
        /* <DEDUP_REMOVED lines=19> */
.L_x_2551:
[----:B------:R-:W0:Y:S04]  /*28aa0*/  LDL.LU R3, [R1+0x40] ;  /* 0x0000400001037983 */ /* 0x000e280000300800 */
[----:B---3--:R-:W2:Y:S01]  /*28ab0*/  LDL.LU R4, [R1+0x58] ;  /* 0x0000580001047983 */ /* 0x008ea20000300800 */
        /* <DEDUP_REMOVED lines=10> */
[----:B0-----:R-:W-:Y:S02]  /*28b60*/  SHF.R.S32.HI R0, RZ, 0x1f, R3 ;  /* 0x0000001fff007819 */ /* 0x001fe40000011403 */
[----:B--2---:R-:W-:-:S03]  /*28b70*/  SEL R4, R4, RZ, !P0 ;  /* 0x000000ff04047207 */ /* 0x004fc60004000000 */
        /* <DEDUP_REMOVED lines=19> */
[----:B-1----:R-:W-:Y:S02]  /*28cb0*/  IMAD.MOV.U32 R8, RZ, RZ, 0x70 ;  /* 0x00000070ff087424 */ /* 0x002fe400078e00ff */
[----:B------:R-:W-:Y:S02]  /*28cc0*/  IMAD.MOV.U32 R12, RZ, RZ, 0x1 ;  /* 0x00000001ff0c7424 */ /* 0x000fe400078e00ff */
[----:B------:R-:W-:-:S07]  /*28cd0*/  IMAD.MOV.U32 R13, RZ, RZ, RZ ;  /* 0x000000ffff0d7224 */ /* 0x000fce00078e00ff */
[----:B------:R-:W-:-:S07]  /*28ce0*/  LEPC R20, `(.L_x_2559) ;  /* 0x000000001014794e */ /* 0x000fce0000000000 */
[----:B0-----:R-:W-:Y:S05]  /*28cf0*/  CALL.ABS.NOINC R2 ;  /* 0x0000000002007343 */ /* 0x001fea0003c00000 */
.L_x_2559:
[----:B------:R-:W-:Y:S05]  /*28d00*/  BSYNC B6 ;  /* 0x0000000000067941 */ /* 0x000fea0003800000 */
.L_x_2558:
[----:B0-----:R-:W2:Y:S01]  /*28d10*/  LDL.LU R0, [R1+0x40] ;  /* 0x0000400001007983 */ /* 0x001ea20000300800 */
[----:B------:R-:W0:Y:S01]  /*28d20*/  LDC R7, c[0x0][0x448] ;  /* 0x00011200ff077b82 */ /* 0x000e220000000800 */
[----:B------:R-:W-:Y:S01]  /*28d30*/  ULDC.64 UR4, c[0x0][0x2d8] ;  /* 0x0000b60000047ab9 */ /* 0x000fe20000000a00 */
[----:B------:R-:W-:Y:S01]  /*28d40*/  ULDC UR6, c[0x0][0x2b8] ;  /* 0x0000ae0000067ab9 */ /* 0x000fe20000000800 */
[----:B------:R-:W3:Y:S04]  /*28d50*/  LDL.LU R4, [R1+0x3c] ;  /* 0x00003c0001047983 */ /* 0x000ee80000300800 */
[----:B------:R-:W3:Y:S04]  /*28d60*/  LDL.LU.64 R2, [R1+0x50] ;  /* 0x0000500001027983 */ /* 0x000ee80000300a00 */
[----:B------:R-:W4:Y:S04]  /*28d70*/  LDL R10, [R1+0x4] ;  /* 0x00000400010a7983 */ /* 0x000f280000100800 */
[----:B-1----:R1:W5:Y:S01]  /*28d80*/  LDL R8, [R1+0x4c] ;  /* 0x00004c0001087983 */ /* 0x0023620000100800 */
[----:B0-----:R-:W-:-:S13]  /*28d90*/  ISETP.NE.AND P0, PT, R7, 0x1, PT ;  /* 0x000000010700780c */ /* 0x001fda0003f05270 */
[----:B------:R-:W0:Y:S01]  /*28da0*/  @P0 LDC R6, c[0x0][0x450] ;  /* 0x00011400ff060b82 */ /* 0x000e220000000800 */
[----:B------:R-:W1:Y:S02]  /*28db0*/  S2R R11, SR_TID.X ;  /* 0x00000000000b7919 */ /* 0x000e640000002100 */
[C---:B-1----:R-:W-:Y:S01]  /*28dc0*/  IMAD.SHL.U32 R9, R11.reuse, 0x10, RZ ;  /* 0x000000100b097824 */ /* 0x042fe200078e00ff */
[----:B------:R-:W-:-:S04]  /*28dd0*/  LOP3.LUT R11, R11, 0x7f, RZ, 0xc0, !PT ;  /* 0x0000007f0b0b7812 */ /* 0x000fc800078ec0ff */
[----:B------:R-:W-:Y:S01]  /*28de0*/  LOP3.LUT R9, R9, 0x70, RZ, 0xc0, !PT ;  /* 0x0000007009097812 */ /* 0x000fe200078ec0ff */
[----:B---3--:R-:W-:Y:S02]  /*28df0*/  IMAD.MOV.U32 R3, RZ, RZ, R4 ;  /* 0x000000ffff037224 */ /* 0x008fe400078e0004 */
[----:B------:R-:W1:Y:S01]  /*28e00*/  S2R R4, SR_TID.X ;  /* 0x0000000000047919 */ /* 0x000e620000002100 */
[----:B------:R-:W-:-:S04]  /*28e10*/  IMAD.WIDE.U32 R2, R16, UR4, R2 ;  /* 0x0000000410027c25 */ /* 0x000fc8000f8e0002 */
[----:B------:R-:W-:Y:S01]  /*28e20*/  IMAD R3, R16, UR5, R3 ;  /* 0x0000000510037c24 */ /* 0x000fe2000f8e0203 */
[----:B------:R-:W-:Y:S02]  /*28e30*/  ULDC.64 UR4, c[0x0][0x2e0] ;  /* 0x0000b80000047ab9 */ /* 0x000fe40000000a00 */
[----:B--2---:R-:W-:Y:S02]  /*28e40*/  IMAD R0, R0, UR4, RZ ;  /* 0x0000000400007c24 */ /* 0x004fe4000f8e02ff */
[----:B------:R-:W-:-:S04]  /*28e50*/  IMAD.WIDE.U32 R2, R19, UR4, R2 ;  /* 0x0000000413027c25 */ /* 0x000fc8000f8e0002 */
[----:B------:R-:W-:Y:S01]  /*28e60*/  IMAD R0, R19, UR5, R0 ;  /* 0x0000000513007c24 */ /* 0x000fe2000f8e0200 */
[----:B------:R-:W-:-:S03]  /*28e70*/  ULDC.64 UR4, c[0x0][0x2d0] ;  /* 0x0000b40000047ab9 */ /* 0x000fc60000000a00 */
[----:B------:R-:W-:Y:S01]  /*28e80*/  IMAD.IADD R3, R3, 0x1, R0 ;  /* 0x0000000103037824 */ /* 0x000fe200078e0200 */
[C---:B-1----:R-:W-:Y:S01]  /*28e90*/  LOP3.LUT R5, R4.reuse, 0x7f, RZ, 0xc0, !PT ;  /* 0x0000007f04057812 */ /* 0x042fe200078ec0ff */
[----:B------:R-:W-:-:S03]  /*28ea0*/  IMAD.SHL.U32 R4, R4, 0x10, RZ ;  /* 0x0000001004047824 */ /* 0x000fc600078e00ff */
[----:B------:R-:W-:-:S04]  /*28eb0*/  SHF.R.U32.HI R5, RZ, 0x3, R5 ;  /* 0x00000003ff057819 */ /* 0x000fc80000011605 */
[----:B------:R-:W-:Y:S02]  /*28ec0*/  LOP3.LUT R4, R5, 0x70, R4, 0xf8, !PT ;  /* 0x0000007005047812 */ /* 0x000fe400078ef804 */
[----:B------:R-:W1:Y:S03]  /*28ed0*/  @P0 LDC R5, c[0x0][0x44c] ;  /* 0x00011300ff050b82 */ /* 0x000e660000000800 */
[----:B----4-:R-:W-:-:S04]  /*28ee0*/  IMAD R4, R10, 0x80, R4 ;  /* 0x000000800a047824 */ /* 0x010fc800078e0204 */
[----:B------:R-:W-:Y:S02]  /*28ef0*/  IMAD.MOV.U32 R0, RZ, RZ, R4 ;  /* 0x000000ffff007224 */ /* 0x000fe400078e0004 */
[----:B-1----:R-:W-:-:S05]  /*28f00*/  @P0 IMAD.HI.U32 R5, R4, R5, RZ ;  /* 0x0000000504050227 */ /* 0x002fca00078e00ff */
        /* <DEDUP_REMOVED lines=21> */
[----:B------:R-:W-:Y:S01]  /*29060*/  IMAD R2, R10, 0x80, R19 ;  /* 0x000000800a027824 */ /* 0x000fe200078e0213 */
[----:B------:R-:W-:-:S03]  /*29070*/  ULDC.64 UR4, c[0x0][0x208] ;  /* 0x0000820000047ab9 */ /* 0x000fc60000000a00 */
[----:B------:R-:W-:Y:S02]  /*29080*/  VIADD R5, R2, 0x10 ;  /* 0x0000001002057836 */ /* 0x000fe40000000000 */
[----:B--2---:R-:W-:Y:S02]  /*29090*/  IMAD R0, R6, R7, RZ ;  /* 0x0000000706007224 */ /* 0x004fe400078e02ff */
[----:B------:R-:W0:Y:S03]  /*290a0*/  SHFL.IDX PT, R7, R4, RZ, 0x181f ;  /* 0x00181fff04077589 */ /* 0x000e2600000e0000 */
[----:B------:R-:W-:Y:S01]  /*290b0*/  ISETP.GE.AND P1, PT, R2, R0, PT ;  /* 0x000000000200720c */ /* 0x000fe20003f26270 */
[----:B------:R-:W1:-:S12]  /*290c0*/  SHFL.IDX PT, R6, R3, RZ, 0x181f ;  /* 0x00181fff03067589 */ /* 0x000e5800000e0000 */
        /* <DEDUP_REMOVED lines=62> */
.L_x_2788:
        /* <DEDUP_REMOVED lines=11> */
.L_x_2561:
        /* <DEDUP_REMOVED lines=18> */
.L_x_2789:
[----:B------:R-:W-:Y:S05]  /*29680*/  BSYNC B0 ;  /* 0x0000000000007941 */ /* 0x000fea0003800000 */
.L_x_2562:
[----:B------:R-:W2:Y:S04]  /*29690*/  LDL.LU R3, [R1+0x48] ;  /* 0x0000480001037983 */ /* 0x000ea80000300800 */
[----:B------:R-:W3:Y:S01]  /*296a0*/  LDL R2, [R1+0x24] ;  /* 0x0000240001027983 */ /* 0x000ee20000100800 */
[----:B--2---:R-:W-:-:S05]  /*296b0*/  VIADD R3, R3, 0xfffffffe ;  /* 0xfffffffe03037836 */ /* 0x004fca0000000000 */
[----:B---3--:R-:W-:-:S13]  /*296c0*/  ISETP.GE.AND P0, PT, R3, R2, PT ;  /* 0x000000020300720c */ /* 0x008fda0003f06270 */
[----:B------:R-:W-:Y:S05]  /*296d0*/  @!P0 BRA `(.L_x_2564) ;  /* 0x0000000c00e88947 */ /* 0x000fea0003800000 */
[----:B0-----:R0:W5:Y:S04]  /*296e0*/  LDL.LU R0, [R1+0x10] ;  /* 0x0000100001007983 */ /* 0x0011680000300800 */
[----:B------:R0:W5:Y:S02]  /*296f0*/  LDL.LU R2, [R1+0x18] ;  /* 0x0000180001027983 */ /* 0x0001640000300800 */
.L_x_2584:
        /* <DEDUP_REMOVED lines=37> */
.L_x_2567:
        /* <DEDUP_REMOVED lines=8> */
.L_x_2790:
[----:B------:R-:W-:Y:S05]  /*299d0*/  BSYNC B1 ;  /* 0x0000000000017941 */ /* 0x000fea0003800000 */
.L_x_2568:
        /* <DEDUP_REMOVED lines=9> */
.L_x_2571:
[----:B------:R-:W-:Y:S05]  /*29a70*/  BSYNC B1 ;  /* 0x0000000000017941 */ /* 0x000fea0003800000 */
.L_x_2570:
        /* <DEDUP_REMOVED lines=13> */
.L_x_2572:
        /* <DEDUP_REMOVED lines=13> */
.L_x_2791:
[----:B------:R-:W-:Y:S05]  /*29c20*/  BSYNC B1 ;  /* 0x0000000000017941 */ /* 0x000fea0003800000 */
.L_x_2573:
        /* <DEDUP_REMOVED lines=11> */
.L_x_2576:
[----:B------:R-:W-:Y:S05]  /*29ce0*/  BSYNC B1 ;  /* 0x0000000000017941 */ /* 0x000fea0003800000 */
.L_x_2575:
        /* <DEDUP_REMOVED lines=8> */
.L_x_2577:
        /* <DEDUP_REMOVED lines=10> */
.L_x_2566:
[----:B------:R-:W-:Y:S05]  /*29e10*/  BSYNC B0 ;  /* 0x0000000000007941 */ /* 0x000fea0003800000 */
.L_x_2565:
[----:B------:R-:W-:-:S06]  /*29e20*/  UISETP.NE.AND UP0, UPT, UR36, 0x3, UPT ;  /* 0x000000032400788c */ /* 0x000fcc000bf05270 */
[----:B------:R-:W-:-:S13]  /*29e30*/  PLOP3.LUT P0, PT, PT, PT, UP0, 0x80, 0x0 ;  /* 0x000000000000781c */ /* 0x000fda0003f0f008 */
[----:B------:R-:W-:Y:S05]  /*29e40*/  @!P0 BRA `(.L_x_2578) ;  /* 0x0000000000048947 */ /* 0x000fea0003800000 */
[----:B------:R-:W-:Y:S01]  /*29e50*/  BPT.TRAP 0x1 ;  /* 0x000000040000795c */ /* 0x000fe20000300000 */
.L_x_2578:
        /* <DEDUP_REMOVED lines=8> */
.L_x_2792:
[----:B------:R-:W-:Y:S05]  /*29ee0*/  BSYNC B0 ;  /* 0x0000000000007941 */ /* 0x000fea0003800000 */
.L_x_2579:
[----:B------:R-:W-:Y:S05]  /*29ef0*/  @!P1 BRA `(.L_x_2581) ;  /* 0x0000000000049947 */ /* 0x000fea0003800000 */
[----:B------:R-:W-:Y:S01]  /*29f00*/  BPT.TRAP 0x1 ;  /* 0x000000040000795c */ /* 0x000fe20000300000 */
.L_x_2581:
[----:B------:R-:W-:Y:S01]  /*29f10*/  SHF.L.U32 R2, R2, 0x1f, RZ ;  /* 0x0000001f02027819 */ /* 0x000fe200000006ff */
[----:B------:R-:W-:-:S03]  /*29f20*/  IMAD R12, R0, 0x7000, RZ ;  /* 0x00007000000c7824 */ /* 0x000fc600078e02ff */
[----:B------:R-:W3:Y:S02]  /*29f30*/  SYNCS.PHASECHK.TRANS64.TRYWAIT P0, [R19+URZ+0x2e860], R2 ;  /* 0x02e86002130075a7 */ /* 0x000ee4000800017f */
[----:B---3--:R-:W-:Y:S05]  /*29f40*/  @!P0 BRA `(.L_x_2582) ;  /* 0x0000006c00508947 */ /* 0x008fea0003800000 */
.L_x_2793:
        /* <DEDUP_REMOVED lines=101> */
.L_x_2583:
        /* <DEDUP_REMOVED lines=14> */
.L_x_2564:
        /* <DEDUP_REMOVED lines=19> */
.L_x_2586:
[----:B------:R-:W-:Y:S05]  /*2a7b0*/  BSYNC B0 ;  /* 0x0000000000007941 */ /* 0x000fea0003800000 */
.L_x_2585:
[----:B------:R-:W-:-:S06]  /*2a7c0*/  UISETP.NE.AND UP0, UPT, UR36, 0x3, UPT ;  /* 0x000000032400788c */ /* 0x000fcc000bf05270 */
[----:B------:R-:W-:-:S13]  /*2a7d0*/  PLOP3.LUT P1, PT, PT, PT, UP0, 0x80, 0x0 ;  /* 0x000000000000781c */ /* 0x000fda0003f2f008 */
[----:B------:R-:W-:Y:S05]  /*2a7e0*/  @!P1 BRA `(.L_x_2587) ;  /* 0x0000000000049947 */ /* 0x000fea0003800000 */
[----:B------:R-:W-:Y:S01]  /*2a7f0*/  BPT.TRAP 0x1 ;  /* 0x000000040000795c */ /* 0x000fe20000300000 */
.L_x_2587:
        /* <DEDUP_REMOVED lines=10> */
.L_x_2794:
[----:B------:R-:W-:Y:S05]  /*2a8a0*/  BSYNC B0 ;  /* 0x0000000000007941 */ /* 0x000fea0003800000 */
.L_x_2588:
[----:B------:R-:W-:Y:S05]  /*2a8b0*/  @!P2 BRA `(.L_x_2590) ;  /* 0x000000000004a947 */ /* 0x000fea0003800000 */
[----:B------:R-:W-:Y:S01]  /*2a8c0*/  BPT.TRAP 0x1 ;  /* 0x000000040000795c */ /* 0x000fe20000300000 */
.L_x_2590:
[----:B------:R-:W0:Y:S02]  /*2a8d0*/  LDL R0, [R1+0x18] ;  /* 0x0000180001007983 */ /* 0x000e240000100800 */
[----:B0-----:R-:W-:-:S04]  /*2a8e0*/  SHF.L.U32 R3, R0, 0x1f, RZ ;  /* 0x0000001f00037819 */ /* 0x001fc800000006ff */
[----:B------:R-:W0:Y:S02]  /*2a8f0*/  SYNCS.PHASECHK.TRANS64.TRYWAIT P1, [R16+URZ+0x2e860], R3 ;  /* 0x02e86003100075a7 */ /* 0x000e24000802017f */
[----:B0-----:R-:W-:Y:S05]  /*2a900*/  @!P1 BRA `(.L_x_2591) ;  /* 0x0000006400089947 */ /* 0x001fea0003800000 */
.L_x_2795:
[----:B------:R-:W3:Y:S04]  /*2a910*/  LDL R17, [R1+0x10] ;  /* 0x0000100001117983 */ /* 0x000ee80000100800 */
[----:B------:R-:W4:Y:S04]  /*2a920*/  LDL R2, [R1+0x34] ;  /* 0x0000340001027983 */ /* 0x000f280000100800 */
[----:B--2---:R-:W0:Y:S04]  /*2a930*/  LDL R13, [R1+0x38] ;  /* 0x00003800010d7983 */ /* 0x004e280000100800 */
[----:B------:R-:W2:Y:S01]  /*2a940*/  LDL R12, [R1+0x30] ;  /* 0x00003000010c7983 */ /* 0x000ea20000100800 */
[----:B------:R-:W-:Y:S05]  /*2a950*/  WARPSYNC.ALL ;  /* 0x0000000000007948 */ /* 0x000fea0003800000 */
[----:B---3--:R-:W-:-:S05]  /*2a960*/  IMAD R0, R17, 0x7000, RZ ;  /* 0x0000700011007824 */ /* 0x008fca00078e02ff */
[----:B----4-:R-:W-:-:S05]  /*2a970*/  LOP3.LUT R2, R0, R2, RZ, 0xfc, !PT ;  /* 0x0000000200027212 */ /* 0x010fca00078efcff */
[----:B------:R-:W-:-:S05]  /*2a980*/  IMAD.IADD R2, R18, 0x1, R2 ;  /* 0x0000000112027824 */ /* 0x000fca00078e0202 */
[----:B------:R-:W1:Y:S01]  /*2a990*/  LDSM.16.MT88.4 R4, [R2+0xe400] ;  /* 0x00e400000204783b */ /* 0x000e620000004200 */
[----:B0-----:R-:W-:Y:S01]  /*2a9a0*/  IMAD.IADD R3, R13, 0x1, R2 ;  /* 0x000000010d037824 */ /* 0x001fe200078e0202 */
[----:B--2---:R-:W-:Y:S02]  /*2a9b0*/  LOP3.LUT R0, R0, R12, RZ, 0xfc, !PT ;  /* 0x0000000c00007212 */ /* 0x004fe400078efcff */
[C-C-:B-1----:R-:W-:Y:S02]  /*2a9c0*/  PRMT R8, R4.reuse, 0x6420, R5.reuse ;  /* 0x0000642004087816 */ /* 0x142fe40000000005 */
        /* <DEDUP_REMOVED lines=91> */
.L_x_2592:
        /* <DEDUP_REMOVED lines=13> */
.L_x_2541:
[----:B01----:R-:W2:Y:S02]  /*2b050*/  LDL R0, [R1+0x20] ;  /* 0x0000200001007983 */ /* 0x003ea40000100800 */
        /* <DEDUP_REMOVED lines=8> */
[----:B------:R-:W0:Y:S04]  /*2b0e0*/  LDS.128 R4, [R18+0x2e8d0] ;  /* 0x02e8d00012047984 */ /* 0x000e280000000c00 */
[----:B0-----:R0:W-:Y:S04]  /*2b0f0*/  STL.64 [R1], R4 ;  /* 0x0000000401007387 */ /* 0x0011e80000100a00 */
[----:B------:R0:W-:Y:S01]  /*2b100*/  STL.64 [R1+0x8], R6 ;  /* 0x0000080601007387 */ /* 0x0001e20000100a00 */
[----:B------:R-:W-:Y:S06]  /*2b110*/  BAR.ARV 0x4, 0x180 ;  /* 0x0106000000007b1d */ /* 0x000fec0000002000 */
[----:B------:R-:W-:Y:S05]  /*2b120*/  BRA `(.L_x_2594) ;  /* 0x0000001000447947 */ /* 0x000fea0003800000 */
.L_x_2593:
        /* <DEDUP_REMOVED lines=47> */
.L_x_2805:
[----:B------:R-:W-:Y:S02]  /*2b420*/  ULDC UR4, c[0x0][0xc38] ;  /* 0x00030e0000047ab9 */ /* 0x000fe40000000800 */
[----:B------:R-:W-:-:S04]  /*2b430*/  IMAD.U32 R2, RZ, RZ, UR4 ;  /* 0x00000004ff027e24 */ /* 0x000fc8000f8e00ff */
[----:B-1----:R-:W-:-:S04]  /*2b440*/  IMAD R3, R3, R2, RZ ;  /* 0x0000000203037224 */ /* 0x002fc800078e02ff */
[----:B------:R-:W-:-:S05]  /*2b450*/  IMAD.IADD R4, R9, 0x1, R3 ;  /* 0x0000000109047824 */ /* 0x000fca00078e0203 */
[----:B------:R-:W-:-:S13]  /*2b460*/  ISETP.GT.AND P6, PT, R4, R0, PT ;  /* 0x000000000400720c */ /* 0x000fda0003fc4270 */
[----:B------:R-:W-:Y:S05]  /*2b470*/  @P6 BRA `(.L_x_2596) ;  /* 0x0000000000b06947 */ /* 0x000fea0003800000 */
.L_x_2599:
[----:B------:R-:W2:Y:S01]  /*2b480*/  LDL.LU R3, [R1+0xc] ;  /* 0x00000c0001037983 */ /* 0x000ea20000300800 */
[----:B------:R-:W1:Y:S01]  /*2b490*/  LDC R2, c[0x0][0xc3c] ;  /* 0x00030f00ff027b82 */ /* 0x000e620000000800 */
[----:B--2---:R-:W-:-:S05]  /*2b4a0*/  VIADD R3, R3, 0x1f ;  /* 0x0000001f03037836 */ /* 0x004fca0000000000 */
[----:B-1----:R-:W-:-:S13]  /*2b4b0*/  ISETP.GE.AND P6, PT, R3, R2, PT ;  /* 0x000000020300720c */ /* 0x002fda0003fc6270 */
[----:B------:R-:W-:Y:S05]  /*2b4c0*/  @P6 BRA `(.L_x_2597) ;  /* 0x0000000800f46947 */ /* 0x000fea0003800000 */
[----:B------:R-:W1:Y:S01]  /*2b4d0*/  S2R R5, SR_TID.X ;  /* 0x0000000000057919 */ /* 0x000e620000002100 */
[----:B------:R-:W-:Y:S01]  /*2b4e0*/  ULDC.64 UR4, c[0x0][0x208] ;  /* 0x0000820000047ab9 */ /* 0x000fe20000000a00 */
        /* <DEDUP_REMOVED lines=29> */
[----:B0-----:R-:W-:-:S05]  /*2b6c0*/  IMAD.IADD R7, R2, 0x1, R3 ;  /* 0x0000000102077824 */ /* 0x001fca00078e0203 */
[----:B------:R0:W1:Y:S02]  /*2b6d0*/  SHFL.IDX PT, R3, R7, 0x1f, 0x1f ;  /* 0x03e01f0007037f89 */ /* 0x00006400000e0000 */
.L_x_2813:
[----:B------:R-:W-:Y:S02]  /*2b6e0*/  ULDC UR4, c[0x0][0xc38] ;  /* 0x00030e0000047ab9 */ /* 0x000fe40000000800 */
[----:B------:R-:W-:-:S04]  /*2b6f0*/  IMAD.U32 R2, RZ, RZ, UR4 ;  /* 0x00000004ff027e24 */ /* 0x000fc8000f8e00ff */
[----:B-1----:R-:W-:-:S04]  /*2b700*/  IMAD R3, R3, R2, RZ ;  /* 0x0000000203037224 */ /* 0x002fc800078e02ff */
[----:B------:R-:W-:-:S05]  /*2b710*/  IMAD.IADD R4, R3, 0x1, R4 ;  /* 0x0000000103047824 */ /* 0x000fca00078e0204 */
[----:B------:R-:W-:-:S13]  /*2b720*/  ISETP.GT.AND P6, PT, R4, R0, PT ;  /* 0x000000000400720c */ /* 0x000fda0003fc4270 */
[----:B------:R-:W-:Y:S05]  /*2b730*/  @!P6 BRA `(.L_x_2599) ;  /* 0xfffffffc0050e947 */ /* 0x000fea000383ffff */
.L_x_2596:
[----:B------:R-:W-:Y:S01]  /*2b740*/  IMAD.IADD R9, R4, 0x1, -R3 ;  /* 0x0000000104097824 */ /* 0x000fe200078e0a03 */
[----:B------:R-:W-:-:S03]  /*2b750*/  UMOV UR4, 0xffffffff ;  /* 0xffffffff00047882 */ /* 0x000fc60000000000 */
[----:B------:R-:W-:-:S05]  /*2b760*/  IMAD R3, R7, R2, R9 ;  /* 0x0000000207037224 */ /* 0x000fca00078e0209 */
[----:B------:R-:W-:Y:S01]  /*2b770*/  ISETP.GT.AND P6, PT, R3, R0, PT ;  /* 0x000000000300720c */ /* 0x000fe20003fc4270 */
[----:B------:R-:W-:-:S12]  /*2b780*/  BRA.DIV UR4, `(.L_x_2600) ;  /* 0x0000005e04b87947 */ /* 0x000fd8000b800000 */
[----:B------:R-:W2:Y:S01]  /*2b790*/  LDL.LU R10, [R1+0xc] ;  /* 0x00000c00010a7983 */ /* 0x000ea20000300800 */
[----:B------:R-:W-:-:S04]  /*2b7a0*/  VOTE.ANY R4, PT, !P6 ;  /* 0x0000000000047806 */ /* 0x000fc800070e0100 */
[----:B------:R-:W1:Y:S02]  /*2b7b0*/  POPC R3, R4 ;  /* 0x0000000400037309 */ /* 0x000e640000000000 */
[----:B-1----:R1:W3:Y:S04]  /*2b7c0*/  SHFL.IDX PT, R5, R5, R3, 0x1f ;  /* 0x00001f0305057589 */ /* 0x0022e800000e0000 */
[----:B------:R1:W4:Y:S01]  /*2b7d0*/  SHFL.IDX PT, R6, R6, R3, 0x1f ;  /* 0x00001f0306067589 */ /* 0x00032200000e0000 */
[----:B--2---:R-:W-:-:S05]  /*2b7e0*/  IMAD.IADD R10, R3, 0x1, R10 ;  /* 0x00000001030a7824 */ /* 0x004fca00078e020a */
[----:B---34-:R1:W-:Y:S02]  /*2b7f0*/  STL [R1+0xc], R10 ;  /* 0x00000c0a01007387 */ /* 0x0183e40000100800 */
.L_x_2818:
[----:B------:R-:W-:-:S13]  /*2b800*/  ISETP.NE.AND P0, PT, R4, RZ, PT ;  /* 0x000000ff0400720c */ /* 0x000fda0003f05270 */
[----:B------:R-:W-:Y:S05]  /*2b810*/  @!P0 BRA `(.L_x_2601) ;  /* 0x0000000000148947 */ /* 0x000fea0003800000 */
[----:B------:R-:W-:Y:S01]  /*2b820*/  UMOV UR4, 0xffffffff ;  /* 0xffffffff00047882 */ /* 0x000fe20000000000 */
[----:B-1----:R-:W-:Y:S02]  /*2b830*/  VIADD R3, R3, 0xffffffff ;  /* 0xffffffff03037836 */ /* 0x002fe40000000000 */
[----:B------:R-:W-:Y:S05]  /*2b840*/  BRA.DIV UR4, `(.L_x_2602) ;  /* 0x0000005e04f07947 */ /* 0x000fea000b800000 */
[----:B------:R1:W2:Y:S02]  /*2b850*/  SHFL.IDX PT, R3, R7, R3, 0x1f ;  /* 0x00001f0307037589 */ /* 0x0002a400000e0000 */
.L_x_2821:
[----:B--2---:R-:W-:-:S07]  /*2b860*/  IMAD.MOV.U32 R8, RZ, RZ, R3 ;  /* 0x000000ffff087224 */ /* 0x004fce00078e0003 */
.L_x_2601:
[----:B-1----:R-:W-:Y:S01]  /*2b870*/  IMAD R3, R8, R2, R9 ;  /* 0x0000000208037224 */ /* 0x002fe200078e0209 */
[----:B------:R-:W-:-:S03]  /*2b880*/  ISETP.NE.AND P0, PT, R6, 0x1, PT ;  /* 0x000000010600780c */ /* 0x000fc60003f05270 */
[----:B------:R-:W-:Y:S01]  /*2b890*/  IMAD.IADD R0, R0, 0x1, -R3 ;  /* 0x0000000100007824 */ /* 0x000fe200078e0a03 */
[----:B------:R1:W-:Y:S09]  /*2b8a0*/  STL [R1], R3 ;  /* 0x0000000301007387 */ /* 0x0003f20000100800 */
[----:B------:R-:W-:Y:S05]  /*2b8b0*/  @!P0 BRA `(.L_x_2603) ;  /* 0x0000000000e48947 */ /* 0x000fea0003800000 */
[----:B------:R-:W-:-:S04]  /*2b8c0*/  IABS R4, R5 ;  /* 0x0000000500047213 */ /* 0x000fc80000000000 */
[----:B------:R-:W2:Y:S08]  /*2b8d0*/  I2F.RP R2, R4 ;  /* 0x0000000400027306 */ /* 0x000eb00000209400 */
[----:B--2---:R-:W2:Y:S02]  /*2b8e0*/  MUFU.RCP R2, R2 ;  /* 0x0000000200027308 */ /* 0x004ea40000001000 */
[----:B--2---:R-:W-:-:S06]  /*2b8f0*/  VIADD R2, R2, 0xffffffe ;  /* 0x0ffffffe02027836 */ /* 0x004fcc0000000000 */
[----:B-1----:R-:W1:Y:S02]  /*2b900*/  F2I.FTZ.U32.TRUNC.NTZ R3, R2 ;  /* 0x0000000200037305 */ /* 0x002e64000021f000 */
        /* <DEDUP_REMOVED lines=15> */
[----:B------:R-:W1:Y:S07]  /*2ba00*/  I2F.RP R2, R4 ;  /* 0x0000000400027306 */ /* 0x000e6e0000209400 */
[----:B------:R-:W-:Y:S01]  /*2ba10*/  @P0 VIADD R8, R8, 0x1 ;  /* 0x0000000108080836 */ /* 0x000fe20000000000 */
[----:B-1----:R-:W1:Y:S02]  /*2ba20*/  MUFU.RCP R2, R2 ;  /* 0x0000000200027308 */ /* 0x002e640000001000 */
[----:B-1----:R-:W-:-:S06]  /*2ba30*/  VIADD R2, R2, 0xffffffe ;  /* 0x0ffffffe02027836 */ /* 0x002fcc0000000000 */
[----:B------:R-:W1:Y:S02]  /*2ba40*/  F2I.FTZ.U32.TRUNC.NTZ R3, R2 ;  /* 0x0000000200037305 */ /* 0x000e64000021f000 */
[----:B-1----:R-:W-:-:S04]  /*2ba50*/  IMAD.MOV R2, RZ, RZ, -R3 ;  /* 0x000000ffff027224 */ /* 0x002fc800078e0a03 */
[----:B0-----:R-:W-:Y:S02]  /*2ba60*/  IMAD R7, R2, R4, RZ ;  /* 0x0000000402077224 */ /* 0x001fe400078e02ff */
        /* <DEDUP_REMOVED lines=30> */
.L_x_2603:
[----:B-1----:R-:W2:Y:S01]  /*2bc50*/  LDL R3, [R1+0xc] ;  /* 0x00000c0001037983 */ /* 0x002ea20000100800 */
[----:B0-----:R-:W2:Y:S01]  /*2bc60*/  LDC.64 R6, c[0x0][0xc90] ;  /* 0x00032400ff067b82 */ /* 0x001ea20000000a00 */
[----:B------:R-:W-:Y:S01]  /*2bc70*/  ULDC.64 UR4, c[0x0][0x208] ;  /* 0x0000820000047ab9 */ /* 0x000fe20000000a00 */
[----:B--2---:R-:W-:-:S05]  /*2bc80*/  IMAD.WIDE R6, R3, 0x4, R6 ;  /* 0x0000000403067825 */ /* 0x004fca00078e0206 */
[----:B------:R-:W2:Y:S02]  /*2bc90*/  LDG.E R3, desc[UR4][R6.64] ;  /* 0x0000000406037981 */ /* 0x000ea4000c1e1900 */
[----:B--2---:R-:W-:-:S05]  /*2bca0*/  IMAD R4, R5, R3, RZ ;  /* 0x0000000305047224 */ /* 0x004fca00078e02ff */
        /* <DEDUP_REMOVED lines=31> */
[----:B------:R-:W0:Y:S08]  /*2bea0*/  I2F.RP R2, R9 ;  /* 0x0000000900027306 */ /* 0x000e300000209400 */
        /* <DEDUP_REMOVED lines=27> */
.L_x_2604:
[----:B------:R-:W-:-:S05]  /*2c060*/  LOP3.LUT R0, RZ, R0, RZ, 0x33, !PT ;  /* 0x00000000ff007212 */ /* 0x000fca00078e33ff */
[----:B------:R-:W-:-:S05]  /*2c070*/  IMAD.IADD R0, R5, 0x1, R0 ;  /* 0x0000000105007824 */ /* 0x000fca00078e0200 */
[----:B------:R2:W-:Y:S01]  /*2c080*/  STL [R1+0x4], R0 ;  /* 0x0000040001007387 */ /* 0x0005e20000100800 */
[----:B------:R-:W-:Y:S05]  /*2c090*/  BRA `(.L_x_2605) ;  /* 0x0000000000287947 */ /* 0x000fea0003800000 */
.L_x_2597:
[----:B------:R-:W-:Y:S01]  /*2c0a0*/  UMOV UR4, URZ ;  /* 0x0000003f00047c82 */ /* 0x000fe20008000000 */
[----:B------:R-:W-:Y:S01]  /*2c0b0*/  ULDC UR6, c[0x0][0xc3c] ;  /* 0x00030f0000067ab9 */ /* 0x000fe20000000800 */
[----:B------:R-:W-:Y:S01]  /*2c0c0*/  UMOV UR5, URZ ;  /* 0x0000003f00057c82 */ /* 0x000fe20008000000 */
[----:B------:R1:W-:Y:S01]  /*2c0d0*/  STL [R1], R0 ;  /* 0x0000000001007387 */ /* 0x0003e20000100800 */
[----:B------:R-:W-:Y:S02]  /*2c0e0*/  IMAD.U32 R3, RZ, RZ, UR4 ;  /* 0x00000004ff037e24 */ /* 0x000fe4000f8e00ff */
[----:B------:R-:W-:-:S03]  /*2c0f0*/  IMAD.U32 R2, RZ, RZ, UR5 ;  /* 0x00000005ff027e24 */ /* 0x000fc6000f8e00ff */
[----:B------:R3:W-:Y:S01]  /*2c100*/  STL [R1+0x4], R3 ;  /* 0x0000040301007387 */ /* 0x0007e20000100800 */
[----:B-1----:R-:W-:-:S05]  /*2c110*/  IMAD.U32 R0, RZ, RZ, UR6 ;  /* 0x00000006ff007e24 */ /* 0x002fca000f8e00ff */
[----:B------:R3:W-:Y:S04]  /*2c120*/  STL [R1+0xc], R0 ;  /* 0x00000c0001007387 */ /* 0x0007e80000100800 */
[----:B------:R3:W-:Y:S02]  /*2c130*/  STL [R1+0x8], R2 ;  /* 0x0000080201007387 */ /* 0x0007e40000100800 */
.L_x_2605:
[----:B01-3--:R-:W3:Y:S04]  /*2c140*/  LDL R2, [R1+0xc] ;  /* 0x00000c0001027983 */ /* 0x00bee80000100800 */
[----:B------:R-:W4:Y:S04]  /*2c150*/  LDL R3, [R1+0x8] ;  /* 0x0000080001037983 */ /* 0x000f280000100800 */
[----:B------:R-:W5:Y:S04]  /*2c160*/  LDL R4, [R1] ;  /* 0x0000000001047983 */ /* 0x000f680000100800 */
[----:B------:R-:W5:Y:S01]  /*2c170*/  LDL R5, [R1+0x4] ;  /* 0x0000040001057983 */ /* 0x000f620000100800 */
[----:B--2---:R-:W0:Y:S01]  /*2c180*/  S2R R0, SR_TID.X ;  /* 0x0000000000007919 */ /* 0x004e220000002100 */
[----:B------:R-:W-:Y:S05]  /*2c190*/  WARPSYNC.ALL ;  /* 0x0000000000007948 */ /* 0x000fea0003800000 */
[----:B0-----:R-:W-:Y:S01]  /*2c1a0*/  LOP3.LUT R0, R0, 0x1f, RZ, 0xc0, !PT ;  /* 0x0000001f00007812 */ /* 0x001fe200078ec0ff */
[----:B------:R-:W-:Y:S03]  /*2c1b0*/  BAR.SYNC.DEFER_BLOCKING 0x4, 0x180 ;  /* 0x0106000000007b1d */ /* 0x000fe60000010000 */
[----:B------:R-:W-:-:S13]  /*2c1c0*/  ISETP.NE.AND P0, PT, R0, RZ, PT ;  /* 0x000000ff0000720c */ /* 0x000fda0003f05270 */
[----:B------:R-:W0:Y:S01]  /*2c1d0*/  @!P0 S2R R0, SR_CgaCtaId ;  /* 0x0000000000008919 */ /* 0x000e220000008800 */
[----:B---3--:R-:W-:Y:S01]  /*2c1e0*/  IMAD.MOV.U32 R7, RZ, RZ, R2 ;  /* 0x000000ffff077224 */ /* 0x008fe200078e0002 */
[----:B------:R-:W-:Y:S01]  /*2c1f0*/  @!P0 MOV R2, 0x400 ;  /* 0x0000040000028802 */ /* 0x000fe20000000f00 */
[----:B----4-:R-:W-:-:S03]  /*2c200*/  IMAD.MOV.U32 R6, RZ, RZ, R3 ;  /* 0x000000ffff067224 */ /* 0x010fc600078e0003 */
[----:B0-----:R-:W-:-:S05]  /*2c210*/  @!P0 LEA R18, R0, R2, 0x18 ;  /* 0x0000000200128211 */ /* 0x001fca00078ec0ff */
[----:B-----5:R1:W-:Y:S01]  /*2c220*/  @!P0 STS.128 [R18+0x2e8d0], R4 ;  /* 0x02e8d00412008388 */ /* 0x0203e20000000c00 */
[----:B------:R-:W-:Y:S06]  /*2c230*/  BAR.ARV 0x5, 0x180 ;  /* 0x0146000000007b1d */ /* 0x000fec0000002000 */
.L_x_2594:
[----:B------:R-:W2:Y:S01]  /*2c240*/  LDL R0, [R1+0xc] ;  /* 0x00000c0001007983 */ /* 0x000ea20000100800 */
[----:B------:R-:W-:Y:S02]  /*2c250*/  ULDC UR4, c[0x0][0xc3c] ;  /* 0x00030f0000047ab9 */ /* 0x000fe40000000800 */
[----:B--2---:R-:W-:-:S13]  /*2c260*/  ISETP.GE.AND P0, PT, R0, UR4, PT ;  /* 0x0000000400007c0c */ /* 0x004fda000bf06270 */
[----:B------:R-:W-:Y:S05]  /*2c270*/  @!P0 BRA `(.L_x_2606) ;  /* 0xffffff9c00908947 */ /* 0x000fea000383ffff */
[----:B------:R-:W-:Y:S05]  /*2c280*/  BSYNC B7 ;  /* 0x0000000000077941 */ /* 0x000fea0003800000 */
.L_x_2500:
        /* <DEDUP_REMOVED lines=12> */
.L_x_2822:
[----:B------:R-:W-:Y:S05]  /*2c350*/  BSYNC B0 ;  /* 0x0000000000007941 */ /* 0x000fea0003800000 */
.L_x_2607:
[----:B------:R-:W-:-:S03]  /*2c360*/  UMOV UR4, 0xffffffff ;  /* 0xffffffff00047882 */ /* 0x000fc60000000000 */
[----:B------:R-:W-:Y:S05]  /*2c370*/  BRA.DIV UR4, `(.L_x_2609) ;  /* 0x0000005604647947 */ /* 0x000fea000b800000 */
[----:B------:R-:W1:Y:S02]  /*2c380*/  S2R R2, SR_TID.X ;  /* 0x0000000000027919 */ /* 0x000e640000002100 */
[----:B-1----:R-:W-:-:S04]  /*2c390*/  SHF.R.U32.HI R2, RZ, 0x5, R2 ;  /* 0x00000005ff027819 */ /* 0x002fc80000011602 */
[----:B------:R-:W-:-:S05]  /*2c3a0*/  LOP3.LUT R2, R2, 0x3, RZ, 0xc0, !PT ;  /* 0x0000000302027812 */ /* 0x000fca00078ec0ff */
[----:B------:R1:W2:Y:S02]  /*2c3b0*/  SHFL.IDX PT, R14, R2, RZ, 0x1f ;  /* 0x00001fff020e7589 */ /* 0x0002a400000e0000 */
.L_x_2825:
[----:B--2---:R-:W-:-:S13]  /*2c3c0*/  ISETP.NE.AND P0, PT, R14, RZ, PT ;  /* 0x000000ff0e00720c */ /* 0x004fda0003f05270 */
[----:B------:R-:W-:Y:S05]  /*2c3d0*/  @P0 BRA `(.L_x_2291) ;  /* 0x0000000000b00947 */ /* 0x000fea0003800000 */
[----:B------:R-:W-:-:S03]  /*2c3e0*/  UMOV UR4, 0xffffffff ;  /* 0xffffffff00047882 */ /* 0x000fc60000000000 */
[----:B------:R-:W-:Y:S05]  /*2c3f0*/  BRA.DIV UR4, `(.L_x_2610) ;  /* 0x0000005604787947 */ /* 0x000fea000b800000 */
[----:B------:R-:W-:-:S13]  /*2c400*/  ELECT P6, URZ, PT ;  /* 0x00000000003f782f */ /* 0x000fda00038c0000 */
.L_x_2828:
[----:B------:R-:W-:Y:S05]  /*2c410*/  @!P6 BRA `(.L_x_2291) ;  /* 0x0000000000a0e947 */ /* 0x000fea0003800000 */
[----:B------:R-:W-:-:S06]  /*2c420*/  ULOP3.LUT UR4, UR60, 0x2, URZ, 0xfc, !UPT ;  /* 0x000000023c047892 */ /* 0x000fcc000f8efc3f */
[----:B-1----:R-:W-:-:S05]  /*2c430*/  IMAD.U32 R2, RZ, RZ, UR4 ;  /* 0x00000004ff027e24 */ /* 0x002fca000f8e00ff */
[----:B------:R-:W-:-:S13]  /*2c440*/  ISETP.NE.AND P0, PT, R2, 0x3, PT ;  /* 0x000000030200780c */ /* 0x000fda0003f05270 */
[----:B------:R-:W-:Y:S05]  /*2c450*/  @!P0 BRA `(.L_x_2611) ;  /* 0x0000000000048947 */ /* 0x000fea0003800000 */
[----:B------:R-:W-:Y:S01]  /*2c460*/  BPT.TRAP 0x1 ;  /* 0x000000040000795c */ /* 0x000fe20000300000 */
.L_x_2611:
        /* <DEDUP_REMOVED lines=14> */
.L_x_2829:
[----:B------:R-:W1:Y:S02]  /*2c550*/  SYNCS.PHASECHK.TRANS64.TRYWAIT P1, [R7+URZ], R2 ;  /* 0x00000002070075a7 */ /* 0x000e64000802017f */
[----:B-1----:R-:W-:Y:S05]  /*2c560*/  @!P1 BRA `(.L_x_2613) ;  /* 0x0000005400509947 */ /* 0x002fea0003800000 */
.L_x_2830:
[----:B------:R-:W-:Y:S05]  /*2c570*/  @!P0 BRA `(.L_x_2614) ;  /* 0x0000000000048947 */ /* 0x000fea0003800000 */
[----:B------:R-:W-:Y:S01]  /*2c580*/  BPT.TRAP 0x1 ;  /* 0x000000040000795c */ /* 0x000fe20000300000 */
.L_x_2614:
[----:B------:R-:W2:Y:S02]  /*2c590*/  LDL.LU R4, [R1+0x10] ;  /* 0x0000100001047983 */ /* 0x000ea40000300800 */
[----:B--2---:R-:W-:-:S04]  /*2c5a0*/  IMAD R4, R4, 0x8, R0 ;  /* 0x0000000804047824 */ /* 0x004fc800078e0200 */
[----:B------:R-:W2:Y:S02]  /*2c5b0*/  SYNCS.PHASECHK.TRANS64.TRYWAIT P1, [R4+URZ+0x2e860], R5 ;  /* 0x02e86005040075a7 */ /* 0x000ea4000802017f */
[----:B--2---:R-:W-:Y:S05]  /*2c5c0*/  @!P1 BRA `(.L_x_2615) ;  /* 0x00000054004c9947 */ /* 0x004fea0003800000 */
.L_x_2831:
[----:B------:R-:W-:Y:S05]  /*2c5d0*/  @!P0 BRA `(.L_x_2616) ;  /* 0x0000000000048947 */ /* 0x000fea0003800000 */
[----:B------:R-:W-:Y:S01]  /*2c5e0*/  BPT.TRAP 0x1 ;  /* 0x000000040000795c */ /* 0x000fe20000300000 */
.L_x_2616:
[----:B------:R-:W-:-:S04]  /*2c5f0*/  IMAD R3, R3, 0x8, R0 ;  /* 0x0000000803037824 */ /* 0x000fc800078e0200 */
[----:B------:R-:W3:Y:S02]  /*2c600*/  SYNCS.PHASECHK.TRANS64.TRYWAIT P1, [R3+URZ+0x2e860], R2 ;  /* 0x02e86002030075a7 */ /* 0x000ee4000802017f */
[----:B---3--:R-:W-:Y:S05]  /*2c610*/  @!P1 BRA `(.L_x_2617) ;  /* 0x00000054004c9947 */ /* 0x008fea0003800000 */
.L_x_2832:
[----:B------:R-:W-:Y:S05]  /*2c620*/  @!P0 BRA `(.L_x_2618) ;  /* 0x0000000000048947 */ /* 0x000fea0003800000 */
[----:B------:R-:W-:Y:S01]  /*2c630*/  BPT.TRAP 0x1 ;  /* 0x000000040000795c */ /* 0x000fe20000300000 */
.L_x_2618:
[----:B------:R-:W4:Y:S02]  /*2c640*/  SYNCS.PHASECHK.TRANS64.TRYWAIT P0, [R4+URZ+0x2e880], R5 ;  /* 0x02e88005040075a7 */ /* 0x000f24000800017f */
[----:B----4-:R-:W-:Y:S05]  /*2c650*/  @!P0 BRA `(.L_x_2619) ;  /* 0x0000005400508947 */ /* 0x010fea0003800000 */
.L_x_2620:
[----:B------:R0:W0:Y:S02]  /*2c660*/  SYNCS.PHASECHK.TRANS64.TRYWAIT P0, [R3+URZ+0x2e880], R2 ;  /* 0x02e88002030075a7 */ /* 0x000024000800017f */
[----:B0-----:R-:W-:Y:S05]  /*2c670*/  @!P0 NANOSLEEP.SYNCS 0x989680 ;  /* 0x009896800000895d */ /* 0x001fea0003900000 */
[----:B------:R-:W0:Y:S02]  /*2c680*/  @!P0 SYNCS.PHASECHK.TRANS64 P0, [R3+URZ+0x2e880], R2 ;  /* 0x02e88002030085a7 */ /* 0x000e24000800007f */
[----:B0-----:R-:W-:Y:S05]  /*2c690*/  @!P0 BRA `(.L_x_2620) ;  /* 0xfffffffc00f08947 */ /* 0x001fea000383ffff */
.L_x_2291:
[----:B------:R-:W-:Y:S05]  /*2c6a0*/  BSYNC B8 ;  /* 0x0000000000087941 */ /* 0x000fea0003800000 */
.L_x_2288:
[----:B------:R-:W-:Y:S05]  /*2c6b0*/  EXIT ;  /* 0x000000000000794d */ /* 0x000fea0003800000 */
.L_x_2315:
[----:B-1----:R1:W2:Y:S02]  /*2c6c0*/  SYNCS.PHASECHK.TRANS64.TRYWAIT P6, [R110+URZ+0x2e890], R125 ;  /* 0x02e8907d6e0075a7 */ /* 0x0022a400080c017f */
[----:B--2---:R-:W-:Y:S05]  /*2c6d0*/  @!P6 NANOSLEEP.SYNCS 0x989680 ;  /* 0x009896800000e95d */ /* 0x004fea0003900000 */
[----:B------:R-:W2:Y:S02]  /*2c6e0*/  @!P6 SYNCS.PHASECHK.TRANS64 P6, [R110+URZ+0x2e890], R125 ;  /* 0x02e8907d6e00e5a7 */ /* 0x000ea400080c007f */
[----:B--2---:R-:W-:Y:S05]  /*2c6f0*/  @!P6 BRA `(.L_x_2315) ;  /* 0xfffffffc00f0e947 */ /* 0x004fea000383ffff */
[----:B------:R-:W-:Y:S05]  /*2c700*/  BRA `(.L_x_2621) ;  /* 0xfffffd6c00847947 */ /* 0x000fea000383ffff */
.L_x_2349:
[----:B0-----:R0:W1:Y:S02]  /*2c710*/  SYNCS.PHASECHK.TRANS64.TRYWAIT P3, [R110+URZ+0x2e890], R125 ;  /* 0x02e8907d6e0075a7 */ /* 0x001064000806017f */
[----:B-1----:R-:W-:Y:S05]  /*2c720*/  @!P3 NANOSLEEP.SYNCS 0x989680 ;  /* 0x009896800000b95d */ /* 0x002fea0003900000 */
[----:B------:R-:W1:Y:S02]  /*2c730*/  @!P3 SYNCS.PHASECHK.TRANS64 P3, [R110+URZ+0x2e890], R125 ;  /* 0x02e8907d6e00b5a7 */ /* 0x000e64000806007f */
[----:B-1----:R-:W-:Y:S05]  /*2c740*/  @!P3 BRA `(.L_x_2349) ;  /* 0xfffffffc00f0b947 */ /* 0x002fea000383ffff */
[----:B------:R-:W-:Y:S05]  /*2c750*/  BRA `(.L_x_2622) ;  /* 0xfffffdb000347947 */ /* 0x000fea000383ffff */
.L_x_2366:
[----:B0-----:R0:W1:Y:S02]  /*2c760*/  SYNCS.PHASECHK.TRANS64.TRYWAIT P2, [R110+URZ+0x2e890], R125 ;  /* 0x02e8907d6e0075a7 */ /* 0x001064000804017f */
[----:B-1----:R-:W-:Y:S05]  /*2c770*/  @!P2 NANOSLEEP.SYNCS 0x989680 ;  /* 0x009896800000a95d */ /* 0x002fea0003900000 */
[----:B------:R-:W1:Y:S02]  /*2c780*/  @!P2 SYNCS.PHASECHK.TRANS64 P2, [R110+URZ+0x2e890], R125 ;  /* 0x02e8907d6e00a5a7 */ /* 0x000e64000804007f */
[----:B-1----:R-:W-:Y:S05]  /*2c790*/  @!P2 BRA `(.L_x_2366) ;  /* 0xfffffffc00f0a947 */ /* 0x002fea000383ffff */
[----:B------:R-:W-:Y:S05]  /*2c7a0*/  BRA `(.L_x_2623) ;  /* 0xfffffdf000647947 */ /* 0x000fea000383ffff */
.L_x_2376:
[----:B-1----:R1:W2:Y:S02]  /*2c7b0*/  SYNCS.PHASECHK.TRANS64.TRYWAIT P3, [R110+URZ+0x2e8b0], R125 ;  /* 0x02e8b07d6e0075a7 */ /* 0x0022a4000806017f */
[----:B--2---:R-:W-:Y:S05]  /*2c7c0*/  @!P3 NANOSLEEP.SYNCS 0x989680 ;  /* 0x009896800000b95d */ /* 0x004fea0003900000 */
[----:B------:R-:W2:Y:S02]  /*2c7d0*/  @!P3 SYNCS.PHASECHK.TRANS64 P3, [R110+URZ+0x2e8b0], R125 ;  /* 0x02e8b07d6e00b5a7 */ /* 0x000ea4000806007f */
[----:B--2---:R-:W-:Y:S05]  /*2c7e0*/  @!P3 BRA `(.L_x_2376) ;  /* 0xfffffffc00f0b947 */ /* 0x004fea000383ffff */
[----:B------:R-:W-:Y:S05]  /*2c7f0*/  BRA `(.L_x_2624) ;  /* 0xfffffdf800507947 */ /* 0x000fea000383ffff */
.L_x_2390:
[----:B------:R-:W0:Y:S01]  /*2c800*/  S2R R3, SR_TID.X ;  /* 0x0000000000037919 */ /* 0x000e220000002100 */
[----:B------:R-:W-:Y:S01]  /*2c810*/  BSSY B0, `(.L_x_2625) ;  /* 0x000000c000007945 */ /* 0x000fe20003800000 */
[----:B------:R-:W-:Y:S02]  /*2c820*/  IMAD.MOV.U32 R12, RZ, RZ, RZ ;  /* 0x000000ffff0c7224 */ /* 0x000fe400078e00ff */
[----:B------:R-:W-:Y:S02]  /*2c830*/  IMAD.MOV.U32 R11, RZ, RZ, 0x1f ;  /* 0x0000001fff0b7424 */ /* 0x000fe400078e00ff */
[----:B------:R-:W-:Y:S02]  /*2c840*/  IMAD.MOV.U32 R15, RZ, RZ, -0x1 ;  /* 0xffffffffff0f7424 */ /* 0x000fe400078e00ff */
        /* <DEDUP_REMOVED lines=8> */
.L_x_2626:
[----:B------:R-:W-:Y:S05]  /*2c8d0*/  BSYNC B0 ;  /* 0x0000000000007941 */ /* 0x000fea0003800000 */
.L_x_2625:
[----:B------:R0:W-:Y:S01]  /*2c8e0*/  STL [R1+0x44], R14 ;  /* 0x0000440e01007387 */ /* 0x0001e20000100800 */
[----:B------:R-:W-:Y:S05]  /*2c8f0*/  BRA `(.L_x_2627) ;  /* 0xfffffe0800647947 */ /* 0x000fea000383ffff */
.L_x_2402:
        /* <DEDUP_REMOVED lines=8> */
.L_x_2629:
[----:B------:R-:W-:Y:S05]  /*2c980*/  BSYNC B1 ;  /* 0x0000000000017941 */ /* 0x000fea0003800000 */
.L_x_2628:
        /* <DEDUP_REMOVED lines=8> */
.L_x_2630:
[----:B------:R-:W-:Y:S02]  /*2ca10*/  IMAD.MOV.U32 R13, RZ, RZ, R8 ;  /* 0x000000ffff0d7224 */ /* 0x000fe400078e0008 */
[----:B------:R-:W-:-:S07]  /*2ca20*/  IMAD.MOV.U32 R3, RZ, RZ, R14 ;  /* 0x000000ffff037224 */ /* 0x000fce00078e000e */
[----:B------:R-:W-:Y:S05]  /*2ca30*/  WARPSYNC.COLLECTIVE R15, `(.L_x_2631) ;  /* 0x000000000f087348 */ /* 0x000fea0003c00000 */
[----:B------:R0:W1:Y:S02]  /*2ca40*/  SHFL.IDX P6, R14, R13, R12, R11 ;  /* 0x0000000c0d0e7389 */ /* 0x00006400000c000b */
[----:B01----:R-:W-:Y:S01]  /*2ca50*/  ENDCOLLECTIVE ;  /* 0x000000000000791b */ /* 0x003fe20003800000 */
.L_x_2631:
[----:B------:R-:W-:Y:S02]  /*2ca60*/  IMAD.MOV.U32 R13, RZ, RZ, R7 ;  /* 0x000000ffff0d7224 */ /* 0x000fe400078e0007 */
[----:B------:R-:W-:-:S07]  /*2ca70*/  IMAD.MOV.U32 R4, RZ, RZ, R14 ;  /* 0x000000ffff047224 */ /* 0x000fce00078e000e */
[----:B------:R-:W-:Y:S05]  /*2ca80*/  WARPSYNC.COLLECTIVE R15, `(.L_x_2632) ;  /* 0x000000000f087348 */ /* 0x000fea0003c00000 */
[----:B------:R0:W1:Y:S02]  /*2ca90*/  SHFL.IDX P6, R14, R13, R12, R11 ;  /* 0x0000000c0d0e7389 */ /* 0x00006400000c000b */
[----:B01----:R-:W-:Y:S01]  /*2caa0*/  ENDCOLLECTIVE ;  /* 0x000000000000791b */ /* 0x003fe20003800000 */
.L_x_2632:
[----:B------:R-:W-:Y:S05]  /*2cab0*/  BRA `(.L_x_2633) ;  /* 0xfffffe0c00ec7947 */ /* 0x000fea000383ffff */
.L_x_2405:
        /* <DEDUP_REMOVED lines=8> */
.L_x_2635:
[----:B------:R-:W-:Y:S05]  /*2cb40*/  BSYNC B1 ;  /* 0x0000000000017941 */ /* 0x000fea0003800000 */
.L_x_2634:
        /* <DEDUP_REMOVED lines=8> */
.L_x_2636:
[----:B------:R-:W-:Y:S02]  /*2cbd0*/  IMAD.MOV.U32 R13, RZ, RZ, R8 ;  /* 0x000000ffff0d7224 */ /* 0x000fe400078e0008 */
[----:B------:R-:W-:-:S07]  /*2cbe0*/  IMAD.MOV.U32 R3, RZ, RZ, R14 ;  /* 0x000000ffff037224 */ /* 0x000fce00078e000e */
[----:B------:R-:W-:Y:S05]  /*2cbf0*/  WARPSYNC.COLLECTIVE R15, `(.L_x_2637) ;  /* 0x000000000f087348 */ /* 0x000fea0003c00000 */
[----:B------:R0:W1:Y:S02]  /*2cc00*/  SHFL.IDX P6, R14, R13, R12, R11 ;  /* 0x0000000c0d0e7389 */ /* 0x00006400000c000b */
[----:B01----:R-:W-:Y:S01]  /*2cc10*/  ENDCOLLECTIVE ;  /* 0x000000000000791b */ /* 0x003fe20003800000 */
.L_x_2637:
[----:B------:R-:W-:Y:S02]  /*2cc20*/  IMAD.MOV.U32 R13, RZ, RZ, R7 ;  /* 0x000000ffff0d7224 */ /* 0x000fe400078e0007 */
[----:B------:R-:W-:-:S07]  /*2cc30*/  IMAD.MOV.U32 R4, RZ, RZ, R14 ;  /* 0x000000ffff047224 */ /* 0x000fce00078e000e */
[----:B------:R-:W-:Y:S05]  /*2cc40*/  WARPSYNC.COLLECTIVE R15, `(.L_x_2638) ;  /* 0x000000000f087348 */ /* 0x000fea0003c00000 */
[----:B------:R0:W1:Y:S02]  /*2cc50*/  SHFL.IDX P6, R14, R13, R12, R11 ;  /* 0x0000000c0d0e7389 */ /* 0x00006400000c000b */
[----:B01----:R-:W-:Y:S01]  /*2cc60*/  ENDCOLLECTIVE ;  /* 0x000000000000791b */ /* 0x003fe20003800000 */
.L_x_2638:
[----:B------:R-:W-:Y:S05]  /*2cc70*/  BRA `(.L_x_2639) ;  /* 0xfffffe1000107947 */ /* 0x000fea000383ffff */
.L_x_2409:
[----:B0-----:R0:W1:Y:S02]  /*2cc80*/  SYNCS.PHASECHK.TRANS64.TRYWAIT P0, [R16+URZ+0x2e800], R5 ;  /* 0x02e80005100075a7 */ /* 0x001064000800017f */
[----:B-1----:R-:W-:Y:S05]  /*2cc90*/  @!P0 NANOSLEEP.SYNCS 0x989680 ;  /* 0x009896800000895d */ /* 0x002fea0003900000 */
[----:B------:R-:W1:Y:S02]  /*2cca0*/  @!P0 SYNCS.PHASECHK.TRANS64 P0, [R16+URZ+0x2e800], R5 ;  /* 0x02e80005100085a7 */ /* 0x000e64000800007f */
[----:B-1----:R-:W-:Y:S05]  /*2ccb0*/  @!P0 BRA `(.L_x_2409) ;  /* 0xfffffffc00f08947 */ /* 0x002fea000383ffff */
[----:B------:R-:W-:Y:S05]  /*2ccc0*/  BRA `(.L_x_2640) ;  /* 0xfffffe1000d87947 */ /* 0x000fea000383ffff */
.L_x_2417:
        /* <DEDUP_REMOVED lines=9> */
.L_x_2642:
[----:B------:R-:W-:Y:S05]  /*2cd60*/  BSYNC B1 ;  /* 0x0000000000017941 */ /* 0x000fea0003800000 */
.L_x_2641:
        /* <DEDUP_REMOVED lines=10> */
.L_x_2643:
[----:B------:R-:W-:Y:S02]  /*2ce10*/  IMAD.MOV.U32 R13, RZ, RZ, R31 ;  /* 0x000000ffff0d7224 */ /* 0x000fe400078e001f */
[----:B------:R-:W-:-:S07]  /*2ce20*/  IMAD.MOV.U32 R5, RZ, RZ, R14 ;  /* 0x000000ffff057224 */ /* 0x000fce00078e000e */
[----:B------:R-:W-:Y:S05]  /*2ce30*/  WARPSYNC.COLLECTIVE R15, `(.L_x_2644) ;  /* 0x000000000f087348 */ /* 0x000fea0003c00000 */
[----:B------:R0:W1:Y:S02]  /*2ce40*/  SHFL.IDX P6, R14, R13, R12, R11 ;  /* 0x0000000c0d0e7389 */ /* 0x00006400000c000b */
[----:B01----:R-:W-:Y:S01]  /*2ce50*/  ENDCOLLECTIVE ;  /* 0x000000000000791b */ /* 0x003fe20003800000 */
.L_x_2644:
[----:B------:R-:W-:Y:S02]  /*2ce60*/  IMAD.MOV.U32 R13, RZ, RZ, R37 ;  /* 0x000000ffff0d7224 */ /* 0x000fe400078e0025 */
[----:B------:R-:W-:-:S07]  /*2ce70*/  IMAD.MOV.U32 R7, RZ, RZ, R14 ;  /* 0x000000ffff077224 */ /* 0x000fce00078e000e */
[----:B------:R-:W-:Y:S05]  /*2ce80*/  WARPSYNC.COLLECTIVE R15, `(.L_x_2645) ;  /* 0x000000000f087348 */ /* 0x000fea0003c00000 */
[----:B------:R0:W1:Y:S02]  /*2ce90*/  SHFL.IDX P6, R14, R13, R12, R11 ;  /* 0x0000000c0d0e7389 */ /* 0x00006400000c000b */
[----:B01----:R-:W-:Y:S01]  /*2cea0*/  ENDCOLLECTIVE ;  /* 0x000000000000791b */ /* 0x003fe20003800000 */
.L_x_2645:
        /* <DEDUP_REMOVED lines=21> */
.L_x_2646:
[----:B------:R-:W-:Y:S02]  /*2d000*/  IMAD.MOV.U32 R13, RZ, RZ, R29 ;  /* 0x000000ffff0d7224 */ /* 0x000fe400078e001d */
[----:B------:R-:W-:-:S07]  /*2d010*/  IMAD.MOV.U32 R3, RZ, RZ, R14 ;  /* 0x000000ffff037224 */ /* 0x000fce00078e000e */
[----:B------:R-:W-:Y:S05]  /*2d020*/  WARPSYNC.COLLECTIVE R15, `(.L_x_2647) ;  /* 0x000000000f087348 */ /* 0x000fea0003c00000 */
[----:B------:R0:W1:Y:S02]  /*2d030*/  SHFL.IDX P6, R14, R13, R12, R11 ;  /* 0x0000000c0d0e7389 */ /* 0x00006400000c000b */
[----:B01----:R-:W-:Y:S01]  /*2d040*/  ENDCOLLECTIVE ;  /* 0x000000000000791b */ /* 0x003fe20003800000 */
.L_x_2647:
[----:B------:R-:W-:Y:S02]  /*2d050*/  IMAD.MOV.U32 R13, RZ, RZ, R31 ;  /* 0x000000ffff0d7224 */ /* 0x000fe400078e001f */
[----:B------:R-:W-:-:S07]  /*2d060*/  IMAD.MOV.U32 R29, RZ, RZ, R14 ;  /* 0x000000ffff1d7224 */ /* 0x000fce00078e000e */
[----:B------:R-:W-:Y:S05]  /*2d070*/  WARPSYNC.COLLECTIVE R15, `(.L_x_2648) ;  /* 0x000000000f087348 */ /* 0x000fea0003c00000 */
[----:B------:R0:W1:Y:S02]  /*2d080*/  SHFL.IDX P6, R14, R13, R12, R11 ;  /* 0x0000000c0d0e7389 */ /* 0x00006400000c000b */
[----:B01----:R-:W-:Y:S01]  /*2d090*/  ENDCOLLECTIVE ;  /* 0x000000000000791b */ /* 0x003fe20003800000 */
.L_x_2648:
[----:B------:R-:W-:Y:S02]  /*2d0a0*/  IMAD.MOV.U32 R13, RZ, RZ, R37 ;  /* 0x000000ffff0d7224 */ /* 0x000fe400078e0025 */
[----:B------:R-:W-:-:S07]  /*2d0b0*/  IMAD.MOV.U32 R31, RZ, RZ, R14 ;  /* 0x000000ffff1f7224 */ /* 0x000fce00078e000e */
[----:B------:R-:W-:Y:S05]  /*2d0c0*/  WARPSYNC.COLLECTIVE R15, `(.L_x_2649) ;  /* 0x000000000f087348 */ /* 0x000fea0003c00000 */
[----:B------:R0:W1:Y:S02]  /*2d0d0*/  SHFL.IDX P6, R14, R13, R12, R11 ;  /* 0x0000000c0d0e7389 */ /* 0x00006400000c000b */
[----:B01----:R-:W-:Y:S01]  /*2d0e0*/  ENDCOLLECTIVE ;  /* 0x000000000000791b */ /* 0x003fe20003800000 */
.L_x_2649:
        /* <DEDUP_REMOVED lines=11> */
.L_x_2421:
[----:B0-----:R0:W1:Y:S02]  /*2d1a0*/  SYNCS.PHASECHK.TRANS64.TRYWAIT P1, [R16+URZ+0x2e800], R3 ;  /* 0x02e80003100075a7 */ /* 0x001064000802017f */
[----:B-1----:R-:W-:Y:S05]  /*2d1b0*/  @!P1 NANOSLEEP.SYNCS 0x989680 ;  /* 0x009896800000995d */ /* 0x002fea0003900000 */
[----:B------:R-:W1:Y:S02]  /*2d1c0*/  @!P1 SYNCS.PHASECHK.TRANS64 P1, [R16+URZ+0x2e800], R3 ;  /* 0x02e80003100095a7 */ /* 0x000e64000802007f */
[----:B-1----:R-:W-:Y:S05]  /*2d1d0*/  @!P1 BRA `(.L_x_2421) ;  /* 0xfffffffc00f09947 */ /* 0x002fea000383ffff */
[----:B------:R-:W-:Y:S05]  /*2d1e0*/  BRA `(.L_x_2651) ;  /* 0xfffffe34000c7947 */ /* 0x000fea000383ffff */
.L_x_2427:
[----:B-1----:R1:W2:Y:S02]  /*2d1f0*/  SYNCS.PHASECHK.TRANS64.TRYWAIT P0, [R137+URZ+0x2e830], R4 ;  /* 0x02e83004890075a7 */ /* 0x0022a4000800017f */
[----:B--2---:R-:W-:Y:S05]  /*2d200*/  @!P0 NANOSLEEP.SYNCS 0x989680 ;  /* 0x009896800000895d */ /* 0x004fea0003900000 */
[----:B------:R-:W2:Y:S02]  /*2d210*/  @!P0 SYNCS.PHASECHK.TRANS64 P0, [R137+URZ+0x2e830], R4 ;  /* 0x02e83004890085a7 */ /* 0x000ea4000800007f */
[----:B--2---:R-:W-:Y:S05]  /*2d220*/  @!P0 BRA `(.L_x_2427) ;  /* 0xfffffffc00f08947 */ /* 0x004fea000383ffff */
[----:B------:R-:W-:Y:S05]  /*2d230*/  BRA `(.L_x_2426) ;  /* 0xfffffe5400707947 */ /* 0x000fea000383ffff */
.L_x_2433:
[----:B-1----:R1:W2:Y:S02]  /*2d240*/  SYNCS.PHASECHK.TRANS64.TRYWAIT P3, [R3+URZ+0x2e830], R0 ;  /* 0x02e83000030075a7 */ /* 0x0022a4000806017f */
[----:B--2---:R-:W-:Y:S05]  /*2d250*/  @!P3 NANOSLEEP.SYNCS 0x989680 ;  /* 0x009896800000b95d */ /* 0x004fea0003900000 */
[----:B------:R-:W2:Y:S02]  /*2d260*/  @!P3 SYNCS.PHASECHK.TRANS64 P3, [R3+URZ+0x2e830], R0 ;  /* 0x02e830000300b5a7 */ /* 0x000ea4000806007f */
[----:B--2---:R-:W-:Y:S05]  /*2d270*/  @!P3 BRA `(.L_x_2433) ;  /* 0xfffffffc00f0b947 */ /* 0x004fea000383ffff */
[----:B------:R-:W-:Y:S05]  /*2d280*/  BRA `(.L_x_2432) ;  /* 0xfffffe9c000c7947 */ /* 0x000fea000383ffff */
.L_x_2437:
[----:B-1----:R1:W2:Y:S02]  /*2d290*/  SYNCS.PHASECHK.TRANS64.TRYWAIT P2, [R3+URZ+0x2e850], R0 ;  /* 0x02e85000030075a7 */ /* 0x0022a4000804017f */
[----:B--2---:R-:W-:Y:S05]  /*2d2a0*/  @!P2 NANOSLEEP.SYNCS 0x989680 ;  /* 0x009896800000a95d */ /* 0x004fea0003900000 */
[----:B------:R-:W2:Y:S02]  /*2d2b0*/  @!P2 SYNCS.PHASECHK.TRANS64 P2, [R3+URZ+0x2e850], R0 ;  /* 0x02e850000300a5a7 */ /* 0x000ea4000804007f */
[----:B--2---:R-:W-:Y:S05]  /*2d2c0*/  @!P2 BRA `(.L_x_2437) ;  /* 0xfffffffc00f0a947 */ /* 0x004fea000383ffff */
[----:B------:R-:W-:Y:S05]  /*2d2d0*/  BRA `(.L_x_2434) ;  /* 0xfffffeb000507947 */ /* 0x000fea000383ffff */
.L_x_2445:
[----:B--2---:R2:W3:Y:S02]  /*2d2e0*/  SYNCS.PHASECHK.TRANS64.TRYWAIT P0, [R0+URZ+0x2e830], R3 ;  /* 0x02e83003000075a7 */ /* 0x0044e4000800017f */
[----:B---3--:R-:W-:Y:S05]  /*2d2f0*/  @!P0 NANOSLEEP.SYNCS 0x989680 ;  /* 0x009896800000895d */ /* 0x008fea0003900000 */
[----:B------:R-:W3:Y:S02]  /*2d300*/  @!P0 SYNCS.PHASECHK.TRANS64 P0, [R0+URZ+0x2e830], R3 ;  /* 0x02e83003000085a7 */ /* 0x000ee4000800007f */
[----:B---3--:R-:W-:Y:S05]  /*2d310*/  @!P0 BRA `(.L_x_2445) ;  /* 0xfffffffc00f08947 */ /* 0x008fea000383ffff */
[----:B------:R-:W-:Y:S05]  /*2d320*/  BRA `(.L_x_2444) ;  /* 0xfffffee800f87947 */ /* 0x000fea000383ffff */
.L_x_2449:
[----:B-1----:R1:W2:Y:S02]  /*2d330*/  SYNCS.PHASECHK.TRANS64.TRYWAIT P0, [R3+URZ+0x2e850], R0 ;  /* 0x02e85000030075a7 */ /* 0x0022a4000800017f */
[----:B--2---:R-:W-:Y:S05]  /*2d340*/  @!P0 NANOSLEEP.SYNCS 0x989680 ;  /* 0x009896800000895d */ /* 0x004fea0003900000 */
[----:B------:R-:W2:Y:S02]  /*2d350*/  @!P0 SYNCS.PHASECHK.TRANS64 P0, [R3+URZ+0x2e850], R0 ;  /* 0x02e85000030085a7 */ /* 0x000ea4000800007f */
[----:B--2---:R-:W-:Y:S05]  /*2d360*/  @!P0 BRA `(.L_x_2449) ;  /* 0xfffffffc00f08947 */ /* 0x004fea000383ffff */
[----:B------:R-:W-:Y:S05]  /*2d370*/  BRA `(.L_x_2446) ;  /* 0xffffff00003c7947 */ /* 0x000fea000383ffff */
.L_x_2455:
[----:B---3--:R3:W4:Y:S02]  /*2d380*/  SYNCS.PHASECHK.TRANS64.TRYWAIT P0, [R13+URZ+0x2e850], R4 ;  /* 0x02e850040d0075a7 */ /* 0x008724000800017f */
[----:B----4-:R-:W-:Y:S05]  /*2d390*/  @!P0 NANOSLEEP.SYNCS 0x989680 ;  /* 0x009896800000895d */ /* 0x010fea0003900000 */
[----:B------:R-:W4:Y:S02]  /*2d3a0*/  @!P0 SYNCS.PHASECHK.TRANS64 P0, [R13+URZ+0x2e850], R4 ;  /* 0x02e850040d0085a7 */ /* 0x000f24000800007f */
[----:B----4-:R-:W-:Y:S05]  /*2d3b0*/  @!P0 BRA `(.L_x_2455) ;  /* 0xfffffffc00f08947 */ /* 0x010fea000383ffff */
[----:B------:R-:W-:Y:S05]  /*2d3c0*/  BRA `(.L_x_2454) ;  /* 0xffffff2800d87947 */ /* 0x000fea000383ffff */
.L_x_2459:
[----:B------:R-:W-:Y:S01]  /*2d3d0*/  SEL R67, R106, R77, P0 ;  /* 0x0000004d6a437207 */ /* 0x000fe20000000000 */
[----:B------:R-:W-:Y:S01]  /*2d3e0*/  IMAD.MOV.U32 R15, RZ, RZ, -0x1 ;  /* 0xffffffffff0f7424 */ /* 0x000fe200078e00ff */
        /* <DEDUP_REMOVED lines=15> */
[----:B-----5:R-:W-:Y:S01]  /*2d4e0*/  IMAD.MOV.U32 R12, RZ, RZ, R24 ;  /* 0x000000ffff0c7224 */ /* 0x020fe200078e0018 */
[----:B------:R-:W-:Y:S02]  /*2d4f0*/  SEL R43, R46, R11, P0 ;  /* 0x0000000b2e2b7207 */ /* 0x000fe40000000000 */
[----:B------:R-:W-:Y:S01]  /*2d500*/  SEL R34, R11, R46, P0 ;  /* 0x0000002e0b227207 */ /* 0x000fe20000000000 */
[----:B------:R-:W-:Y:S01]  /*2d510*/  IMAD.MOV.U32 R11, RZ, RZ, 0x1c1f ;  /* 0x00001c1fff0b7424 */ /* 0x000fe200078e00ff */
[----:B------:R-:W-:-:S02]  /*2d520*/  SEL R55, R60, R61, P0 ;  /* 0x0000003d3c377207 */ /* 0x000fc40000000000 */
[----:B------:R-:W-:-:S07]  /*2d530*/  SEL R60, R61, R60, P0 ;  /* 0x0000003c3d3c7207 */ /* 0x000fce0000000000 */
[----:B------:R-:W-:Y:S05]  /*2d540*/  WARPSYNC.COLLECTIVE R15, `(.L_x_2652) ;  /* 0x000000000f087348 */ /* 0x000fea0003c00000 */
[----:B------:R0:W1:Y:S02]  /*2d550*/  SHFL.IDX P6, R14, R13, R12, R11 ;  /* 0x0000000c0d0e7389 */ /* 0x00006400000c000b */
[----:B01----:R-:W-:Y:S01]  /*2d560*/  ENDCOLLECTIVE ;  /* 0x000000000000791b */ /* 0x003fe20003800000 */
.L_x_2652:
[----:B------:R-:W-:Y:S02]  /*2d570*/  SEL R61, R5, R116, P0 ;  /* 0x00000074053d7207 */ /* 0x000fe40000000000 */
[----:B------:R-:W-:Y:S02]  /*2d580*/  SEL R66, R116, R5, P0 ;  /* 0x0000000574427207 */ /* 0x000fe40000000000 */
[----:B------:R-:W-:Y:S02]  /*2d590*/  LOP3.LUT R9, R24, 0x2, RZ, 0x3c, !PT ;  /* 0x0000000218097812 */ /* 0x000fe400078e3cff */
        /* <DEDUP_REMOVED lines=15> */
.L_x_2653:
        /* <DEDUP_REMOVED lines=19> */
.L_x_2654:
        /* <DEDUP_REMOVED lines=18> */
.L_x_2655:
[----:B------:R-:W-:Y:S02]  /*2d8e0*/  SEL R33, R28, R101, P0 ;  /* 0x000000651c217207 */ /* 0x000fe40000000000 */
[----:B------:R-:W-:Y:S02]  /*2d8f0*/  SEL R28, R101, R28, P0 ;  /* 0x0000001c651c7207 */ /* 0x000fe40000000000 */
        /* <DEDUP_REMOVED lines=8> */
.L_x_2656:
[----:B------:R-:W-:Y:S02]  /*2d980*/  IMAD.MOV.U32 R13, RZ, RZ, R21 ;  /* 0x000000ffff0d7224 */ /* 0x000fe400078e0015 */
[----:B------:R-:W-:-:S07]  /*2d990*/  IMAD.MOV.U32 R20, RZ, RZ, R14 ;  /* 0x000000ffff147224 */ /* 0x000fce00078e000e */
[----:B------:R-:W-:Y:S05]  /*2d9a0*/  WARPSYNC.COLLECTIVE R15, `(.L_x_2657) ;  /* 0x000000000f087348 */ /* 0x000fea0003c00000 */
[----:B------:R0:W1:Y:S02]  /*2d9b0*/  SHFL.IDX P6, R14, R13, R12, R11 ;  /* 0x0000000c0d0e7389 */ /* 0x00006400000c000b */
[----:B01----:R-:W-:Y:S01]  /*2d9c0*/  ENDCOLLECTIVE ;  /* 0x000000000000791b */ /* 0x003fe20003800000 */
.L_x_2657:
[----:B------:R-:W-:Y:S01]  /*2d9d0*/  IMAD.MOV.U32 R13, RZ, RZ, R102 ;  /* 0x000000ffff0d7224 */ /* 0x000fe200078e0066 */
[----:B------:R-:W-:Y:S01]  /*2d9e0*/  SEL R102, R7, R6, P0 ;  /* 0x0000000607667207 */ /* 0x000fe20000000000 */
[----:B------:R-:W-:Y:S02]  /*2d9f0*/  IMAD.MOV.U32 R12, RZ, RZ, R9 ;  /* 0x000000ffff0c7224 */ /* 0x000fe400078e0009 */
[----:B------:R-:W-:-:S07]  /*2da00*/  IMAD.MOV.U32 R21, RZ, RZ, R14 ;  /* 0x000000ffff157224 */ /* 0x000fce00078e000e */
[----:B------:R-:W-:Y:S05]  /*2da10*/  WARPSYNC.COLLECTIVE R15, `(.L_x_2658) ;  /* 0x000000000f087348 */ /* 0x000fea0003c00000 */
[----:B------:R0:W1:Y:S02]  /*2da20*/  SHFL.IDX P6, R14, R13, R12, R11 ;  /* 0x0000000c0d0e7389 */ /* 0x00006400000c000b */
[----:B01----:R-:W-:Y:S01]  /*2da30*/  ENDCOLLECTIVE ;  /* 0x000000000000791b */ /* 0x003fe20003800000 */
.L_x_2658:
[----:B------:R-:W-:Y:S02]  /*2da40*/  IMAD.MOV.U32 R13, RZ, RZ, R44 ;  /* 0x000000ffff0d7224 */ /* 0x000fe400078e002c */
[----:B------:R-:W-:-:S07]  /*2da50*/  IMAD.MOV.U32 R45, RZ, RZ, R14 ;  /* 0x000000ffff2d7224 */ /* 0x000fce00078e000e */
[----:B------:R-:W-:Y:S05]  /*2da60*/  WARPSYNC.COLLECTIVE R15, `(.L_x_2659) ;  /* 0x000000000f087348 */ /* 0x000fea0003c00000 */
[----:B------:R0:W1:Y:S02]  /*2da70*/  SHFL.IDX P6, R14, R13, R12, R11 ;  /* 0x0000000c0d0e7389 */ /* 0x00006400000c000b */
[----:B01----:R-:W-:Y:S01]  /*2da80*/  ENDCOLLECTIVE ;  /* 0x000000000000791b */ /* 0x003fe20003800000 */
.L_x_2659:
        /* <DEDUP_REMOVED lines=8> */
.L_x_2660:
[----:B------:R-:W-:Y:S02]  /*2db10*/  SEL R104, R21, R44, P0 ;  /* 0x0000002c15687207 */ /* 0x000fe40000000000 */
[----:B------:R-:W-:Y:S01]  /*2db20*/  SEL R106, R44, R21, P0 ;  /* 0x000000152c6a7207 */ /* 0x000fe20000000000 */
[----:B------:R-:W-:Y:S02]  /*2db30*/  IMAD.MOV.U32 R13, RZ, RZ, R47 ;  /* 0x000000ffff0d7224 */ /* 0x000fe400078e002f */
[----:B------:R-:W-:-:S07]  /*2db40*/  IMAD.MOV.U32 R46, RZ, RZ, R14 ;  /* 0x000000ffff2e7224 */ /* 0x000fce00078e000e */
[----:B------:R-:W-:Y:S05]  /*2db50*/  WARPSYNC.COLLECTIVE R15, `(.L_x_2661) ;  /* 0x000000000f087348 */ /* 0x000fea0003c00000 */
[----:B------:R0:W1:Y:S02]  /*2db60*/  SHFL.IDX P6, R14, R13, R12, R11 ;  /* 0x0000000c0d0e7389 */ /* 0x00006400000c000b */
[----:B01----:R-:W-:Y:S01]  /*2db70*/  ENDCOLLECTIVE ;  /* 0x000000000000791b */ /* 0x003fe20003800000 */
.L_x_2661:
[----:B------:R-:W-:Y:S01]  /*2db80*/  IMAD.MOV.U32 R13, RZ, RZ, R100 ;  /* 0x000000ffff0d7224 */ /* 0x000fe200078e0064 */
[----:B------:R-:W-:Y:S01]  /*2db90*/  SEL R100, R6, R7, P0 ;  /* 0x0000000706647207 */ /* 0x000fe20000000000 */
[----:B------:R-:W-:Y:S02]  /*2dba0*/  IMAD.MOV.U32 R12, RZ, RZ, R9 ;  /* 0x000000ffff0c7224 */ /* 0x000fe400078e0009 */
[----:B------:R-:W-:-:S07]  /*2dbb0*/  IMAD.MOV.U32 R47, RZ, RZ, R14 ;  /* 0x000000ffff2f7224 */ /* 0x000fce00078e000e */
[----:B------:R-:W-:Y:S05]  /*2dbc0*/  WARPSYNC.COLLECTIVE R15, `(.L_x_2662) ;  /* 0x000000000f087348 */ /* 0x000fea0003c00000 */
[----:B------:R0:W1:Y:S02]  /*2dbd0*/  SHFL.IDX P6, R14, R13, R12, R11 ;  /* 0x0000000c0d0e7389 */ /* 0x00006400000c000b */
[----:B01----:R-:W-:Y:S01]  /*2dbe0*/  ENDCOLLECTIVE ;  /* 0x000000000000791b */ /* 0x003fe20003800000 */
.L_x_2662:
[----:B------:R-:W-:Y:S02]  /*2dbf0*/  IMAD.MOV.U32 R13, RZ, RZ, R48 ;  /* 0x000000ffff0d7224 */ /* 0x000fe400078e0030 */
[----:B------:R-:W-:-:S07]  /*2dc00*/  IMAD.MOV.U32 R49, RZ, RZ, R14 ;  /* 0x000000ffff317224 */ /* 0x000fce00078e000e */
[----:B------:R-:W-:Y:S05]  /*2dc10*/  WARPSYNC.COLLECTIVE R15, `(.L_x_2663) ;  /* 0x000000000f087348 */ /* 0x000fea0003c00000 */
[----:B------:R0:W1:Y:S02]  /*2dc20*/  SHFL.IDX P6, R14, R13, R12, R11 ;  /* 0x0000000c0d0e7389 */ /* 0x00006400000c000b */
[----:B01----:R-:W-:Y:S01]  /*2dc30*/  ENDCOLLECTIVE ;  /* 0x000000000000791b */ /* 0x003fe20003800000 */
.L_x_2663:
        /* <DEDUP_REMOVED lines=8> */
.L_x_2664:
[----:B------:R-:W-:Y:S02]  /*2dcc0*/  SEL R0, R47, R48, P0 ;  /* 0x000000302f007207 */ /* 0x000fe40000000000 */
[----:B------:R-:W-:Y:S01]  /*2dcd0*/  SEL R6, R48, R47, P0 ;  /* 0x0000002f30067207 */ /* 0x000fe20000000000 */
[----:B------:R-:W-:Y:S02]  /*2dce0*/  IMAD.MOV.U32 R13, RZ, RZ, R51 ;  /* 0x000000ffff0d7224 */ /* 0x000fe400078e0033 */
[----:B------:R-:W-:-:S07]  /*2dcf0*/  IMAD.MOV.U32 R50, RZ, RZ, R14 ;  /* 0x000000ffff327224 */ /* 0x000fce00078e000e */
[----:B------:R-:W-:Y:S05]  /*2dd00*/  WARPSYNC.COLLECTIVE R15, `(.L_x_2665) ;  /* 0x000000000f087348 */ /* 0x000fea0003c00000 */
[----:B------:R0:W1:Y:S02]  /*2dd10*/  SHFL.IDX P6, R14, R13, R12, R11 ;  /* 0x0000000c0d0e7389 */ /* 0x00006400000c000b */
[----:B01----:R-:W-:Y:S01]  /*2dd20*/  ENDCOLLECTIVE ;  /* 0x000000000000791b */ /* 0x003fe20003800000 */
.L_x_2665:
[----:B------:R-:W-:Y:S02]  /*2dd30*/  IMAD.MOV.U32 R13, RZ, RZ, R90 ;  /* 0x000000ffff0d7224 */ /* 0x000fe400078e005a */
[----:B------:R-:W-:Y:S02]  /*2dd40*/  IMAD.MOV.U32 R12, RZ, RZ, R9 ;  /* 0x000000ffff0c7224 */ /* 0x000fe400078e0009 */
[----:B------:R-:W-:-:S07]  /*2dd50*/  IMAD.MOV.U32 R51, RZ, RZ, R14 ;  /* 0x000000ffff337224 */ /* 0x000fce00078e000e */
[----:B------:R-:W-:Y:S05]  /*2dd60*/  WARPSYNC.COLLECTIVE R15, `(.L_x_2666) ;  /* 0x000000000f087348 */ /* 0x000fea0003c00000 */
[----:B------:R0:W1:Y:S02]  /*2dd70*/  SHFL.IDX P6, R14, R13, R12, R11 ;  /* 0x0000000c0d0e7389 */ /* 0x00006400000c000b */
[----:B01----:R-:W-:Y:S01]  /*2dd80*/  ENDCOLLECTIVE ;  /* 0x000000000000791b */ /* 0x003fe20003800000 */
.L_x_2666:
[----:B------:R-:W-:Y:S02]  /*2dd90*/  IMAD.MOV.U32 R13, RZ, RZ, R52 ;  /* 0x000000ffff0d7224 */ /* 0x000fe400078e0034 */
[----:B------:R-:W-:-:S07]  /*2dda0*/  IMAD.MOV.U32 R53, RZ, RZ, R14 ;  /* 0x000000ffff357224 */ /* 0x000fce00078e000e */
[----:B------:R-:W-:Y:S05]  /*2ddb0*/  WARPSYNC.COLLECTIVE R15, `(.L_x_2667) ;  /* 0x000000000f087348 */ /* 0x000fea0003c00000 */
[----:B------:R0:W1:Y:S02]  /*2ddc0*/  SHFL.IDX P6, R14, R13, R12, R11 ;  /* 0x0000000c0d0e7389 */ /* 0x00006400000c000b */
[----:B01----:R-:W-:Y:S01]  /*2ddd0*/  ENDCOLLECTIVE ;  /* 0x000000000000791b */ /* 0x003fe20003800000 */
.L_x_2667:
        /* <DEDUP_REMOVED lines=8> */
.L_x_2668:
[----:B------:R-:W-:Y:S02]  /*2de60*/  SEL R20, R51, R52, P0 ;  /* 0x0000003433147207 */ /* 0x000fe40000000000 */
[----:B------:R-:W-:Y:S01]  /*2de70*/  SEL R4, R52, R51, P0 ;  /* 0x0000003334047207 */ /* 0x000fe20000000000 */
[----:B------:R-:W-:Y:S02]  /*2de80*/  IMAD.MOV.U32 R13, RZ, RZ, R57 ;  /* 0x000000ffff0d7224 */ /* 0x000fe400078e0039 */
[----:B------:R-:W-:-:S07]  /*2de90*/  IMAD.MOV.U32 R55, RZ, RZ, R14 ;  /* 0x000000ffff377224 */ /* 0x000fce00078e000e */
[----:B------:R-:W-:Y:S05]  /*2dea0*/  WARPSYNC.COLLECTIVE R15, `(.L_x_2669) ;  /* 0x000000000f087348 */ /* 0x000fea0003c00000 */
[----:B------:R0:W1:Y:S02]  /*2deb0*/  SHFL.IDX P6, R14, R13, R12, R11 ;  /* 0x0000000c0d0e7389 */ /* 0x00006400000c000b */
[----:B01----:R-:W-:Y:S01]  /*2dec0*/  ENDCOLLECTIVE ;  /* 0x000000000000791b */ /* 0x003fe20003800000 */
.L_x_2669:
[----:B------:R-:W-:Y:S02]  /*2ded0*/  IMAD.MOV.U32 R13, RZ, RZ, R60 ;  /* 0x000000ffff0d7224 */ /* 0x000fe400078e003c */
[----:B------:R-:W-:Y:S02]  /*2dee0*/  IMAD.MOV.U32 R12, RZ, RZ, R9 ;  /* 0x000000ffff0c7224 */ /* 0x000fe400078e0009 */
[----:B------:R-:W-:-:S07]  /*2def0*/  IMAD.MOV.U32 R57, RZ, RZ, R14 ;  /* 0x000000ffff397224 */ /* 0x000fce00078e000e */
[----:B------:R-:W-:Y:S05]  /*2df00*/  WARPSYNC.COLLECTIVE R15, `(.L_x_2670) ;  /* 0x000000000f087348 */ /* 0x000fea0003c00000 */
[----:B------:R0:W1:Y:S02]  /*2df10*/  SHFL.IDX P6, R14, R13, R12, R11 ;  /* 0x0000000c0d0e7389 */ /* 0x00006400000c000b */
[----:B01----:R-:W-:Y:S01]  /*2df20*/  ENDCOLLECTIVE ;  /* 0x000000000000791b */ /* 0x003fe20003800000 */
.L_x_2670:
[----:B------:R-:W-:Y:S02]  /*2df30*/  IMAD.MOV.U32 R13, RZ, RZ, R62 ;  /* 0x000000ffff0d7224 */ /* 0x000fe400078e003e */
[----:B------:R-:W-:-:S07]  /*2df40*/  IMAD.MOV.U32 R60, RZ, RZ, R14 ;  /* 0x000000ffff3c7224 */ /* 0x000fce00078e000e */
[----:B------:R-:W-:Y:S05]  /*2df50*/  WARPSYNC.COLLECTIVE R15, `(.L_x_2671) ;  /* 0x000000000f087348 */ /* 0x000fea0003c00000 */
[----:B------:R0:W1:Y:S02]  /*2df60*/  SHFL.IDX P6, R14, R13, R12, R11 ;  /* 0x0000000c0d0e7389 */ /* 0x00006400000c000b */
[----:B01----:R-:W-:Y:S01]  /*2df70*/  ENDCOLLECTIVE ;  /* 0x000000000000791b */ /* 0x003fe20003800000 */
.L_x_2671:
        /* <DEDUP_REMOVED lines=8> */
.L_x_2672:
[----:B------:R-:W-:Y:S02]  /*2e000*/  SEL R46, R57, R62, P0 ;  /* 0x0000003e392e7207 */ /* 0x000fe40000000000 */
[----:B------:R-:W-:Y:S01]  /*2e010*/  SEL R48, R62, R57, P0 ;  /* 0x000000393e307207 */ /* 0x000fe20000000000 */
[----:B------:R-:W-:Y:S02]  /*2e020*/  IMAD.MOV.U32 R13, RZ, RZ, R61 ;  /* 0x000000ffff0d7224 */ /* 0x000fe400078e003d */
[----:B------:R-:W-:-:S07]  /*2e030*/  IMAD.MOV.U32 R59, RZ, RZ, R14 ;  /* 0x000000ffff3b7224 */ /* 0x000fce00078e000e */
[----:B------:R-:W-:Y:S05]  /*2e040*/  WARPSYNC.COLLECTIVE R15, `(.L_x_2673) ;  /* 0x000000000f087348 */ /* 0x000fea0003c00000 */
[----:B------:R0:W1:Y:S02]  /*2e050*/  SHFL.IDX P6, R14, R13, R12, R11 ;  /* 0x0000000c0d0e7389 */ /* 0x00006400000c000b */
[----:B01----:R-:W-:Y:S01]  /*2e060*/  ENDCOLLECTIVE ;  /* 0x000000000000791b */ /* 0x003fe20003800000 */
.L_x_2673:
[----:B------:R-:W-:Y:S02]  /*2e070*/  IMAD.MOV.U32 R13, RZ, RZ, R64 ;  /* 0x000000ffff0d7224 */ /* 0x000fe400078e0040 */
[----:B------:R-:W-:Y:S02]  /*2e080*/  IMAD.MOV.U32 R12, RZ, RZ, R9 ;  /* 0x000000ffff0c7224 */ /* 0x000fe400078e0009 */
[----:B------:R-:W-:-:S07]  /*2e090*/  IMAD.MOV.U32 R61, RZ, RZ, R14 ;  /* 0x000000ffff3d7224 */ /* 0x000fce00078e000e */
[----:B------:R-:W-:Y:S05]  /*2e0a0*/  WARPSYNC.COLLECTIVE R15, `(.L_x_2674) ;  /* 0x000000000f087348 */ /* 0x000fea0003c00000 */
[----:B------:R0:W1:Y:S02]  /*2e0b0*/  SHFL.IDX P6, R14, R13, R12, R11 ;  /* 0x0000000c0d0e7389 */ /* 0x00006400000c000b */
[----:B01----:R-:W-:Y:S01]  /*2e0c0*/  ENDCOLLECTIVE ;  /* 0x000000000000791b */ /* 0x003fe20003800000 */
.L_x_2674:
[----:B------:R-:W-:Y:S02]  /*2e0d0*/  IMAD.MOV.U32 R13, RZ, RZ, R66 ;  /* 0x000000ffff0d7224 */ /* 0x000fe400078e0042 */
[----:B------:R-:W-:-:S07]  /*2e0e0*/  IMAD.MOV.U32 R64, RZ, RZ, R14 ;  /* 0x000000ffff407224 */ /* 0x000fce00078e000e */
[----:B------:R-:W-:Y:S05]  /*2e0f0*/  WARPSYNC.COLLECTIVE R15, `(.L_x_2675) ;  /* 0x000000000f087348 */ /* 0x000fea0003c00000 */
[----:B------:R0:W1:Y:S02]  /*2e100*/  SHFL.IDX P6, R14, R13, R12, R11 ;  /* 0x0000000c0d0e7389 */ /* 0x00006400000c000b */
[----:B01----:R-:W-:Y:S01]  /*2e110*/  ENDCOLLECTIVE ;  /* 0x000000000000791b */ /* 0x003fe20003800000 */
.L_x_2675:
        /* <DEDUP_REMOVED lines=8> */
.L_x_2676:
[----:B------:R-:W-:Y:S02]  /*2e1a0*/  SEL R44, R61, R66, P0 ;  /* 0x000000423d2c7207 */ /* 0x000fe40000000000 */
[----:B------:R-:W-:Y:S01]  /*2e1b0*/  SEL R50, R66, R61, P0 ;  /* 0x0000003d42327207 */ /* 0x000fe20000000000 */
[----:B------:R-:W-:Y:S02]  /*2e1c0*/  IMAD.MOV.U32 R13, RZ, RZ, R69 ;  /* 0x000000ffff0d7224 */ /* 0x000fe400078e0045 */
[----:B------:R-:W-:-:S07]  /*2e1d0*/  IMAD.MOV.U32 R67, RZ, RZ, R14 ;  /* 0x000000ffff437224 */ /* 0x000fce00078e000e */
[----:B------:R-:W-:Y:S05]  /*2e1e0*/  WARPSYNC.COLLECTIVE R15, `(.L_x_2677) ;  /* 0x000000000f087348 */ /* 0x000fea0003c00000 */
[----:B------:R0:W1:Y:S02]  /*2e1f0*/  SHFL.IDX P6, R14, R13, R12, R11 ;  /* 0x0000000c0d0e7389 */ /* 0x00006400000c000b */
[----:B01----:R-:W-:Y:S01]  /*2e200*/  ENDCOLLECTIVE ;  /* 0x000000000000791b */ /* 0x003fe20003800000 */
.L_x_2677:
[----:B------:R-:W-:Y:S02]  /*2e210*/  IMAD.MOV.U32 R13, RZ, RZ, R70 ;  /* 0x000000ffff0d7224 */ /* 0x000fe400078e0046 */
[----:B------:R-:W-:Y:S02]  /*2e220*/  IMAD.MOV.U32 R12, RZ, RZ, R9 ;  /* 0x000000ffff0c7224 */ /* 0x000fe400078e0009 */
[----:B------:R-:W-:-:S07]  /*2e230*/  IMAD.MOV.U32 R68, RZ, RZ, R14 ;  /* 0x000000ffff447224 */ /* 0x000fce00078e000e */
[----:B------:R-:W-:Y:S05]  /*2e240*/  WARPSYNC.COLLECTIVE R15, `(.L_x_2678) ;  /* 0x000000000f087348 */ /* 0x000fea0003c00000 */
[----:B------:R0:W1:Y:S02]  /*2e250*/  SHFL.IDX P6, R14, R13, R12, R11 ;  /* 0x0000000c0d0e7389 */ /* 0x00006400000c000b */
[----:B01----:R-:W-:Y:S01]  /*2e260*/  ENDCOLLECTIVE ;  /* 0x000000000000791b */ /* 0x003fe20003800000 */
.L_x_2678:
[----:B------:R-:W-:Y:S02]  /*2e270*/  IMAD.MOV.U32 R13, RZ, RZ, R114 ;  /* 0x000000ffff0d7224 */ /* 0x000fe400078e0072 */
[----:B------:R-:W-:-:S07]  /*2e280*/  IMAD.MOV.U32 R70, RZ, RZ, R14 ;  /* 0x000000ffff467224 */ /* 0x000fce00078e000e */
[----:B------:R-:W-:Y:S05]  /*2e290*/  WARPSYNC.COLLECTIVE R15, `(.L_x_2679) ;  /* 0x000000000f087348 */ /* 0x000fea0003c00000 */
[----:B------:R0:W1:Y:S02]  /*2e2a0*/  SHFL.IDX P6, R14, R13, R12, R11 ;  /* 0x0000000c0d0e7389 */ /* 0x00006400000c000b */
[----:B01----:R-:W-:Y:S01]  /*2e2b0*/  ENDCOLLECTIVE ;  /* 0x000000000000791b */ /* 0x003fe20003800000 */
.L_x_2679:
        /* <DEDUP_REMOVED lines=8> */
.L_x_2680:
[----:B------:R-:W-:Y:S02]  /*2e340*/  SEL R52, R68, R69, P0 ;  /* 0x0000004544347207 */ /* 0x000fe40000000000 */
[----:B------:R-:W-:Y:S01]  /*2e350*/  SEL R68, R69, R68, P0 ;  /* 0x0000004445447207 */ /* 0x000fe20000000000 */
[----:B------:R-:W-:Y:S02]  /*2e360*/  IMAD.MOV.U32 R13, RZ, RZ, R75 ;  /* 0x000000ffff0d7224 */ /* 0x000fe400078e004b */
[----:B------:R-:W-:-:S07]  /*2e370*/  IMAD.MOV.U32 R71, RZ, RZ, R14 ;  /* 0x000000ffff477224 */ /* 0x000fce00078e000e */
[----:B------:R-:W-:Y:S05]  /*2e380*/  WARPSYNC.COLLECTIVE R15, `(.L_x_2681) ;  /* 0x000000000f087348 */ /* 0x000fea0003c00000 */
[----:B------:R0:W1:Y:S02]  /*2e390*/  SHFL.IDX P6, R14, R13, R12, R11 ;  /* 0x0000000c0d0e7389 */ /* 0x00006400000c000b */
[----:B01----:R-:W-:Y:S01]  /*2e3a0*/  ENDCOLLECTIVE ;  /* 0x000000000000791b */ /* 0x003fe20003800000 */
.L_x_2681:
[----:B------:R-:W-:Y:S02]  /*2e3b0*/  IMAD.MOV.U32 R13, RZ, RZ, R76 ;  /* 0x000000ffff0d7224 */ /* 0x000fe400078e004c */
[----:B------:R-:W-:Y:S02]  /*2e3c0*/  IMAD.MOV.U32 R12, RZ, RZ, R9 ;  /* 0x000000ffff0c7224 */ /* 0x000fe400078e0009 */
[----:B------:R-:W-:-:S07]  /*2e3d0*/  IMAD.MOV.U32 R74, RZ, RZ, R14 ;  /* 0x000000ffff4a7224 */ /* 0x000fce00078e000e */
[----:B------:R-:W-:Y:S05]  /*2e3e0*/  WARPSYNC.COLLECTIVE R15, `(.L_x_2682) ;  /* 0x000000000f087348 */ /* 0x000fea0003c00000 */
[----:B------:R0:W1:Y:S02]  /*2e3f0*/  SHFL.IDX P6, R14, R13, R12, R11 ;  /* 0x0000000c0d0e7389 */ /* 0x00006400000c000b */
[----:B01----:R-:W-:Y:S01]  /*2e400*/  ENDCOLLECTIVE ;  /* 0x000000000000791b */ /* 0x003fe20003800000 */
.L_x_2682:
[----:B------:R-:W-:Y:S02]  /*2e410*/  IMAD.MOV.U32 R13, RZ, RZ, R112 ;  /* 0x000000ffff0d7224 */ /* 0x000fe400078e0070 */
[----:B------:R-:W-:-:S07]  /*2e420*/  IMAD.MOV.U32 R76, RZ, RZ, R14 ;  /* 0x000000ffff4c7224 */ /* 0x000fce00078e000e */
[----:B------:R-:W-:Y:S05]  /*2e430*/  WARPSYNC.COLLECTIVE R15, `(.L_x_2683) ;  /* 0x000000000f087348 */ /* 0x000fea0003c00000 */
[----:B------:R0:W1:Y:S02]  /*2e440*/  SHFL.IDX P6, R14, R13, R12, R11 ;  /* 0x0000000c0d0e7389 */ /* 0x00006400000c000b */
[----:B01----:R-:W-:Y:S01]  /*2e450*/  ENDCOLLECTIVE ;  /* 0x000000000000791b */ /* 0x003fe20003800000 */
.L_x_2683:
        /* <DEDUP_REMOVED lines=8> */
.L_x_2684:
[----:B------:R-:W-:Y:S01]  /*2e4e0*/  SEL R112, R75, R74, P0 ;  /* 0x0000004a4b707207 */ /* 0x000fe20000000000 */
[----:B------:R-:W-:Y:S02]  /*2e4f0*/  IMAD.MOV.U32 R13, RZ, RZ, R79 ;  /* 0x000000ffff0d7224 */ /* 0x000fe400078e004f */
[----:B------:R-:W-:-:S07]  /*2e500*/  IMAD.MOV.U32 R77, RZ, RZ, R14 ;  /* 0x000000ffff4d7224 */ /* 0x000fce00078e000e */
[----:B------:R-:W-:Y:S05]  /*2e510*/  WARPSYNC.COLLECTIVE R15, `(.L_x_2685) ;  /* 0x000000000f087348 */ /* 0x000fea0003c00000 */
[----:B------:R0:W1:Y:S02]  /*2e520*/  SHFL.IDX P6, R14, R13, R12, R11 ;  /* 0x0000000c0d0e7389 */ /* 0x00006400000c000b */
[----:B01----:R-:W-:Y:S01]  /*2e530*/  ENDCOLLECTIVE ;  /* 0x000000000000791b */ /* 0x003fe20003800000 */
.L_x_2685:
[----:B------:R-:W-:Y:S02]  /*2e540*/  IMAD.MOV.U32 R13, RZ, RZ, R80 ;  /* 0x000000ffff0d7224 */ /* 0x000fe400078e0050 */
[----:B------:R-:W-:Y:S02]  /*2e550*/  IMAD.MOV.U32 R12, RZ, RZ, R9 ;  /* 0x000000ffff0c7224 */ /* 0x000fe400078e0009 */
[----:B------:R-:W-:-:S07]  /*2e560*/  IMAD.MOV.U32 R78, RZ, RZ, R14 ;  /* 0x000000ffff4e7224 */ /* 0x000fce00078e000e */
[----:B------:R-:W-:Y:S05]  /*2e570*/  WARPSYNC.COLLECTIVE R15, `(.L_x_2686) ;  /* 0x000000000f087348 */ /* 0x000fea0003c00000 */
[----:B------:R0:W1:Y:S02]  /*2e580*/  SHFL.IDX P6, R14, R13, R12, R11 ;  /* 0x0000000c0d0e7389 */ /* 0x00006400000c000b */
[----:B01----:R-:W-:Y:S01]  /*2e590*/  ENDCOLLECTIVE ;  /* 0x000000000000791b */ /* 0x003fe20003800000 */
.L_x_2686:
[----:B------:R-:W-:Y:S01]  /*2e5a0*/  IMAD.MOV.U32 R13, RZ, RZ, R108 ;  /* 0x000000ffff0d7224 */ /* 0x000fe200078e006c */
[----:B------:R-:W-:Y:S01]  /*2e5b0*/  SEL R108, R74, R75, P0 ;  /* 0x0000004b4a6c7207 */ /* 0x000fe20000000000 */
[----:B------:R-:W-:-:S07]  /*2e5c0*/  IMAD.MOV.U32 R80, RZ, RZ, R14 ;  /* 0x000000ffff507224 */ /* 0x000fce00078e000e */
[----:B------:R-:W-:Y:S05]  /*2e5d0*/  WARPSYNC.COLLECTIVE R15, `(.L_x_2687) ;  /* 0x000000000f087348 */ /* 0x000fea0003c00000 */
[----:B------:R0:W1:Y:S02]  /*2e5e0*/  SHFL.IDX P6, R14, R13, R12, R11 ;  /* 0x0000000c0d0e7389 */ /* 0x00006400000c000b */
[----:B01----:R-:W-:Y:S01]  /*2e5f0*/  ENDCOLLECTIVE ;  /* 0x000000000000791b */ /* 0x003fe20003800000 */
.L_x_2687:
        /* <DEDUP_REMOVED lines=8> */
.L_x_2688:
[----:B------:R-:W-:Y:S02]  /*2e680*/  IMAD.MOV.U32 R13, RZ, RZ, R83 ;  /* 0x000000ffff0d7224 */ /* 0x000fe400078e0053 */
[----:B------:R-:W-:-:S07]  /*2e690*/  IMAD.MOV.U32 R81, RZ, RZ, R14 ;  /* 0x000000ffff517224 */ /* 0x000fce00078e000e */
[----:B------:R-:W-:Y:S05]  /*2e6a0*/  WARPSYNC.COLLECTIVE R15, `(.L_x_2689) ;  /* 0x000000000f087348 */ /* 0x000fea0003c00000 */
[----:B------:R0:W1:Y:S02]  /*2e6b0*/  SHFL.IDX P6, R14, R13, R12, R11 ;  /* 0x0000000c0d0e7389 */ /* 0x00006400000c000b */
[----:B01----:R-:W-:Y:S01]  /*2e6c0*/  ENDCOLLECTIVE ;  /* 0x000000000000791b */ /* 0x003fe20003800000 */
.L_x_2689:
[----:B------:R-:W-:Y:S02]  /*2e6d0*/  IMAD.MOV.U32 R13, RZ, RZ, R84 ;  /* 0x000000ffff0d7224 */ /* 0x000fe400078e0054 */
[----:B------:R-:W-:Y:S02]  /*2e6e0*/  IMAD.MOV.U32 R12, RZ, RZ, R9 ;  /* 0x000000ffff0c7224 */ /* 0x000fe400078e0009 */
[----:B------:R-:W-:-:S07]  /*2e6f0*/  IMAD.MOV.U32 R82, RZ, RZ, R14 ;  /* 0x000000ffff527224 */ /* 0x000fce00078e000e */
[----:B------:R-:W-:Y:S05]  /*2e700*/  WARPSYNC.COLLECTIVE R15, `(.L_x_2690) ;  /* 0x000000000f087348 */ /* 0x000fea0003c00000 */
[----:B------:R0:W1:Y:S02]  /*2e710*/  SHFL.IDX P6, R14, R13, R12, R11 ;  /* 0x0000000c0d0e7389 */ /* 0x00006400000c000b */
[----:B01----:R-:W-:Y:S01]  /*2e720*/  ENDCOLLECTIVE ;  /* 0x000000000000791b */ /* 0x003fe20003800000 */
.L_x_2690:
[----:B------:R-:W-:Y:S02]  /*2e730*/  IMAD.MOV.U32 R13, RZ, RZ, R58 ;  /* 0x000000ffff0d7224 */ /* 0x000fe400078e003a */
[----:B------:R-:W-:-:S07]  /*2e740*/  IMAD.MOV.U32 R84, RZ, RZ, R14 ;  /* 0x000000ffff547224 */ /* 0x000fce00078e000e */
[----:B------:R-:W-:Y:S05]  /*2e750*/  WARPSYNC.COLLECTIVE R15, `(.L_x_2691) ;  /* 0x000000000f087348 */ /* 0x000fea0003c00000 */
[----:B------:R0:W1:Y:S02]  /*2e760*/  SHFL.IDX P6, R14, R13, R12, R11 ;  /* 0x0000000c0d0e7389 */ /* 0x00006400000c000b */
[----:B01----:R-:W-:Y:S01]  /*2e770*/  ENDCOLLECTIVE ;  /* 0x000000000000791b */ /* 0x003fe20003800000 */
.L_x_2691:
        /* <DEDUP_REMOVED lines=8> */
.L_x_2692:
[----:B------:R-:W-:Y:S02]  /*2e800*/  SEL R58, R82, R83, P0 ;  /* 0x00000053523a7207 */ /* 0x000fe40000000000 */
[----:B------:R-:W-:Y:S01]  /*2e810*/  SEL R60, R83, R82, P0 ;  /* 0x00000052533c7207 */ /* 0x000fe20000000000 */
[----:B------:R-:W-:Y:S02]  /*2e820*/  IMAD.MOV.U32 R13, RZ, RZ, R87 ;  /* 0x000000ffff0d7224 */ /* 0x000fe400078e0057 */
[----:B------:R-:W-:-:S07]  /*2e830*/  IMAD.MOV.U32 R85, RZ, RZ, R14 ;  /* 0x000000ffff557224 */ /* 0x000fce00078e000e */
[----:B------:R-:W-:Y:S05]  /*2e840*/  WARPSYNC.COLLECTIVE R15, `(.L_x_2693) ;  /* 0x000000000f087348 */ /* 0x000fea0003c00000 */
[----:B------:R0:W1:Y:S02]  /*2e850*/  SHFL.IDX P6, R14, R13, R12, R11 ;  /* 0x0000000c0d0e7389 */ /* 0x00006400000c000b */
[----:B01----:R-:W-:Y:S01]  /*2e860*/  ENDCOLLECTIVE ;  /* 0x000000000000791b */ /* 0x003fe20003800000 */
.L_x_2693:
[----:B------:R-:W-:Y:S01]  /*2e870*/  IMAD.MOV.U32 R13, RZ, RZ, R54 ;  /* 0x000000ffff0d7224 */ /* 0x000fe200078e0036 */
[----:B------:R-:W-:Y:S01]  /*2e880*/  SEL R54, R78, R79, P0 ;  /* 0x0000004f4e367207 */ /* 0x000fe20000000000 */
[----:B------:R-:W-:Y:S02]  /*2e890*/  IMAD.MOV.U32 R12, RZ, RZ, R9 ;  /* 0x000000ffff0c7224 */ /* 0x000fe400078e0009 */
[----:B------:R-:W-:-:S07]  /*2e8a0*/  IMAD.MOV.U32 R86, RZ, RZ, R14 ;  /* 0x000000ffff567224 */ /* 0x000fce00078e000e */
[----:B------:R-:W-:Y:S05]  /*2e8b0*/  WARPSYNC.COLLECTIVE R15, `(.L_x_2694) ;  /* 0x000000000f087348 */ /* 0x000fea0003c00000 */
[----:B------:R0:W1:Y:S02]  /*2e8c0*/  SHFL.IDX P6, R14, R13, R12, R11 ;  /* 0x0000000c0d0e7389 */ /* 0x00006400000c000b */
[----:B01----:R-:W-:Y:S01]  /*2e8d0*/  ENDCOLLECTIVE ;  /* 0x000000000000791b */ /* 0x003fe20003800000 */
.L_x_2694:
[----:B------:R-:W-:Y:S01]  /*2e8e0*/  IMAD.MOV.U32 R13, RZ, RZ, R56 ;  /* 0x000000ffff0d7224 */ /* 0x000fe200078e0038 */
[----:B------:R-:W-:Y:S01]  /*2e8f0*/  SEL R56, R79, R78, P0 ;  /* 0x0000004e4f387207 */ /* 0x000fe20000000000 */
[----:B------:R-:W-:-:S07]  /*2e900*/  IMAD.MOV.U32 R90, RZ, RZ, R14 ;  /* 0x000000ffff5a7224 */ /* 0x000fce00078e000e */
[----:B------:R-:W-:Y:S05]  /*2e910*/  WARPSYNC.COLLECTIVE R15, `(.L_x_2695) ;  /* 0x000000000f087348 */ /* 0x000fea0003c00000 */
[----:B------:R0:W1:Y:S02]  /*2e920*/  SHFL.IDX P6, R14, R13, R12, R11 ;  /* 0x0000000c0d0e7389 */ /* 0x00006400000c000b */
[----:B01----:R-:W-:Y:S01]  /*2e930*/  ENDCOLLECTIVE ;  /* 0x000000000000791b */ /* 0x003fe20003800000 */
.L_x_2695:
[----:B------:R-:W-:Y:S01]  /*2e940*/  IMAD.MOV.U32 R13, RZ, RZ, R65 ;  /* 0x000000ffff0d7224 */ /* 0x000fe200078e0041 */
[----:B------:R-:W-:Y:S01]  /*2e950*/  SEL R65, R90, R85, P0 ;  /* 0x000000555a417207 */ /* 0x000fe20000000000 */
[----:B------:R-:W-:Y:S02]  /*2e960*/  IMAD.MOV.U32 R12, RZ, RZ, R24 ;  /* 0x000000ffff0c7224 */ /* 0x000fe400078e0018 */
[----:B------:R-:W-:-:S07]  /*2e970*/  IMAD.MOV.U32 R87, RZ, RZ, R14 ;  /* 0x000000ffff577224 */ /* 0x000fce00078e000e */
[----:B------:R-:W-:Y:S05]  /*2e980*/  WARPSYNC.COLLECTIVE R15, `(.L_x_2696) ;  /* 0x000000000f087348 */ /* 0x000fea0003c00000 */
[----:B------:R0:W1:Y:S02]  /*2e990*/  SHFL.IDX P6, R14, R13, R12, R11 ;  /* 0x0000000c0d0e7389 */ /* 0x00006400000c000b */
[----:B01----:R-:W-:Y:S01]  /*2e9a0*/  ENDCOLLECTIVE ;  /* 0x000000000000791b */ /* 0x003fe20003800000 */
.L_x_2696:
        /* <DEDUP_REMOVED lines=8> */
.L_x_2697:
[----:B------:R-:W-:Y:S02]  /*2ea30*/  IMAD.MOV.U32 R13, RZ, RZ, R42 ;  /* 0x000000ffff0d7224 */ /* 0x000fe400078e002a */
[----:B------:R-:W-:Y:S02]  /*2ea40*/  IMAD.MOV.U32 R12, RZ, RZ, R9 ;  /* 0x000000ffff0c7224 */ /* 0x000fe400078e0009 */
[----:B------:R-:W-:-:S07]  /*2ea50*/  IMAD.MOV.U32 R92, RZ, RZ, R14 ;  /* 0x000000ffff5c7224 */ /* 0x000fce00078e000e */
[----:B------:R-:W-:Y:S05]  /*2ea60*/  WARPSYNC.COLLECTIVE R15, `(.L_x_2698) ;  /* 0x000000000f087348 */ /* 0x000fea0003c00000 */
[----:B------:R0:W1:Y:S02]  /*2ea70*/  SHFL.IDX P6, R14, R13, R12, R11 ;  /* 0x0000000c0d0e7389 */ /* 0x00006400000c000b */
[----:B01----:R-:W-:Y:S01]  /*2ea80*/  ENDCOLLECTIVE ;  /* 0x000000000000791b */ /* 0x003fe20003800000 */
.L_x_2698:
[----:B------:R-:W-:Y:S02]  /*2ea90*/  IMAD.MOV.U32 R13, RZ, RZ, R38 ;  /* 0x000000ffff0d7224 */ /* 0x000fe400078e0026 */
[----:B------:R-:W-:-:S07]  /*2eaa0*/  IMAD.MOV.U32 R42, RZ, RZ, R14 ;  /* 0x000000ffff2a7224 */ /* 0x000fce00078e000e */
[----:B------:R-:W-:Y:S05]  /*2eab0*/  WARPSYNC.COLLECTIVE R15, `(.L_x_2699) ;  /* 0x000000000f087348 */ /* 0x000fea0003c00000 */
[----:B------:R0:W1:Y:S02]  /*2eac0*/  SHFL.IDX P6, R14, R13, R12, R11 ;  /* 0x0000000c0d0e7389 */ /* 0x00006400000c000b */
[----:B01----:R-:W-:Y:S01]  /*2ead0*/  ENDCOLLECTIVE ;  /* 0x000000000000791b */ /* 0x003fe20003800000 */
.L_x_2699:
[----:B------:R-:W-:Y:S02]  /*2eae0*/  SEL R67, R91, R42, P0 ;  /* 0x0000002a5b437207 */ /* 0x000fe40000000000 */
[----:B------:R-:W-:Y:S01]  /*2eaf0*/  SEL R69, R42, R91, P0 ;  /* 0x0000005b2a457207 */ /* 0x000fe20000000000 */
[----:B------:R-:W-:Y:S02]  /*2eb00*/  IMAD.MOV.U32 R91, RZ, RZ, RZ ;  /* 0x000000ffff5b7224 */ /* 0x000fe400078e00ff */
[----:B------:R-:W-:Y:S02]  /*2eb10*/  IMAD.MOV.U32 R13, RZ, RZ, R43 ;  /* 0x000000ffff0d7224 */ /* 0x000fe400078e002b */
[----:B------:R-:W-:Y:S02]  /*2eb20*/  IMAD.MOV.U32 R12, RZ, RZ, R24 ;  /* 0x000000ffff0c7224 */ /* 0x000fe400078e0018 */
[----:B------:R-:W-:-:S07]  /*2eb30*/  IMAD.MOV.U32 R93, RZ, RZ, R14 ;  /* 0x000000ffff5d7224 */ /* 0x000fce00078e000e */
[----:B------:R-:W-:Y:S05]  /*2eb40*/  WARPSYNC.COLLECTIVE R15, `(.L_x_2700) ;  /* 0x000000000f087348 */ /* 0x000fea0003c00000 */
[----:B------:R0:W1:Y:S02]  /*2eb50*/  SHFL.IDX P6, R14, R13, R12, R11 ;  /* 0x0000000c0d0e7389 */ /* 0x00006400000c000b */
[----:B01----:R-:W-:Y:S01]  /*2eb60*/  ENDCOLLECTIVE ;  /* 0x000000000000791b */ /* 0x003fe20003800000 */
.L_x_2700:
[----:B------:R-:W-:Y:S01]  /*2eb70*/  SEL R66, R92, R93, P0 ;  /* 0x0000005d5c427207 */ /* 0x000fe20000000000 */
[----:B------:R-:W-:Y:S02]  /*2eb80*/  IMAD.MOV.U32 R13, RZ, RZ, R41 ;  /* 0x000000ffff0d7224 */ /* 0x000fe400078e0029 */
[----:B------:R-:W-:-:S07]  /*2eb90*/  IMAD.MOV.U32 R43, RZ, RZ, R14 ;  /* 0x000000ffff2b7224 */ /* 0x000fce00078e000e */
[----:B------:R-:W-:Y:S05]  /*2eba0*/  WARPSYNC.COLLECTIVE R15, `(.L_x_2701) ;  /* 0x000000000f087348 */ /* 0x000fea0003c00000 */
[----:B------:R0:W1:Y:S02]  /*2ebb0*/  SHFL.IDX P6, R14, R13, R12, R11 ;  /* 0x0000000c0d0e7389 */ /* 0x00006400000c000b */
[----:B01----:R-:W-:Y:S01]  /*2ebc0*/  ENDCOLLECTIVE ;  /* 0x000000000000791b */ /* 0x003fe20003800000 */
.L_x_2701:
[----:B------:R-:W-:Y:S02]  /*2ebd0*/  IMAD.MOV.U32 R13, RZ, RZ, R34 ;  /* 0x000000ffff0d7224 */ /* 0x000fe400078e0022 */
[----:B------:R-:W-:Y:S02]  /*2ebe0*/  IMAD.MOV.U32 R12, RZ, RZ, R9 ;  /* 0x000000ffff0c7224 */ /* 0x000fe400078e0009 */
[----:B------:R-:W-:-:S07]  /*2ebf0*/  IMAD.MOV.U32 R41, RZ, RZ, R14 ;  /* 0x000000ffff297224 */ /* 0x000fce00078e000e */
[----:B------:R-:W-:Y:S05]  /*2ec00*/  WARPSYNC.COLLECTIVE R15, `(.L_x_2702) ;  /* 0x000000000f087348 */ /* 0x000fea0003c00000 */
[----:B------:R0:W1:Y:S02]  /*2ec10*/  SHFL.IDX P6, R14, R13, R12, R11 ;  /* 0x0000000c0d0e7389 */ /* 0x00006400000c000b */
[----:B01----:R-:W-:Y:S01]  /*2ec20*/  ENDCOLLECTIVE ;  /* 0x000000000000791b */ /* 0x003fe20003800000 */
.L_x_2702:
[----:B------:R-:W-:Y:S02]  /*2ec30*/  IMAD.MOV.U32 R13, RZ, RZ, R32 ;  /* 0x000000ffff0d7224 */ /* 0x000fe400078e0020 */
[----:B------:R-:W-:-:S07]  /*2ec40*/  IMAD.MOV.U32 R34, RZ, RZ, R14 ;  /* 0x000000ffff227224 */ /* 0x000fce00078e000e */
[----:B------:R-:W-:Y:S05]  /*2ec50*/  WARPSYNC.COLLECTIVE R15, `(.L_x_2703) ;  /* 0x000000000f087348 */ /* 0x000fea0003c00000 */
[----:B------:R0:W1:Y:S02]  /*2ec60*/  SHFL.IDX P6, R14, R13, R12, R11 ;  /* 0x0000000c0d0e7389 */ /* 0x00006400000c000b */
[----:B01----:R-:W-:Y:S01]  /*2ec70*/  ENDCOLLECTIVE ;  /* 0x000000000000791b */ /* 0x003fe20003800000 */
.L_x_2703:
        /* <DEDUP_REMOVED lines=8> */
.L_x_2704:
[----:B------:R-:W-:Y:S02]  /*2ed00*/  SEL R70, R41, R32, P0 ;  /* 0x0000002029467207 */ /* 0x000fe40000000000 */
[----:B------:R-:W-:Y:S01]  /*2ed10*/  SEL R74, R32, R41, P0 ;  /* 0x00000029204a7207 */ /* 0x000fe20000000000 */
[----:B------:R-:W-:Y:S02]  /*2ed20*/  IMAD.MOV.U32 R13, RZ, RZ, R37 ;  /* 0x000000ffff0d7224 */ /* 0x000fe400078e0025 */
[----:B------:R-:W-:-:S07]  /*2ed30*/  IMAD.MOV.U32 R39, RZ, RZ, R14 ;  /* 0x000000ffff277224 */ /* 0x000fce00078e000e */
[----:B------:R-:W-:Y:S05]  /*2ed40*/  WARPSYNC.COLLECTIVE R15, `(.L_x_2705) ;  /* 0x000000000f087348 */ /* 0x000fea0003c00000 */
[----:B------:R0:W1:Y:S02]  /*2ed50*/  SHFL.IDX P6, R14, R13, R12, R11 ;  /* 0x0000000c0d0e7389 */ /* 0x00006400000c000b */
[----:B01----:R-:W-:Y:S01]  /*2ed60*/  ENDCOLLECTIVE ;  /* 0x000000000000791b */ /* 0x003fe20003800000 */
.L_x_2705:
[----:B------:R-:W-:Y:S02]  /*2ed70*/  IMAD.MOV.U32 R13, RZ, RZ, R36 ;  /* 0x000000ffff0d7224 */ /* 0x000fe400078e0024 */
[----:B------:R-:W-:Y:S02]  /*2ed80*/  IMAD.MOV.U32 R12, RZ, RZ, R9 ;  /* 0x000000ffff0c7224 */ /* 0x000fe400078e0009 */
[----:B------:R-:W-:-:S07]  /*2ed90*/  IMAD.MOV.U32 R37, RZ, RZ, R14 ;  /* 0x000000ffff257224 */ /* 0x000fce00078e000e */
[----:B------:R-:W-:Y:S05]  /*2eda0*/  WARPSYNC.COLLECTIVE R15, `(.L_x_2706) ;  /* 0x000000000f087348 */ /* 0x000fea0003c00000 */
[----:B------:R0:W1:Y:S02]  /*2edb0*/  SHFL.IDX P6, R14, R13, R12, R11 ;  /* 0x0000000c0d0e7389 */ /* 0x00006400000c000b */
[----:B01----:R-:W-:Y:S01]  /*2edc0*/  ENDCOLLECTIVE ;  /* 0x000000000000791b */ /* 0x003fe20003800000 */
.L_x_2706:
[----:B------:R-:W-:Y:S02]  /*2edd0*/  IMAD.MOV.U32 R13, RZ, RZ, R30 ;  /* 0x000000ffff0d7224 */ /* 0x000fe400078e001e */
[----:B------:R-:W-:-:S07]  /*2ede0*/  IMAD.MOV.U32 R36, RZ, RZ, R14 ;  /* 0x000000ffff247224 */ /* 0x000fce00078e000e */
[----:B------:R-:W-:Y:S05]  /*2edf0*/  WARPSYNC.COLLECTIVE R15, `(.L_x_2707) ;  /* 0x000000000f087348 */ /* 0x000fea0003c00000 */
[----:B------:R0:W1:Y:S02]  /*2ee00*/  SHFL.IDX P6, R14, R13, R12, R11 ;  /* 0x0000000c0d0e7389 */ /* 0x00006400000c000b */
[----:B01----:R-:W-:Y:S01]  /*2ee10*/  ENDCOLLECTIVE ;  /* 0x000000000000791b */ /* 0x003fe20003800000 */
.L_x_2707:
        /* <DEDUP_REMOVED lines=8> */
.L_x_2708:
[----:B------:R-:W-:Y:S02]  /*2eea0*/  SEL R76, R37, R30, P0 ;  /* 0x0000001e254c7207 */ /* 0x000fe40000000000 */
[----:B------:R-:W-:Y:S01]  /*2eeb0*/  SEL R82, R30, R37, P0 ;  /* 0x000000251e527207 */ /* 0x000fe20000000000 */
[----:B------:R-:W-:Y:S02]  /*2eec0*/  IMAD.MOV.U32 R13, RZ, RZ, R33 ;  /* 0x000000ffff0d7224 */ /* 0x000fe400078e0021 */
[----:B------:R-:W-:-:S07]  /*2eed0*/  IMAD.MOV.U32 R35, RZ, RZ, R14 ;  /* 0x000000ffff237224 */ /* 0x000fce00078e000e */
[----:B------:R-:W-:Y:S05]  /*2eee0*/  WARPSYNC.COLLECTIVE R15, `(.L_x_2709) ;  /* 0x000000000f087348 */ /* 0x000fea0003c00000 */
[----:B------:R0:W1:Y:S02]  /*2eef0*/  SHFL.IDX P6, R14, R13, R12, R11 ;  /* 0x0000000c0d0e7389 */ /* 0x00006400000c000b */
[----:B01----:R-:W-:Y:S01]  /*2ef00*/  ENDCOLLECTIVE ;  /* 0x000000000000791b */ /* 0x003fe20003800000 */
.L_x_2709:
[----:B------:R-:W-:Y:S02]  /*2ef10*/  IMAD.MOV.U32 R13, RZ, RZ, R40 ;  /* 0x000000ffff0d7224 */ /* 0x000fe400078e0028 */
[----:B------:R-:W-:Y:S02]  /*2ef20*/  IMAD.MOV.U32 R12, RZ, RZ, R9 ;  /* 0x000000ffff0c7224 */ /* 0x000fe400078e0009 */
[----:B------:R-:W-:-:S07]  /*2ef30*/  IMAD.MOV.U32 R33, RZ, RZ, R14 ;  /* 0x000000ffff217224 */ /* 0x000fce00078e000e */
[----:B------:R-:W-:Y:S05]  /*2ef40*/  WARPSYNC.COLLECTIVE R15, `(.L_x_2710) ;  /* 0x000000000f087348 */ /* 0x000fea0003c00000 */
[----:B------:R0:W1:Y:S02]  /*2ef50*/  SHFL.IDX P6, R14, R13, R12, R11 ;  /* 0x0000000c0d0e7389 */ /* 0x00006400000c000b */
[----:B01----:R-:W-:Y:S01]  /*2ef60*/  ENDCOLLECTIVE ;  /* 0x000000000000791b */ /* 0x003fe20003800000 */
.L_x_2710:
[----:B------:R-:W-:Y:S02]  /*2ef70*/  IMAD.MOV.U32 R13, RZ, RZ, R28 ;  /* 0x000000ffff0d7224 */ /* 0x000fe400078e001c */
[----:B------:R-:W-:-:S07]  /*2ef80*/  IMAD.MOV.U32 R40, RZ, RZ, R14 ;  /* 0x000000ffff287224 */ /* 0x000fce00078e000e */
[----:B------:R-:W-:Y:S05]  /*2ef90*/  WARPSYNC.COLLECTIVE R15, `(.L_x_2711) ;  /* 0x000000000f087348 */ /* 0x000fea0003c00000 */
[----:B------:R0:W1:Y:S02]  /*2efa0*/  SHFL.IDX P6, R14, R13, R12, R11 ;  /* 0x0000000c0d0e7389 */ /* 0x00006400000c000b */
[----:B01----:R-:W-:Y:S01]  /*2efb0*/  ENDCOLLECTIVE ;  /* 0x000000000000791b */ /* 0x003fe20003800000 */
.L_x_2711:
        /* <DEDUP_REMOVED lines=9> */
.L_x_2712:
[----:B------:R-:W-:Y:S02]  /*2f050*/  SEL R84, R33, R28, P0 ;  /* 0x0000001c21547207 */ /* 0x000fe40000000000 */
[----:B------:R-:W-:Y:S01]  /*2f060*/  SEL R86, R28, R33, P0 ;  /* 0x000000211c567207 */ /* 0x000fe20000000000 */
[----:B------:R-:W-:Y:S02]  /*2f070*/  IMAD.MOV.U32 R13, RZ, RZ, R31 ;  /* 0x000000ffff0d7224 */ /* 0x000fe400078e001f */
[----:B------:R-:W-:-:S07]  /*2f080*/  IMAD.MOV.U32 R29, RZ, RZ, R14 ;  /* 0x000000ffff1d7224 */ /* 0x000fce00078e000e */
[----:B------:R-:W-:Y:S05]  /*2f090*/  WARPSYNC.COLLECTIVE R15, `(.L_x_2713) ;  /* 0x000000000f087348 */ /* 0x000fea0003c00000 */
[----:B------:R0:W1:Y:S02]  /*2f0a0*/  SHFL.IDX P6, R14, R13, R12, R11 ;  /* 0x0000000c0d0e7389 */ /* 0x00006400000c000b */
[----:B01----:R-:W-:Y:S01]  /*2f0b0*/  ENDCOLLECTIVE ;  /* 0x000000000000791b */ /* 0x003fe20003800000 */
.L_x_2713:
[----:B------:R-:W-:Y:S02]  /*2f0c0*/  IMAD.MOV.U32 R13, RZ, RZ, R10 ;  /* 0x000000ffff0d7224 */ /* 0x000fe400078e000a */
[----:B------:R-:W-:Y:S02]  /*2f0d0*/  IMAD.MOV.U32 R12, RZ, RZ, R9 ;  /* 0x000000ffff0c7224 */ /* 0x000fe400078e0009 */
[----:B------:R-:W-:-:S07]  /*2f0e0*/  IMAD.MOV.U32 R2, RZ, RZ, R14 ;  /* 0x000000ffff027224 */ /* 0x000fce00078e000e */
[----:B------:R-:W-:Y:S05]  /*2f0f0*/  WARPSYNC.COLLECTIVE R15, `(.L_x_2714) ;  /* 0x000000000f087348 */ /* 0x000fea0003c00000 */
[----:B------:R0:W1:Y:S02]  /*2f100*/  SHFL.IDX P6, R14, R13, R12, R11 ;  /* 0x0000000c0d0e7389 */ /* 0x00006400000c000b */
[----:B01----:R-:W-:Y:S01]  /*2f110*/  ENDCOLLECTIVE ;  /* 0x000000000000791b */ /* 0x003fe20003800000 */
.L_x_2714:
[----:B------:R-:W-:Y:S02]  /*2f120*/  IMAD.MOV.U32 R13, RZ, RZ, R8 ;  /* 0x000000ffff0d7224 */ /* 0x000fe400078e0008 */
[----:B------:R-:W-:-:S07]  /*2f130*/  IMAD.MOV.U32 R10, RZ, RZ, R14 ;  /* 0x000000ffff0a7224 */ /* 0x000fce00078e000e */
[----:B------:R-:W-:Y:S05]  /*2f140*/  WARPSYNC.COLLECTIVE R15, `(.L_x_2715) ;  /* 0x000000000f087348 */ /* 0x000fea0003c00000 */
[----:B------:R0:W1:Y:S02]  /*2f150*/  SHFL.IDX P6, R14, R13, R12, R11 ;  /* 0x0000000c0d0e7389 */ /* 0x00006400000c000b */
[----:B01----:R-:W-:Y:S01]  /*2f160*/  ENDCOLLECTIVE ;  /* 0x000000000000791b */ /* 0x003fe20003800000 */
.L_x_2715:
[----:B------:R-:W-:Y:S05]  /*2f170*/  BRA `(.L_x_2716) ;  /* 0xffffff2800807947 */ /* 0x000fea000383ffff */
.L_x_2462:
[----:B------:R-:W-:Y:S02]  /*2f180*/  IMAD.MOV.U32 R13, RZ, RZ, R3 ;  /* 0x000000ffff0d7224 */ /* 0x000fe400078e0003 */
[----:B------:R-:W-:Y:S02]  /*2f190*/  IMAD.MOV.U32 R12, RZ, RZ, RZ ;  /* 0x000000ffff0c7224 */ /* 0x000fe400078e00ff */
[----:B------:R-:W-:Y:S02]  /*2f1a0*/  IMAD.MOV.U32 R11, RZ, RZ, 0x181f ;  /* 0x0000181fff0b7424 */ /* 0x000fe400078e00ff */
[----:B------:R-:W-:-:S07]  /*2f1b0*/  IMAD.MOV.U32 R15, RZ, RZ, -0x1 ;  /* 0xffffffffff0f7424 */ /* 0x000fce00078e00ff */
[----:B-----5:R-:W-:Y:S05]  /*2f1c0*/  WARPSYNC.COLLECTIVE R15, `(.L_x_2717) ;  /* 0x000000000f087348 */ /* 0x020fea0003c00000 */
[----:B------:R0:W1:Y:S02]  /*2f1d0*/  SHFL.IDX P6, R14, R13, R12, R11 ;  /* 0x0000000c0d0e7389 */ /* 0x00006400000c000b */
[----:B01---5:R-:W-:Y:S01]  /*2f1e0*/  ENDCOLLECTIVE ;  /* 0x000000000000791b */ /* 0x023fe20003800000 */
.L_x_2717:
[----:B------:R-:W-:Y:S02]  /*2f1f0*/  IMAD.MOV.U32 R13, RZ, RZ, R2 ;  /* 0x000000ffff0d7224 */ /* 0x000fe400078e0002 */
[----:B------:R-:W-:-:S07]  /*2f200*/  IMAD.MOV.U32 R0, RZ, RZ, R14 ;  /* 0x000000ffff007224 */ /* 0x000fce00078e000e */
[----:B------:R-:W-:Y:S05]  /*2f210*/  WARPSYNC.COLLECTIVE R15, `(.L_x_2718) ;  /* 0x000000000f087348 */ /* 0x000fea0003c00000 */
[----:B------:R0:W1:Y:S02]  /*2f220*/  SHFL.IDX P6, R14, R13, R12, R11 ;  /* 0x0000000c0d0e7389 */ /* 0x00006400000c000b */
[----:B01----:R-:W-:Y:S01]  /*2f230*/  ENDCOLLECTIVE ;  /* 0x000000000000791b */ /* 0x003fe20003800000 */
.L_x_2718:
[----:B------:R-:W-:Y:S05]  /*2f240*/  BRA `(.L_x_2719) ;  /* 0xffffff3800507947 */ /* 0x000fea000383ffff */
.L_x_2465:
        /* <DEDUP_REMOVED lines=8> */
.L_x_2721:
[----:B------:R-:W-:Y:S05]  /*2f2d0*/  BSYNC B1 ;  /* 0x0000000000017941 */ /* 0x000fea0003800000 */
.L_x_2720:
        /* <DEDUP_REMOVED lines=8> */
.L_x_2722:
[----:B------:R-:W-:Y:S05]  /*2f360*/  BRA `(.L_x_2723) ;  /* 0xffffff3800547947 */ /* 0x000fea000383ffff */
.L_x_2468:
        /* <DEDUP_REMOVED lines=8> */
.L_x_2725:
[----:B------:R-:W-:Y:S05]  /*2f3f0*/  BSYNC B1 ;  /* 0x0000000000017941 */ /* 0x000fea0003800000 */
.L_x_2724:
        /* <DEDUP_REMOVED lines=8> */
.L_x_2726:
[----:B------:R-:W-:Y:S05]  /*2f480*/  BRA `(.L_x_2727) ;  /* 0xffffff3800587947 */ /* 0x000fea000383ffff */
.L_x_2471:
        /* <DEDUP_REMOVED lines=8> */
.L_x_2729:
[----:B------:R-:W-:Y:S05]  /*2f510*/  BSYNC B1 ;  /* 0x0000000000017941 */ /* 0x000fea0003800000 */
.L_x_2728:
        /* <DEDUP_REMOVED lines=8> */
.L_x_2730:
[----:B------:R-:W-:Y:S05]  /*2f5a0*/  BRA `(.L_x_2731) ;  /* 0xffffff38005c7947 */ /* 0x000fea000383ffff */
.L_x_2473:
[----:B------:R-:W-:Y:S02]  /*2f5b0*/  IMAD.MOV.U32 R13, RZ, RZ, R8 ;  /* 0x000000ffff0d7224 */ /* 0x000fe400078e0008 */
[----:B------:R-:W-:Y:S02]  /*2f5c0*/  IMAD.MOV.U32 R12, RZ, RZ, RZ ;  /* 0x000000ffff0c7224 */ /* 0x000fe400078e00ff */
[----:B------:R-:W-:Y:S02]  /*2f5d0*/  IMAD.MOV.U32 R11, RZ, RZ, 0x1c1f ;  /* 0x00001c1fff0b7424 */ /* 0x000fe400078e00ff */
[----:B------:R-:W-:-:S07]  /*2f5e0*/  IMAD.MOV.U32 R15, RZ, RZ, -0x1 ;  /* 0xffffffffff0f7424 */ /* 0x000fce00078e00ff */
[----:B------:R-:W-:Y:S05]  /*2f5f0*/  WARPSYNC.COLLECTIVE R15, `(.L_x_2732) ;  /* 0x000000000f087348 */ /* 0x000fea0003c00000 */
[----:B------:R0:W1:Y:S02]  /*2f600*/  SHFL.IDX P6, R14, R13, R12, R11 ;  /* 0x0000000c0d0e7389 */ /* 0x00006400000c000b */
[----:B01----:R-:W-:Y:S01]  /*2f610*/  ENDCOLLECTIVE ;  /* 0x000000000000791b */ /* 0x003fe20003800000 */
.L_x_2732:
[----:B------:R-:W-:Y:S02]  /*2f620*/  IMAD.MOV.U32 R13, RZ, RZ, R2 ;  /* 0x000000ffff0d7224 */ /* 0x000fe400078e0002 */
[----:B------:R-:W-:-:S07]  /*2f630*/  IMAD.MOV.U32 R9, RZ, RZ, R14 ;  /* 0x000000ffff097224 */ /* 0x000fce00078e000e */
[----:B------:R-:W-:Y:S05]  /*2f640*/  WARPSYNC.COLLECTIVE R15, `(.L_x_2733) ;  /* 0x000000000f087348 */ /* 0x000fea0003c00000 */
[----:B------:R0:W1:Y:S02]  /*2f650*/  SHFL.IDX P6, R14, R13, R12, R11 ;  /* 0x0000000c0d0e7389 */ /* 0x00006400000c000b */
[----:B01----:R-:W-:Y:S01]  /*2f660*/  ENDCOLLECTIVE ;  /* 0x000000000000791b */ /* 0x003fe20003800000 */
.L_x_2733:
[----:B------:R-:W-:Y:S05]  /*2f670*/  BRA `(.L_x_2734) ;  /* 0xffffff3c009c7947 */ /* 0x000fea000383ffff */
.L_x_2476:
        /* <DEDUP_REMOVED lines=8> */
.L_x_2736:
[----:B------:R-:W-:Y:S05]  /*2f700*/  BSYNC B1 ;  /* 0x0000000000017941 */ /* 0x000fea0003800000 */
.L_x_2735:
        /* <DEDUP_REMOVED lines=8> */
.L_x_2737:
[----:B------:R-:W-:Y:S05]  /*2f790*/  BRA `(.L_x_2738) ;  /* 0xffffff4000c47947 */ /* 0x000fea000383ffff */
.L_x_2480:
[----:B------:R-:W-:Y:S02]  /*2f7a0*/  IMAD.MOV.U32 R13, RZ, RZ, R3 ;  /* 0x000000ffff0d7224 */ /* 0x000fe400078e0003 */
[----:B------:R-:W-:Y:S02]  /*2f7b0*/  IMAD.MOV.U32 R12, RZ, RZ, RZ ;  /* 0x000000ffff0c7224 */ /* 0x000fe400078e00ff */
[----:B------:R-:W-:Y:S02]  /*2f7c0*/  IMAD.MOV.U32 R11, RZ, RZ, 0x181f ;  /* 0x0000181fff0b7424 */ /* 0x000fe400078e00ff */
[----:B------:R-:W-:-:S07]  /*2f7d0*/  IMAD.MOV.U32 R15, RZ, RZ, -0x1 ;  /* 0xffffffffff0f7424 */ /* 0x000fce00078e00ff */
[----:B0-----:R-:W-:Y:S05]  /*2f7e0*/  WARPSYNC.COLLECTIVE R15, `(.L_x_2739) ;  /* 0x000000000f087348 */ /* 0x001fea0003c00000 */
[----:B------:R1:W2:Y:S02]  /*2f7f0*/  SHFL.IDX P6, R14, R13, R12, R11 ;  /* 0x0000000c0d0e7389 */ /* 0x0002a400000c000b */
[----:B012---:R-:W-:Y:S01]  /*2f800*/  ENDCOLLECTIVE ;  /* 0x000000000000791b */ /* 0x007fe20003800000 */
.L_x_2739:
[----:B------:R-:W-:Y:S02]  /*2f810*/  IMAD.MOV.U32 R13, RZ, RZ, R2 ;  /* 0x000000ffff0d7224 */ /* 0x000fe400078e0002 */
[----:B------:R-:W-:-:S07]  /*2f820*/  IMAD.MOV.U32 R0, RZ, RZ, R14 ;  /* 0x000000ffff007224 */ /* 0x000fce00078e000e */
[----:B------:R-:W-:Y:S05]  /*2f830*/  WARPSYNC.COLLECTIVE R15, `(.L_x_2740) ;  /* 0x000000000f087348 */ /* 0x000fea0003c00000 */
[----:B------:R0:W1:Y:S02]  /*2f840*/  SHFL.IDX P6, R14, R13, R12, R11 ;  /* 0x0000000c0d0e7389 */ /* 0x00006400000c000b */
[----:B01----:R-:W-:Y:S01]  /*2f850*/  ENDCOLLECTIVE ;  /* 0x000000000000791b */ /* 0x003fe20003800000 */
.L_x_2740:
[----:B------:R-:W-:Y:S05]  /*2f860*/  BRA `(.L_x_2741) ;  /* 0xffffff4c00f47947 */ /* 0x000fea000383ffff */
.L_x_2483:
        /* <DEDUP_REMOVED lines=8> */
.L_x_2743:
[----:B------:R-:W-:Y:S05]  /*2f8f0*/  BSYNC B1 ;  /* 0x0000000000017941 */ /* 0x000fea0003800000 */
.L_x_2742:
        /* <DEDUP_REMOVED lines=8> */
.L_x_2744:
[----:B------:R-:W-:Y:S05]  /*2f980*/  BRA `(.L_x_2745) ;  /* 0xffffff4c00fc7947 */ /* 0x000fea000383ffff */
.L_x_2486:
        /* <DEDUP_REMOVED lines=8> */
.L_x_2747:
[----:B------:R-:W-:Y:S05]  /*2fa10*/  BSYNC B1 ;  /* 0x0000000000017941 */ /* 0x000fea0003800000 */
.L_x_2746:
        /* <DEDUP_REMOVED lines=8> */
.L_x_2748:
[----:B------:R-:W-:Y:S05]  /*2faa0*/  BRA `(.L_x_2749) ;  /* 0xffffff5000007947 */ /* 0x000fea000383ffff */
.L_x_2489:
        /* <DEDUP_REMOVED lines=8> */
.L_x_2751:
[----:B------:R-:W-:Y:S05]  /*2fb30*/  BSYNC B1 ;  /* 0x0000000000017941 */ /* 0x000fea0003800000 */
.L_x_2750:
        /* <DEDUP_REMOVED lines=8> */
.L_x_2752:
[----:B------:R-:W-:Y:S05]  /*2fbc0*/  BRA `(.L_x_2753) ;  /* 0xffffff5000047947 */ /* 0x000fea000383ffff */
.L_x_2508:
        /* <DEDUP_REMOVED lines=11> */
.L_x_2755:
[----:B------:R-:W-:Y:S05]  /*2fc80*/  BSYNC B1 ;  /* 0x0000000000017941 */ /* 0x000fea0003800000 */
.L_x_2754:
[----:B------:R-:W-:Y:S05]  /*2fc90*/  BRA `(.L_x_2756) ;  /* 0xffffff6c00e07947 */ /* 0x000fea000383ffff */
.L_x_2510:
[----:B------:R-:W-:Y:S01]  /*2fca0*/  BSSY B1, `(.L_x_2757) ;  /* 0x0000006000017945 */ /* 0x000fe20003800000 */
[----:B------:R-:W-:-:S07]  /*2fcb0*/  IMAD.MOV.U32 R15, RZ, RZ, -0x1 ;  /* 0xffffffffff0f7424 */ /* 0x000fce00078e00ff */
[----:B0-----:R-:W-:Y:S05]  /*2fcc0*/  WARPSYNC.COLLECTIVE R15, `(.L_x_2758) ;  /* 0x000000000f0c7348 */ /* 0x001fea0003c00000 */
[----:B------:R-:W-:Y:S02]  /*2fcd0*/  ELECT P6, UR62, PT ;  /* 0x00000000003e782f */ /* 0x000fe400038c0000 */
[----:B------:R-:W-:Y:S01]  /*2fce0*/  MOV R14, UR62 ;  /* 0x0000003e000e7c02 */ /* 0x000fe20008000f00 */
[----:B0-----:R-:W-:Y:S10]  /*2fcf0*/  ENDCOLLECTIVE ;  /* 0x000000000000791b */ /* 0x001ff40003800000 */
.L_x_2758:
[----:B------:R-:W-:Y:S05]  /*2fd00*/  BSYNC B1 ;  /* 0x0000000000017941 */ /* 0x000fea0003800000 */
.L_x_2757:
[----:B------:R-:W-:Y:S05]  /*2fd10*/  BRA `(.L_x_2509) ;  /* 0xffffff6c00d87947 */ /* 0x000fea000383ffff */
.L_x_2512:
[----:B0-----:R0:W1:Y:S02]  /*2fd20*/  SYNCS.PHASECHK.TRANS64.TRYWAIT P0, [R18+URZ+0x2e820], R4 ;  /* 0x02e82004120075a7 */ /* 0x001064000800017f */
[----:B-1----:R-:W-:Y:S05]  /*2fd30*/  @!P0 NANOSLEEP.SYNCS 0x989680 ;  /* 0x009896800000895d */ /* 0x002fea0003900000 */
[----:B------:R-:W1:Y:S02]  /*2fd40*/  @!P0 SYNCS.PHASECHK.TRANS64 P0, [R18+URZ+0x2e820], R4 ;  /* 0x02e82004120085a7 */ /* 0x000e64000800007f */
[----:B-1----:R-:W-:Y:S05]  /*2fd50*/  @!P0 BRA `(.L_x_2512) ;  /* 0xfffffffc00f08947 */ /* 0x002fea000383ffff */
[----:B------:R-:W-:Y:S05]  /*2fd60*/  BRA `(.L_x_2759) ;  /* 0xffffff6c00e87947 */ /* 0x000fea000383ffff */
.L_x_2516:
[----:B-1----:R1:W2:Y:S02]  /*2fd70*/  SYNCS.PHASECHK.TRANS64.TRYWAIT P0, [R7+URZ+0x2e8a0], R9 ;  /* 0x02e8a009070075a7 */ /* 0x0022a4000800017f */
[----:B--2---:R-:W-:Y:S05]  /*2fd80*/  @!P0 NANOSLEEP.SYNCS 0x989680 ;  /* 0x009896800000895d */ /* 0x004fea0003900000 */
[----:B------:R-:W2:Y:S02]  /*2fd90*/  @!P0 SYNCS.PHASECHK.TRANS64 P0, [R7+URZ+0x2e8a0], R9 ;  /* 0x02e8a009070085a7 */ /* 0x000ea4000800007f */
[----:B--2---:R-:W-:Y:S05]  /*2fda0*/  @!P0 BRA `(.L_x_2516) ;  /* 0xfffffffc00f08947 */ /* 0x004fea000383ffff */
[----:B------:R-:W-:Y:S05]  /*2fdb0*/  BRA `(.L_x_2760) ;  /* 0xffffff7000087947 */ /* 0x000fea000383ffff */
.L_x_2521:
[----:B0-----:R0:W2:Y:S02]  /*2fdc0*/  SYNCS.PHASECHK.TRANS64.TRYWAIT P0, [R7+URZ+0x2e8c0], R9 ;  /* 0x02e8c009070075a7 */ /* 0x0010a4000800017f */
[----:B--2---:R-:W-:Y:S05]  /*2fdd0*/  @!P0 NANOSLEEP.SYNCS 0x989680 ;  /* 0x009896800000895d */ /* 0x004fea0003900000 */
[----:B------:R-:W2:Y:S02]  /*2fde0*/  @!P0 SYNCS.PHASECHK.TRANS64 P0, [R7+URZ+0x2e8c0], R9 ;  /* 0x02e8c009070085a7 */ /* 0x000ea4000800007f */
[----:B--2---:R-:W-:Y:S05]  /*2fdf0*/  @!P0 BRA `(.L_x_2521) ;  /* 0xfffffffc00f08947 */ /* 0x004fea000383ffff */
[----:B------:R-:W-:Y:S05]  /*2fe00*/  BRA `(.L_x_2761) ;  /* 0xffffff7000887947 */ /* 0x000fea000383ffff */
.L_x_2528:
[----:B0-----:R0:W1:Y:S02]  /*2fe10*/  SYNCS.PHASECHK.TRANS64.TRYWAIT P1, [R5+URZ+0x2e8a0], R6 ;  /* 0x02e8a006050075a7 */ /* 0x001064000802017f */
[----:B-1----:R-:W-:Y:S05]  /*2fe20*/  @!P1 NANOSLEEP.SYNCS 0x989680 ;  /* 0x009896800000995d */ /* 0x002fea0003900000 */
[----:B------:R-:W1:Y:S02]  /*2fe30*/  @!P1 SYNCS.PHASECHK.TRANS64 P1, [R5+URZ+0x2e8a0], R6 ;  /* 0x02e8a006050095a7 */ /* 0x000e64000802007f */
[----:B-1----:R-:W-:Y:S05]  /*2fe40*/  @!P1 BRA `(.L_x_2528) ;  /* 0xfffffffc00f09947 */ /* 0x002fea000383ffff */
[----:B------:R-:W-:Y:S05]  /*2fe50*/  BRA `(.L_x_2762) ;  /* 0xffffff74005c7947 */ /* 0x000fea000383ffff */
.L_x_2533:
[----:B-1----:R1:W2:Y:S02]  /*2fe60*/  SYNCS.PHASECHK.TRANS64.TRYWAIT P1, [R5+URZ+0x2e8c0], R6 ;  /* 0x02e8c006050075a7 */ /* 0x0022a4000802017f */
[----:B--2---:R-:W-:Y:S05]  /*2fe70*/  @!P1 NANOSLEEP.SYNCS 0x989680 ;  /* 0x009896800000995d */ /* 0x004fea0003900000 */
[----:B------:R-:W2:Y:S02]  /*2fe80*/  @!P1 SYNCS.PHASECHK.TRANS64 P1, [R5+URZ+0x2e8c0], R6 ;  /* 0x02e8c006050095a7 */ /* 0x000ea4000802007f */
[----:B--2---:R-:W-:Y:S05]  /*2fe90*/  @!P1 BRA `(.L_x_2533) ;  /* 0xfffffffc00f09947 */ /* 0x004fea000383ffff */
[----:B------:R-:W-:Y:S05]  /*2fea0*/  BRA `(.L_x_2763) ;  /* 0xffffff7400d87947 */ /* 0x000fea000383ffff */
.L_x_2550:
        /* <DEDUP_REMOVED lines=8> */
[----:B-1----:R-:W-:Y:S05]  /*2ff30*/  WARPSYNC.COLLECTIVE R15, `(.L_x_2765) ;  /* 0x000000000f087348 */ /* 0x002fea0003c00000 */
[----:B------:R0:W2:Y:S02]  /*2ff40*/  SHFL.IDX P6, R14, R13, R12, R11 ;  /* 0x0000000c0d0e7389 */ /* 0x0000a400000c000b */
[----:B012---:R-:W-:Y:S01]  /*2ff50*/  ENDCOLLECTIVE ;  /* 0x000000000000791b */ /* 0x007fe20003800000 */
.L_x_2765:
[----:B------:R-:W-:Y:S05]  /*2ff60*/  BSYNC B0 ;  /* 0x0000000000007941 */ /* 0x000fea0003800000 */
.L_x_2764:
[----:B------:R-:W-:Y:S05]  /*2ff70*/  BRA `(.L_x_2766) ;  /* 0xffffff8400447947 */ /* 0x000fea000383ffff */
.L_x_2552:
[----:B------:R-:W-:Y:S01]  /*2ff80*/  BSSY B0, `(.L_x_2767) ;  /* 0x0000006000007945 */ /* 0x000fe20003800000 */
[----:B------:R-:W-:-:S07]  /*2ff90*/  IMAD.MOV.U32 R15, RZ, RZ, -0x1 ;  /* 0xffffffffff0f7424 */ /* 0x000fce00078e00ff */
[----:B01----:R-:W-:Y:S05]  /*2ffa0*/  WARPSYNC.COLLECTIVE R15, `(.L_x_2768) ;  /* 0x000000000f0c7348 */ /* 0x003fea0003c00000 */
[----:B------:R-:W-:Y:S02]  /*2ffb0*/  ELECT P6, UR62, PT ;  /* 0x00000000003e782f */ /* 0x000fe400038c0000 */
[----:B------:R-:W-:Y:S01]  /*2ffc0*/  MOV R14, UR62 ;  /* 0x0000003e000e7c02 */ /* 0x000fe20008000f00 */
[----:B01----:R-:W-:Y:S10]  /*2ffd0*/  ENDCOLLECTIVE ;  /* 0x000000000000791b */ /* 0x003ff40003800000 */
.L_x_2768:
[----:B------:R-:W-:Y:S05]  /*2ffe0*/  BSYNC B0 ;  /* 0x0000000000007941 */ /* 0x000fea0003800000 */
.L_x_2767:
[----:B------:R-:W-:Y:S05]  /*2fff0*/  BRA `(.L_x_2769) ;  /* 0xffffff84004c7947 */ /* 0x000fea000383ffff */
.L_x_2554:
[----:B0-----:R0:W1:Y:S02]  /*30000*/  SYNCS.PHASECHK.TRANS64.TRYWAIT P0, [R2+URZ+0x2e880], R4 ;  /* 0x02e88004020075a7 */ /* 0x001064000800017f */
[----:B-1----:R-:W-:Y:S05]  /*30010*/  @!P0 NANOSLEEP.SYNCS 0x989680 ;  /* 0x009896800000895d */ /* 0x002fea0003900000 */
[----:B------:R-:W1:Y:S02]  /*30020*/  @!P0 SYNCS.PHASECHK.TRANS64 P0, [R2+URZ+0x2e880], R4 ;  /* 0x02e88004020085a7 */ /* 0x000e64000800007f */
[----:B-1----:R-:W-:Y:S05]  /*30030*/  @!P0 BRA `(.L_x_2554) ;  /* 0xfffffffc00f08947 */ /* 0x002fea000383ffff */
[----:B------:R-:W-:Y:S05]  /*30040*/  BRA `(.L_x_2770) ;  /* 0xffffff8400bc7947 */ /* 0x000fea000383ffff */
.L_x_2556:
[----:B-1----:R1:W2:Y:S02]  /*30050*/  SYNCS.PHASECHK.TRANS64.TRYWAIT P0, [R2+URZ+0x2e840], R4 ;  /* 0x02e84004020075a7 */ /* 0x0022a4000800017f */
[----:B--2---:R-:W-:Y:S05]  /*30060*/  @!P0 NANOSLEEP.SYNCS 0x989680 ;  /* 0x009896800000895d */ /* 0x004fea0003900000 */
[----:B------:R-:W2:Y:S02]  /*30070*/  @!P0 SYNCS.PHASECHK.TRANS64 P0, [R2+URZ+0x2e840], R4 ;  /* 0x02e84004020085a7 */ /* 0x000ea4000800007f */
[----:B--2---:R-:W-:Y:S05]  /*30080*/  @!P0 BRA `(.L_x_2556) ;  /* 0xfffffffc00f08947 */ /* 0x004fea000383ffff */
[----:B------:R-:W-:Y:S05]  /*30090*/  BRA `(.L_x_2771) ;  /* 0xffffff8800147947 */ /* 0x000fea000383ffff */
.L_x_2560:
[----:B------:R-:W2:Y:S01]  /*300a0*/  LDL.LU R11, [R1+0x44] ;  /* 0x00004400010b7983 */ /* 0x000ea20000300800 */
[----:B------:R-:W-:Y:S02]  /*300b0*/  IMAD.MOV.U32 R13, RZ, RZ, R3 ;  /* 0x000000ffff0d7224 */ /* 0x000fe400078e0003 */
[----:B------:R-:W-:Y:S02]  /*300c0*/  IMAD.MOV.U32 R12, RZ, RZ, RZ ;  /* 0x000000ffff0c7224 */ /* 0x000fe400078e00ff */
[----:B------:R-:W-:Y:S02]  /*300d0*/  IMAD.MOV.U32 R15, RZ, RZ, -0x1 ;  /* 0xffffffffff0f7424 */ /* 0x000fe400078e00ff */
[----:B------:R-:W-:-:S04]  /*300e0*/  IMAD R2, R10, 0x80, R19 ;  /* 0x000000800a027824 */ /* 0x000fc800078e0213 */
[----:B------:R-:W-:Y:S02]  /*300f0*/  VIADD R5, R2, 0x10 ;  /* 0x0000001002057836 */ /* 0x000fe40000000000 */
[----:B--2---:R-:W-:Y:S02]  /*30100*/  IMAD R0, R11, R7, RZ ;  /* 0x000000070b007224 */ /* 0x004fe400078e02ff */
[----:B------:R-:W-:-:S03]  /*30110*/  IMAD.MOV.U32 R11, RZ, RZ, 0x181f ;  /* 0x0000181fff0b7424 */ /* 0x000fc600078e00ff */
[----:B------:R-:W-:-:S13]  /*30120*/  ISETP.GE.AND P1, PT, R2, R0, PT ;  /* 0x000000000200720c */ /* 0x000fda0003f26270 */
[----:B-----5:R-:W-:Y:S05]  /*30130*/  WARPSYNC.COLLECTIVE R15, `(.L_x_2772) ;  /* 0x000000000f087348 */ /* 0x020fea0003c00000 */
[----:B------:R0:W1:Y:S02]  /*30140*/  SHFL.IDX P6, R14, R13, R12, R11 ;  /* 0x0000000c0d0e7389 */ /* 0x00006400000c000b */
[----:B01---5:R-:W-:Y:S01]  /*30150*/  ENDCOLLECTIVE ;  /* 0x000000000000791b */ /* 0x023fe20003800000 */
.L_x_2772:
[----:B------:R-:W-:Y:S02]  /*30160*/  IMAD.MOV.U32 R13, RZ, RZ, R4 ;  /* 0x000000ffff0d7224 */ /* 0x000fe400078e0004 */
[----:B------:R-:W-:-:S07]  /*30170*/  IMAD.MOV.U32 R6, RZ, RZ, R14 ;  /* 0x000000ffff067224 */ /* 0x000fce00078e000e */
[----:B------:R-:W-:Y:S05]  /*30180*/  WARPSYNC.COLLECTIVE R15, `(.L_x_2773) ;  /* 0x000000000f087348 */ /* 0x000fea0003c00000 */
[----:B------:R0:W1:Y:S02]  /*30190*/  SHFL.IDX P6, R14, R13, R12, R11 ;  /* 0x0000000c0d0e7389 */ /* 0x00006400000c000b */
[----:B01----:R-:W-:Y:S01]  /*301a0*/  ENDCOLLECTIVE ;  /* 0x000000000000791b */ /* 0x003fe20003800000 */
.L_x_2773:
        /* <DEDUP_REMOVED lines=17> */
.L_x_2774:
[----:B------:R-:W-:Y:S02]  /*302c0*/  IMAD.MOV.U32 R13, RZ, RZ, R4 ;  /* 0x000000ffff0d7224 */ /* 0x000fe400078e0004 */
[----:B------:R-:W-:-:S07]  /*302d0*/  IMAD.MOV.U32 R6, RZ, RZ, R14 ;  /* 0x000000ffff067224 */ /* 0x000fce00078e000e */
[----:B------:R-:W-:Y:S05]  /*302e0*/  WARPSYNC.COLLECTIVE R15, `(.L_x_2775) ;  /* 0x000000000f087348 */ /* 0x000fea0003c00000 */
[----:B------:R0:W1:Y:S02]  /*302f0*/  SHFL.IDX P6, R14, R13, R12, R11 ;  /* 0x0000000c0d0e7389 */ /* 0x00006400000c000b */
[----:B01----:R-:W-:Y:S01]  /*30300*/  ENDCOLLECTIVE ;  /* 0x000000000000791b */ /* 0x003fe20003800000 */
.L_x_2775:
        /* <DEDUP_REMOVED lines=17> */
.L_x_2776:
[----:B------:R-:W-:Y:S02]  /*30420*/  IMAD.MOV.U32 R13, RZ, RZ, R4 ;  /* 0x000000ffff0d7224 */ /* 0x000fe400078e0004 */
[----:B------:R-:W-:-:S07]  /*30430*/  IMAD.MOV.U32 R6, RZ, RZ, R14 ;  /* 0x000000ffff067224 */ /* 0x000fce00078e000e */
[----:B------:R-:W-:Y:S05]  /*30440*/  WARPSYNC.COLLECTIVE R15, `(.L_x_2777) ;  /* 0x000000000f087348 */ /* 0x000fea0003c00000 */
[----:B------:R0:W1:Y:S02]  /*30450*/  SHFL.IDX P6, R14, R13, R12, R11 ;  /* 0x0000000c0d0e7389 */ /* 0x00006400000c000b */
[----:B01----:R-:W-:Y:S01]  /*30460*/  ENDCOLLECTIVE ;  /* 0x000000000000791b */ /* 0x003fe20003800000 */
.L_x_2777:
        /* <DEDUP_REMOVED lines=17> */
.L_x_2778:
[----:B------:R-:W-:Y:S02]  /*30580*/  IMAD.MOV.U32 R13, RZ, RZ, R4 ;  /* 0x000000ffff0d7224 */ /* 0x000fe400078e0004 */
[----:B------:R-:W-:-:S07]  /*30590*/  IMAD.MOV.U32 R6, RZ, RZ, R14 ;  /* 0x000000ffff067224 */ /* 0x000fce00078e000e */
[----:B------:R-:W-:Y:S05]  /*305a0*/  WARPSYNC.COLLECTIVE R15, `(.L_x_2779) ;  /* 0x000000000f087348 */ /* 0x000fea0003c00000 */
[----:B------:R0:W1:Y:S02]  /*305b0*/  SHFL.IDX P6, R14, R13, R12, R11 ;  /* 0x0000000c0d0e7389 */ /* 0x00006400000c000b */
[----:B01----:R-:W-:Y:S01]  /*305c0*/  ENDCOLLECTIVE ;  /* 0x000000000000791b */ /* 0x003fe20003800000 */
.L_x_2779:
        /* <DEDUP_REMOVED lines=17> */
.L_x_2780:
[----:B------:R-:W-:Y:S02]  /*306e0*/  IMAD.MOV.U32 R13, RZ, RZ, R4 ;  /* 0x000000ffff0d7224 */ /* 0x000fe400078e0004 */
[----:B------:R-:W-:-:S07]  /*306f0*/  IMAD.MOV.U32 R6, RZ, RZ, R14 ;  /* 0x000000ffff067224 */ /* 0x000fce00078e000e */
[----:B------:R-:W-:Y:S05]  /*30700*/  WARPSYNC.COLLECTIVE R15, `(.L_x_2781) ;  /* 0x000000000f087348 */ /* 0x000fea0003c00000 */
[----:B------:R0:W1:Y:S02]  /*30710*/  SHFL.IDX P6, R14, R13, R12, R11 ;  /* 0x0000000c0d0e7389 */ /* 0x00006400000c000b */
[----:B01----:R-:W-:Y:S01]  /*30720*/  ENDCOLLECTIVE ;  /* 0x000000000000791b */ /* 0x003fe20003800000 */
.L_x_2781:
        /* <DEDUP_REMOVED lines=17> */
.L_x_2782:
[----:B------:R-:W-:Y:S02]  /*30840*/  IMAD.MOV.U32 R13, RZ, RZ, R4 ;  /* 0x000000ffff0d7224 */ /* 0x000fe400078e0004 */
[----:B------:R-:W-:-:S07]  /*30850*/  IMAD.MOV.U32 R6, RZ, RZ, R14 ;  /* 0x000000ffff067224 */ /* 0x000fce00078e000e */
[----:B------:R-:W-:Y:S05]  /*30860*/  WARPSYNC.COLLECTIVE R15, `(.L_x_2783) ;  /* 0x000000000f087348 */ /* 0x000fea0003c00000 */
[----:B------:R0:W1:Y:S02]  /*30870*/  SHFL.IDX P6, R14, R13, R12, R11 ;  /* 0x0000000c0d0e7389 */ /* 0x00006400000c000b */
[----:B01----:R-:W-:Y:S01]  /*30880*/  ENDCOLLECTIVE ;  /* 0x000000000000791b */ /* 0x003fe20003800000 */
.L_x_2783:
        /* <DEDUP_REMOVED lines=15> */
.L_x_2784:
[----:B------:R-:W-:-:S05]  /*30980*/  VIADD R7, R2, 0x60 ;  /* 0x0000006002077836 */ /* 0x000fca0000000000 */
[----:B------:R-:W-:Y:S01]  /*30990*/  ISETP.GE.AND P1, PT, R7, R0, PT ;  /* 0x000000000700720c */ /* 0x000fe20003f26270 */
[----:B------:R-:W-:Y:S02]  /*309a0*/  IMAD.MOV.U32 R13, RZ, RZ, R4 ;  /* 0x000000ffff0d7224 */ /* 0x000fe400078e0004 */
[----:B------:R-:W-:-:S10]  /*309b0*/  IMAD.MOV.U32 R6, RZ, RZ, R14 ;  /* 0x000000ffff067224 */ /* 0x000fd400078e000e */
[----:B------:R-:W-:Y:S05]  /*309c0*/  WARPSYNC.COLLECTIVE R15, `(.L_x_2785) ;  /* 0x000000000f087348 */ /* 0x000fea0003c00000 */
[----:B------:R0:W1:Y:S02]  /*309d0*/  SHFL.IDX P6, R14, R13, R12, R11 ;  /* 0x0000000c0d0e7389 */ /* 0x00006400000c000b */
[----:B01----:R-:W-:Y:S01]  /*309e0*/  ENDCOLLECTIVE ;  /* 0x000000000000791b */ /* 0x003fe20003800000 */
.L_x_2785:
        /* <DEDUP_REMOVED lines=15> */
.L_x_2786:
[----:B------:R-:W-:Y:S02]  /*30ae0*/  IMAD.MOV.U32 R13, RZ, RZ, R4 ;  /* 0x000000ffff0d7224 */ /* 0x000fe400078e0004 */
[----:B------:R-:W-:-:S07]  /*30af0*/  IMAD.MOV.U32 R5, RZ, RZ, R14 ;  /* 0x000000ffff057224 */ /* 0x000fce00078e000e */
[----:B------:R-:W-:Y:S05]  /*30b00*/  WARPSYNC.COLLECTIVE R15, `(.L_x_2787) ;  /* 0x000000000f087348 */ /* 0x000fea0003c00000 */
[----:B------:R0:W1:Y:S02]  /*30b10*/  SHFL.IDX P6, R14, R13, R12, R11 ;  /* 0x0000000c0d0e7389 */ /* 0x00006400000c000b */
[----:B01----:R-:W-:Y:S01]  /*30b20*/  ENDCOLLECTIVE ;  /* 0x000000000000791b */ /* 0x003fe20003800000 */
.L_x_2787:
[----:B------:R-:W-:Y:S01]  /*30b30*/  IMAD.MOV.U32 R3, RZ, RZ, R14 ;  /* 0x000000ffff037224 */ /* 0x000fe200078e000e */
[----:B------:R-:W-:Y:S06]  /*30b40*/  BRA `(.L_x_2788) ;  /* 0xffffff8800587947 */ /* 0x000fec000383ffff */
.L_x_2563:
[----:B0-----:R0:W1:Y:S02]  /*30b50*/  SYNCS.PHASECHK.TRANS64.TRYWAIT P0, [R18+URZ+0x2e820], R0 ;  /* 0x02e82000120075a7 */ /* 0x001064000800017f */
[----:B-1----:R-:W-:Y:S05]  /*30b60*/  @!P0 NANOSLEEP.SYNCS 0x989680 ;  /* 0x009896800000895d */ /* 0x002fea0003900000 */
[----:B------:R-:W1:Y:S02]  /*30b70*/  @!P0 SYNCS.PHASECHK.TRANS64 P0, [R18+URZ+0x2e820], R0 ;  /* 0x02e82000120085a7 */ /* 0x000e64000800007f */
[----:B-1----:R-:W-:Y:S05]  /*30b80*/  @!P0 BRA `(.L_x_2563) ;  /* 0xfffffffc00f08947 */ /* 0x002fea000383ffff */
[----:B------:R-:W-:Y:S05]  /*30b90*/  BRA `(.L_x_2789) ;  /* 0xffffff8800b87947 */ /* 0x000fea000383ffff */
.L_x_2569:
[----:B--2---:R2:W3:Y:S02]  /*30ba0*/  SYNCS.PHASECHK.TRANS64.TRYWAIT P0, [R6+URZ+0x2e880], R5 ;  /* 0x02e88005060075a7 */ /* 0x0044e4000800017f */
[----:B---3--:R-:W-:Y:S05]  /*30bb0*/  @!P0 NANOSLEEP.SYNCS 0x989680 ;  /* 0x009896800000895d */ /* 0x008fea0003900000 */
[----:B------:R-:W3:Y:S02]  /*30bc0*/  @!P0 SYNCS.PHASECHK.TRANS64 P0, [R6+URZ+0x2e880], R5 ;  /* 0x02e88005060085a7 */ /* 0x000ee4000800007f */
[----:B---3--:R-:W-:Y:S05]  /*30bd0*/  @!P0 BRA `(.L_x_2569) ;  /* 0xfffffffc00f08947 */ /* 0x008fea000383ffff */
[----:B------:R-:W-:Y:S05]  /*30be0*/  BRA `(.L_x_2790) ;  /* 0xffffff8c00787947 */ /* 0x000fea000383ffff */
.L_x_2574:
[----:B-1----:R1:W3:Y:S02]  /*30bf0*/  SYNCS.PHASECHK.TRANS64.TRYWAIT P0, [R6+URZ+0x2e840], R5 ;  /* 0x02e84005060075a7 */ /* 0x0022e4000800017f */
[----:B---3--:R-:W-:Y:S05]  /*30c00*/  @!P0 NANOSLEEP.SYNCS 0x989680 ;  /* 0x009896800000895d */ /* 0x008fea0003900000 */
[----:B------:R-:W3:Y:S02]  /*30c10*/  @!P0 SYNCS.PHASECHK.TRANS64 P0, [R6+URZ+0x2e840], R5 ;  /* 0x02e84005060085a7 */ /* 0x000ee4000800007f */
[----:B---3--:R-:W-:Y:S05]  /*30c20*/  @!P0 BRA `(.L_x_2574) ;  /* 0xfffffffc00f08947 */ /* 0x008fea000383ffff */
[----:B------:R-:W-:Y:S05]  /*30c30*/  BRA `(.L_x_2791) ;  /* 0xffffff8c00f87947 */ /* 0x000fea000383ffff */
.L_x_2580:
[----:B--2---:R2:W3:Y:S02]  /*30c40*/  SYNCS.PHASECHK.TRANS64.TRYWAIT P0, [R19+URZ+0x2e870], R4 ;  /* 0x02e87004130075a7 */ /* 0x0044e4000800017f */
[----:B---3--:R-:W-:Y:S05]  /*30c50*/  @!P0 NANOSLEEP.SYNCS 0x989680 ;  /* 0x009896800000895d */ /* 0x008fea0003900000 */
[----:B------:R-:W3:Y:S02]  /*30c60*/  @!P0 SYNCS.PHASECHK.TRANS64 P0, [R19+URZ+0x2e870], R4 ;  /* 0x02e87004130085a7 */ /* 0x000ee4000800007f */
[----:B---3--:R-:W-:Y:S05]  /*30c70*/  @!P0 BRA `(.L_x_2580) ;  /* 0xfffffffc00f08947 */ /* 0x008fea000383ffff */
[----:B------:R-:W-:Y:S05]  /*30c80*/  BRA `(.L_x_2792) ;  /* 0xffffff9000947947 */ /* 0x000fea000383ffff */
.L_x_2582:
[----:B---3--:R3:W4:Y:S02]  /*30c90*/  SYNCS.PHASECHK.TRANS64.TRYWAIT P0, [R19+URZ+0x2e860], R2 ;  /* 0x02e86002130075a7 */ /* 0x008724000800017f */
[----:B----4-:R-:W-:Y:S05]  /*30ca0*/  @!P0 NANOSLEEP.SYNCS 0x989680 ;  /* 0x009896800000895d */ /* 0x010fea0003900000 */
[----:B------:R-:W4:Y:S02]  /*30cb0*/  @!P0 SYNCS.PHASECHK.TRANS64 P0, [R19+URZ+0x2e860], R2 ;  /* 0x02e86002130085a7 */ /* 0x000f24000800007f */
[----:B----4-:R-:W-:Y:S05]  /*30cc0*/  @!P0 BRA `(.L_x_2582) ;  /* 0xfffffffc00f08947 */ /* 0x010fea000383ffff */
[----:B------:R-:W-:Y:S05]  /*30cd0*/  BRA `(.L_x_2793) ;  /* 0xffffff90009c7947 */ /* 0x000fea000383ffff */
.L_x_2589:
[----:B0-----:R0:W1:Y:S02]  /*30ce0*/  SYNCS.PHASECHK.TRANS64.TRYWAIT P1, [R16+URZ+0x2e870], R3 ;  /* 0x02e87003100075a7 */ /* 0x001064000802017f */
[----:B-1----:R-:W-:Y:S05]  /*30cf0*/  @!P1 NANOSLEEP.SYNCS 0x989680 ;  /* 0x009896800000995d */ /* 0x002fea0003900000 */
[----:B------:R-:W1:Y:S02]  /*30d00*/  @!P1 SYNCS.PHASECHK.TRANS64 P1, [R16+URZ+0x2e870], R3 ;  /* 0x02e87003100095a7 */ /* 0x000e64000802007f */
[----:B-1----:R-:W-:Y:S05]  /*30d10*/  @!P1 BRA `(.L_x_2589) ;  /* 0xfffffffc00f09947 */ /* 0x002fea000383ffff */
[----:B------:R-:W-:Y:S05]  /*30d20*/  BRA `(.L_x_2794) ;  /* 0xffffff9800dc7947 */ /* 0x000fea000383ffff */
.L_x_2591:
[----:B0-----:R0:W1:Y:S02]  /*30d30*/  SYNCS.PHASECHK.TRANS64.TRYWAIT P1, [R16+URZ+0x2e860], R3 ;  /* 0x02e86003100075a7 */ /* 0x001064000802017f */
[----:B-1----:R-:W-:Y:S05]  /*30d40*/  @!P1 NANOSLEEP.SYNCS 0x989680 ;  /* 0x009896800000995d */ /* 0x002fea0003900000 */
[----:B------:R-:W1:Y:S02]  /*30d50*/  @!P1 SYNCS.PHASECHK.TRANS64 P1, [R16+URZ+0x2e860], R3 ;  /* 0x02e86003100095a7 */ /* 0x000e64000802007f */
[----:B-1----:R-:W-:Y:S05]  /*30d60*/  @!P1 BRA `(.L_x_2591) ;  /* 0xfffffffc00f09947 */ /* 0x002fea000383ffff */
[----:B------:R-:W-:Y:S05]  /*30d70*/  BRA `(.L_x_2795) ;  /* 0xffffff9800e47947 */ /* 0x000fea000383ffff */
.L_x_2595:
[----:B------:R-:W2:Y:S01]  /*30d80*/  LDL R3, [R1] ;  /* 0x0000000001037983 */ /* 0x000ea20000100800 */
[----:B------:R-:W-:Y:S01]  /*30d90*/  BSSY B0, `(.L_x_2796) ;  /* 0x0000008000007945 */ /* 0x000fe20003800000 */
[----:B------:R-:W-:Y:S02]  /*30da0*/  IMAD.MOV.U32 R12, RZ, RZ, RZ ;  /* 0x000000ffff0c7224 */ /* 0x000fe400078e00ff */
[----:B------:R-:W-:Y:S02]  /*30db0*/  IMAD.MOV.U32 R11, RZ, RZ, 0x1f ;  /* 0x0000001fff0b7424 */ /* 0x000fe400078e00ff */
[----:B------:R-:W-:Y:S02]  /*30dc0*/  IMAD.MOV.U32 R15, RZ, RZ, -0x1 ;  /* 0xffffffffff0f7424 */ /* 0x000fe400078e00ff */
[----:B--2---:R-:W-:-:S07]  /*30dd0*/  IMAD.MOV.U32 R13, RZ, RZ, R3 ;  /* 0x000000ffff0d7224 */ /* 0x004fce00078e0003 */
[----:B------:R-:W-:Y:S05]  /*30de0*/  WARPSYNC.COLLECTIVE R15, `(.L_x_2797) ;  /* 0x000000000f087348 */ /* 0x000fea0003c00000 */
[----:B------:R0:W1:Y:S02]  /*30df0*/  SHFL.IDX P6, R14, R13, R12, R11 ;  /* 0x0000000c0d0e7389 */ /* 0x00006400000c000b */
[----:B01----:R-:W-:Y:S01]  /*30e00*/  ENDCOLLECTIVE ;  /* 0x000000000000791b */ /* 0x003fe20003800000 */
.L_x_2797:
[----:B------:R-:W-:Y:S05]  /*30e10*/  BSYNC B0 ;  /* 0x0000000000007941 */ /* 0x000fea0003800000 */
.L_x_2796:
        /* <DEDUP_REMOVED lines=9> */
.L_x_2798:
        /* <DEDUP_REMOVED lines=27> */
.L_x_2799:
        /* <DEDUP_REMOVED lines=8> */
.L_x_2800:
        /* <DEDUP_REMOVED lines=8> */
.L_x_2801:
        /* <DEDUP_REMOVED lines=8> */
.L_x_2802:
        /* <DEDUP_REMOVED lines=8> */
.L_x_2803:
        /* <DEDUP_REMOVED lines=9> */
.L_x_2804:
[----:B------:R-:W-:Y:S01]  /*312f0*/  IMAD.MOV.U32 R3, RZ, RZ, R14 ;  /* 0x000000ffff037224 */ /* 0x000fe200078e000e */
[----:B------:R-:W-:Y:S06]  /*31300*/  BRA `(.L_x_2805) ;  /* 0xffffffa000447947 */ /* 0x000fec000383ffff */
.L_x_2598:
        /* <DEDUP_REMOVED lines=8> */
.L_x_2807:
[----:B------:R-:W-:Y:S05]  /*31390*/  BSYNC B0 ;  /* 0x0000000000007941 */ /* 0x000fea0003800000 */
.L_x_2806:
        /* <DEDUP_REMOVED lines=10> */
.L_x_2808:
        /* <DEDUP_REMOVED lines=8> */
.L_x_2809:
        /* <DEDUP_REMOVED lines=8> */
.L_x_2810:
        /* <DEDUP_REMOVED lines=8> */
.L_x_2811:
        /* <DEDUP_REMOVED lines=9> */
.L_x_2812:
[----:B------:R-:W-:Y:S01]  /*31650*/  IMAD.MOV.U32 R3, RZ, RZ, R14 ;  /* 0x000000ffff037224 */ /* 0x000fe200078e000e */
[----:B------:R-:W-:Y:S06]  /*31660*/  BRA `(.L_x_2813) ;  /* 0xffffffa0001c7947 */ /* 0x000fec000383ffff */
.L_x_2600:
[----:B------:R-:W-:Y:S01]  /*31670*/  BSSY B0, `(.L_x_2814) ;  /* 0x0000006000007945 */ /* 0x000fe20003800000 */
[----:B------:R-:W-:Y:S01]  /*31680*/  PLOP3.LUT P6, PT, P6, PT, PT, 0x8, 0x0 ;  /* 0x000000000000781c */ /* 0x000fe200037ce170 */
[----:B------:R-:W-:-:S12]  /*31690*/  IMAD.MOV.U32 R15, RZ, RZ, -0x1 ;  /* 0xffffffffff0f7424 */ /* 0x000fd800078e00ff */
[----:B0-----:R-:W-:Y:S05]  /*316a0*/  WARPSYNC.COLLECTIVE R15, `(.L_x_2815) ;  /* 0x000000000f087348 */ /* 0x001fea0003c00000 */
[----:B------:R-:W-:Y:S01]  /*316b0*/  VOTE.ANY R14, PT, P6 ;  /* 0x00000000000e7806 */ /* 0x000fe200030e0100 */
[----:B0-----:R-:W-:Y:S06]  /*316c0*/  ENDCOLLECTIVE ;  /* 0x000000000000791b */ /* 0x001fec0003800000 */
.L_x_2815:
[----:B------:R-:W-:Y:S05]  /*316d0*/  BSYNC B0 ;  /* 0x0000000000007941 */ /* 0x000fea0003800000 */
.L_x_2814:
        /* <DEDUP_REMOVED lines=10> */
.L_x_2816:
[----:B------:R-:W-:Y:S02]  /*31780*/  IMAD.MOV.U32 R13, RZ, RZ, R6 ;  /* 0x000000ffff0d7224 */ /* 0x000fe400078e0006 */
[----:B------:R-:W-:-:S07]  /*31790*/  IMAD.MOV.U32 R5, RZ, RZ, R14 ;  /* 0x000000ffff057224 */ /* 0x000fce00078e000e */
[----:B------:R-:W-:Y:S05]  /*317a0*/  WARPSYNC.COLLECTIVE R15, `(.L_x_2817) ;  /* 0x000000000f087348 */ /* 0x000fea0003c00000 */
[----:B------:R0:W1:Y:S02]  /*317b0*/  SHFL.IDX P6, R14, R13, R12, R11 ;  /* 0x0000000c0d0e7389 */ /* 0x00006400000c000b */
[----:B01----:R-:W-:Y:S01]  /*317c0*/  ENDCOLLECTIVE ;  /* 0x000000000000791b */ /* 0x003fe20003800000 */
.L_x_2817:
[----:B------:R-:W-:Y:S02]  /*317d0*/  IMAD.MOV.U32 R6, RZ, RZ, R14 ;  /* 0x000000ffff067224 */ /* 0x000fe400078e000e */
[----:B------:R-:W-:-:S05]  /*317e0*/  IMAD.IADD R10, R3, 0x1, R10 ;  /* 0x00000001030a7824 */ /* 0x000fca00078e020a */
[----:B------:R0:W-:Y:S01]  /*317f0*/  STL [R1+0xc], R10 ;  /* 0x00000c0a01007387 */ /* 0x0001e20000100800 */
[----:B------:R-:W-:Y:S05]  /*31800*/  BRA `(.L_x_2818) ;  /* 0xffffff9c00fc7947 */ /* 0x000fea000383ffff */
.L_x_2602:
[----:B------:R-:W-:Y:S01]  /*31810*/  BSSY B0, `(.L_x_2819) ;  /* 0x0000008000007945 */ /* 0x000fe20003800000 */
[----:B------:R-:W-:Y:S02]  /*31820*/  IMAD.MOV.U32 R13, RZ, RZ, R7 ;  /* 0x000000ffff0d7224 */ /* 0x000fe400078e0007 */
[----:B------:R-:W-:Y:S02]  /*31830*/  IMAD.MOV.U32 R12, RZ, RZ, R3 ;  /* 0x000000ffff0c7224 */ /* 0x000fe400078e0003 */
[----:B------:R-:W-:Y:S02]  /*31840*/  IMAD.MOV.U32 R11, RZ, RZ, 0x1f ;  /* 0x0000001fff0b7424 */ /* 0x000fe400078e00ff */
[----:B------:R-:W-:-:S07]  /*31850*/  IMAD.MOV.U32 R15, RZ, RZ, -0x1 ;  /* 0xffffffffff0f7424 */ /* 0x000fce00078e00ff */
[----:B0-----:R-:W-:Y:S05]  /*31860*/  WARPSYNC.COLLECTIVE R15, `(.L_x_2820) ;  /* 0x000000000f087348 */ /* 0x001fea0003c00000 */
[----:B------:R1:W2:Y:S02]  /*31870*/  SHFL.IDX P6, R14, R13, R12, R11 ;  /* 0x0000000c0d0e7389 */ /* 0x0002a400000c000b */
[----:B012---:R-:W-:Y:S01]  /*31880*/  ENDCOLLECTIVE ;  /* 0x000000000000791b */ /* 0x007fe20003800000 */
.L_x_2820:
[----:B------:R-:W-:Y:S05]  /*31890*/  BSYNC B0 ;  /* 0x0000000000007941 */ /* 0x000fea0003800000 */
.L_x_2819:
[----:B------:R-:W-:Y:S01]  /*318a0*/  IMAD.MOV.U32 R3, RZ, RZ, R14 ;  /* 0x000000ffff037224 */ /* 0x000fe200078e000e */
[----:B------:R-:W-:Y:S06]  /*318b0*/  BRA `(.L_x_2821) ;  /* 0xffffff9c00e87947 */ /* 0x000fec000383ffff */
.L_x_2608:
[----:B0-----:R0:W1:Y:S02]  /*318c0*/  SYNCS.PHASECHK.TRANS64.TRYWAIT P0, [R0+URZ+0x2e820], R3 ;  /* 0x02e82003000075a7 */ /* 0x001064000800017f */
[----:B-1----:R-:W-:Y:S05]  /*318d0*/  @!P0 NANOSLEEP.SYNCS 0x989680 ;  /* 0x009896800000895d */ /* 0x002fea0003900000 */
[----:B------:R-:W1:Y:S02]  /*318e0*/  @!P0 SYNCS.PHASECHK.TRANS64 P0, [R0+URZ+0x2e820], R3 ;  /* 0x02e82003000085a7 */ /* 0x000e64000800007f */
[----:B-1----:R-:W-:Y:S05]  /*318f0*/  @!P0 BRA `(.L_x_2608) ;  /* 0xfffffffc00f08947 */ /* 0x002fea000383ffff */
[----:B------:R-:W-:Y:S05]  /*31900*/  BRA `(.L_x_2822) ;  /* 0xffffffa800907947 */ /* 0x000fea000383ffff */
.L_x_2609:
        /* <DEDUP_REMOVED lines=11> */
.L_x_2824:
[----:B------:R-:W-:Y:S05]  /*319c0*/  BSYNC B0 ;  /* 0x0000000000007941 */ /* 0x000fea0003800000 */
.L_x_2823:
[----:B------:R-:W-:Y:S05]  /*319d0*/  BRA `(.L_x_2825) ;  /* 0xffffffa800787947 */ /* 0x000fea000383ffff */
.L_x_2610:
[----:B------:R-:W-:Y:S01]  /*319e0*/  BSSY B0, `(.L_x_2826) ;  /* 0x0000006000007945 */ /* 0x000fe20003800000 */
[----:B------:R-:W-:-:S07]  /*319f0*/  IMAD.MOV.U32 R15, RZ, RZ, -0x1 ;  /* 0xffffffffff0f7424 */ /* 0x000fce00078e00ff */
[----:B01----:R-:W-:Y:S05]  /*31a00*/  WARPSYNC.COLLECTIVE R15, `(.L_x_2827) ;  /* 0x000000000f0c7348 */ /* 0x003fea0003c00000 */
[----:B------:R-:W-:Y:S02]  /*31a10*/  ELECT P6, UR62, PT ;  /* 0x00000000003e782f */ /* 0x000fe400038c0000 */
[----:B------:R-:W-:Y:S01]  /*31a20*/  MOV R14, UR62 ;  /* 0x0000003e000e7c02 */ /* 0x000fe20008000f00 */
[----:B01----:R-:W-:Y:S10]  /*31a30*/  ENDCOLLECTIVE ;  /* 0x000000000000791b */ /* 0x003ff40003800000 */
.L_x_2827:
[----:B------:R-:W-:Y:S05]  /*31a40*/  BSYNC B0 ;  /* 0x0000000000007941 */ /* 0x000fea0003800000 */
.L_x_2826:
[----:B------:R-:W-:Y:S05]  /*31a50*/  BRA `(.L_x_2828) ;  /* 0xffffffa8006c7947 */ /* 0x000fea000383ffff */
.L_x_2612:
[----:B0-----:R0:W1:Y:S02]  /*31a60*/  SYNCS.PHASECHK.TRANS64.TRYWAIT P1, [R6+URZ], R5 ;  /* 0x00000005060075a7 */ /* 0x001064000802017f */
[----:B-1----:R-:W-:Y:S05]  /*31a70*/  @!P1 NANOSLEEP.SYNCS 0x989680 ;  /* 0x009896800000995d */ /* 0x002fea0003900000 */
[----:B------:R-:W1:Y:S02]  /*31a80*/  @!P1 SYNCS.PHASECHK.TRANS64 P1, [R6+URZ], R5 ;  /* 0x00000005060095a7 */ /* 0x000e64000802007f */
[----:B-1----:R-:W-:Y:S05]  /*31a90*/  @!P1 BRA `(.L_x_2612) ;  /* 0xfffffffc00f09947 */ /* 0x002fea000383ffff */
[----:B------:R-:W-:Y:S05]  /*31aa0*/  BRA `(.L_x_2829) ;  /* 0xffffffa800a87947 */ /* 0x000fea000383ffff */
.L_x_2613:
[----:B-1----:R1:W2:Y:S02]  /*31ab0*/  SYNCS.PHASECHK.TRANS64.TRYWAIT P1, [R7+URZ], R2 ;  /* 0x00000002070075a7 */ /* 0x0022a4000802017f */
[----:B--2---:R-:W-:Y:S05]  /*31ac0*/  @!P1 NANOSLEEP.SYNCS 0x989680 ;  /* 0x009896800000995d */ /* 0x004fea0003900000 */
[----:B------:R-:W2:Y:S02]  /*31ad0*/  @!P1 SYNCS.PHASECHK.TRANS64 P1, [R7+URZ], R2 ;  /* 0x00000002070095a7 */ /* 0x000ea4000802007f */
[----:B--2---:R-:W-:Y:S05]  /*31ae0*/  @!P1 BRA `(.L_x_2613) ;  /* 0xfffffffc00f09947 */ /* 0x004fea000383ffff */
[----:B------:R-:W-:Y:S05]  /*31af0*/  BRA `(.L_x_2830) ;  /* 0xffffffa8009c7947 */ /* 0x000fea000383ffff */
.L_x_2615:
[----:B--2---:R2:W3:Y:S02]  /*31b00*/  SYNCS.PHASECHK.TRANS64.TRYWAIT P1, [R4+URZ+0x2e860], R5 ;  /* 0x02e86005040075a7 */ /* 0x0044e4000802017f */
[----:B---3--:R-:W-:Y:S05]  /*31b10*/  @!P1 NANOSLEEP.SYNCS 0x989680 ;  /* 0x009896800000995d */ /* 0x008fea0003900000 */
[----:B------:R-:W3:Y:S02]  /*31b20*/  @!P1 SYNCS.PHASECHK.TRANS64 P1, [R4+URZ+0x2e860], R5 ;  /* 0x02e86005040095a7 */ /* 0x000ee4000802007f */
[----:B---3--:R-:W-:Y:S05]  /*31b30*/  @!P1 BRA `(.L_x_2615) ;  /* 0xfffffffc00f09947 */ /* 0x008fea000383ffff */
[----:B------:R-:W-:Y:S05]  /*31b40*/  BRA `(.L_x_2831) ;  /* 0xffffffa800a07947 */ /* 0x000fea000383ffff */
.L_x_2617:
[----:B---3--:R3:W4:Y:S02]  /*31b50*/  SYNCS.PHASECHK.TRANS64.TRYWAIT P1, [R3+URZ+0x2e860], R2 ;  /* 0x02e86002030075a7 */ /* 0x008724000802017f */
[----:B----4-:R-:W-:Y:S05]  /*31b60*/  @!P1 NANOSLEEP.SYNCS 0x989680 ;  /* 0x009896800000995d */ /* 0x010fea0003900000 */
[----:B------:R-:W4:Y:S02]  /*31b70*/  @!P1 SYNCS.PHASECHK.TRANS64 P1, [R3+URZ+0x2e860], R2 ;  /* 0x02e86002030095a7 */ /* 0x000f24000802007f */
[----:B----4-:R-:W-:Y:S05]  /*31b80*/  @!P1 BRA `(.L_x_2617) ;  /* 0xfffffffc00f09947 */ /* 0x010fea000383ffff */
[----:B------:R-:W-:Y:S05]  /*31b90*/  BRA `(.L_x_2832) ;  /* 0xffffffa800a07947 */ /* 0x000fea000383ffff */
.L_x_2619:
[----:B----4-:R4:W0:Y:S02]  /*31ba0*/  SYNCS.PHASECHK.TRANS64.TRYWAIT P0, [R4+URZ+0x2e880], R5 ;  /* 0x02e88005040075a7 */ /* 0x010824000800017f */
[----:B0-----:R-:W-:Y:S05]  /*31bb0*/  @!P0 NANOSLEEP.SYNCS 0x989680 ;  /* 0x009896800000895d */ /* 0x001fea0003900000 */
[----:B------:R-:W0:Y:S02]  /*31bc0*/  @!P0 SYNCS.PHASECHK.TRANS64 P0, [R4+URZ+0x2e880], R5 ;  /* 0x02e88005040085a7 */ /* 0x000e24000800007f */
[----:B0-----:R-:W-:Y:S05]  /*31bd0*/  @!P0 BRA `(.L_x_2619) ;  /* 0xfffffffc00f08947 */ /* 0x001fea000383ffff */
[----:B------:R-:W-:Y:S05]  /*31be0*/  BRA `(.L_x_2620) ;  /* 0xffffffa8009c7947 */ /* 0x000fea000383ffff */
.L_x_2833:
        /* <DEDUP_REMOVED lines=9> */
.L_x_2842:


//--------------------- .nv.global.init           --------------------------
	.section	.nv.global.init,"aw",@progbits
	.align	4
.nv.global.init:
	.type		_ZZN5flash28permute_output_fp8_VcolmajorIN4cute6TensorINS1_11ArrayEngineIfLm64EEENS1_6LayoutINS1_5tupleIJNS6_IJNS1_1CILi2EEES8_NS7_ILi16EEEEEENS7_ILi1EEESB_EEENS6_IJNS6_IJSB_S8_NS7_ILi4EEEEEENS7_ILi0EEESF_EEEEEEEEEvRT_E9upper_map,@object
	.size		_ZZN5flash28permute_output_fp8_VcolmajorIN4cute6TensorINS1_11ArrayEngineIfLm64EEENS1_6LayoutINS1_5tupleIJNS6_IJNS1_1CILi2EEES8_NS7_ILi16EEEEEENS7_ILi1EEESB_EEENS6_IJNS6_IJSB_S8_NS7_ILi4EEEEEENS7_ILi0EEESF_EEEEEEEEEvRT_E9upper_map,($str$23 - _ZZN5flash28permute_output_fp8_VcolmajorIN4cute6TensorINS1_11ArrayEngineIfLm64EEENS1_6LayoutINS1_5tupleIJNS6_IJNS1_1CILi2EEES8_NS7_ILi16EEEEEENS7_ILi1EEESB_EEENS6_IJNS6_IJSB_S8_NS7_ILi4EEEEEENS7_ILi0EEESF_EEEEEEEEEvRT_E9upper_map)
_ZZN5flash28permute_output_fp8_VcolmajorIN4cute6TensorINS1_11ArrayEngineIfLm64EEENS1_6LayoutINS1_5tupleIJNS6_IJNS1_1CILi2EEES8_NS7_ILi16EEEEEENS7_ILi1EEESB_EEENS6_IJNS6_IJSB_S8_NS7_ILi4EEEEEENS7_ILi0EEESF_EEEEEEEEEvRT_E9upper_map:
        /*0000*/ 	.byte	0x00, 0x00, 0x00, 0x00, 0x02, 0x00, 0x00, 0x00, 0x03, 0x00, 0x00, 0x00, 0x01, 0x00, 0x00, 0x00
	.type		$str$23,@object
	.size		$str$23,($str$24 - $str$23)
$str$23:
        /*0010*/ 	.byte	0x28, 0x61, 0x64, 0x64, 0x72, 0x65, 0x73, 0x73, 0x20, 0x26, 0x20, 0x6d, 0x61, 0x73, 0x6b, 0x29
        /*0020*/ 	.byte	0x20, 0x3d, 0x3d, 0x20, 0x30, 0x00
	.type		$str$24,@object
	.size		$str$24,(__unnamed_5 - $str$24)
$str$24:
        /*0026*/ 	.byte	0x2f, 0x74, 0x6d, 0x70, 0x2f, 0x6f, 0x73, 0x73, 0x5f, 0x6b, 0x65, 0x72, 0x6e, 0x65, 0x6c, 0x73
        /*0036*/ 	.byte	0x5f, 0x73, 0x72, 0x63, 0x2f, 0x66, 0x6c, 0x61, 0x73, 0x68, 0x5f, 0x61, 0x74, 0x74, 0x65, 0x6e
        /*0046*/ 	.byte	0x74, 0x69, 0x6f, 0x6e, 0x2f, 0x63, 0x73, 0x72, 0x63, 0x2f, 0x63, 0x75, 0x74, 0x6c, 0x61, 0x73
        /*0056*/ 	.byte	0x73, 0x2f, 0x69, 0x6e, 0x63, 0x6c, 0x75, 0x64, 0x65, 0x2f, 0x63, 0x75, 0x74, 0x65, 0x2f, 0x70
        /*0066*/ 	.byte	0x6f, 0x69, 0x6e, 0x74, 0x65, 0x72, 0x5f, 0x66, 0x6c, 0x61, 0x67, 0x67, 0x65, 0x64, 0x2e, 0x68
        /*0076*/ 	.byte	0x70, 0x70, 0x00
	.type		__unnamed_5,@object
	.size		__unnamed_5,(__unnamed_6 - __unnamed_5)
__unnamed_5:
        /* <DEDUP_REMOVED lines=24> */
        /*01f9*/ 	.byte	0x3e, 0x3e, 0x20, 0x26, 0x5d, 0x00
	.type		__unnamed_6,@object
	.size		__unnamed_6,(__unnamed_3 - __unnamed_6)
__unnamed_6:
        /* <DEDUP_REMOVED lines=25> */
	.type		__unnamed_3,@object
	.size		__unnamed_3,(__unnamed_4 - __unnamed_3)
__unnamed_3:
        /* <DEDUP_REMOVED lines=29> */
        /*0555*/ 	.byte	0x5d, 0x00
	.type		__unnamed_4,@object
	.size		__unnamed_4,(__unnamed_2 - __unnamed_4)
__unnamed_4:
        /* <DEDUP_REMOVED lines=30> */
	.type		__unnamed_2,@object
	.size		__unnamed_2,(__unnamed_1 - __unnamed_2)
__unnamed_2:
        /* <DEDUP_REMOVED lines=30> */
	.type		__unnamed_1,@object
	.size		__unnamed_1,(.L_0 - __unnamed_1)
__unnamed_1:
        /* <DEDUP_REMOVED lines=30> */
.L_0:


//--------------------- .nv.shared._ZN7cutlass13device_kernelIN5flash11enable_sm90INS1_16FlashAttnFwdSm90INS1_25CollectiveMainloopFwdSm90ILi2EN4cute5tupleIJNS5_1CILi1EEES8_S8_EEENS6_IJNS7_ILi128EEENS7_ILi224EEESA_EEELi128ENS_12float_e4m3_tEfNS_4arch4Sm90ELb0ELb0ELb0ELb0ELb0ELb0ELb0ELb1ELb1ELb1ELb1ELb0EEENS1_21CollectiveEpilogueFwdINS6_IJSA_SA_SB_EEES9_NS_10bfloat16_tESF_Li256ELb0ELb1ELb1ELb1EEENS1_19SingleTileSchedulerILb0ELb1ELb1ELi128EEEEEEEEEvNT_6ParamsE --------------------------
	.section	.nv.shared._ZN7cutlass13device_kernelIN5flash11enable_sm90INS1_16FlashAttnFwdSm90INS1_25CollectiveMainloopFwdSm90ILi2EN4cute5tupleIJNS5_1CILi1EEES8_S8_EEENS6_IJNS7_ILi128EEENS7_ILi224EEESA_EEELi128ENS_12float_e4m3_tEfNS_4arch4Sm90ELb0ELb0ELb0ELb0ELb0ELb0ELb0ELb1ELb1ELb1ELb1ELb0EEENS1_21CollectiveEpilogueFwdINS6_IJSA_SA_SB_EEES9_NS_10bfloat16_tESF_Li256ELb0ELb1ELb1ELb1EEENS1_19SingleTileSchedulerILb0ELb1ELb1ELi128EEEEEEEEEvNT_6ParamsE,"aw",@nobits
	.sectionflags	@""
	.align	16
	.zero		1024


//--------------------- .nv.shared.reserved.0     --------------------------
	.section	.nv.shared.reserved.0,"aw",@nobits
	.weak		__nv_reservedSMEM_offset_0_alias
	.size		__nv_reservedSMEM_offset_0_alias, 0, 0
	.other		__nv_reservedSMEM_offset_0_alias,@"STO_CUDA_RESERVED_SHARED STV_DEFAULT"
__nv_reservedSMEM_offset_0_alias:
	.zero		0


//--------------------- .nv.global                --------------------------
	.section	.nv.global,"aw",@nobits
.nv.global:
	.type		_ZN72_INTERNAL_12b4d556_36_flash_fwd_hdim128_e4m3_split_sm90_cu_9afb97bd_34564cute1_E,@object
	.size		_ZN72_INTERNAL_12b4d556_36_flash_fwd_hdim128_e4m3_split_sm90_cu_9afb97bd_34564cute1_E,(_ZN72_INTERNAL_12b4d556_36_flash_fwd_hdim128_e4m3_split_sm90_cu_9afb97bd_34564cuda3std3__45__cpo6cbeginE - _ZN72_INTERNAL_12b4d556_36_flash_fwd_hdim128_e4m3_split_sm90_cu_9afb97bd_34564cute1_E)
_ZN72_INTERNAL_12b4d556_36_flash_fwd_hdim128_e4m3_split_sm90_cu_9afb97bd_34564cute1_E:
	.zero		1
	.type		_ZN72_INTERNAL_12b4d556_36_flash_fwd_hdim128_e4m3_split_sm90_cu_9afb97bd_34564cuda3std3__45__cpo6cbeginE,@object
	.size		_ZN72_INTERNAL_12b4d556_36_flash_fwd_hdim128_e4m3_split_sm90_cu_9afb97bd_34564cuda3std3__45__cpo6cbeginE,(_ZN72_INTERNAL_12b4d556_36_flash_fwd_hdim128_e4m3_split_sm90_cu_9afb97bd_34564cuda3std3__48in_placeE - _ZN72_INTERNAL_12b4d556_36_flash_fwd_hdim128_e4m3_split_sm90_cu_9afb97bd_34564cuda3std3__45__cpo6cbeginE)
_ZN72_INTERNAL_12b4d556_36_flash_fwd_hdim128_e4m3_split_sm90_cu_9afb97bd_34564cuda3std3__45__cpo6cbeginE:
	.zero		1
	.type		_ZN72_INTERNAL_12b4d556_36_flash_fwd_hdim128_e4m3_split_sm90_cu_9afb97bd_34564cuda3std3__48in_placeE,@object
	.size		_ZN72_INTERNAL_12b4d556_36_flash_fwd_hdim128_e4m3_split_sm90_cu_9afb97bd_34564cuda3std3__48in_placeE,(_ZN72_INTERNAL_12b4d556_36_flash_fwd_hdim128_e4m3_split_sm90_cu_9afb97bd_34564cuda3std6ranges3__45__cpo9iter_moveE - _ZN72_INTERNAL_12b4d556_36_flash_fwd_hdim128_e4m3_split_sm90_cu_9afb97bd_34564cuda3std3__48in_placeE)
_ZN72_INTERNAL_12b4d556_36_flash_fwd_hdim128_e4m3_split_sm90_cu_9afb97bd_34564cuda3std3__48in_placeE:
	.zero		1
	.type		_ZN72_INTERNAL_12b4d556_36_flash_fwd_hdim128_e4m3_split_sm90_cu_9afb97bd_34564cuda3std6ranges3__45__cpo9iter_moveE,@object
	.size		_ZN72_INTERNAL_12b4d556_36_flash_fwd_hdim128_e4m3_split_sm90_cu_9afb97bd_34564cuda3std6ranges3__45__cpo9iter_moveE,(_ZN72_INTERNAL_12b4d556_36_flash_fwd_hdim128_e4m3_split_sm90_cu_9afb97bd_34564cuda3std3__45__cpo5beginE - _ZN72_INTERNAL_12b4d556_36_flash_fwd_hdim128_e4m3_split_sm90_cu_9afb97bd_34564cuda3std6ranges3__45__cpo9iter_moveE)
_ZN72_INTERNAL_12b4d556_36_flash_fwd_hdim128_e4m3_split_sm90_cu_9afb97bd_34564cuda3std6ranges3__45__cpo9iter_moveE:
	.zero		1
	.type		_ZN72_INTERNAL_12b4d556_36_flash_fwd_hdim128_e4m3_split_sm90_cu_9afb97bd_34564cuda3std3__45__cpo5beginE,@object
	.size		_ZN72_INTERNAL_12b4d556_36_flash_fwd_hdim128_e4m3_split_sm90_cu_9afb97bd_34564cuda3std3__45__cpo5beginE,(_ZN72_INTERNAL_12b4d556_36_flash_fwd_hdim128_e4m3_split_sm90_cu_9afb97bd_34564cuda3std3__474_GLOBAL__N__12b4d556_36_flash_fwd_hdim128_e4m3_split_sm90_cu_9afb97bd_34566ignoreE - _ZN72_INTERNAL_12b4d556_36_flash_fwd_hdim128_e4m3_split_sm90_cu_9afb97bd_34564cuda3std3__45__cpo5beginE)
_ZN72_INTERNAL_12b4d556_36_flash_fwd_hdim128_e4m3_split_sm90_cu_9afb97bd_34564cuda3std3__45__cpo5beginE:
	.zero		1
	.type		_ZN72_INTERNAL_12b4d556_36_flash_fwd_hdim128_e4m3_split_sm90_cu_9afb97bd_34564cuda3std3__474_GLOBAL__N__12b4d556_36_flash_fwd_hdim128_e4m3_split_sm90_cu_9afb97bd_34566ignoreE,@object
	.size		_ZN72_INTERNAL_12b4d556_36_flash_fwd_hdim128_e4m3_split_sm90_cu_9afb97bd_34564cuda3std3__474_GLOBAL__N__12b4d556_36_flash_fwd_hdim128_e4m3_split_sm90_cu_9afb97bd_34566ignoreE,(_ZN72_INTERNAL_12b4d556_36_flash_fwd_hdim128_e4m3_split_sm90_cu_9afb97bd_34564cute7productE - _ZN72_INTERNAL_12b4d556_36_flash_fwd_hdim128_e4m3_split_sm90_cu_9afb97bd_34564cuda3std3__474_GLOBAL__N__12b4d556_36_flash_fwd_hdim128_e4m3_split_sm90_cu_9afb97bd_34566ignoreE)
_ZN72_INTERNAL_12b4d556_36_flash_fwd_hdim128_e4m3_split_sm90_cu_9afb97bd_34564cuda3std3__474_GLOBAL__N__12b4d556_36_flash_fwd_hdim128_e4m3_split_sm90_cu_9afb97bd_34566ignoreE:
	.zero		1
	.type		_ZN72_INTERNAL_12b4d556_36_flash_fwd_hdim128_e4m3_split_sm90_cu_9afb97bd_34564cute7productE,@object
	.size		_ZN72_INTERNAL_12b4d556_36_flash_fwd_hdim128_e4m3_split_sm90_cu_9afb97bd_34564cute7productE,(_ZN72_INTERNAL_12b4d556_36_flash_fwd_hdim128_e4m3_split_sm90_cu_9afb97bd_34564cuda3std3__45__cpo3endE - _ZN72_INTERNAL_12b4d556_36_flash_fwd_hdim128_e4m3_split_sm90_cu_9afb97bd_34564cute7productE)
_ZN72_INTERNAL_12b4d556_36_flash_fwd_hdim128_e4m3_split_sm90_cu_9afb97bd_34564cute7productE:
	.zero		1
	.type		_ZN72_INTERNAL_12b4d556_36_flash_fwd_hdim128_e4m3_split_sm90_cu_9afb97bd_34564cuda3std3__45__cpo3endE,@object
	.size		_ZN72_INTERNAL_12b4d556_36_flash_fwd_hdim128_e4m3_split_sm90_cu_9afb97bd_34564cuda3std3__45__cpo3endE,(_ZN72_INTERNAL_12b4d556_36_flash_fwd_hdim128_e4m3_split_sm90_cu_9afb97bd_34564cuda3std3__419piecewise_constructE - _ZN72_INTERNAL_12b4d556_36_flash_fwd_hdim128_e4m3_split_sm90_cu_9afb97bd_34564cuda3std3__45__cpo3endE)
_ZN72_INTERNAL_12b4d556_36_flash_fwd_hdim128_e4m3_split_sm90_cu_9afb97bd_34564cuda3std3__45__cpo3endE:
	.zero		1
	.type		_ZN72_INTERNAL_12b4d556_36_flash_fwd_hdim128_e4m3_split_sm90_cu_9afb97bd_34564cuda3std3__419piecewise_constructE,@object
	.size		_ZN72_INTERNAL_12b4d556_36_flash_fwd_hdim128_e4m3_split_sm90_cu_9afb97bd_34564cuda3std3__419piecewise_constructE,(_ZN72_INTERNAL_12b4d556_36_flash_fwd_hdim128_e4m3_split_sm90_cu_9afb97bd_34564cuda3std3__45__cpo4cendE - _ZN72_INTERNAL_12b4d556_36_flash_fwd_hdim128_e4m3_split_sm90_cu_9afb97bd_34564cuda3std3__419piecewise_constructE)
_ZN72_INTERNAL_12b4d556_36_flash_fwd_hdim128_e4m3_split_sm90_cu_9afb97bd_34564cuda3std3__419piecewise_constructE:
	.zero		1
	.type		_ZN72_INTERNAL_12b4d556_36_flash_fwd_hdim128_e4m3_split_sm90_cu_9afb97bd_34564cuda3std3__45__cpo4cendE,@object
	.size		_ZN72_INTERNAL_12b4d556_36_flash_fwd_hdim128_e4m3_split_sm90_cu_9afb97bd_34564cuda3std3__45__cpo4cendE,(_ZN72_INTERNAL_12b4d556_36_flash_fwd_hdim128_e4m3_split_sm90_cu_9afb97bd_34564cuda3std6ranges3__45__cpo4swapE - _ZN72_INTERNAL_12b4d556_36_flash_fwd_hdim128_e4m3_split_sm90_cu_9afb97bd_34564cuda3std3__45__cpo4cendE)
_ZN72_INTERNAL_12b4d556_36_flash_fwd_hdim128_e4m3_split_sm90_cu_9afb97bd_34564cuda3std3__45__cpo4cendE:
	.zero		1
	.type		_ZN72_INTERNAL_12b4d556_36_flash_fwd_hdim128_e4m3_split_sm90_cu_9afb97bd_34564cuda3std6ranges3__45__cpo4swapE,@object
	.size		_ZN72_INTERNAL_12b4d556_36_flash_fwd_hdim128_e4m3_split_sm90_cu_9afb97bd_34564cuda3std6ranges3__45__cpo4swapE,(.L_14 - _ZN72_INTERNAL_12b4d556_36_flash_fwd_hdim128_e4m3_split_sm90_cu_9afb97bd_34564cuda3std6ranges3__45__cpo4swapE)
_ZN72_INTERNAL_12b4d556_36_flash_fwd_hdim128_e4m3_split_sm90_cu_9afb97bd_34564cuda3std6ranges3__45__cpo4swapE:
	.zero		1
.L_14:


//--------------------- .nv.shared._ZN7cutlass13device_kernelIN5flash11enable_sm90INS1_16FlashAttnFwdSm90INS1_25CollectiveMainloopFwdSm90ILi2EN4cute5tupleIJNS5_1CILi1EEES8_S8_EEENS6_IJNS7_ILi128EEENS7_ILi224EEESA_EEELi128ENS_12float_e4m3_tEfNS_4arch4Sm90ELb0ELb0ELb0ELb1ELb0ELb0ELb0ELb1ELb1ELb1ELb1ELb0EEENS1_21CollectiveEpilogueFwdINS6_IJSA_SA_SB_EEES9_NS_10bfloat16_tESF_Li256ELb1ELb1ELb1ELb1EEENS1_36VarlenDynamicPersistentTileSchedulerILi128ELi224ELi256ELi128ELb1ELb1ELb1ELb0ELb1ELb1EEEEEEEEEvNT_6ParamsE --------------------------
	.section	.nv.shared._ZN7cutlass13device_kernelIN5flash11enable_sm90INS1_16FlashAttnFwdSm90INS1_25CollectiveMainloopFwdSm90ILi2EN4cute5tupleIJNS5_1CILi1EEES8_S8_EEENS6_IJNS7_ILi128EEENS7_ILi224EEESA_EEELi128ENS_12float_e4m3_tEfNS_4arch4Sm90ELb0ELb0ELb0ELb1ELb0ELb0ELb0ELb1ELb1ELb1ELb1ELb0EEENS1_21CollectiveEpilogueFwdINS6_IJSA_SA_SB_EEES9_NS_10bfloat16_tESF_Li256ELb1ELb1ELb1ELb1EEENS1_36VarlenDynamicPersistentTileSchedulerILi128ELi224ELi256ELi128ELb1ELb1ELb1ELb0ELb1ELb1EEEEEEEEEvNT_6ParamsE,"aw",@nobits
	.sectionflags	@""
	.align	16
	.zero		1024


//--------------------- .nv.shared._ZN7cutlass13device_kernelIN5flash11enable_sm90INS1_16FlashAttnFwdSm90INS1_25CollectiveMainloopFwdSm90ILi2EN4cute5tupleIJNS5_1CILi1EEES8_S8_EEENS6_IJNS7_ILi128EEENS7_ILi224EEESA_EEELi128ENS_12float_e4m3_tEfNS_4arch4Sm90ELb0ELb0ELb0ELb1ELb0ELb1ELb0ELb1ELb1ELb1ELb1ELb0EEENS1_21CollectiveEpilogueFwdINS6_IJSA_SA_SB_EEES9_NS_10bfloat16_tESF_Li256ELb1ELb1ELb1ELb1EEENS1_36VarlenDynamicPersistentTileSchedulerILi128ELi224ELi256ELi128ELb1ELb1ELb1ELb0ELb1ELb1EEEEEEEEEvNT_6ParamsE --------------------------
	.section	.nv.shared._ZN7cutlass13device_kernelIN5flash11enable_sm90INS1_16FlashAttnFwdSm90INS1_25CollectiveMainloopFwdSm90ILi2EN4cute5tupleIJNS5_1CILi1EEES8_S8_EEENS6_IJNS7_ILi128EEENS7_ILi224EEESA_EEELi128ENS_12float_e4m3_tEfNS_4arch4Sm90ELb0ELb0ELb0ELb1ELb0ELb1ELb0ELb1ELb1ELb1ELb1ELb0EEENS1_21CollectiveEpilogueFwdINS6_IJSA_SA_SB_EEES9_NS_10bfloat16_tESF_Li256ELb1ELb1ELb1ELb1EEENS1_36VarlenDynamicPersistentTileSchedulerILi128ELi224ELi256ELi128ELb1ELb1ELb1ELb0ELb1ELb1EEEEEEEEEvNT_6ParamsE,"aw",@nobits
	.sectionflags	@""
	.align	16
	.zero		1024


//--------------------- .nv.shared._ZN7cutlass13device_kernelIN5flash11enable_sm90INS1_16FlashAttnFwdSm90INS1_25CollectiveMainloopFwdSm90ILi2EN4cute5tupleIJNS5_1CILi1EEES8_S8_EEENS6_IJNS7_ILi128EEENS7_ILi224EEESA_EEELi128ENS_12float_e4m3_tEfNS_4arch4Sm90ELb0ELb1ELb0ELb0ELb0ELb0ELb0ELb1ELb1ELb1ELb1ELb0EEENS1_21CollectiveEpilogueFwdINS6_IJSA_SA_SB_EEES9_NS_10bfloat16_tESF_Li256ELb0ELb1ELb1ELb1EEENS1_19SingleTileSchedulerILb0ELb1ELb1ELi128EEEEEEEEEvNT_6ParamsE --------------------------
	.section	.nv.shared._ZN7cutlass13device_kernelIN5flash11enable_sm90INS1_16FlashAttnFwdSm90INS1_25CollectiveMainloopFwdSm90ILi2EN4cute5tupleIJNS5_1CILi1EEES8_S8_EEENS6_IJNS7_ILi128EEENS7_ILi224EEESA_EEELi128ENS_12float_e4m3_tEfNS_4arch4Sm90ELb0ELb1ELb0ELb0ELb0ELb0ELb0ELb1ELb1ELb1ELb1ELb0EEENS1_21CollectiveEpilogueFwdINS6_IJSA_SA_SB_EEES9_NS_10bfloat16_tESF_Li256ELb0ELb1ELb1ELb1EEENS1_19SingleTileSchedulerILb0ELb1ELb1ELi128EEEEEEEEEvNT_6ParamsE,"aw",@nobits
	.sectionflags	@""
	.align	16
	.zero		1024


//--------------------- .nv.shared._ZN7cutlass13device_kernelIN5flash11enable_sm90INS1_16FlashAttnFwdSm90INS1_25CollectiveMainloopFwdSm90ILi2EN4cute5tupleIJNS5_1CILi1EEES8_S8_EEENS6_IJNS7_ILi128EEENS7_ILi224EEESA_EEELi128ENS_12float_e4m3_tEfNS_4arch4Sm90ELb0ELb1ELb0ELb1ELb0ELb0ELb0ELb1ELb1ELb1ELb1ELb0EEENS1_21CollectiveEpilogueFwdINS6_IJSA_SA_SB_EEES9_NS_10bfloat16_tESF_Li256ELb1ELb1ELb1ELb1EEENS1_36VarlenDynamicPersistentTileSchedulerILi128ELi224ELi256ELi128ELb1ELb1ELb1ELb1ELb0ELb1EEEEEEEEEvNT_6ParamsE --------------------------
	.section	.nv.shared._ZN7cutlass13device_kernelIN5flash11enable_sm90INS1_16FlashAttnFwdSm90INS1_25CollectiveMainloopFwdSm90ILi2EN4cute5tupleIJNS5_1CILi1EEES8_S8_EEENS6_IJNS7_ILi128EEENS7_ILi224EEESA_EEELi128ENS_12float_e4m3_tEfNS_4arch4Sm90ELb0ELb1ELb0ELb1ELb0ELb0ELb0ELb1ELb1ELb1ELb1ELb0EEENS1_21CollectiveEpilogueFwdINS6_IJSA_SA_SB_EEES9_NS_10bfloat16_tESF_Li256ELb1ELb1ELb1ELb1EEENS1_36VarlenDynamicPersistentTileSchedulerILi128ELi224ELi256ELi128ELb1ELb1ELb1ELb1ELb0ELb1EEEEEEEEEvNT_6ParamsE,"aw",@nobits
	.sectionflags	@""
	.align	16
	.zero		1024


//--------------------- .nv.shared._ZN7cutlass13device_kernelIN5flash11enable_sm90INS1_16FlashAttnFwdSm90INS1_25CollectiveMainloopFwdSm90ILi2EN4cute5tupleIJNS5_1CILi1EEES8_S8_EEENS6_IJNS7_ILi128EEENS7_ILi224EEESA_EEELi128ENS_12float_e4m3_tEfNS_4arch4Sm90ELb0ELb1ELb0ELb1ELb0ELb1ELb0ELb1ELb1ELb1ELb1ELb0EEENS1_21CollectiveEpilogueFwdINS6_IJSA_SA_SB_EEES9_NS_10bfloat16_tESF_Li256ELb1ELb1ELb1ELb1EEENS1_36VarlenDynamicPersistentTileSchedulerILi128ELi224ELi256ELi128ELb1ELb1ELb1ELb1ELb0ELb1EEEEEEEEEvNT_6ParamsE --------------------------
	.section	.nv.shared._ZN7cutlass13device_kernelIN5flash11enable_sm90INS1_16FlashAttnFwdSm90INS1_25CollectiveMainloopFwdSm90ILi2EN4cute5tupleIJNS5_1CILi1EEES8_S8_EEENS6_IJNS7_ILi128EEENS7_ILi224EEESA_EEELi128ENS_12float_e4m3_tEfNS_4arch4Sm90ELb0ELb1ELb0ELb1ELb0ELb1ELb0ELb1ELb1ELb1ELb1ELb0EEENS1_21CollectiveEpilogueFwdINS6_IJSA_SA_SB_EEES9_NS_10bfloat16_tESF_Li256ELb1ELb1ELb1ELb1EEENS1_36VarlenDynamicPersistentTileSchedulerILi128ELi224ELi256ELi128ELb1ELb1ELb1ELb1ELb0ELb1EEEEEEEEEvNT_6ParamsE,"aw",@nobits
	.sectionflags	@""
	.align	16
	.zero		1024


//--------------------- .nv.shared._ZN7cutlass13device_kernelIN5flash11enable_sm90INS1_16FlashAttnFwdSm90INS1_25CollectiveMainloopFwdSm90ILi2EN4cute5tupleIJNS5_1CILi1EEES8_S8_EEENS6_IJNS7_ILi128EEENS7_ILi224EEESA_EEELi128ENS_12float_e4m3_tEfNS_4arch4Sm90ELb1ELb0ELb0ELb0ELb0ELb0ELb0ELb1ELb1ELb1ELb1ELb0EEENS1_21CollectiveEpilogueFwdINS6_IJSA_SA_SB_EEES9_NS_10bfloat16_tESF_Li256ELb0ELb1ELb1ELb1EEENS1_19SingleTileSchedulerILb0ELb1ELb1ELi128EEEEEEEEEvNT_6ParamsE --------------------------
	.section	.nv.shared._ZN7cutlass13device_kernelIN5flash11enable_sm90INS1_16FlashAttnFwdSm90INS1_25CollectiveMainloopFwdSm90ILi2EN4cute5tupleIJNS5_1CILi1EEES8_S8_EEENS6_IJNS7_ILi128EEENS7_ILi224EEESA_EEELi128ENS_12float_e4m3_tEfNS_4arch4Sm90ELb1ELb0ELb0ELb0ELb0ELb0ELb0ELb1ELb1ELb1ELb1ELb0EEENS1_21CollectiveEpilogueFwdINS6_IJSA_SA_SB_EEES9_NS_10bfloat16_tESF_Li256ELb0ELb1ELb1ELb1EEENS1_19SingleTileSchedulerILb0ELb1ELb1ELi128EEEEEEEEEvNT_6ParamsE,"aw",@nobits
	.sectionflags	@""
	.align	16
	.zero		1024


//--------------------- .nv.shared._ZN7cutlass13device_kernelIN5flash11enable_sm90INS1_16FlashAttnFwdSm90INS1_25CollectiveMainloopFwdSm90ILi2EN4cute5tupleIJNS5_1CILi1EEES8_S8_EEENS6_IJNS7_ILi128EEENS7_ILi224EEESA_EEELi128ENS_12float_e4m3_tEfNS_4arch4Sm90ELb1ELb0ELb0ELb1ELb0ELb0ELb0ELb1ELb1ELb1ELb1ELb0EEENS1_21CollectiveEpilogueFwdINS6_IJSA_SA_SB_EEES9_NS_10bfloat16_tESF_Li256ELb1ELb1ELb1ELb1EEENS1_36VarlenDynamicPersistentTileSchedulerILi128ELi224ELi256ELi128ELb1ELb1ELb1ELb1ELb1ELb1EEEEEEEEEvNT_6ParamsE --------------------------
	.section	.nv.shared._ZN7cutlass13device_kernelIN5flash11enable_sm90INS1_16FlashAttnFwdSm90INS1_25CollectiveMainloopFwdSm90ILi2EN4cute5tupleIJNS5_1CILi1EEES8_S8_EEENS6_IJNS7_ILi128EEENS7_ILi224EEESA_EEELi128ENS_12float_e4m3_tEfNS_4arch4Sm90ELb1ELb0ELb0ELb1ELb0ELb0ELb0ELb1ELb1ELb1ELb1ELb0EEENS1_21CollectiveEpilogueFwdINS6_IJSA_SA_SB_EEES9_NS_10bfloat16_tESF_Li256ELb1ELb1ELb1ELb1EEENS1_36VarlenDynamicPersistentTileSchedulerILi128ELi224ELi256ELi128ELb1ELb1ELb1ELb1ELb1ELb1EEEEEEEEEvNT_6ParamsE,"aw",@nobits
	.sectionflags	@""
	.align	16
	.zero		1024


//--------------------- .nv.shared._ZN7cutlass13device_kernelIN5flash11enable_sm90INS1_16FlashAttnFwdSm90INS1_25CollectiveMainloopFwdSm90ILi2EN4cute5tupleIJNS5_1CILi1EEES8_S8_EEENS6_IJNS7_ILi128EEENS7_ILi224EEESA_EEELi128ENS_12float_e4m3_tEfNS_4arch4Sm90ELb1ELb0ELb0ELb1ELb0ELb1ELb0ELb1ELb1ELb1ELb1ELb0EEENS1_21CollectiveEpilogueFwdINS6_IJSA_SA_SB_EEES9_NS_10bfloat16_tESF_Li256ELb1ELb1ELb1ELb1EEENS1_36VarlenDynamicPersistentTileSchedulerILi128ELi224ELi256ELi128ELb1ELb1ELb1ELb1ELb1ELb1EEEEEEEEEvNT_6ParamsE --------------------------
	.section	.nv.shared._ZN7cutlass13device_kernelIN5flash11enable_sm90INS1_16FlashAttnFwdSm90INS1_25CollectiveMainloopFwdSm90ILi2EN4cute5tupleIJNS5_1CILi1EEES8_S8_EEENS6_IJNS7_ILi128EEENS7_ILi224EEESA_EEELi128ENS_12float_e4m3_tEfNS_4arch4Sm90ELb1ELb0ELb0ELb1ELb0ELb1ELb0ELb1ELb1ELb1ELb1ELb0EEENS1_21CollectiveEpilogueFwdINS6_IJSA_SA_SB_EEES9_NS_10bfloat16_tESF_Li256ELb1ELb1ELb1ELb1EEENS1_36VarlenDynamicPersistentTileSchedulerILi128ELi224ELi256ELi128ELb1ELb1ELb1ELb1ELb1ELb1EEEEEEEEEvNT_6ParamsE,"aw",@nobits
	.sectionflags	@""
	.align	16
	.zero		1024


//--------------------- .nv.constant0._ZN7cutlass13device_kernelIN5flash11enable_sm90INS1_16FlashAttnFwdSm90INS1_25CollectiveMainloopFwdSm90ILi2EN4cute5tupleIJNS5_1CILi1EEES8_S8_EEENS6_IJNS7_ILi128EEENS7_ILi224EEESA_EEELi128ENS_12float_e4m3_tEfNS_4arch4Sm90ELb0ELb0ELb0ELb0ELb0ELb0ELb0ELb1ELb1ELb1ELb1ELb0EEENS1_21CollectiveEpilogueFwdINS6_IJSA_SA_SB_EEES9_NS_10bfloat16_tESF_Li256ELb0ELb1ELb1ELb1EEENS1_19SingleTileSchedulerILb0ELb1ELb1ELi128EEEEEEEEEvNT_6ParamsE --------------------------
	.section	.nv.constant0._ZN7cutlass13device_kernelIN5flash11enable_sm90INS1_16FlashAttnFwdSm90INS1_25CollectiveMainloopFwdSm90ILi2EN4cute5tupleIJNS5_1CILi1EEES8_S8_EEENS6_IJNS7_ILi128EEENS7_ILi224EEESA_EEELi128ENS_12float_e4m3_tEfNS_4arch4Sm90ELb0ELb0ELb0ELb0ELb0ELb0ELb0ELb1ELb1ELb1ELb1ELb0EEENS1_21CollectiveEpilogueFwdINS6_IJSA_SA_SB_EEES9_NS_10bfloat16_tESF_Li256ELb0ELb1ELb1ELb1EEENS1_19SingleTileSchedulerILb0ELb1ELb1ELi128EEEEEEEEEvNT_6ParamsE,"a",@progbits
	.sectionflags	@""
	.align	4
.nv.constant0._ZN7cutlass13device_kernelIN5flash11enable_sm90INS1_16FlashAttnFwdSm90INS1_25CollectiveMainloopFwdSm90ILi2EN4cute5tupleIJNS5_1CILi1EEES8_S8_EEENS6_IJNS7_ILi128EEENS7_ILi224EEESA_EEELi128ENS_12float_e4m3_tEfNS_4arch4Sm90ELb0ELb0ELb0ELb0ELb0ELb0ELb0ELb1ELb1ELb1ELb1ELb0EEENS1_21CollectiveEpilogueFwdINS6_IJSA_SA_SB_EEES9_NS_10bfloat16_tESF_Li256ELb0ELb1ELb1ELb1EEENS1_19SingleTileSchedulerILb0ELb1ELb1ELi128EEEEEEEEEvNT_6ParamsE:
	.zero		3200


//--------------------- .nv.constant0._ZN7cutlass13device_kernelIN5flash11enable_sm90INS1_16FlashAttnFwdSm90INS1_25CollectiveMainloopFwdSm90ILi2EN4cute5tupleIJNS5_1CILi1EEES8_S8_EEENS6_IJNS7_ILi128EEENS7_ILi224EEESA_EEELi128ENS_12float_e4m3_tEfNS_4arch4Sm90ELb0ELb0ELb0ELb1ELb0ELb0ELb0ELb1ELb1ELb1ELb1ELb0EEENS1_21CollectiveEpilogueFwdINS6_IJSA_SA_SB_EEES9_NS_10bfloat16_tESF_Li256ELb1ELb1ELb1ELb1EEENS1_36VarlenDynamicPersistentTileSchedulerILi128ELi224ELi256ELi128ELb1ELb1ELb1ELb0ELb1ELb1EEEEEEEEEvNT_6ParamsE --------------------------
	.section	.nv.constant0._ZN7cutlass13device_kernelIN5flash11enable_sm90INS1_16FlashAttnFwdSm90INS1_25CollectiveMainloopFwdSm90ILi2EN4cute5tupleIJNS5_1CILi1EEES8_S8_EEENS6_IJNS7_ILi128EEENS7_ILi224EEESA_EEELi128ENS_12float_e4m3_tEfNS_4arch4Sm90ELb0ELb0ELb0ELb1ELb0ELb0ELb0ELb1ELb1ELb1ELb1ELb0EEENS1_21CollectiveEpilogueFwdINS6_IJSA_SA_SB_EEES9_NS_10bfloat16_tESF_Li256ELb1ELb1ELb1ELb1EEENS1_36VarlenDynamicPersistentTileSchedulerILi128ELi224ELi256ELi128ELb1ELb1ELb1ELb0ELb1ELb1EEEEEEEEEvNT_6ParamsE,"a",@progbits
	.sectionflags	@""
	.align	4
.nv.constant0._ZN7cutlass13device_kernelIN5flash11enable_sm90INS1_16FlashAttnFwdSm90INS1_25CollectiveMainloopFwdSm90ILi2EN4cute5tupleIJNS5_1CILi1EEES8_S8_EEENS6_IJNS7_ILi128EEENS7_ILi224EEESA_EEELi128ENS_12float_e4m3_tEfNS_4arch4Sm90ELb0ELb0ELb0ELb1ELb0ELb0ELb0ELb1ELb1ELb1ELb1ELb0EEENS1_21CollectiveEpilogueFwdINS6_IJSA_SA_SB_EEES9_NS_10bfloat16_tESF_Li256ELb1ELb1ELb1ELb1EEENS1_36VarlenDynamicPersistentTileSchedulerILi128ELi224ELi256ELi128ELb1ELb1ELb1ELb0ELb1ELb1EEEEEEEEEvNT_6ParamsE:
	.zero		3328


//--------------------- .nv.constant0._ZN7cutlass13device_kernelIN5flash11enable_sm90INS1_16FlashAttnFwdSm90INS1_25CollectiveMainloopFwdSm90ILi2EN4cute5tupleIJNS5_1CILi1EEES8_S8_EEENS6_IJNS7_ILi128EEENS7_ILi224EEESA_EEELi128ENS_12float_e4m3_tEfNS_4arch4Sm90ELb0ELb0ELb0ELb1ELb0ELb1ELb0ELb1ELb1ELb1ELb1ELb0EEENS1_21CollectiveEpilogueFwdINS6_IJSA_SA_SB_EEES9_NS_10bfloat16_tESF_Li256ELb1ELb1ELb1ELb1EEENS1_36VarlenDynamicPersistentTileSchedulerILi128ELi224ELi256ELi128ELb1ELb1ELb1ELb0ELb1ELb1EEEEEEEEEvNT_6ParamsE --------------------------
	.section	.nv.constant0._ZN7cutlass13device_kernelIN5flash11enable_sm90INS1_16FlashAttnFwdSm90INS1_25CollectiveMainloopFwdSm90ILi2EN4cute5tupleIJNS5_1CILi1EEES8_S8_EEENS6_IJNS7_ILi128EEENS7_ILi224EEESA_EEELi128ENS_12float_e4m3_tEfNS_4arch4Sm90ELb0ELb0ELb0ELb1ELb0ELb1ELb0ELb1ELb1ELb1ELb1ELb0EEENS1_21CollectiveEpilogueFwdINS6_IJSA_SA_SB_EEES9_NS_10bfloat16_tESF_Li256ELb1ELb1ELb1ELb1EEENS1_36VarlenDynamicPersistentTileSchedulerILi128ELi224ELi256ELi128ELb1ELb1ELb1ELb0ELb1ELb1EEEEEEEEEvNT_6ParamsE,"a",@progbits
	.sectionflags	@""
	.align	4
.nv.constant0._ZN7cutlass13device_kernelIN5flash11enable_sm90INS1_16FlashAttnFwdSm90INS1_25CollectiveMainloopFwdSm90ILi2EN4cute5tupleIJNS5_1CILi1EEES8_S8_EEENS6_IJNS7_ILi128EEENS7_ILi224EEESA_EEELi128ENS_12float_e4m3_tEfNS_4arch4Sm90ELb0ELb0ELb0ELb1ELb0ELb1ELb0ELb1ELb1ELb1ELb1ELb0EEENS1_21CollectiveEpilogueFwdINS6_IJSA_SA_SB_EEES9_NS_10bfloat16_tESF_Li256ELb1ELb1ELb1ELb1EEENS1_36VarlenDynamicPersistentTileSchedulerILi128ELi224ELi256ELi128ELb1ELb1ELb1ELb0ELb1ELb1EEEEEEEEEvNT_6ParamsE:
	.zero		3328


//--------------------- .nv.constant0._ZN7cutlass13device_kernelIN5flash11enable_sm90INS1_16FlashAttnFwdSm90INS1_25CollectiveMainloopFwdSm90ILi2EN4cute5tupleIJNS5_1CILi1EEES8_S8_EEENS6_IJNS7_ILi128EEENS7_ILi224EEESA_EEELi128ENS_12float_e4m3_tEfNS_4arch4Sm90ELb0ELb1ELb0ELb0ELb0ELb0ELb0ELb1ELb1ELb1ELb1ELb0EEENS1_21CollectiveEpilogueFwdINS6_IJSA_SA_SB_EEES9_NS_10bfloat16_tESF_Li256ELb0ELb1ELb1ELb1EEENS1_19SingleTileSchedulerILb0ELb1ELb1ELi128EEEEEEEEEvNT_6ParamsE --------------------------
	.section	.nv.constant0._ZN7cutlass13device_kernelIN5flash11enable_sm90INS1_16FlashAttnFwdSm90INS1_25CollectiveMainloopFwdSm90ILi2EN4cute5tupleIJNS5_1CILi1EEES8_S8_EEENS6_IJNS7_ILi128EEENS7_ILi224EEESA_EEELi128ENS_12float_e4m3_tEfNS_4arch4Sm90ELb0ELb1ELb0ELb0ELb0ELb0ELb0ELb1ELb1ELb1ELb1ELb0EEENS1_21CollectiveEpilogueFwdINS6_IJSA_SA_SB_EEES9_NS_10bfloat16_tESF_Li256ELb0ELb1ELb1ELb1EEENS1_19SingleTileSchedulerILb0ELb1ELb1ELi128EEEEEEEEEvNT_6ParamsE,"a",@progbits
	.sectionflags	@""
	.align	4
.nv.constant0._ZN7cutlass13device_kernelIN5flash11enable_sm90INS1_16FlashAttnFwdSm90INS1_25CollectiveMainloopFwdSm90ILi2EN4cute5tupleIJNS5_1CILi1EEES8_S8_EEENS6_IJNS7_ILi128EEENS7_ILi224EEESA_EEELi128ENS_12float_e4m3_tEfNS_4arch4Sm90ELb0ELb1ELb0ELb0ELb0ELb0ELb0ELb1ELb1ELb1ELb1ELb0EEENS1_21CollectiveEpilogueFwdINS6_IJSA_SA_SB_EEES9_NS_10bfloat16_tESF_Li256ELb0ELb1ELb1ELb1EEENS1_19SingleTileSchedulerILb0ELb1ELb1ELi128EEEEEEEEEvNT_6ParamsE:
	.zero		3200


//--------------------- .nv.constant0._ZN7cutlass13device_kernelIN5flash11enable_sm90INS1_16FlashAttnFwdSm90INS1_25CollectiveMainloopFwdSm90ILi2EN4cute5tupleIJNS5_1CILi1EEES8_S8_EEENS6_IJNS7_ILi128EEENS7_ILi224EEESA_EEELi128ENS_12float_e4m3_tEfNS_4arch4Sm90ELb0ELb1ELb0ELb1ELb0ELb0ELb0ELb1ELb1ELb1ELb1ELb0EEENS1_21CollectiveEpilogueFwdINS6_IJSA_SA_SB_EEES9_NS_10bfloat16_tESF_Li256ELb1ELb1ELb1ELb1EEENS1_36VarlenDynamicPersistentTileSchedulerILi128ELi224ELi256ELi128ELb1ELb1ELb1ELb1ELb0ELb1EEEEEEEEEvNT_6ParamsE --------------------------
	.section	.nv.constant0._ZN7cutlass13device_kernelIN5flash11enable_sm90INS1_16FlashAttnFwdSm90INS1_25CollectiveMainloopFwdSm90ILi2EN4cute5tupleIJNS5_1CILi1EEES8_S8_EEENS6_IJNS7_ILi128EEENS7_ILi224EEESA_EEELi128ENS_12float_e4m3_tEfNS_4arch4Sm90ELb0ELb1ELb0ELb1ELb0ELb0ELb0ELb1ELb1ELb1ELb1ELb0EEENS1_21CollectiveEpilogueFwdINS6_IJSA_SA_SB_EEES9_NS_10bfloat16_tESF_Li256ELb1ELb1ELb1ELb1EEENS1_36VarlenDynamicPersistentTileSchedulerILi128ELi224ELi256ELi128ELb1ELb1ELb1ELb1ELb0ELb1EEEEEEEEEvNT_6ParamsE,"a",@progbits
	.sectionflags	@""
	.align	4
.nv.constant0._ZN7cutlass13device_kernelIN5flash11enable_sm90INS1_16FlashAttnFwdSm90INS1_25CollectiveMainloopFwdSm90ILi2EN4cute5tupleIJNS5_1CILi1EEES8_S8_EEENS6_IJNS7_ILi128EEENS7_ILi224EEESA_EEELi128ENS_12float_e4m3_tEfNS_4arch4Sm90ELb0ELb1ELb0ELb1ELb0ELb0ELb0ELb1ELb1ELb1ELb1ELb0EEENS1_21CollectiveEpilogueFwdINS6_IJSA_SA_SB_EEES9_NS_10bfloat16_tESF_Li256ELb1ELb1ELb1ELb1EEENS1_36VarlenDynamicPersistentTileSchedulerILi128ELi224ELi256ELi128ELb1ELb1ELb1ELb1ELb0ELb1EEEEEEEEEvNT_6ParamsE:
	.zero		3328


//--------------------- .nv.constant0._ZN7cutlass13device_kernelIN5flash11enable_sm90INS1_16FlashAttnFwdSm90INS1_25CollectiveMainloopFwdSm90ILi2EN4cute5tupleIJNS5_1CILi1EEES8_S8_EEENS6_IJNS7_ILi128EEENS7_ILi224EEESA_EEELi128ENS_12float_e4m3_tEfNS_4arch4Sm90ELb0ELb1ELb0ELb1ELb0ELb1ELb0ELb1ELb1ELb1ELb1ELb0EEENS1_21CollectiveEpilogueFwdINS6_IJSA_SA_SB_EEES9_NS_10bfloat16_tESF_Li256ELb1ELb1ELb1ELb1EEENS1_36VarlenDynamicPersistentTileSchedulerILi128ELi224ELi256ELi128ELb1ELb1ELb1ELb1ELb0ELb1EEEEEEEEEvNT_6ParamsE --------------------------
	.section	.nv.constant0._ZN7cutlass13device_kernelIN5flash11enable_sm90INS1_16FlashAttnFwdSm90INS1_25CollectiveMainloopFwdSm90ILi2EN4cute5tupleIJNS5_1CILi1EEES8_S8_EEENS6_IJNS7_ILi128EEENS7_ILi224EEESA_EEELi128ENS_12float_e4m3_tEfNS_4arch4Sm90ELb0ELb1ELb0ELb1ELb0ELb1ELb0ELb1ELb1ELb1ELb1ELb0EEENS1_21CollectiveEpilogueFwdINS6_IJSA_SA_SB_EEES9_NS_10bfloat16_tESF_Li256ELb1ELb1ELb1ELb1EEENS1_36VarlenDynamicPersistentTileSchedulerILi128ELi224ELi256ELi128ELb1ELb1ELb1ELb1ELb0ELb1EEEEEEEEEvNT_6ParamsE,"a",@progbits
	.sectionflags	@""
	.align	4
.nv.constant0._ZN7cutlass13device_kernelIN5flash11enable_sm90INS1_16FlashAttnFwdSm90INS1_25CollectiveMainloopFwdSm90ILi2EN4cute5tupleIJNS5_1CILi1EEES8_S8_EEENS6_IJNS7_ILi128EEENS7_ILi224EEESA_EEELi128ENS_12float_e4m3_tEfNS_4arch4Sm90ELb0ELb1ELb0ELb1ELb0ELb1ELb0ELb1ELb1ELb1ELb1ELb0EEENS1_21CollectiveEpilogueFwdINS6_IJSA_SA_SB_EEES9_NS_10bfloat16_tESF_Li256ELb1ELb1ELb1ELb1EEENS1_36VarlenDynamicPersistentTileSchedulerILi128ELi224ELi256ELi128ELb1ELb1ELb1ELb1ELb0ELb1EEEEEEEEEvNT_6ParamsE:
	.zero		3328


//--------------------- .nv.constant0._ZN7cutlass13device_kernelIN5flash11enable_sm90INS1_16FlashAttnFwdSm90INS1_25CollectiveMainloopFwdSm90ILi2EN4cute5tupleIJNS5_1CILi1EEES8_S8_EEENS6_IJNS7_ILi128EEENS7_ILi224EEESA_EEELi128ENS_12float_e4m3_tEfNS_4arch4Sm90ELb1ELb0ELb0ELb0ELb0ELb0ELb0ELb1ELb1ELb1ELb1ELb0EEENS1_21CollectiveEpilogueFwdINS6_IJSA_SA_SB_EEES9_NS_10bfloat16_tESF_Li256ELb0ELb1ELb1ELb1EEENS1_19SingleTileSchedulerILb0ELb1ELb1ELi128EEEEEEEEEvNT_6ParamsE --------------------------
	.section	.nv.constant0._ZN7cutlass13device_kernelIN5flash11enable_sm90INS1_16FlashAttnFwdSm90INS1_25CollectiveMainloopFwdSm90ILi2EN4cute5tupleIJNS5_1CILi1EEES8_S8_EEENS6_IJNS7_ILi128EEENS7_ILi224EEESA_EEELi128ENS_12float_e4m3_tEfNS_4arch4Sm90ELb1ELb0ELb0ELb0ELb0ELb0ELb0ELb1ELb1ELb1ELb1ELb0EEENS1_21CollectiveEpilogueFwdINS6_IJSA_SA_SB_EEES9_NS_10bfloat16_tESF_Li256ELb0ELb1ELb1ELb1EEENS1_19SingleTileSchedulerILb0ELb1ELb1ELi128EEEEEEEEEvNT_6ParamsE,"a",@progbits
	.sectionflags	@""
	.align	4
.nv.constant0._ZN7cutlass13device_kernelIN5flash11enable_sm90INS1_16FlashAttnFwdSm90INS1_25CollectiveMainloopFwdSm90ILi2EN4cute5tupleIJNS5_1CILi1EEES8_S8_EEENS6_IJNS7_ILi128EEENS7_ILi224EEESA_EEELi128ENS_12float_e4m3_tEfNS_4arch4Sm90ELb1ELb0ELb0ELb0ELb0ELb0ELb0ELb1ELb1ELb1ELb1ELb0EEENS1_21CollectiveEpilogueFwdINS6_IJSA_SA_SB_EEES9_NS_10bfloat16_tESF_Li256ELb0ELb1ELb1ELb1EEENS1_19SingleTileSchedulerILb0ELb1ELb1ELi128EEEEEEEEEvNT_6ParamsE:
	.zero		3200


//--------------------- .nv.constant0._ZN7cutlass13device_kernelIN5flash11enable_sm90INS1_16FlashAttnFwdSm90INS1_25CollectiveMainloopFwdSm90ILi2EN4cute5tupleIJNS5_1CILi1EEES8_S8_EEENS6_IJNS7_ILi128EEENS7_ILi224EEESA_EEELi128ENS_12float_e4m3_tEfNS_4arch4Sm90ELb1ELb0ELb0ELb1ELb0ELb0ELb0ELb1ELb1ELb1ELb1ELb0EEENS1_21CollectiveEpilogueFwdINS6_IJSA_SA_SB_EEES9_NS_10bfloat16_tESF_Li256ELb1ELb1ELb1ELb1EEENS1_36VarlenDynamicPersistentTileSchedulerILi128ELi224ELi256ELi128ELb1ELb1ELb1ELb1ELb1ELb1EEEEEEEEEvNT_6ParamsE --------------------------
	.section	.nv.constant0._ZN7cutlass13device_kernelIN5flash11enable_sm90INS1_16FlashAttnFwdSm90INS1_25CollectiveMainloopFwdSm90ILi2EN4cute5tupleIJNS5_1CILi1EEES8_S8_EEENS6_IJNS7_ILi128EEENS7_ILi224EEESA_EEELi128ENS_12float_e4m3_tEfNS_4arch4Sm90ELb1ELb0ELb0ELb1ELb0ELb0ELb0ELb1ELb1ELb1ELb1ELb0EEENS1_21CollectiveEpilogueFwdINS6_IJSA_SA_SB_EEES9_NS_10bfloat16_tESF_Li256ELb1ELb1ELb1ELb1EEENS1_36VarlenDynamicPersistentTileSchedulerILi128ELi224ELi256ELi128ELb1ELb1ELb1ELb1ELb1ELb1EEEEEEEEEvNT_6ParamsE,"a",@progbits
	.sectionflags	@""
	.align	4
.nv.constant0._ZN7cutlass13device_kernelIN5flash11enable_sm90INS1_16FlashAttnFwdSm90INS1_25CollectiveMainloopFwdSm90ILi2EN4cute5tupleIJNS5_1CILi1EEES8_S8_EEENS6_IJNS7_ILi128EEENS7_ILi224EEESA_EEELi128ENS_12float_e4m3_tEfNS_4arch4Sm90ELb1ELb0ELb0ELb1ELb0ELb0ELb0ELb1ELb1ELb1ELb1ELb0EEENS1_21CollectiveEpilogueFwdINS6_IJSA_SA_SB_EEES9_NS_10bfloat16_tESF_Li256ELb1ELb1ELb1ELb1EEENS1_36VarlenDynamicPersistentTileSchedulerILi128ELi224ELi256ELi128ELb1ELb1ELb1ELb1ELb1ELb1EEEEEEEEEvNT_6ParamsE:
	.zero		3328


//--------------------- .nv.constant0._ZN7cutlass13device_kernelIN5flash11enable_sm90INS1_16FlashAttnFwdSm90INS1_25CollectiveMainloopFwdSm90ILi2EN4cute5tupleIJNS5_1CILi1EEES8_S8_EEENS6_IJNS7_ILi128EEENS7_ILi224EEESA_EEELi128ENS_12float_e4m3_tEfNS_4arch4Sm90ELb1ELb0ELb0ELb1ELb0ELb1ELb0ELb1ELb1ELb1ELb1ELb0EEENS1_21CollectiveEpilogueFwdINS6_IJSA_SA_SB_EEES9_NS_10bfloat16_tESF_Li256ELb1ELb1ELb1ELb1EEENS1_36VarlenDynamicPersistentTileSchedulerILi128ELi224ELi256ELi128ELb1ELb1ELb1ELb1ELb1ELb1EEEEEEEEEvNT_6ParamsE --------------------------
	.section	.nv.constant0._ZN7cutlass13device_kernelIN5flash11enable_sm90INS1_16FlashAttnFwdSm90INS1_25CollectiveMainloopFwdSm90ILi2EN4cute5tupleIJNS5_1CILi1EEES8_S8_EEENS6_IJNS7_ILi128EEENS7_ILi224EEESA_EEELi128ENS_12float_e4m3_tEfNS_4arch4Sm90ELb1ELb0ELb0ELb1ELb0ELb1ELb0ELb1ELb1ELb1ELb1ELb0EEENS1_21CollectiveEpilogueFwdINS6_IJSA_SA_SB_EEES9_NS_10bfloat16_tESF_Li256ELb1ELb1ELb1ELb1EEENS1_36VarlenDynamicPersistentTileSchedulerILi128ELi224ELi256ELi128ELb1ELb1ELb1ELb1ELb1ELb1EEEEEEEEEvNT_6ParamsE,"a",@progbits
	.sectionflags	@""
	.align	4
.nv.constant0._ZN7cutlass13device_kernelIN5flash11enable_sm90INS1_16FlashAttnFwdSm90INS1_25CollectiveMainloopFwdSm90ILi2EN4cute5tupleIJNS5_1CILi1EEES8_S8_EEENS6_IJNS7_ILi128EEENS7_ILi224EEESA_EEELi128ENS_12float_e4m3_tEfNS_4arch4Sm90ELb1ELb0ELb0ELb1ELb0ELb1ELb0ELb1ELb1ELb1ELb1ELb0EEENS1_21CollectiveEpilogueFwdINS6_IJSA_SA_SB_EEES9_NS_10bfloat16_tESF_Li256ELb1ELb1ELb1ELb1EEENS1_36VarlenDynamicPersistentTileSchedulerILi128ELi224ELi256ELi128ELb1ELb1ELb1ELb1ELb1ELb1EEEEEEEEEvNT_6ParamsE:
	.zero		3328


//--------------------- SYMBOLS --------------------------

	.type		.nv.reservedSmem.offset0,@object
	.size		.nv.reservedSmem.offset0,0x4
	.type		__assertfail,@function
